// Copyright (c) 2024, Jay Shah, Ganesh Bikshandi, Ying Zhang, Vijay Thakkar, Pradeep Ramani, Tri Dao.
// Splitting the different template instantiations to different files to speed up compilation.
// This file is auto-generated. See "generate_kernels.py"

#include "flash_fwd_launch_template.h"

#ifndef FLASHATTENTION_DISABLE_HDIM96
template void run_mha_fwd_<90, cutlass::half_t, 96, 96, true, true, true, true>(Flash_fwd_params &params, cudaStream_t stream);
#endif


// ===== COMPILED SASS (sm_90a) =====

	.target	sm_90a

	.elftype	@"ET_EXEC"


//--------------------- .note.nv.tkinfo           --------------------------
	.section	.note.nv.tkinfo,"",@"SHT_NOTE"
	.sectionflags	@"SHF_NOTE_NV_TKINFO"
	.tkinfo
        /*0018*/ 	.word	0x00000002
        /*0030*/ 	.string	""
        /*0030*/ 	.string	"ptxas"
        /*0030*/ 	.string	"Cuda compilation tools, release 13.0, V13.0.88"
        /*0030*/ 	.string	"Build cuda_13.0.r13.0/compiler.36424714_0"
        /*0030*/ 	.string	"-arch sm_90a -m 64 "



//--------------------- .note.nv.cuinfo           --------------------------
	.section	.note.nv.cuinfo,"",@"SHT_NOTE"
	.sectionflags	@"SHF_NOTE_NV_CUINFO"
        /*0018*/ 	.short	0x0002
        /*001a*/ 	.short	0x005a
        /*001c*/ 	.short	0x0082
	.zero		2


//--------------------- .nv.info                  --------------------------
	.section	.nv.info,"",@"SHT_CUDA_INFO"
	.align	4


	//----- nvinfo : EIATTR_REGCOUNT
	.align		4
        /*0000*/ 	.byte	0x04, 0x2f
        /*0002*/ 	.short	(.L_19 - .L_18)
	.align		4
.L_18:
        /*0004*/ 	.word	index@(_ZN7cutlass13device_kernelIN5flash11enable_sm90INS1_16FlashAttnFwdSm90INS1_25CollectiveMainloopFwdSm90ILi2EN4cute5tupleIJNS5_1CILi1EEES8_S8_EEENS6_IJNS7_ILi192EEENS7_ILi128EEENS7_ILi96EEEEEELi96ENS_6half_tEfNS_4arch4Sm90ELb1ELb0ELb1ELb1ELb1ELb1ELb0ELb0ELb1ELb1ELb1ELb0EEENS1_21CollectiveEpilogueFwdINS6_IJSA_SC_SB_EEES9_SE_SG_Li384ELb1ELb1ELb1ELb0EEENS1_36VarlenDynamicPersistentTileSchedulerILi192ELi128ELi384ELi128ELb1ELb1ELb1ELb1ELb1ELb1EEEEEEEEEvNT_6ParamsE)
        /*0008*/ 	.word	0x00000080


	//----- nvinfo : EIATTR_FRAME_SIZE
	.align		4
.L_19:
        /*000c*/ 	.byte	0x04, 0x11
        /*000e*/ 	.short	(.L_21 - .L_20)
	.align		4
.L_20:
        /*0010*/ 	.word	index@(_ZN7cutlass13device_kernelIN5flash11enable_sm90INS1_16FlashAttnFwdSm90INS1_25CollectiveMainloopFwdSm90ILi2EN4cute5tupleIJNS5_1CILi1EEES8_S8_EEENS6_IJNS7_ILi192EEENS7_ILi128EEENS7_ILi96EEEEEELi96ENS_6half_tEfNS_4arch4Sm90ELb1ELb0ELb1ELb1ELb1ELb1ELb0ELb0ELb1ELb1ELb1ELb0EEENS1_21CollectiveEpilogueFwdINS6_IJSA_SC_SB_EEES9_SE_SG_Li384ELb1ELb1ELb1ELb0EEENS1_36VarlenDynamicPersistentTileSchedulerILi192ELi128ELi384ELi128ELb1ELb1ELb1ELb1ELb1ELb1EEEEEEEEEvNT_6ParamsE)
        /*0014*/ 	.word	0x00000118


	//----- nvinfo : EIATTR_REGCOUNT
	.align		4
.L_21:
        /*0018*/ 	.byte	0x04, 0x2f
        /*001a*/ 	.short	(.L_23 - .L_22)
	.align		4
.L_22:
        /*001c*/ 	.word	index@(_ZN7cutlass13device_kernelIN5flash11enable_sm90INS1_16FlashAttnFwdSm90INS1_25CollectiveMainloopFwdSm90ILi2EN4cute5tupleIJNS5_1CILi1EEES8_S8_EEENS6_IJNS7_ILi192EEENS7_ILi128EEENS7_ILi96EEEEEELi96ENS_6half_tEfNS_4arch4Sm90ELb1ELb0ELb1ELb1ELb1ELb0ELb0ELb0ELb1ELb1ELb1ELb0EEENS1_21CollectiveEpilogueFwdINS6_IJSA_SC_SB_EEES9_SE_SG_Li384ELb1ELb1ELb1ELb0EEENS1_36VarlenDynamicPersistentTileSchedulerILi192ELi128ELi384ELi128ELb1ELb1ELb1ELb1ELb1ELb1EEEEEEEEEvNT_6ParamsE)
        /*0020*/ 	.word	0x00000080


	//----- nvinfo : EIATTR_FRAME_SIZE
	.align		4
.L_23:
        /*0024*/ 	.byte	0x04, 0x11
        /*0026*/ 	.short	(.L_25 - .L_24)
	.align		4
.L_24:
        /*0028*/ 	.word	index@(_ZN7cutlass13device_kernelIN5flash11enable_sm90INS1_16FlashAttnFwdSm90INS1_25CollectiveMainloopFwdSm90ILi2EN4cute5tupleIJNS5_1CILi1EEES8_S8_EEENS6_IJNS7_ILi192EEENS7_ILi128EEENS7_ILi96EEEEEELi96ENS_6half_tEfNS_4arch4Sm90ELb1ELb0ELb1ELb1ELb1ELb0ELb0ELb0ELb1ELb1ELb1ELb0EEENS1_21CollectiveEpilogueFwdINS6_IJSA_SC_SB_EEES9_SE_SG_Li384ELb1ELb1ELb1ELb0EEENS1_36VarlenDynamicPersistentTileSchedulerILi192ELi128ELi384ELi128ELb1ELb1ELb1ELb1ELb1ELb1EEEEEEEEEvNT_6ParamsE)
        /*002c*/ 	.word	0x00000048


	//----- nvinfo : EIATTR_REGCOUNT
	.align		4
.L_25:
        /*0030*/ 	.byte	0x04, 0x2f
        /*0032*/ 	.short	(.L_27 - .L_26)
	.align		4
.L_26:
        /*0034*/ 	.word	index@(_ZN7cutlass13device_kernelIN5flash11enable_sm90INS1_16FlashAttnFwdSm90INS1_25CollectiveMainloopFwdSm90ILi2EN4cute5tupleIJNS5_1CILi1EEES8_S8_EEENS6_IJNS7_ILi192EEENS7_ILi128EEENS7_ILi96EEEEEELi96ENS_6half_tEfNS_4arch4Sm90ELb1ELb0ELb1ELb0ELb1ELb0ELb0ELb0ELb1ELb1ELb1ELb0EEENS1_21CollectiveEpilogueFwdINS6_IJSA_SC_SB_EEES9_SE_SG_Li384ELb0ELb1ELb1ELb0EEENS1_19SingleTileSchedulerILb0ELb1ELb1ELi192EEEEEEEEEvNT_6ParamsE)
        /*0038*/ 	.word	0x00000080


	//----- nvinfo : EIATTR_FRAME_SIZE
	.align		4
.L_27:
        /*003c*/ 	.byte	0x04, 0x11
        /*003e*/ 	.short	(.L_29 - .L_28)
	.align		4
.L_28:
        /*0040*/ 	.word	index@(_ZN7cutlass13device_kernelIN5flash11enable_sm90INS1_16FlashAttnFwdSm90INS1_25CollectiveMainloopFwdSm90ILi2EN4cute5tupleIJNS5_1CILi1EEES8_S8_EEENS6_IJNS7_ILi192EEENS7_ILi128EEENS7_ILi96EEEEEELi96ENS_6half_tEfNS_4arch4Sm90ELb1ELb0ELb1ELb0ELb1ELb0ELb0ELb0ELb1ELb1ELb1ELb0EEENS1_21CollectiveEpilogueFwdINS6_IJSA_SC_SB_EEES9_SE_SG_Li384ELb0ELb1ELb1ELb0EEENS1_19SingleTileSchedulerILb0ELb1ELb1ELi192EEEEEEEEEvNT_6ParamsE)
        /*0044*/ 	.word	0x00000010


	//----- nvinfo : EIATTR_REGCOUNT
	.align		4
.L_29:
        /*0048*/ 	.byte	0x04, 0x2f
        /*004a*/ 	.short	(.L_31 - .L_30)
	.align		4
.L_30:
        /*004c*/ 	.word	index@(_ZN7cutlass13device_kernelIN5flash11enable_sm90INS1_16FlashAttnFwdSm90INS1_25CollectiveMainloopFwdSm90ILi2EN4cute5tupleIJNS5_1CILi1EEES8_S8_EEENS6_IJNS7_ILi192EEENS7_ILi128EEENS7_ILi96EEEEEELi96ENS_6half_tEfNS_4arch4Sm90ELb0ELb1ELb1ELb1ELb1ELb1ELb0ELb0ELb1ELb1ELb1ELb0EEENS1_21CollectiveEpilogueFwdINS6_IJSA_SC_SB_EEES9_SE_SG_Li384ELb1ELb1ELb1ELb0EEENS1_36VarlenDynamicPersistentTileSchedulerILi192ELi128ELi384ELi128ELb1ELb1ELb1ELb1ELb0ELb1EEEEEEEEEvNT_6ParamsE)
        /*0050*/ 	.word	0x00000080


	//----- nvinfo : EIATTR_FRAME_SIZE
	.align		4
.L_31:
        /*0054*/ 	.byte	0x04, 0x11
        /*0056*/ 	.short	(.L_33 - .L_32)
	.align		4
.L_32:
        /*0058*/ 	.word	index@(_ZN7cutlass13device_kernelIN5flash11enable_sm90INS1_16FlashAttnFwdSm90INS1_25CollectiveMainloopFwdSm90ILi2EN4cute5tupleIJNS5_1CILi1EEES8_S8_EEENS6_IJNS7_ILi192EEENS7_ILi128EEENS7_ILi96EEEEEELi96ENS_6half_tEfNS_4arch4Sm90ELb0ELb1ELb1ELb1ELb1ELb1ELb0ELb0ELb1ELb1ELb1ELb0EEENS1_21CollectiveEpilogueFwdINS6_IJSA_SC_SB_EEES9_SE_SG_Li384ELb1ELb1ELb1ELb0EEENS1_36VarlenDynamicPersistentTileSchedulerILi192ELi128ELi384ELi128ELb1ELb1ELb1ELb1ELb0ELb1EEEEEEEEEvNT_6ParamsE)
        /*005c*/ 	.word	0x000000c8


	//----- nvinfo : EIATTR_REGCOUNT
	.align		4
.L_33:
        /*0060*/ 	.byte	0x04, 0x2f
        /*0062*/ 	.short	(.L_35 - .L_34)
	.align		4
.L_34:
        /*0064*/ 	.word	index@(_ZN7cutlass13device_kernelIN5flash11enable_sm90INS1_16FlashAttnFwdSm90INS1_25CollectiveMainloopFwdSm90ILi2EN4cute5tupleIJNS5_1CILi1EEES8_S8_EEENS6_IJNS7_ILi192EEENS7_ILi128EEENS7_ILi96EEEEEELi96ENS_6half_tEfNS_4arch4Sm90ELb0ELb1ELb1ELb1ELb1ELb0ELb0ELb0ELb1ELb1ELb1ELb0EEENS1_21CollectiveEpilogueFwdINS6_IJSA_SC_SB_EEES9_SE_SG_Li384ELb1ELb1ELb1ELb0EEENS1_36VarlenDynamicPersistentTileSchedulerILi192ELi128ELi384ELi128ELb1ELb1ELb1ELb1ELb0ELb1EEEEEEEEEvNT_6ParamsE)
        /*0068*/ 	.word	0x00000080


	//----- nvinfo : EIATTR_FRAME_SIZE
	.align		4
.L_35:
        /*006c*/ 	.byte	0x04, 0x11
        /*006e*/ 	.short	(.L_37 - .L_36)
	.align		4
.L_36:
        /*0070*/ 	.word	index@(_ZN7cutlass13device_kernelIN5flash11enable_sm90INS1_16FlashAttnFwdSm90INS1_25CollectiveMainloopFwdSm90ILi2EN4cute5tupleIJNS5_1CILi1EEES8_S8_EEENS6_IJNS7_ILi192EEENS7_ILi128EEENS7_ILi96EEEEEELi96ENS_6half_tEfNS_4arch4Sm90ELb0ELb1ELb1ELb1ELb1ELb0ELb0ELb0ELb1ELb1ELb1ELb0EEENS1_21CollectiveEpilogueFwdINS6_IJSA_SC_SB_EEES9_SE_SG_Li384ELb1ELb1ELb1ELb0EEENS1_36VarlenDynamicPersistentTileSchedulerILi192ELi128ELi384ELi128ELb1ELb1ELb1ELb1ELb0ELb1EEEEEEEEEvNT_6ParamsE)
        /*0074*/ 	.word	0x00000030


	//----- nvinfo : EIATTR_REGCOUNT
	.align		4
.L_37:
        /*0078*/ 	.byte	0x04, 0x2f
        /*007a*/ 	.short	(.L_39 - .L_38)
	.align		4
.L_38:
        /*007c*/ 	.word	index@(_ZN7cutlass13device_kernelIN5flash11enable_sm90INS1_16FlashAttnFwdSm90INS1_25CollectiveMainloopFwdSm90ILi2EN4cute5tupleIJNS5_1CILi1EEES8_S8_EEENS6_IJNS7_ILi192EEENS7_ILi128EEENS7_ILi96EEEEEELi96ENS_6half_tEfNS_4arch4Sm90ELb0ELb1ELb1ELb0ELb1ELb0ELb0ELb0ELb1ELb1ELb1ELb0EEENS1_21CollectiveEpilogueFwdINS6_IJSA_SC_SB_EEES9_SE_SG_Li384ELb0ELb1ELb1ELb0EEENS1_19SingleTileSchedulerILb0ELb1ELb1ELi192EEEEEEEEEvNT_6ParamsE)
        /*0080*/ 	.word	0x00000080


	//----- nvinfo : EIATTR_FRAME_SIZE
	.align		4
.L_39:
        /*0084*/ 	.byte	0x04, 0x11
        /*0086*/ 	.short	(.L_41 - .L_40)
	.align		4
.L_40:
        /*0088*/ 	.word	index@(_ZN7cutlass13device_kernelIN5flash11enable_sm90INS1_16FlashAttnFwdSm90INS1_25CollectiveMainloopFwdSm90ILi2EN4cute5tupleIJNS5_1CILi1EEES8_S8_EEENS6_IJNS7_ILi192EEENS7_ILi128EEENS7_ILi96EEEEEELi96ENS_6half_tEfNS_4arch4Sm90ELb0ELb1ELb1ELb0ELb1ELb0ELb0ELb0ELb1ELb1ELb1ELb0EEENS1_21CollectiveEpilogueFwdINS6_IJSA_SC_SB_EEES9_SE_SG_Li384ELb0ELb1ELb1ELb0EEENS1_19SingleTileSchedulerILb0ELb1ELb1ELi192EEEEEEEEEvNT_6ParamsE)
        /*008c*/ 	.word	0x00000010


	//----- nvinfo : EIATTR_REGCOUNT
	.align		4
.L_41:
        /*0090*/ 	.byte	0x04, 0x2f
        /*0092*/ 	.short	(.L_43 - .L_42)
	.align		4
.L_42:
        /*0094*/ 	.word	index@(_ZN7cutlass13device_kernelIN5flash11enable_sm90INS1_16FlashAttnFwdSm90INS1_25CollectiveMainloopFwdSm90ILi2EN4cute5tupleIJNS5_1CILi1EEES8_S8_EEENS6_IJNS7_ILi192EEENS7_ILi128EEENS7_ILi96EEEEEELi96ENS_6half_tEfNS_4arch4Sm90ELb0ELb0ELb1ELb1ELb1ELb1ELb0ELb0ELb1ELb1ELb1ELb0EEENS1_21CollectiveEpilogueFwdINS6_IJSA_SC_SB_EEES9_SE_SG_Li384ELb1ELb1ELb1ELb0EEENS1_36VarlenDynamicPersistentTileSchedulerILi192ELi128ELi384ELi128ELb1ELb1ELb1ELb0ELb1ELb1EEEEEEEEEvNT_6ParamsE)
        /*0098*/ 	.word	0x00000080


	//----- nvinfo : EIATTR_FRAME_SIZE
	.align		4
.L_43:
        /*009c*/ 	.byte	0x04, 0x11
        /*009e*/ 	.short	(.L_45 - .L_44)
	.align		4
.L_44:
        /*00a0*/ 	.word	index@(_ZN7cutlass13device_kernelIN5flash11enable_sm90INS1_16FlashAttnFwdSm90INS1_25CollectiveMainloopFwdSm90ILi2EN4cute5tupleIJNS5_1CILi1EEES8_S8_EEENS6_IJNS7_ILi192EEENS7_ILi128EEENS7_ILi96EEEEEELi96ENS_6half_tEfNS_4arch4Sm90ELb0ELb0ELb1ELb1ELb1ELb1ELb0ELb0ELb1ELb1ELb1ELb0EEENS1_21CollectiveEpilogueFwdINS6_IJSA_SC_SB_EEES9_SE_SG_Li384ELb1ELb1ELb1ELb0EEENS1_36VarlenDynamicPersistentTileSchedulerILi192ELi128ELi384ELi128ELb1ELb1ELb1ELb0ELb1ELb1EEEEEEEEEvNT_6ParamsE)
        /*00a4*/ 	.word	0x00000118


	//----- nvinfo : EIATTR_REGCOUNT
	.align		4
.L_45:
        /*00a8*/ 	.byte	0x04, 0x2f
        /*00aa*/ 	.short	(.L_47 - .L_46)
	.align		4
.L_46:
        /*00ac*/ 	.word	index@(_ZN7cutlass13device_kernelIN5flash11enable_sm90INS1_16FlashAttnFwdSm90INS1_25CollectiveMainloopFwdSm90ILi2EN4cute5tupleIJNS5_1CILi1EEES8_S8_EEENS6_IJNS7_ILi192EEENS7_ILi128EEENS7_ILi96EEEEEELi96ENS_6half_tEfNS_4arch4Sm90ELb0ELb0ELb1ELb1ELb1ELb0ELb0ELb0ELb1ELb1ELb1ELb0EEENS1_21CollectiveEpilogueFwdINS6_IJSA_SC_SB_EEES9_SE_SG_Li384ELb1ELb1ELb1ELb0EEENS1_36VarlenDynamicPersistentTileSchedulerILi192ELi128ELi384ELi128ELb1ELb1ELb1ELb0ELb1ELb1EEEEEEEEEvNT_6ParamsE)
        /*00b0*/ 	.word	0x00000080


	//----- nvinfo : EIATTR_FRAME_SIZE
	.align		4
.L_47:
        /*00b4*/ 	.byte	0x04, 0x11
        /*00b6*/ 	.short	(.L_49 - .L_48)
	.align		4
.L_48:
        /*00b8*/ 	.word	index@(_ZN7cutlass13device_kernelIN5flash11enable_sm90INS1_16FlashAttnFwdSm90INS1_25CollectiveMainloopFwdSm90ILi2EN4cute5tupleIJNS5_1CILi1EEES8_S8_EEENS6_IJNS7_ILi192EEENS7_ILi128EEENS7_ILi96EEEEEELi96ENS_6half_tEfNS_4arch4Sm90ELb0ELb0ELb1ELb1ELb1ELb0ELb0ELb0ELb1ELb1ELb1ELb0EEENS1_21CollectiveEpilogueFwdINS6_IJSA_SC_SB_EEES9_SE_SG_Li384ELb1ELb1ELb1ELb0EEENS1_36VarlenDynamicPersistentTileSchedulerILi192ELi128ELi384ELi128ELb1ELb1ELb1ELb0ELb1ELb1EEEEEEEEEvNT_6ParamsE)
        /*00bc*/ 	.word	0x00000050


	//----- nvinfo : EIATTR_REGCOUNT
	.align		4
.L_49:
        /*00c0*/ 	.byte	0x04, 0x2f
        /*00c2*/ 	.short	(.L_51 - .L_50)
	.align		4
.L_50:
        /*00c4*/ 	.word	index@(_ZN7cutlass13device_kernelIN5flash11enable_sm90INS1_16FlashAttnFwdSm90INS1_25CollectiveMainloopFwdSm90ILi2EN4cute5tupleIJNS5_1CILi1EEES8_S8_EEENS6_IJNS7_ILi192EEENS7_ILi128EEENS7_ILi96EEEEEELi96ENS_6half_tEfNS_4arch4Sm90ELb0ELb0ELb1ELb0ELb1ELb0ELb0ELb0ELb1ELb1ELb1ELb0EEENS1_21CollectiveEpilogueFwdINS6_IJSA_SC_SB_EEES9_SE_SG_Li384ELb0ELb1ELb1ELb0EEENS1_19SingleTileSchedulerILb0ELb1ELb1ELi192EEEEEEEEEvNT_6ParamsE)
        /*00c8*/ 	.word	0x00000080


	//----- nvinfo : EIATTR_FRAME_SIZE
	.align		4
.L_51:
        /*00cc*/ 	.byte	0x04, 0x11
        /*00ce*/ 	.short	(.L_53 - .L_52)
	.align		4
.L_52:
        /*00d0*/ 	.word	index@(_ZN7cutlass13device_kernelIN5flash11enable_sm90INS1_16FlashAttnFwdSm90INS1_25CollectiveMainloopFwdSm90ILi2EN4cute5tupleIJNS5_1CILi1EEES8_S8_EEENS6_IJNS7_ILi192EEENS7_ILi128EEENS7_ILi96EEEEEELi96ENS_6half_tEfNS_4arch4Sm90ELb0ELb0ELb1ELb0ELb1ELb0ELb0ELb0ELb1ELb1ELb1ELb0EEENS1_21CollectiveEpilogueFwdINS6_IJSA_SC_SB_EEES9_SE_SG_Li384ELb0ELb1ELb1ELb0EEENS1_19SingleTileSchedulerILb0ELb1ELb1ELi192EEEEEEEEEvNT_6ParamsE)
        /*00d4*/ 	.word	0x00000008


	//----- nvinfo : EIATTR_MIN_STACK_SIZE
	.align		4
.L_53:
        /*00d8*/ 	.byte	0x04, 0x12
        /*00da*/ 	.short	(.L_55 - .L_54)
	.align		4
.L_54:
        /*00dc*/ 	.word	index@(_ZN7cutlass13device_kernelIN5flash11enable_sm90INS1_16FlashAttnFwdSm90INS1_25CollectiveMainloopFwdSm90ILi2EN4cute5tupleIJNS5_1CILi1EEES8_S8_EEENS6_IJNS7_ILi192EEENS7_ILi128EEENS7_ILi96EEEEEELi96ENS_6half_tEfNS_4arch4Sm90ELb0ELb0ELb1ELb0ELb1ELb0ELb0ELb0ELb1ELb1ELb1ELb0EEENS1_21CollectiveEpilogueFwdINS6_IJSA_SC_SB_EEES9_SE_SG_Li384ELb0ELb1ELb1ELb0EEENS1_19SingleTileSchedulerILb0ELb1ELb1ELi192EEEEEEEEEvNT_6ParamsE)
        /*00e0*/ 	.word	0x00000008


	//----- nvinfo : EIATTR_MIN_STACK_SIZE
	.align		4
.L_55:
        /*00e4*/ 	.byte	0x04, 0x12
        /*00e6*/ 	.short	(.L_57 - .L_56)
	.align		4
.L_56:
        /*00e8*/ 	.word	index@(_ZN7cutlass13device_kernelIN5flash11enable_sm90INS1_16FlashAttnFwdSm90INS1_25CollectiveMainloopFwdSm90ILi2EN4cute5tupleIJNS5_1CILi1EEES8_S8_EEENS6_IJNS7_ILi192EEENS7_ILi128EEENS7_ILi96EEEEEELi96ENS_6half_tEfNS_4arch4Sm90ELb0ELb0ELb1ELb1ELb1ELb0ELb0ELb0ELb1ELb1ELb1ELb0EEENS1_21CollectiveEpilogueFwdINS6_IJSA_SC_SB_EEES9_SE_SG_Li384ELb1ELb1ELb1ELb0EEENS1_36VarlenDynamicPersistentTileSchedulerILi192ELi128ELi384ELi128ELb1ELb1ELb1ELb0ELb1ELb1EEEEEEEEEvNT_6ParamsE)
        /*00ec*/ 	.word	0x00000050


	//----- nvinfo : EIATTR_MIN_STACK_SIZE
	.align		4
.L_57:
        /*00f0*/ 	.byte	0x04, 0x12
        /*00f2*/ 	.short	(.L_59 - .L_58)
	.align		4
.L_58:
        /*00f4*/ 	.word	index@(_ZN7cutlass13device_kernelIN5flash11enable_sm90INS1_16FlashAttnFwdSm90INS1_25CollectiveMainloopFwdSm90ILi2EN4cute5tupleIJNS5_1CILi1EEES8_S8_EEENS6_IJNS7_ILi192EEENS7_ILi128EEENS7_ILi96EEEEEELi96ENS_6half_tEfNS_4arch4Sm90ELb0ELb0ELb1ELb1ELb1ELb1ELb0ELb0ELb1ELb1ELb1ELb0EEENS1_21CollectiveEpilogueFwdINS6_IJSA_SC_SB_EEES9_SE_SG_Li384ELb1ELb1ELb1ELb0EEENS1_36VarlenDynamicPersistentTileSchedulerILi192ELi128ELi384ELi128ELb1ELb1ELb1ELb0ELb1ELb1EEEEEEEEEvNT_6ParamsE)
        /*00f8*/ 	.word	0x00000118


	//----- nvinfo : EIATTR_MIN_STACK_SIZE
	.align		4
.L_59:
        /*00fc*/ 	.byte	0x04, 0x12
        /*00fe*/ 	.short	(.L_61 - .L_60)
	.align		4
.L_60:
        /*0100*/ 	.word	index@(_ZN7cutlass13device_kernelIN5flash11enable_sm90INS1_16FlashAttnFwdSm90INS1_25CollectiveMainloopFwdSm90ILi2EN4cute5tupleIJNS5_1CILi1EEES8_S8_EEENS6_IJNS7_ILi192EEENS7_ILi128EEENS7_ILi96EEEEEELi96ENS_6half_tEfNS_4arch4Sm90ELb0ELb1ELb1ELb0ELb1ELb0ELb0ELb0ELb1ELb1ELb1ELb0EEENS1_21CollectiveEpilogueFwdINS6_IJSA_SC_SB_EEES9_SE_SG_Li384ELb0ELb1ELb1ELb0EEENS1_19SingleTileSchedulerILb0ELb1ELb1ELi192EEEEEEEEEvNT_6ParamsE)
        /*0104*/ 	.word	0x00000010


	//----- nvinfo : EIATTR_MIN_STACK_SIZE
	.align		4
.L_61:
        /*0108*/ 	.byte	0x04, 0x12
        /*010a*/ 	.short	(.L_63 - .L_62)
	.align		4
.L_62:
        /*010c*/ 	.word	index@(_ZN7cutlass13device_kernelIN5flash11enable_sm90INS1_16FlashAttnFwdSm90INS1_25CollectiveMainloopFwdSm90ILi2EN4cute5tupleIJNS5_1CILi1EEES8_S8_EEENS6_IJNS7_ILi192EEENS7_ILi128EEENS7_ILi96EEEEEELi96ENS_6half_tEfNS_4arch4Sm90ELb0ELb1ELb1ELb1ELb1ELb0ELb0ELb0ELb1ELb1ELb1ELb0EEENS1_21CollectiveEpilogueFwdINS6_IJSA_SC_SB_EEES9_SE_SG_Li384ELb1ELb1ELb1ELb0EEENS1_36VarlenDynamicPersistentTileSchedulerILi192ELi128ELi384ELi128ELb1ELb1ELb1ELb1ELb0ELb1EEEEEEEEEvNT_6ParamsE)
        /*0110*/ 	.word	0x00000030


	//----- nvinfo : EIATTR_MIN_STACK_SIZE
	.align		4
.L_63:
        /*0114*/ 	.byte	0x04, 0x12
        /*0116*/ 	.short	(.L_65 - .L_64)
	.align		4
.L_64:
        /*0118*/ 	.word	index@(_ZN7cutlass13device_kernelIN5flash11enable_sm90INS1_16FlashAttnFwdSm90INS1_25CollectiveMainloopFwdSm90ILi2EN4cute5tupleIJNS5_1CILi1EEES8_S8_EEENS6_IJNS7_ILi192EEENS7_ILi128EEENS7_ILi96EEEEEELi96ENS_6half_tEfNS_4arch4Sm90ELb0ELb1ELb1ELb1ELb1ELb1ELb0ELb0ELb1ELb1ELb1ELb0EEENS1_21CollectiveEpilogueFwdINS6_IJSA_SC_SB_EEES9_SE_SG_Li384ELb1ELb1ELb1ELb0EEENS1_36VarlenDynamicPersistentTileSchedulerILi192ELi128ELi384ELi128ELb1ELb1ELb1ELb1ELb0ELb1EEEEEEEEEvNT_6ParamsE)
        /*011c*/ 	.word	0x000000c8


	//----- nvinfo : EIATTR_MIN_STACK_SIZE
	.align		4
.L_65:
        /*0120*/ 	.byte	0x04, 0x12
        /*0122*/ 	.short	(.L_67 - .L_66)
	.align		4
.L_66:
        /*0124*/ 	.word	index@(_ZN7cutlass13device_kernelIN5flash11enable_sm90INS1_16FlashAttnFwdSm90INS1_25CollectiveMainloopFwdSm90ILi2EN4cute5tupleIJNS5_1CILi1EEES8_S8_EEENS6_IJNS7_ILi192EEENS7_ILi128EEENS7_ILi96EEEEEELi96ENS_6half_tEfNS_4arch4Sm90ELb1ELb0ELb1ELb0ELb1ELb0ELb0ELb0ELb1ELb1ELb1ELb0EEENS1_21CollectiveEpilogueFwdINS6_IJSA_SC_SB_EEES9_SE_SG_Li384ELb0ELb1ELb1ELb0EEENS1_19SingleTileSchedulerILb0ELb1ELb1ELi192EEEEEEEEEvNT_6ParamsE)
        /*0128*/ 	.word	0x00000010


	//----- nvinfo : EIATTR_MIN_STACK_SIZE
	.align		4
.L_67:
        /*012c*/ 	.byte	0x04, 0x12
        /*012e*/ 	.short	(.L_69 - .L_68)
	.align		4
.L_68:
        /*0130*/ 	.word	index@(_ZN7cutlass13device_kernelIN5flash11enable_sm90INS1_16FlashAttnFwdSm90INS1_25CollectiveMainloopFwdSm90ILi2EN4cute5tupleIJNS5_1CILi1EEES8_S8_EEENS6_IJNS7_ILi192EEENS7_ILi128EEENS7_ILi96EEEEEELi96ENS_6half_tEfNS_4arch4Sm90ELb1ELb0ELb1ELb1ELb1ELb0ELb0ELb0ELb1ELb1ELb1ELb0EEENS1_21CollectiveEpilogueFwdINS6_IJSA_SC_SB_EEES9_SE_SG_Li384ELb1ELb1ELb1ELb0EEENS1_36VarlenDynamicPersistentTileSchedulerILi192ELi128ELi384ELi128ELb1ELb1ELb1ELb1ELb1ELb1EEEEEEEEEvNT_6ParamsE)
        /*0134*/ 	.word	0x00000048


	//----- nvinfo : EIATTR_MIN_STACK_SIZE
	.align		4
.L_69:
        /*0138*/ 	.byte	0x04, 0x12
        /*013a*/ 	.short	(.L_71 - .L_70)
	.align		4
.L_70:
        /*013c*/ 	.word	index@(_ZN7cutlass13device_kernelIN5flash11enable_sm90INS1_16FlashAttnFwdSm90INS1_25CollectiveMainloopFwdSm90ILi2EN4cute5tupleIJNS5_1CILi1EEES8_S8_EEENS6_IJNS7_ILi192EEENS7_ILi128EEENS7_ILi96EEEEEELi96ENS_6half_tEfNS_4arch4Sm90ELb1ELb0ELb1ELb1ELb1ELb1ELb0ELb0ELb1ELb1ELb1ELb0EEENS1_21CollectiveEpilogueFwdINS6_IJSA_SC_SB_EEES9_SE_SG_Li384ELb1ELb1ELb1ELb0EEENS1_36VarlenDynamicPersistentTileSchedulerILi192ELi128ELi384ELi128ELb1ELb1ELb1ELb1ELb1ELb1EEEEEEEEEvNT_6ParamsE)
        /*0140*/ 	.word	0x00000118
.L_71:


//--------------------- .nv.compat                --------------------------
	.section	.nv.compat,"",@"SHT_CUDA_COMPAT_INFO"
	.align	4
        /*0000*/ 	.byte	0x02, 0x09, 0x01, 0x00, 0x02, 0x02, 0x04, 0x00, 0x02, 0x05, 0x05, 0x00, 0x03, 0x07, 0x01, 0x01
        /*0010*/ 	.byte	0x02, 0x03, 0x01, 0x00, 0x02, 0x06, 0x01, 0x00, 0x04, 0x0b, 0x08, 0x00, 0x00, 0x00, 0x00, 0x00
        /*0020*/ 	.byte	0x00, 0x00, 0x00, 0x00


//--------------------- .nv.info._ZN7cutlass13device_kernelIN5flash11enable_sm90INS1_16FlashAttnFwdSm90INS1_25CollectiveMainloopFwdSm90ILi2EN4cute5tupleIJNS5_1CILi1EEES8_S8_EEENS6_IJNS7_ILi192EEENS7_ILi128EEENS7_ILi96EEEEEELi96ENS_6half_tEfNS_4arch4Sm90ELb0ELb0ELb1ELb0ELb1ELb0ELb0ELb0ELb1ELb1ELb1ELb0EEENS1_21CollectiveEpilogueFwdINS6_IJSA_SC_SB_EEES9_SE_SG_Li384ELb0ELb1ELb1ELb0EEENS1_19SingleTileSchedulerILb0ELb1ELb1ELi192EEEEEEEEEvNT_6ParamsE --------------------------
	.section	.nv.info._ZN7cutlass13device_kernelIN5flash11enable_sm90INS1_16FlashAttnFwdSm90INS1_25CollectiveMainloopFwdSm90ILi2EN4cute5tupleIJNS5_1CILi1EEES8_S8_EEENS6_IJNS7_ILi192EEENS7_ILi128EEENS7_ILi96EEEEEELi96ENS_6half_tEfNS_4arch4Sm90ELb0ELb0ELb1ELb0ELb1ELb0ELb0ELb0ELb1ELb1ELb1ELb0EEENS1_21CollectiveEpilogueFwdINS6_IJSA_SC_SB_EEES9_SE_SG_Li384ELb0ELb1ELb1ELb0EEENS1_19SingleTileSchedulerILb0ELb1ELb1ELi192EEEEEEEEEvNT_6ParamsE,"",@"SHT_CUDA_INFO"
	.sectionflags	@""
	.align	4


	//----- nvinfo : EIATTR_CUDA_API_VERSION
	.align		4
        /*0000*/ 	.byte	0x04, 0x37
        /*0002*/ 	.short	(.L_73 - .L_72)
.L_72:
        /*0004*/ 	.word	0x00000082


	//----- nvinfo : EIATTR_KPARAM_INFO
	.align		4
.L_73:
        /*0008*/ 	.byte	0x04, 0x17
        /*000a*/ 	.short	(.L_75 - .L_74)
.L_74:
        /*000c*/ 	.word	0x00000000
        /*0010*/ 	.short	0x0000
        /*0012*/ 	.short	0x0070
        /*0014*/ 	.byte	0x00, 0xf0, 0x01, 0x28


	//----- nvinfo : EIATTR_SPARSE_MMA_MASK
	.align		4
.L_75:
        /*0018*/ 	.byte	0x03, 0x50
        /*001a*/ 	.short	0x0000


	//----- nvinfo : EIATTR_MAXREG_COUNT
	.align		4
        /*001c*/ 	.byte	0x03, 0x1b
        /*001e*/ 	.short	0x0080


	//----- nvinfo : EIATTR_NUM_BARRIERS
	.align		4
        /*0020*/ 	.byte	0x02, 0x4c
        /*0022*/ 	.byte	0x10
	.zero		1


	//----- nvinfo : EIATTR_EXTERNS
	.align		4
        /*0024*/ 	.byte	0x04, 0x0f
        /*0026*/ 	.short	(.L_77 - .L_76)


	//   ....[0]....
	.align		4
.L_76:
        /*0028*/ 	.word	index@(__assertfail)


	//----- nvinfo : EIATTR_ANNOTATIONS
	.align		4
.L_77:
        /*002c*/ 	.byte	0x04, 0x55
        /*002e*/ 	.short	(.L_79 - .L_78)


	//   ....[0]....
.L_78:
        /*0030*/ 	.word	0x00000001
        /*0034*/ 	.byte	0x60, 0x93, 0x00, 0x00, 0x01, 0x00, 0x00, 0x00, 0x70, 0x93, 0x00, 0x00, 0x01, 0x00, 0x00, 0x00
        /*0044*/ 	.byte	0xe0, 0xaa, 0x00, 0x00, 0x01, 0x00, 0x00, 0x00, 0x00, 0xab, 0x00, 0x00


	//----- nvinfo : EIATTR_MERCURY_ISA_VERSION
	.align		4
.L_79:
        /*0050*/ 	.byte	0x03, 0x5f
        /*0052*/ 	.short	0x0101


	//----- nvinfo : EIATTR_INT_WARP_WIDE_INSTR_OFFSETS
	.align		4
        /*0054*/ 	.byte	0x04, 0x31
        /*0056*/ 	.short	(.L_81 - .L_80)


	//   ....[0]....
.L_80:
        /*0058*/ 	.word	0x000000c0


	//   ....[1]....
        /*005c*/ 	.word	0x000000d0


	//   ....[2]....
        /*0060*/ 	.word	0x00000170


	//----- nvinfo : EIATTR_COOP_GROUP_MASK_REGIDS
	.align		4
.L_81:
        /*0064*/ 	.byte	0x04, 0x29
        /*0066*/ 	.short	(.L_83 - .L_82)


	//   ....[0]....
.L_82:
        /*0068*/ 	.word	0xffffffff


	//   ....[1]....
        /*006c*/ 	.word	0xffffffff


	//   ....[2]....
        /*0070*/ 	.word	0xffffffff


	//   ....[3]....
        /*0074*/ 	.word	0xffffffff


	//   ....[4]....
        /*0078*/ 	.word	0xffffffff


	//   ....[5]....
        /*007c*/ 	.word	0xffffffff


	//   ....[6]....
        /*0080*/ 	.word	0xffffffff


	//   ....[7]....
        /*0084*/ 	.word	0xffffffff


	//   ....[8]....
        /*0088*/ 	.word	0xffffffff


	//   ....[9]....
        /*008c*/ 	.word	0xffffffff


	//   ....[10]....
        /*0090*/ 	.word	0xffffffff


	//   ....[11]....
        /*0094*/ 	.word	0xffffffff


	//   ....[12]....
        /*0098*/ 	.word	0xffffffff


	//   ....[13]....
        /*009c*/ 	.word	0xffffffff


	//   ....[14]....
        /*00a0*/ 	.word	0xffffffff


	//   ....[15]....
        /*00a4*/ 	.word	0xffffffff


	//   ....[16]....
        /*00a8*/ 	.word	0xffffffff


	//   ....[17]....
        /*00ac*/ 	.word	0xffffffff


	//   ....[18]....
        /*00b0*/ 	.word	0xffffffff


	//   ....[19]....
        /*00b4*/ 	.word	0xffffffff


	//   ....[20]....
        /*00b8*/ 	.word	0xffffffff


	//   ....[21]....
        /*00bc*/ 	.word	0xffffffff


	//   ....[22]....
        /*00c0*/ 	.word	0xffffffff


	//   ....[23]....
        /*00c4*/ 	.word	0xffffffff


	//   ....[24]....
        /*00c8*/ 	.word	0xffffffff


	//   ....[25]....
        /*00cc*/ 	.word	0xffffffff


	//   ....[26]....
        /*00d0*/ 	.word	0xffffffff


	//   ....[27]....
        /*00d4*/ 	.word	0xffffffff


	//   ....[28]....
        /*00d8*/ 	.word	0xffffffff


	//   ....[29]....
        /*00dc*/ 	.word	0xffffffff


	//   ....[30]....
        /*00e0*/ 	.word	0xffffffff


	//   ....[31]....
        /*00e4*/ 	.word	0xffffffff


	//   ....[32]....
        /*00e8*/ 	.word	0xffffffff


	//   ....[33]....
        /*00ec*/ 	.word	0xffffffff


	//   ....[34]....
        /*00f0*/ 	.word	0xffffffff


	//   ....[35]....
        /*00f4*/ 	.word	0xffffffff


	//   ....[36]....
        /*00f8*/ 	.word	0xffffffff


	//   ....[37]....
        /*00fc*/ 	.word	0xffffffff


	//   ....[38]....
        /*0100*/ 	.word	0xffffffff


	//   ....[39]....
        /*0104*/ 	.word	0xffffffff


	//   ....[40]....
        /*0108*/ 	.word	0xffffffff


	//   ....[41]....
        /*010c*/ 	.word	0xffffffff


	//   ....[42]....
        /*0110*/ 	.word	0xffffffff


	//   ....[43]....
        /*0114*/ 	.word	0xffffffff


	//   ....[44]....
        /*0118*/ 	.word	0xffffffff


	//   ....[45]....
        /*011c*/ 	.word	0xffffffff


	//   ....[46]....
        /*0120*/ 	.word	0xffffffff


	//   ....[47]....
        /*0124*/ 	.word	0xffffffff


	//   ....[48]....
        /*0128*/ 	.word	0xffffffff


	//   ....[49]....
        /*012c*/ 	.word	0xffffffff


	//   ....[50]....
        /*0130*/ 	.word	0xffffffff


	//   ....[51]....
        /*0134*/ 	.word	0xffffffff


	//   ....[52]....
        /*0138*/ 	.word	0xffffffff


	//   ....[53]....
        /*013c*/ 	.word	0xffffffff


	//   ....[54]....
        /*0140*/ 	.word	0xffffffff


	//   ....[55]....
        /*0144*/ 	.word	0xffffffff


	//   ....[56]....
        /*0148*/ 	.word	0xffffffff


	//   ....[57]....
        /*014c*/ 	.word	0xffffffff


	//   ....[58]....
        /*0150*/ 	.word	0xffffffff


	//   ....[59]....
        /*0154*/ 	.word	0xffffffff


	//   ....[60]....
        /*0158*/ 	.word	0xffffffff


	//   ....[61]....
        /*015c*/ 	.word	0xffffffff


	//   ....[62]....
        /*0160*/ 	.word	0xffffffff


	//   ....[63]....
        /*0164*/ 	.word	0xffffffff


	//   ....[64]....
        /*0168*/ 	.word	0xffffffff


	//   ....[65]....
        /*016c*/ 	.word	0xffffffff


	//   ....[66]....
        /*0170*/ 	.word	0xffffffff


	//   ....[67]....
        /*0174*/ 	.word	0xffffffff


	//   ....[68]....
        /*0178*/ 	.word	0xffffffff


	//   ....[69]....
        /*017c*/ 	.word	0xffffffff


	//   ....[70]....
        /*0180*/ 	.word	0xffffffff


	//   ....[71]....
        /*0184*/ 	.word	0xffffffff


	//   ....[72]....
        /*0188*/ 	.word	0xffffffff


	//   ....[73]....
        /*018c*/ 	.word	0xffffffff


	//   ....[74]....
        /*0190*/ 	.word	0xffffffff


	//   ....[75]....
        /*0194*/ 	.word	0x0500000f


	//   ....[76]....
        /*0198*/ 	.word	0x0500000f


	//   ....[77]....
        /*019c*/ 	.word	0x0500000f


	//   ....[78]....
        /*01a0*/ 	.word	0x0500000f


	//   ....[79]....
        /*01a4*/ 	.word	0x0500000f


	//   ....[80]....
        /*01a8*/ 	.word	0x0500000f


	//   ....[81]....
        /*01ac*/ 	.word	0x0500000f


	//   ....[82]....
        /*01b0*/ 	.word	0x0500000f


	//   ....[83]....
        /*01b4*/ 	.word	0x0500000f


	//   ....[84]....
        /*01b8*/ 	.word	0x0500000f


	//   ....[85]....
        /*01bc*/ 	.word	0x0500000f


	//   ....[86]....
        /*01c0*/ 	.word	0x0500000f


	//   ....[87]....
        /*01c4*/ 	.word	0x0500000f


	//   ....[88]....
        /*01c8*/ 	.word	0x0500000f


	//   ....[89]....
        /*01cc*/ 	.word	0x0500000f


	//   ....[90]....
        /*01d0*/ 	.word	0x0500000f


	//   ....[91]....
        /*01d4*/ 	.word	0x0500000f


	//   ....[92]....
        /*01d8*/ 	.word	0x0500000f


	//   ....[93]....
        /*01dc*/ 	.word	0x0500000f


	//   ....[94]....
        /*01e0*/ 	.word	0x0500000f


	//   ....[95]....
        /*01e4*/ 	.word	0x0500000f


	//   ....[96]....
        /*01e8*/ 	.word	0x0500000f


	//   ....[97]....
        /*01ec*/ 	.word	0x0500000f


	//   ....[98]....
        /*01f0*/ 	.word	0x0500000f


	//   ....[99]....
        /*01f4*/ 	.word	0x0500000f


	//   ....[100]....
        /*01f8*/ 	.word	0x0500000f


	//   ....[101]....
        /*01fc*/ 	.word	0x0500000f


	//   ....[102]....
        /*0200*/ 	.word	0x0500000f


	//   ....[103]....
        /*0204*/ 	.word	0x0500000f


	//   ....[104]....
        /*0208*/ 	.word	0x0500000f


	//   ....[105]....
        /*020c*/ 	.word	0x0500000f


	//   ....[106]....
        /*0210*/ 	.word	0x0500000f


	//   ....[107]....
        /*0214*/ 	.word	0x0500000f


	//   ....[108]....
        /*0218*/ 	.word	0x0500000f


	//   ....[109]....
        /*021c*/ 	.word	0x0500000f


	//   ....[110]....
        /*0220*/ 	.word	0x0500000f


	//   ....[111]....
        /*0224*/ 	.word	0x0500000f


	//   ....[112]....
        /*0228*/ 	.word	0x0500000f


	//   ....[113]....
        /*022c*/ 	.word	0x0500000f


	//   ....[114]....
        /*0230*/ 	.word	0x0500000f


	//   ....[115]....
        /*0234*/ 	.word	0x0500000f


	//   ....[116]....
        /*0238*/ 	.word	0x0500000f


	//   ....[117]....
        /*023c*/ 	.word	0x0500000f


	//   ....[118]....
        /*0240*/ 	.word	0x0500000f


	//   ....[119]....
        /*0244*/ 	.word	0x0500000f


	//   ....[120]....
        /*0248*/ 	.word	0x0500000f


	//----- nvinfo : EIATTR_COOP_GROUP_INSTR_OFFSETS
	.align		4
.L_83:
        /*024c*/ 	.byte	0x04, 0x28
        /*024e*/ 	.short	(.L_85 - .L_84)


	//   ....[0]....
.L_84:
        /*0250*/ 	.word	0x00000080


	//   ....[1]....
        /*0254*/ 	.word	0x00000090


	//   ....[2]....
        /*0258*/ 	.word	0x000002d0


	//   ....[3]....
        /*025c*/ 	.word	0x00000430


	//   ....[4]....
        /*0260*/ 	.word	0x00000550


	//   ....[5]....
        /*0264*/ 	.word	0x000006b0


	//   ....[6]....
        /*0268*/ 	.word	0x00000f50


	//   ....[7]....
        /*026c*/ 	.word	0x000029e0


	//   ....[8]....
        /*0270*/ 	.word	0x00002a30


	//   ....[9]....
        /*0274*/ 	.word	0x00002f90


	//   ....[10]....
        /*0278*/ 	.word	0x00002fe0


	//   ....[11]....
        /*027c*/ 	.word	0x00003d30


	//   ....[12]....
        /*0280*/ 	.word	0x00005400


	//   ....[13]....
        /*0284*/ 	.word	0x00005420


	//   ....[14]....
        /*0288*/ 	.word	0x00005440


	//   ....[15]....
        /*028c*/ 	.word	0x00005460


	//   ....[16]....
        /*0290*/ 	.word	0x000067c0


	//   ....[17]....
        /*0294*/ 	.word	0x00006900


	//   ....[18]....
        /*0298*/ 	.word	0x00006940


	//   ....[19]....
        /*029c*/ 	.word	0x00006a50


	//   ....[20]....
        /*02a0*/ 	.word	0x00006a60


	//   ....[21]....
        /*02a4*/ 	.word	0x00007940


	//   ....[22]....
        /*02a8*/ 	.word	0x00007980


	//   ....[23]....
        /*02ac*/ 	.word	0x000079c0


	//   ....[24]....
        /*02b0*/ 	.word	0x00007a00


	//   ....[25]....
        /*02b4*/ 	.word	0x00007a20


	//   ....[26]....
        /*02b8*/ 	.word	0x00007a50


	//   ....[27]....
        /*02bc*/ 	.word	0x00007f20


	//   ....[28]....
        /*02c0*/ 	.word	0x00007f30


	//   ....[29]....
        /*02c4*/ 	.word	0x000087d0


	//   ....[30]....
        /*02c8*/ 	.word	0x000099e0


	//   ....[31]....
        /*02cc*/ 	.word	0x000099f0


	//   ....[32]....
        /*02d0*/ 	.word	0x00009a00


	//   ....[33]....
        /*02d4*/ 	.word	0x00009a10


	//   ....[34]....
        /*02d8*/ 	.word	0x00009a30


	//   ....[35]....
        /*02dc*/ 	.word	0x00009a40


	//   ....[36]....
        /*02e0*/ 	.word	0x00009a60


	//   ....[37]....
        /*02e4*/ 	.word	0x00009a90


	//   ....[38]....
        /*02e8*/ 	.word	0x0000a3f0


	//   ....[39]....
        /*02ec*/ 	.word	0x0000a430


	//   ....[40]....
        /*02f0*/ 	.word	0x0000a460


	//   ....[41]....
        /*02f4*/ 	.word	0x0000a480


	//   ....[42]....
        /*02f8*/ 	.word	0x0000a4c0


	//   ....[43]....
        /*02fc*/ 	.word	0x0000a530


	//   ....[44]....
        /*0300*/ 	.word	0x0000a560


	//   ....[45]....
        /*0304*/ 	.word	0x0000a5c0


	//   ....[46]....
        /*0308*/ 	.word	0x0000a5f0


	//   ....[47]....
        /*030c*/ 	.word	0x0000a650


	//   ....[48]....
        /*0310*/ 	.word	0x0000a680


	//   ....[49]....
        /*0314*/ 	.word	0x0000a6d0


	//   ....[50]....
        /*0318*/ 	.word	0x0000af30


	//   ....[51]....
        /*031c*/ 	.word	0x0000af40


	//   ....[52]....
        /*0320*/ 	.word	0x0000af50


	//   ....[53]....
        /*0324*/ 	.word	0x0000afe0


	//   ....[54]....
        /*0328*/ 	.word	0x0000aff0


	//   ....[55]....
        /*032c*/ 	.word	0x0000b050


	//   ....[56]....
        /*0330*/ 	.word	0x0000b080


	//   ....[57]....
        /*0334*/ 	.word	0x0000b0c0


	//   ....[58]....
        /*0338*/ 	.word	0x0000b300


	//   ....[59]....
        /*033c*/ 	.word	0x0000b320


	//   ....[60]....
        /*0340*/ 	.word	0x0000b340


	//   ....[61]....
        /*0344*/ 	.word	0x0000b3c0


	//   ....[62]....
        /*0348*/ 	.word	0x0000b3e0


	//   ....[63]....
        /*034c*/ 	.word	0x0000b460


	//   ....[64]....
        /*0350*/ 	.word	0x0000b480


	//   ....[65]....
        /*0354*/ 	.word	0x0000b490


	//   ....[66]....
        /*0358*/ 	.word	0x0000ba20


	//   ....[67]....
        /*035c*/ 	.word	0x0000ba40


	//   ....[68]....
        /*0360*/ 	.word	0x0000ba60


	//   ....[69]....
        /*0364*/ 	.word	0x0000ba70


	//   ....[70]....
        /*0368*/ 	.word	0x0000bb10


	//   ....[71]....
        /*036c*/ 	.word	0x0000bb40


	//   ....[72]....
        /*0370*/ 	.word	0x0000bb50


	//   ....[73]....
        /*0374*/ 	.word	0x0000bbc0


	//   ....[74]....
        /*0378*/ 	.word	0x0000bf60


	//   ....[75]....
        /*037c*/ 	.word	0x0000c400


	//   ....[76]....
        /*0380*/ 	.word	0x0000c4f0


	//   ....[77]....
        /*0384*/ 	.word	0x0000c5a0


	//   ....[78]....
        /*0388*/ 	.word	0x0000c610


	//   ....[79]....
        /*038c*/ 	.word	0x0000c700


	//   ....[80]....
        /*0390*/ 	.word	0x0000c770


	//   ....[81]....
        /*0394*/ 	.word	0x0000c850


	//   ....[82]....
        /*0398*/ 	.word	0x0000c910


	//   ....[83]....
        /*039c*/ 	.word	0x0000ca00


	//   ....[84]....
        /*03a0*/ 	.word	0x0000caa0


	//   ....[85]....
        /*03a4*/ 	.word	0x0000cb00


	//   ....[86]....
        /*03a8*/ 	.word	0x0000cbb0


	//   ....[87]....
        /*03ac*/ 	.word	0x0000cc80


	//   ....[88]....
        /*03b0*/ 	.word	0x0000cd00


	//   ....[89]....
        /*03b4*/ 	.word	0x0000cdd0


	//   ....[90]....
        /*03b8*/ 	.word	0x0000ce40


	//   ....[91]....
        /*03bc*/ 	.word	0x0000cf00


	//   ....[92]....
        /*03c0*/ 	.word	0x0000cfa0


	//   ....[93]....
        /*03c4*/ 	.word	0x0000d070


	//   ....[94]....
        /*03c8*/ 	.word	0x0000d0e0


	//   ....[95]....
        /*03cc*/ 	.word	0x0000d1a0


	//   ....[96]....
        /*03d0*/ 	.word	0x0000d2e0


	//   ....[97]....
        /*03d4*/ 	.word	0x0000d3b0


	//   ....[98]....
        /*03d8*/ 	.word	0x0000d440


	//   ....[99]....
        /*03dc*/ 	.word	0x0000d520


	//   ....[100]....
        /*03e0*/ 	.word	0x0000d580


	//   ....[101]....
        /*03e4*/ 	.word	0x0000d650


	//   ....[102]....
        /*03e8*/ 	.word	0x0000d6b0


	//   ....[103]....
        /*03ec*/ 	.word	0x0000d790


	//   ....[104]....
        /*03f0*/ 	.word	0x0000d880


	//   ....[105]....
        /*03f4*/ 	.word	0x0000d920


	//   ....[106]....
        /*03f8*/ 	.word	0x0000d980


	//   ....[107]....
        /*03fc*/ 	.word	0x0000da70


	//   ....[108]....
        /*0400*/ 	.word	0x0000dad0


	//   ....[109]....
        /*0404*/ 	.word	0x0000dbc0


	//   ....[110]....
        /*0408*/ 	.word	0x0000dc20


	//   ....[111]....
        /*040c*/ 	.word	0x0000dce0


	//   ....[112]....
        /*0410*/ 	.word	0x0000de20


	//   ....[113]....
        /*0414*/ 	.word	0x0000ded0


	//   ....[114]....
        /*0418*/ 	.word	0x0000dfc0


	//   ....[115]....
        /*041c*/ 	.word	0x0000e0d0


	//   ....[116]....
        /*0420*/ 	.word	0x0000e150


	//   ....[117]....
        /*0424*/ 	.word	0x0000e240


	//   ....[118]....
        /*0428*/ 	.word	0x0000e2b0


	//   ....[119]....
        /*042c*/ 	.word	0x0000e380


	//   ....[120]....
        /*0430*/ 	.word	0x0000e490


	//----- nvinfo : EIATTR_REG_RECONFIG
	.align		4
.L_85:
        /*0434*/ 	.byte	0x01, 0x54
	.zero		2


	//----- nvinfo : EIATTR_SYSCALL_OFFSETS
	.align		4
        /*0438*/ 	.byte	0x04, 0x46
        /*043a*/ 	.short	(.L_87 - .L_86)


	//   ....[0]....
.L_86:
        /*043c*/ 	.word	0x00001110


	//   ....[1]....
        /*0440*/ 	.word	0x00008f10


	//   ....[2]....
        /*0444*/ 	.word	0x00009050


	//   ....[3]....
        /*0448*/ 	.word	0x00009140


	//   ....[4]....
        /*044c*/ 	.word	0x00009f30


	//----- nvinfo : EIATTR_MBARRIER_INSTR_OFFSETS
	.align		4
.L_87:
        /*0450*/ 	.byte	0x04, 0x39
        /*0452*/ 	.short	(.L_89 - .L_88)


	//   ....[0]....
.L_88:
        /*0454*/ 	.word	0x00000180
        /*0458*/ 	.word	0x000000ff
        /*045c*/ 	.word	0x0002d800
        /*0460*/ 	.short	0x0100
        /*0462*/ 	.byte	0x08
	.zero		1


	//   ....[1]....
        /*0464*/ 	.word	0x00000190
        /*0468*/ 	.word	0x000000ff
        /*046c*/ 	.word	0x0002d820
        /*0470*/ 	.short	0x0100
        /*0472*/ 	.byte	0x08
	.zero		1


	//   ....[2]....
        /*0474*/ 	.word	0x00000280
        /*0478*/ 	.word	0x000000ff
        /*047c*/ 	.word	0x0002d830
        /*0480*/ 	.short	0x0100
        /*0482*/ 	.byte	0x08
	.zero		1


	//   ....[3]....
        /*0484*/ 	.word	0x00000290
        /*0488*/ 	.word	0x000000ff
        /*048c*/ 	.word	0x0002d840
        /*0490*/ 	.short	0x0100
        /*0492*/ 	.byte	0x08
	.zero		1


	//   ....[4]....
        /*0494*/ 	.word	0x000002a0
        /*0498*/ 	.word	0x000000ff
        /*049c*/ 	.word	0x0002d838
        /*04a0*/ 	.short	0x0100
        /*04a2*/ 	.byte	0x08
	.zero		1


	//   ....[5]....
        /*04a4*/ 	.word	0x000002b0
        /*04a8*/ 	.word	0x000000ff
        /*04ac*/ 	.word	0x0002d848
        /*04b0*/ 	.short	0x0100
        /*04b2*/ 	.byte	0x08
	.zero		1


	//   ....[6]....
        /*04b4*/ 	.word	0x000003e0
        /*04b8*/ 	.word	0x000000ff
        /*04bc*/ 	.word	0x0002d850
        /*04c0*/ 	.short	0x0100
        /*04c2*/ 	.byte	0x08
	.zero		1


	//   ....[7]....
        /*04c4*/ 	.word	0x000003f0
        /*04c8*/ 	.word	0x000000ff
        /*04cc*/ 	.word	0x0002d860
        /*04d0*/ 	.short	0x0100
        /*04d2*/ 	.byte	0x08
	.zero		1


	//   ....[8]....
        /*04d4*/ 	.word	0x00000400
        /*04d8*/ 	.word	0x000000ff
        /*04dc*/ 	.word	0x0002d858
        /*04e0*/ 	.short	0x0100
        /*04e2*/ 	.byte	0x08
	.zero		1


	//   ....[9]....
        /*04e4*/ 	.word	0x00000410
        /*04e8*/ 	.word	0x000000ff
        /*04ec*/ 	.word	0x0002d868
        /*04f0*/ 	.short	0x0100
        /*04f2*/ 	.byte	0x08
	.zero		1


	//   ....[10]....
        /*04f4*/ 	.word	0x00000500
        /*04f8*/ 	.word	0x000000ff
        /*04fc*/ 	.word	0x0002d870
        /*0500*/ 	.short	0x0100
        /*0502*/ 	.byte	0x06
	.zero		1


	//   ....[11]....
        /*0504*/ 	.word	0x00000510
        /*0508*/ 	.word	0x000000ff
        /*050c*/ 	.word	0x0002d880
        /*0510*/ 	.short	0x0100
        /*0512*/ 	.byte	0x06
	.zero		1


	//   ....[12]....
        /*0514*/ 	.word	0x00000520
        /*0518*/ 	.word	0x000000ff
        /*051c*/ 	.word	0x0002d878
        /*0520*/ 	.short	0x0100
        /*0522*/ 	.byte	0x06
	.zero		1


	//   ....[13]....
        /*0524*/ 	.word	0x00000530
        /*0528*/ 	.word	0x000000ff
        /*052c*/ 	.word	0x0002d888
        /*0530*/ 	.short	0x0100
        /*0532*/ 	.byte	0x06
	.zero		1


	//   ....[14]....
        /*0534*/ 	.word	0x00000660
        /*0538*/ 	.word	0x000000ff
        /*053c*/ 	.word	0x0002d890
        /*0540*/ 	.short	0x0100
        /*0542*/ 	.byte	0x08
	.zero		1


	//   ....[15]....
        /*0544*/ 	.word	0x00000670
        /*0548*/ 	.word	0x000000ff
        /*054c*/ 	.word	0x0002d8a0
        /*0550*/ 	.short	0x0100
        /*0552*/ 	.byte	0x08
	.zero		1


	//   ....[16]....
        /*0554*/ 	.word	0x00000680
        /*0558*/ 	.word	0x000000ff
        /*055c*/ 	.word	0x0002d898
        /*0560*/ 	.short	0x0100
        /*0562*/ 	.byte	0x08
	.zero		1


	//   ....[17]....
        /*0564*/ 	.word	0x00000690
        /*0568*/ 	.word	0x000000ff
        /*056c*/ 	.word	0x0002d8a8
        /*0570*/ 	.short	0x0100
        /*0572*/ 	.byte	0x08
	.zero		1


	//   ....[18]....
        /*0574*/ 	.word	0x000007d0
        /*0578*/ 	.word	0x000000ff
        /*057c*/ 	.word	0x0002d8b0
        /*0580*/ 	.short	0x0100
        /*0582*/ 	.byte	0x08
	.zero		1


	//   ....[19]....
        /*0584*/ 	.word	0x000007e0
        /*0588*/ 	.word	0x000000ff
        /*058c*/ 	.word	0x0002d8c0
        /*0590*/ 	.short	0x0100
        /*0592*/ 	.byte	0x08
	.zero		1


	//   ....[20]....
        /*0594*/ 	.word	0x000007f0
        /*0598*/ 	.word	0x000000ff
        /*059c*/ 	.word	0x0002d8b8
        /*05a0*/ 	.short	0x0100
        /*05a2*/ 	.byte	0x08
	.zero		1


	//   ....[21]....
        /*05a4*/ 	.word	0x00000800
        /*05a8*/ 	.word	0x000000ff
        /*05ac*/ 	.word	0x0002d8c8
        /*05b0*/ 	.short	0x0100
        /*05b2*/ 	.byte	0x08
	.zero		1


	//   ....[22]....
        /*05b4*/ 	.word	0x00001140
        /*05b8*/ 	.word	0x000000ff
        /*05bc*/ 	.word	0x0002d800
        /*05c0*/ 	.short	0x010a
        /*05c2*/ 	.byte	0x29
	.zero		1


	//   ....[23]....
        /*05c4*/ 	.word	0x00001240
        /*05c8*/ 	.word	0x000000ff
        /*05cc*/ 	.word	0x0002d830
        /*05d0*/ 	.short	0x010a
        /*05d2*/ 	.byte	0x29
	.zero		1


	//   ....[24]....
        /*05d4*/ 	.word	0x00001280
        /*05d8*/ 	.word	0x000000ff
        /*05dc*/ 	.word	0x0002d830
        /*05e0*/ 	.short	0x010a
        /*05e2*/ 	.byte	0x29
	.zero		1


	//   ....[25]....
        /*05e4*/ 	.word	0x00001f00
        /*05e8*/ 	.word	0x000000ff
        /*05ec*/ 	.word	0x00000000
        /*05f0*/ 	.short	0x0101
        /*05f2*/ 	.byte	0x04
	.zero		1


	//   ....[26]....
        /*05f4*/ 	.word	0x00004000
        /*05f8*/ 	.word	0x000000ff
        /*05fc*/ 	.word	0x0002d830
        /*0600*/ 	.short	0x010a
        /*0602*/ 	.byte	0x0a
	.zero		1


	//   ....[27]....
        /*0604*/ 	.word	0x00004040
        /*0608*/ 	.word	0x000000ff
        /*060c*/ 	.word	0x0002d830
        /*0610*/ 	.short	0x010a
        /*0612*/ 	.byte	0x0a
	.zero		1


	//   ....[28]....
        /*0614*/ 	.word	0x00004320
        /*0618*/ 	.word	0x000000ff
        /*061c*/ 	.word	0x0002d850
        /*0620*/ 	.short	0x010a
        /*0622*/ 	.byte	0x0a
	.zero		1


	//   ....[29]....
        /*0624*/ 	.word	0x00004360
        /*0628*/ 	.word	0x000000ff
        /*062c*/ 	.word	0x0002d850
        /*0630*/ 	.short	0x010a
        /*0632*/ 	.byte	0x0a
	.zero		1


	//   ....[30]....
        /*0634*/ 	.word	0x00004d00
        /*0638*/ 	.word	0x000000ff
        /*063c*/ 	.word	0x00000000
        /*0640*/ 	.short	0x0101
        /*0642*/ 	.byte	0x0a
	.zero		1


	//   ....[31]....
        /*0644*/ 	.word	0x00006250
        /*0648*/ 	.word	0x000000ff
        /*064c*/ 	.word	0x00000000
        /*0650*/ 	.short	0x0101
        /*0652*/ 	.byte	0x07
	.zero		1


	//   ....[32]....
        /*0654*/ 	.word	0x00006850
        /*0658*/ 	.word	0x000000ff
        /*065c*/ 	.word	0x0002d850
        /*0660*/ 	.short	0x010a
        /*0662*/ 	.byte	0x04
	.zero		1


	//   ....[33]....
        /*0664*/ 	.word	0x00006890
        /*0668*/ 	.word	0x000000ff
        /*066c*/ 	.word	0x0002d850
        /*0670*/ 	.short	0x010a
        /*0672*/ 	.byte	0x04
	.zero		1


	//   ....[34]....
        /*0674*/ 	.word	0x00006f30
        /*0678*/ 	.word	0x000000ff
        /*067c*/ 	.word	0x00000000
        /*0680*/ 	.short	0x0101
        /*0682*/ 	.byte	0x04
	.zero		1


	//   ....[35]....
        /*0684*/ 	.word	0x00007a40
        /*0688*/ 	.word	0x000000ff
        /*068c*/ 	.word	0x00000000
        /*0690*/ 	.short	0x0101
        /*0692*/ 	.byte	0x04
	.zero		1


	//   ....[36]....
        /*0694*/ 	.word	0x000096a0
        /*0698*/ 	.word	0x000000ff
        /*069c*/ 	.word	0x0002d840
        /*06a0*/ 	.short	0x010a
        /*06a2*/ 	.byte	0x2d
	.zero		1


	//   ....[37]....
        /*06a4*/ 	.word	0x00009cd0
        /*06a8*/ 	.word	0x000000ff
        /*06ac*/ 	.word	0x0002d830
        /*06b0*/ 	.short	0x0107
        /*06b2*/ 	.byte	0x2d
	.zero		1


	//   ....[38]....
        /*06b4*/ 	.word	0x00009d60
        /*06b8*/ 	.word	0x000000ff
        /*06bc*/ 	.word	0x0002d830
        /*06c0*/ 	.short	0x0101
        /*06c2*/ 	.byte	0x2d
	.zero		1


	//   ....[39]....
        /*06c4*/ 	.word	0x0000a820
        /*06c8*/ 	.word	0x000000ff
        /*06cc*/ 	.word	0x0002d800
        /*06d0*/ 	.short	0x0107
        /*06d2*/ 	.byte	0x2d
	.zero		1


	//   ....[40]....
        /*06d4*/ 	.word	0x0000a880
        /*06d8*/ 	.word	0x000000ff
        /*06dc*/ 	.word	0x0002d800
        /*06e0*/ 	.short	0x0101
        /*06e2*/ 	.byte	0x2d
	.zero		1


	//   ....[41]....
        /*06e4*/ 	.word	0x0000a890
        /*06e8*/ 	.word	0x000000ff
        /*06ec*/ 	.word	0x0002d820
        /*06f0*/ 	.short	0x010a
        /*06f2*/ 	.byte	0x2d
	.zero		1


	//   ....[42]....
        /*06f4*/ 	.word	0x0000ad00
        /*06f8*/ 	.word	0x00000007
        /*06fc*/ 	.word	0x0002d840
        /*0700*/ 	.short	0x010a
        /*0702*/ 	.byte	0x3f
	.zero		1


	//   ....[43]....
        /*0704*/ 	.word	0x0000b170
        /*0708*/ 	.word	0x00000007
        /*070c*/ 	.word	0x0002d830
        /*0710*/ 	.short	0x0107
        /*0712*/ 	.byte	0x3f
	.zero		1


	//   ....[44]....
        /*0714*/ 	.word	0x0000b240
        /*0718*/ 	.word	0x00000007
        /*071c*/ 	.word	0x0002d830
        /*0720*/ 	.short	0x0101
        /*0722*/ 	.byte	0x3f
	.zero		1


	//   ....[45]....
        /*0724*/ 	.word	0x0000b2a0
        /*0728*/ 	.word	0x00000007
        /*072c*/ 	.word	0x0002d860
        /*0730*/ 	.short	0x010a
        /*0732*/ 	.byte	0x3f
	.zero		1


	//   ....[46]....
        /*0734*/ 	.word	0x0000b600
        /*0738*/ 	.word	0x00000007
        /*073c*/ 	.word	0x0002d850
        /*0740*/ 	.short	0x0107
        /*0742*/ 	.byte	0x3f
	.zero		1


	//   ....[47]....
        /*0744*/ 	.word	0x0000b780
        /*0748*/ 	.word	0x00000007
        /*074c*/ 	.word	0x0002d850
        /*0750*/ 	.short	0x0101
        /*0752*/ 	.byte	0x3f
	.zero		1


	//   ....[48]....
        /*0754*/ 	.word	0x0000b930
        /*0758*/ 	.word	0x00000000
        /*075c*/ 	.word	0x0002d860
        /*0760*/ 	.short	0x010a
        /*0762*/ 	.byte	0x3f
	.zero		1


	//   ....[49]....
        /*0764*/ 	.word	0x0000bd80
        /*0768*/ 	.word	0x00000000
        /*076c*/ 	.word	0x0002d850
        /*0770*/ 	.short	0x0107
        /*0772*/ 	.byte	0x3f
	.zero		1


	//   ....[50]....
        /*0774*/ 	.word	0x0000be60
        /*0778*/ 	.word	0x00000000
        /*077c*/ 	.word	0x0002d850
        /*0780*/ 	.short	0x0101
        /*0782*/ 	.byte	0x3f
	.zero		1


	//   ....[51]....
        /*0784*/ 	.word	0x0000bef0
        /*0788*/ 	.word	0x00000007
        /*078c*/ 	.word	0x0002d820
        /*0790*/ 	.short	0x010a
        /*0792*/ 	.byte	0x3f
	.zero		1


	//   ....[52]....
        /*0794*/ 	.word	0x0000c050
        /*0798*/ 	.word	0x00000005
        /*079c*/ 	.word	0x0002d840
        /*07a0*/ 	.short	0x010a
        /*07a2*/ 	.byte	0x3f
	.zero		1


	//   ....[53]....
        /*07a4*/ 	.word	0x0000c0f0
        /*07a8*/ 	.word	0x00000003
        /*07ac*/ 	.word	0x0002d840
        /*07b0*/ 	.short	0x010a
        /*07b2*/ 	.byte	0x3f
	.zero		1


	//   ....[54]....
        /*07b4*/ 	.word	0x0000c130
        /*07b8*/ 	.word	0x00000005
        /*07bc*/ 	.word	0x0002d860
        /*07c0*/ 	.short	0x010a
        /*07c2*/ 	.byte	0x3f
	.zero		1


	//   ....[55]....
        /*07c4*/ 	.word	0x0000c170
        /*07c8*/ 	.word	0x00000003
        /*07cc*/ 	.word	0x0002d860
        /*07d0*/ 	.short	0x010a
        /*07d2*/ 	.byte	0x3f
	.zero		1


	//   ....[56]....
        /*07d4*/ 	.word	0x0000c1e0
        /*07d8*/ 	.word	0x00000009
        /*07dc*/ 	.word	0x0002d800
        /*07e0*/ 	.short	0x010a
        /*07e2*/ 	.byte	0x3f
	.zero		1


	//   ....[57]....
        /*07e4*/ 	.word	0x0000c240
        /*07e8*/ 	.word	0x00000003
        /*07ec*/ 	.word	0x0002d830
        /*07f0*/ 	.short	0x010a
        /*07f2*/ 	.byte	0x3f
	.zero		1


	//   ....[58]....
        /*07f4*/ 	.word	0x0000c2a0
        /*07f8*/ 	.word	0x0000000d
        /*07fc*/ 	.word	0x0002d830
        /*0800*/ 	.short	0x010a
        /*0802*/ 	.byte	0x3f
	.zero		1


	//   ....[59]....
        /*0804*/ 	.word	0x0000c300
        /*0808*/ 	.word	0x0000000d
        /*080c*/ 	.word	0x0002d850
        /*0810*/ 	.short	0x010a
        /*0812*/ 	.byte	0x3f
	.zero		1


	//   ....[60]....
        /*0814*/ 	.word	0x0000c360
        /*0818*/ 	.word	0x00000003
        /*081c*/ 	.word	0x0002d850
        /*0820*/ 	.short	0x010a
        /*0822*/ 	.byte	0x3f
	.zero		1


	//   ....[61]....
        /*0824*/ 	.word	0x0000c440
        /*0828*/ 	.word	0x00000002
        /*082c*/ 	.word	0x0002d840
        /*0830*/ 	.short	0x010a
        /*0832*/ 	.byte	0x3f
	.zero		1


	//   ....[62]....
        /*0834*/ 	.word	0x0000d1e0
        /*0838*/ 	.word	0x00000003
        /*083c*/ 	.word	0x0002d820
        /*0840*/ 	.short	0x010a
        /*0842*/ 	.byte	0x3f
	.zero		1


	//   ....[63]....
        /*0844*/ 	.word	0x0000d230
        /*0848*/ 	.word	0x00000007
        /*084c*/ 	.word	0x0002d840
        /*0850*/ 	.short	0x010a
        /*0852*/ 	.byte	0x3f
	.zero		1


	//   ....[64]....
        /*0854*/ 	.word	0x0000d7d0
        /*0858*/ 	.word	0x00000007
        /*085c*/ 	.word	0x0002d860
        /*0860*/ 	.short	0x010a
        /*0862*/ 	.byte	0x3f
	.zero		1


	//   ....[65]....
        /*0864*/ 	.word	0x0000dd70
        /*0868*/ 	.word	0x00000000
        /*086c*/ 	.word	0x0002d860
        /*0870*/ 	.short	0x010a
        /*0872*/ 	.byte	0x3f
	.zero		1


	//   ....[66]....
        /*0874*/ 	.word	0x0000e3b0
        /*0878*/ 	.word	0x00000007
        /*087c*/ 	.word	0x0002d820
        /*0880*/ 	.short	0x010a
        /*0882*/ 	.byte	0x3f
	.zero		1


	//   ....[67]....
        /*0884*/ 	.word	0x0000e550
        /*0888*/ 	.word	0x00000005
        /*088c*/ 	.word	0x0002d840
        /*0890*/ 	.short	0x010a
        /*0892*/ 	.byte	0x3f
	.zero		1


	//   ....[68]....
        /*0894*/ 	.word	0x0000e5a0
        /*0898*/ 	.word	0x00000003
        /*089c*/ 	.word	0x0002d840
        /*08a0*/ 	.short	0x010a
        /*08a2*/ 	.byte	0x3f
	.zero		1


	//   ....[69]....
        /*08a4*/ 	.word	0x0000e5f0
        /*08a8*/ 	.word	0x00000005
        /*08ac*/ 	.word	0x0002d860
        /*08b0*/ 	.short	0x010a
        /*08b2*/ 	.byte	0x3f
	.zero		1


	//----- nvinfo : EIATTR_NUM_MBARRIERS
	.align		4
.L_89:
        /*08b4*/ 	.byte	0x03, 0x38
        /*08b6*/ 	.short	0x0016


	//----- nvinfo : EIATTR_EXIT_INSTR_OFFSETS
	.align		4
        /*08b8*/ 	.byte	0x04, 0x1c
        /*08ba*/ 	.short	(.L_91 - .L_90)


	//   ....[0]....
.L_90:
        /*08bc*/ 	.word	0x0000c1c0


	//----- nvinfo : EIATTR_MAX_THREADS
	.align		4
.L_91:
        /*08c0*/ 	.byte	0x04, 0x05
        /*08c2*/ 	.short	(.L_93 - .L_92)
.L_92:
        /*08c4*/ 	.word	0x00000200
        /*08c8*/ 	.word	0x00000001
        /*08cc*/ 	.word	0x00000001


	//----- nvinfo : EIATTR_CRS_STACK_SIZE
	.align		4
.L_93:
        /*08d0*/ 	.byte	0x04, 0x1e
        /*08d2*/ 	.short	(.L_95 - .L_94)
.L_94:
        /*08d4*/ 	.word	0x00000000


	//----- nvinfo : EIATTR_CBANK_PARAM_SIZE
	.align		4
.L_95:
        /*08d8*/ 	.byte	0x03, 0x19
        /*08da*/ 	.short	0x0a70


	//----- nvinfo : EIATTR_PARAM_CBANK
	.align		4
        /*08dc*/ 	.byte	0x04, 0x0a
        /*08de*/ 	.short	(.L_97 - .L_96)
	.align		4
.L_96:
        /*08e0*/ 	.word	index@(.nv.constant0._ZN7cutlass13device_kernelIN5flash11enable_sm90INS1_16FlashAttnFwdSm90INS1_25CollectiveMainloopFwdSm90ILi2EN4cute5tupleIJNS5_1CILi1EEES8_S8_EEENS6_IJNS7_ILi192EEENS7_ILi128EEENS7_ILi96EEEEEELi96ENS_6half_tEfNS_4arch4Sm90ELb0ELb0ELb1ELb0ELb1ELb0ELb0ELb0ELb1ELb1ELb1ELb0EEENS1_21CollectiveEpilogueFwdINS6_IJSA_SC_SB_EEES9_SE_SG_Li384ELb0ELb1ELb1ELb0EEENS1_19SingleTileSchedulerILb0ELb1ELb1ELi192EEEEEEEEEvNT_6ParamsE)
        /*08e4*/ 	.short	0x0210
        /*08e6*/ 	.short	0x0a70


	//----- nvinfo : EIATTR_SW_WAR
	.align		4
.L_97:
        /*08e8*/ 	.byte	0x04, 0x36
        /*08ea*/ 	.short	(.L_99 - .L_98)
.L_98:
        /*08ec*/ 	.word	0x00000008
.L_99:


//--------------------- .nv.info._ZN7cutlass13device_kernelIN5flash11enable_sm90INS1_16FlashAttnFwdSm90INS1_25CollectiveMainloopFwdSm90ILi2EN4cute5tupleIJNS5_1CILi1EEES8_S8_EEENS6_IJNS7_ILi192EEENS7_ILi128EEENS7_ILi96EEEEEELi96ENS_6half_tEfNS_4arch4Sm90ELb0ELb0ELb1ELb1ELb1ELb0ELb0ELb0ELb1ELb1ELb1ELb0EEENS1_21CollectiveEpilogueFwdINS6_IJSA_SC_SB_EEES9_SE_SG_Li384ELb1ELb1ELb1ELb0EEENS1_36VarlenDynamicPersistentTileSchedulerILi192ELi128ELi384ELi128ELb1ELb1ELb1ELb0ELb1ELb1EEEEEEEEEvNT_6ParamsE --------------------------
	.section	.nv.info._ZN7cutlass13device_kernelIN5flash11enable_sm90INS1_16FlashAttnFwdSm90INS1_25CollectiveMainloopFwdSm90ILi2EN4cute5tupleIJNS5_1CILi1EEES8_S8_EEENS6_IJNS7_ILi192EEENS7_ILi128EEENS7_ILi96EEEEEELi96ENS_6half_tEfNS_4arch4Sm90ELb0ELb0ELb1ELb1ELb1ELb0ELb0ELb0ELb1ELb1ELb1ELb0EEENS1_21CollectiveEpilogueFwdINS6_IJSA_SC_SB_EEES9_SE_SG_Li384ELb1ELb1ELb1ELb0EEENS1_36VarlenDynamicPersistentTileSchedulerILi192ELi128ELi384ELi128ELb1ELb1ELb1ELb0ELb1ELb1EEEEEEEEEvNT_6ParamsE,"",@"SHT_CUDA_INFO"
	.sectionflags	@""
	.align	4


	//----- nvinfo : EIATTR_CUDA_API_VERSION
	.align		4
        /*0000*/ 	.byte	0x04, 0x37
        /*0002*/ 	.short	(.L_101 - .L_100)
.L_100:
        /*0004*/ 	.word	0x00000082


	//----- nvinfo : EIATTR_KPARAM_INFO
	.align		4
.L_101:
        /*0008*/ 	.byte	0x04, 0x17
        /*000a*/ 	.short	(.L_103 - .L_102)
.L_102:
        /*000c*/ 	.word	0x00000000
        /*0010*/ 	.short	0x0000
        /*0012*/ 	.short	0x0070
        /*0014*/ 	.byte	0x00, 0xf0, 0x01, 0x2a


	//----- nvinfo : EIATTR_SPARSE_MMA_MASK
	.align		4
.L_103:
        /*0018*/ 	.byte	0x03, 0x50
        /*001a*/ 	.short	0x0000


	//----- nvinfo : EIATTR_MAXREG_COUNT
	.align		4
        /*001c*/ 	.byte	0x03, 0x1b
        /*001e*/ 	.short	0x0080


	//----- nvinfo : EIATTR_NUM_BARRIERS
	.align		4
        /*0020*/ 	.byte	0x02, 0x4c
        /*0022*/ 	.byte	0x10
	.zero		1


	//----- nvinfo : EIATTR_EXTERNS
	.align		4
        /*0024*/ 	.byte	0x04, 0x0f
        /*0026*/ 	.short	(.L_105 - .L_104)


	//   ....[0]....
	.align		4
.L_104:
        /*0028*/ 	.word	index@(__assertfail)


	//----- nvinfo : EIATTR_ANNOTATIONS
	.align		4
.L_105:
        /*002c*/ 	.byte	0x04, 0x55
        /*002e*/ 	.short	(.L_107 - .L_106)


	//   ....[0]....
.L_106:
        /*0030*/ 	.word	0x00000001
        /*0034*/ 	.byte	0x60, 0x08, 0x00, 0x00, 0x01, 0x00, 0x00, 0x00, 0xb0, 0x09, 0x00, 0x00, 0x01, 0x00, 0x00, 0x00
        /* <DEDUP_REMOVED lines=33> */
        /*0254*/ 	.byte	0x10, 0x01, 0x01, 0x00


	//----- nvinfo : EIATTR_MERCURY_ISA_VERSION
	.align		4
.L_107:
        /*0258*/ 	.byte	0x03, 0x5f
        /*025a*/ 	.short	0x0101


	//----- nvinfo : EIATTR_UNUSED_LOAD_BYTE_OFFSET
	.align		4
        /*025c*/ 	.byte	0x04, 0x44
        /*025e*/ 	.short	(.L_109 - .L_108)


	//   ....[0]....
.L_108:
        /*0260*/ 	.word	0x00000970
        /*0264*/ 	.word	0x0000fff0


	//   ....[1]....
        /*0268*/ 	.word	0x00007790
        /*026c*/ 	.word	0x0000fff0


	//----- nvinfo : EIATTR_INT_WARP_WIDE_INSTR_OFFSETS
	.align		4
.L_109:
        /*0270*/ 	.byte	0x04, 0x31
        /*0272*/ 	.short	(.L_111 - .L_110)


	//   ....[0]....
.L_110:
        /*0274*/ 	.word	0x000000c0


	//   ....[1]....
        /*0278*/ 	.word	0x000000d0


	//   ....[2]....
        /*027c*/ 	.word	0x00000170


	//   ....[3]....
        /*0280*/ 	.word	0x0000b470


	//   ....[4]....
        /*0284*/ 	.word	0x0000b500


	//   ....[5]....
        /*0288*/ 	.word	0x0000e1b0


	//   ....[6]....
        /*028c*/ 	.word	0x0000e240


	//----- nvinfo : EIATTR_COOP_GROUP_MASK_REGIDS
	.align		4
.L_111:
        /*0290*/ 	.byte	0x04, 0x29
        /*0292*/ 	.short	(.L_113 - .L_112)


	//   ....[0]....
.L_112:
        /*0294*/ 	.word	0xffffffff


	//   ....[1]....
        /*0298*/ 	.word	0xffffffff


	//   ....[2]....
        /*029c*/ 	.word	0xffffffff


	//   ....[3]....
        /*02a0*/ 	.word	0xffffffff


	//   ....[4]....
        /*02a4*/ 	.word	0xffffffff


	//   ....[5]....
        /*02a8*/ 	.word	0xffffffff


	//   ....[6]....
        /*02ac*/ 	.word	0xffffffff


	//   ....[7]....
        /*02b0*/ 	.word	0xffffffff


	//   ....[8]....
        /*02b4*/ 	.word	0xffffffff


	//   ....[9]....
        /*02b8*/ 	.word	0xffffffff


	//   ....[10]....
        /*02bc*/ 	.word	0xffffffff


	//   ....[11]....
        /*02c0*/ 	.word	0xffffffff


	//   ....[12]....
        /*02c4*/ 	.word	0xffffffff


	//   ....[13]....
        /*02c8*/ 	.word	0xffffffff


	//   ....[14]....
        /*02cc*/ 	.word	0xffffffff


	//   ....[15]....
        /*02d0*/ 	.word	0xffffffff


	//   ....[16]....
        /*02d4*/ 	.word	0xffffffff


	//   ....[17]....
        /*02d8*/ 	.word	0xffffffff


	//   ....[18]....
        /*02dc*/ 	.word	0xffffffff


	//   ....[19]....
        /*02e0*/ 	.word	0xffffffff


	//   ....[20]....
        /*02e4*/ 	.word	0xffffffff


	//   ....[21]....
        /*02e8*/ 	.word	0xffffffff


	//   ....[22]....
        /*02ec*/ 	.word	0xffffffff


	//   ....[23]....
        /*02f0*/ 	.word	0xffffffff


	//   ....[24]....
        /*02f4*/ 	.word	0xffffffff


	//   ....[25]....
        /*02f8*/ 	.word	0xffffffff


	//   ....[26]....
        /*02fc*/ 	.word	0xffffffff


	//   ....[27]....
        /*0300*/ 	.word	0xffffffff


	//   ....[28]....
        /*0304*/ 	.word	0xffffffff


	//   ....[29]....
        /*0308*/ 	.word	0xffffffff


	//   ....[30]....
        /*030c*/ 	.word	0xffffffff


	//   ....[31]....
        /*0310*/ 	.word	0xffffffff


	//   ....[32]....
        /*0314*/ 	.word	0xffffffff


	//   ....[33]....
        /*0318*/ 	.word	0xffffffff


	//   ....[34]....
        /*031c*/ 	.word	0xffffffff


	//   ....[35]....
        /*0320*/ 	.word	0xffffffff


	//   ....[36]....
        /*0324*/ 	.word	0xffffffff


	//   ....[37]....
        /*0328*/ 	.word	0xffffffff


	//   ....[38]....
        /*032c*/ 	.word	0xffffffff


	//   ....[39]....
        /*0330*/ 	.word	0xffffffff


	//   ....[40]....
        /*0334*/ 	.word	0xffffffff


	//   ....[41]....
        /*0338*/ 	.word	0xffffffff


	//   ....[42]....
        /*033c*/ 	.word	0xffffffff


	//   ....[43]....
        /*0340*/ 	.word	0xffffffff


	//   ....[44]....
        /*0344*/ 	.word	0xffffffff


	//   ....[45]....
        /*0348*/ 	.word	0xffffffff


	//   ....[46]....
        /*034c*/ 	.word	0xffffffff


	//   ....[47]....
        /*0350*/ 	.word	0xffffffff


	//   ....[48]....
        /*0354*/ 	.word	0xffffffff


	//   ....[49]....
        /*0358*/ 	.word	0xffffffff


	//   ....[50]....
        /*035c*/ 	.word	0xffffffff


	//   ....[51]....
        /*0360*/ 	.word	0xffffffff


	//   ....[52]....
        /*0364*/ 	.word	0xffffffff


	//   ....[53]....
        /*0368*/ 	.word	0xffffffff


	//   ....[54]....
        /*036c*/ 	.word	0xffffffff


	//   ....[55]....
        /*0370*/ 	.word	0xffffffff


	//   ....[56]....
        /*0374*/ 	.word	0xffffffff


	//   ....[57]....
        /*0378*/ 	.word	0xffffffff


	//   ....[58]....
        /*037c*/ 	.word	0xffffffff


	//   ....[59]....
        /*0380*/ 	.word	0xffffffff


	//   ....[60]....
        /*0384*/ 	.word	0xffffffff


	//   ....[61]....
        /*0388*/ 	.word	0xffffffff


	//   ....[62]....
        /*038c*/ 	.word	0xffffffff


	//   ....[63]....
        /*0390*/ 	.word	0xffffffff


	//   ....[64]....
        /*0394*/ 	.word	0xffffffff


	//   ....[65]....
        /*0398*/ 	.word	0xffffffff


	//   ....[66]....
        /*039c*/ 	.word	0xffffffff


	//   ....[67]....
        /*03a0*/ 	.word	0xffffffff


	//   ....[68]....
        /*03a4*/ 	.word	0xffffffff


	//   ....[69]....
        /*03a8*/ 	.word	0xffffffff


	//   ....[70]....
        /*03ac*/ 	.word	0xffffffff


	//   ....[71]....
        /*03b0*/ 	.word	0xffffffff


	//   ....[72]....
        /*03b4*/ 	.word	0xffffffff


	//   ....[73]....
        /*03b8*/ 	.word	0xffffffff


	//   ....[74]....
        /*03bc*/ 	.word	0xffffffff


	//   ....[75]....
        /*03c0*/ 	.word	0xffffffff


	//   ....[76]....
        /*03c4*/ 	.word	0xffffffff


	//   ....[77]....
        /*03c8*/ 	.word	0xffffffff


	//   ....[78]....
        /*03cc*/ 	.word	0xffffffff


	//   ....[79]....
        /*03d0*/ 	.word	0xffffffff


	//   ....[80]....
        /*03d4*/ 	.word	0xffffffff


	//   ....[81]....
        /*03d8*/ 	.word	0xffffffff


	//   ....[82]....
        /*03dc*/ 	.word	0xffffffff


	//   ....[83]....
        /*03e0*/ 	.word	0xffffffff


	//   ....[84]....
        /*03e4*/ 	.word	0xffffffff


	//   ....[85]....
        /*03e8*/ 	.word	0xffffffff


	//   ....[86]....
        /*03ec*/ 	.word	0xffffffff


	//   ....[87]....
        /*03f0*/ 	.word	0xffffffff


	//   ....[88]....
        /*03f4*/ 	.word	0xffffffff


	//   ....[89]....
        /*03f8*/ 	.word	0xffffffff


	//   ....[90]....
        /*03fc*/ 	.word	0xffffffff


	//   ....[91]....
        /*0400*/ 	.word	0xffffffff


	//   ....[92]....
        /*0404*/ 	.word	0xffffffff


	//   ....[93]....
        /*0408*/ 	.word	0xffffffff


	//   ....[94]....
        /*040c*/ 	.word	0xffffffff


	//   ....[95]....
        /*0410*/ 	.word	0xffffffff


	//   ....[96]....
        /*0414*/ 	.word	0xffffffff


	//   ....[97]....
        /*0418*/ 	.word	0xffffffff


	//   ....[98]....
        /*041c*/ 	.word	0xffffffff


	//   ....[99]....
        /*0420*/ 	.word	0xffffffff


	//   ....[100]....
        /*0424*/ 	.word	0xffffffff


	//   ....[101]....
        /*0428*/ 	.word	0xffffffff


	//   ....[102]....
        /*042c*/ 	.word	0xffffffff


	//   ....[103]....
        /*0430*/ 	.word	0xffffffff


	//   ....[104]....
        /*0434*/ 	.word	0xffffffff


	//   ....[105]....
        /*0438*/ 	.word	0xffffffff


	//   ....[106]....
        /*043c*/ 	.word	0xffffffff


	//   ....[107]....
        /*0440*/ 	.word	0xffffffff


	//   ....[108]....
        /*0444*/ 	.word	0xffffffff


	//   ....[109]....
        /*0448*/ 	.word	0xffffffff


	//   ....[110]....
        /*044c*/ 	.word	0xffffffff


	//   ....[111]....
        /*0450*/ 	.word	0xffffffff


	//   ....[112]....
        /*0454*/ 	.word	0xffffffff


	//   ....[113]....
        /*0458*/ 	.word	0xffffffff


	//   ....[114]....
        /*045c*/ 	.word	0xffffffff


	//   ....[115]....
        /*0460*/ 	.word	0xffffffff


	//   ....[116]....
        /*0464*/ 	.word	0xffffffff


	//   ....[117]....
        /*0468*/ 	.word	0x0500000f


	//   ....[118]....
        /*046c*/ 	.word	0x0500000f


	//   ....[119]....
        /*0470*/ 	.word	0x0500000f


	//   ....[120]....
        /*0474*/ 	.word	0x0500000f


	//   ....[121]....
        /*0478*/ 	.word	0x0500000f


	//   ....[122]....
        /*047c*/ 	.word	0x0500000f


	//   ....[123]....
        /*0480*/ 	.word	0x0500000f


	//   ....[124]....
        /*0484*/ 	.word	0x0500000f


	//   ....[125]....
        /*0488*/ 	.word	0x0500000f


	//   ....[126]....
        /*048c*/ 	.word	0x0500000f


	//   ....[127]....
        /*0490*/ 	.word	0x0500000f


	//   ....[128]....
        /*0494*/ 	.word	0x0500000f


	//   ....[129]....
        /*0498*/ 	.word	0x0500000f


	//   ....[130]....
        /*049c*/ 	.word	0x0500000f


	//   ....[131]....
        /*04a0*/ 	.word	0x0500000f


	//   ....[132]....
        /*04a4*/ 	.word	0x0500000f


	//   ....[133]....
        /*04a8*/ 	.word	0x0500000f


	//   ....[134]....
        /*04ac*/ 	.word	0x0500000f


	//   ....[135]....
        /*04b0*/ 	.word	0x0500000f


	//   ....[136]....
        /*04b4*/ 	.word	0x0500000f


	//   ....[137]....
        /*04b8*/ 	.word	0x0500000f


	//   ....[138]....
        /*04bc*/ 	.word	0x0500000f


	//   ....[139]....
        /*04c0*/ 	.word	0x0500000f


	//   ....[140]....
        /*04c4*/ 	.word	0x0500000f


	//   ....[141]....
        /*04c8*/ 	.word	0x0500000f


	//   ....[142]....
        /*04cc*/ 	.word	0x0500000f


	//   ....[143]....
        /*04d0*/ 	.word	0x0500000f


	//   ....[144]....
        /*04d4*/ 	.word	0x0500000f


	//   ....[145]....
        /*04d8*/ 	.word	0x0500000f


	//   ....[146]....
        /*04dc*/ 	.word	0x0500000f


	//   ....[147]....
        /*04e0*/ 	.word	0x0500000f


	//   ....[148]....
        /*04e4*/ 	.word	0x0500000f


	//   ....[149]....
        /*04e8*/ 	.word	0x0500000f


	//   ....[150]....
        /*04ec*/ 	.word	0x0500000f


	//   ....[151]....
        /*04f0*/ 	.word	0x0500000f


	//   ....[152]....
        /*04f4*/ 	.word	0x0500000f


	//   ....[153]....
        /*04f8*/ 	.word	0x0500000f


	//   ....[154]....
        /*04fc*/ 	.word	0x0500000f


	//   ....[155]....
        /*0500*/ 	.word	0x0500000f


	//   ....[156]....
        /*0504*/ 	.word	0x0500000f


	//   ....[157]....
        /*0508*/ 	.word	0x0500000f


	//   ....[158]....
        /*050c*/ 	.word	0x0500000f


	//   ....[159]....
        /*0510*/ 	.word	0x0500000f


	//   ....[160]....
        /*0514*/ 	.word	0x0500000f


	//   ....[161]....
        /*0518*/ 	.word	0x0500000f


	//   ....[162]....
        /*051c*/ 	.word	0x0500000f


	//   ....[163]....
        /*0520*/ 	.word	0x0500000f


	//   ....[164]....
        /*0524*/ 	.word	0x0500000f


	//   ....[165]....
        /*0528*/ 	.word	0x0500000f


	//   ....[166]....
        /*052c*/ 	.word	0x0500000f


	//   ....[167]....
        /*0530*/ 	.word	0x0500000f


	//   ....[168]....
        /*0534*/ 	.word	0x0500000f


	//   ....[169]....
        /*0538*/ 	.word	0x0500000f


	//   ....[170]....
        /*053c*/ 	.word	0x0500000f


	//   ....[171]....
        /*0540*/ 	.word	0x0500000f


	//   ....[172]....
        /*0544*/ 	.word	0x0500000f


	//   ....[173]....
        /*0548*/ 	.word	0x0500000f


	//   ....[174]....
        /*054c*/ 	.word	0x0500000f


	//   ....[175]....
        /*0550*/ 	.word	0x0500000f


	//   ....[176]....
        /*0554*/ 	.word	0x0500000f


	//   ....[177]....
        /*0558*/ 	.word	0x0500000f


	//   ....[178]....
        /*055c*/ 	.word	0x0500000f


	//   ....[179]....
        /*0560*/ 	.word	0x0500000f


	//   ....[180]....
        /*0564*/ 	.word	0x0500000f


	//----- nvinfo : EIATTR_COOP_GROUP_INSTR_OFFSETS
	.align		4
.L_113:
        /*0568*/ 	.byte	0x04, 0x28
        /*056a*/ 	.short	(.L_115 - .L_114)


	//   ....[0]....
.L_114:
        /*056c*/ 	.word	0x00000080


	//   ....[1]....
        /*0570*/ 	.word	0x000000b0


	//   ....[2]....
        /*0574*/ 	.word	0x000002d0


	//   ....[3]....
        /*0578*/ 	.word	0x00000430


	//   ....[4]....
        /*057c*/ 	.word	0x00000550


	//   ....[5]....
        /*0580*/ 	.word	0x000006b0


	//   ....[6]....
        /*0584*/ 	.word	0x00001790


	//   ....[7]....
        /*0588*/ 	.word	0x000030b0


	//   ....[8]....
        /*058c*/ 	.word	0x00003100


	//   ....[9]....
        /*0590*/ 	.word	0x00003450


	//   ....[10]....
        /*0594*/ 	.word	0x00003560


	//   ....[11]....
        /*0598*/ 	.word	0x000042b0


	//   ....[12]....
        /*059c*/ 	.word	0x00005580


	//   ....[13]....
        /*05a0*/ 	.word	0x000055e0


	//   ....[14]....
        /*05a4*/ 	.word	0x000059d0


	//   ....[15]....
        /*05a8*/ 	.word	0x000059f0


	//   ....[16]....
        /*05ac*/ 	.word	0x00006d30


	//   ....[17]....
        /*05b0*/ 	.word	0x00006e30


	//   ....[18]....
        /*05b4*/ 	.word	0x00006e90


	//   ....[19]....
        /*05b8*/ 	.word	0x00006f50


	//   ....[20]....
        /*05bc*/ 	.word	0x00006f60


	//   ....[21]....
        /*05c0*/ 	.word	0x00008110


	//   ....[22]....
        /*05c4*/ 	.word	0x00008120


	//   ....[23]....
        /*05c8*/ 	.word	0x00008130


	//   ....[24]....
        /*05cc*/ 	.word	0x00008180


	//   ....[25]....
        /*05d0*/ 	.word	0x00008820


	//   ....[26]....
        /*05d4*/ 	.word	0x00008850


	//   ....[27]....
        /*05d8*/ 	.word	0x00008970


	//   ....[28]....
        /*05dc*/ 	.word	0x00008990


	//   ....[29]....
        /*05e0*/ 	.word	0x00008df0


	//   ....[30]....
        /*05e4*/ 	.word	0x00008e00


	//   ....[31]....
        /*05e8*/ 	.word	0x00009130


	//   ....[32]....
        /*05ec*/ 	.word	0x00009140


	//   ....[33]....
        /*05f0*/ 	.word	0x00009ce0


	//   ....[34]....
        /*05f4*/ 	.word	0x00009cf0


	//   ....[35]....
        /*05f8*/ 	.word	0x00009df0


	//   ....[36]....
        /*05fc*/ 	.word	0x00009e10


	//   ....[37]....
        /*0600*/ 	.word	0x00009f80


	//   ....[38]....
        /*0604*/ 	.word	0x0000a190


	//   ....[39]....
        /*0608*/ 	.word	0x0000a1c0


	//   ....[40]....
        /*060c*/ 	.word	0x0000a1f0


	//   ....[41]....
        /*0610*/ 	.word	0x0000a220


	//   ....[42]....
        /*0614*/ 	.word	0x0000a250


	//   ....[43]....
        /*0618*/ 	.word	0x0000a280


	//   ....[44]....
        /*061c*/ 	.word	0x0000a3f0


	//   ....[45]....
        /*0620*/ 	.word	0x0000a420


	//   ....[46]....
        /*0624*/ 	.word	0x0000a450


	//   ....[47]....
        /*0628*/ 	.word	0x0000a480


	//   ....[48]....
        /*062c*/ 	.word	0x0000a4b0


	//   ....[49]....
        /*0630*/ 	.word	0x0000a4e0


	//   ....[50]....
        /*0634*/ 	.word	0x0000a570


	//   ....[51]....
        /*0638*/ 	.word	0x0000a5a0


	//   ....[52]....
        /*063c*/ 	.word	0x0000a5b0


	//   ....[53]....
        /*0640*/ 	.word	0x0000a650


	//   ....[54]....
        /*0644*/ 	.word	0x0000c0d0


	//   ....[55]....
        /*0648*/ 	.word	0x0000c0f0


	//   ....[56]....
        /*064c*/ 	.word	0x0000c1a0


	//   ....[57]....
        /*0650*/ 	.word	0x0000c1c0


	//   ....[58]....
        /*0654*/ 	.word	0x0000c260


	//   ....[59]....
        /*0658*/ 	.word	0x0000c280


	//   ....[60]....
        /*065c*/ 	.word	0x0000c290


	//   ....[61]....
        /*0660*/ 	.word	0x0000c2a0


	//   ....[62]....
        /*0664*/ 	.word	0x0000cc30


	//   ....[63]....
        /*0668*/ 	.word	0x0000cc50


	//   ....[64]....
        /*066c*/ 	.word	0x0000ccb0


	//   ....[65]....
        /*0670*/ 	.word	0x0000ccf0


	//   ....[66]....
        /*0674*/ 	.word	0x0000cd50


	//   ....[67]....
        /*0678*/ 	.word	0x0000cd90


	//   ....[68]....
        /*067c*/ 	.word	0x0000cda0


	//   ....[69]....
        /*0680*/ 	.word	0x0000cdc0


	//   ....[70]....
        /*0684*/ 	.word	0x0000ce90


	//   ....[71]....
        /*0688*/ 	.word	0x0000ced0


	//   ....[72]....
        /*068c*/ 	.word	0x0000cee0


	//   ....[73]....
        /*0690*/ 	.word	0x0000cf00


	//   ....[74]....
        /*0694*/ 	.word	0x0000d790


	//   ....[75]....
        /*0698*/ 	.word	0x0000d7a0


	//   ....[76]....
        /*069c*/ 	.word	0x0000d7c0


	//   ....[77]....
        /*06a0*/ 	.word	0x0000d840


	//   ....[78]....
        /*06a4*/ 	.word	0x0000d850


	//   ....[79]....
        /*06a8*/ 	.word	0x0000d8b0


	//   ....[80]....
        /*06ac*/ 	.word	0x0000d8e0


	//   ....[81]....
        /*06b0*/ 	.word	0x0000d920


	//   ....[82]....
        /*06b4*/ 	.word	0x0000dc10


	//   ....[83]....
        /*06b8*/ 	.word	0x0000dc30


	//   ....[84]....
        /*06bc*/ 	.word	0x0000dcd0


	//   ....[85]....
        /*06c0*/ 	.word	0x0000dce0


	//   ....[86]....
        /*06c4*/ 	.word	0x0000dd70


	//   ....[87]....
        /*06c8*/ 	.word	0x0000dd80


	//   ....[88]....
        /*06cc*/ 	.word	0x0000dd90


	//   ....[89]....
        /*06d0*/ 	.word	0x0000de20


	//   ....[90]....
        /*06d4*/ 	.word	0x0000e430


	//   ....[91]....
        /*06d8*/ 	.word	0x0000e440


	//   ....[92]....
        /*06dc*/ 	.word	0x0000e4d0


	//   ....[93]....
        /*06e0*/ 	.word	0x0000e570


	//   ....[94]....
        /*06e4*/ 	.word	0x0000e590


	//   ....[95]....
        /*06e8*/ 	.word	0x0000e610


	//   ....[96]....
        /*06ec*/ 	.word	0x0000e630


	//   ....[97]....
        /*06f0*/ 	.word	0x0000e640


	//   ....[98]....
        /*06f4*/ 	.word	0x0000ea60


	//   ....[99]....
        /*06f8*/ 	.word	0x0000ea90


	//   ....[100]....
        /*06fc*/ 	.word	0x0000eb00


	//   ....[101]....
        /*0700*/ 	.word	0x0000eb30


	//   ....[102]....
        /*0704*/ 	.word	0x0000eb60


	//   ....[103]....
        /*0708*/ 	.word	0x0000eb90


	//   ....[104]....
        /*070c*/ 	.word	0x0000ebc0


	//   ....[105]....
        /*0710*/ 	.word	0x0000ebf0


	//   ....[106]....
        /*0714*/ 	.word	0x0000ed90


	//   ....[107]....
        /*0718*/ 	.word	0x0000edc0


	//   ....[108]....
        /*071c*/ 	.word	0x0000edf0


	//   ....[109]....
        /*0720*/ 	.word	0x0000ee20


	//   ....[110]....
        /*0724*/ 	.word	0x0000ee50


	//   ....[111]....
        /*0728*/ 	.word	0x0000ee80


	//   ....[112]....
        /*072c*/ 	.word	0x0000ef40


	//   ....[113]....
        /*0730*/ 	.word	0x0000ef60


	//   ....[114]....
        /*0734*/ 	.word	0x0000ef70


	//   ....[115]....
        /*0738*/ 	.word	0x0000efd0


	//   ....[116]....
        /*073c*/ 	.word	0x0000f5f0


	//   ....[117]....
        /*0740*/ 	.word	0x0000fad0


	//   ....[118]....
        /*0744*/ 	.word	0x0000fbc0


	//   ....[119]....
        /*0748*/ 	.word	0x0000fc60


	//   ....[120]....
        /*074c*/ 	.word	0x0000fcc0


	//   ....[121]....
        /*0750*/ 	.word	0x0000fdd0


	//   ....[122]....
        /*0754*/ 	.word	0x0000fe40


	//   ....[123]....
        /*0758*/ 	.word	0x0000ff50


	//   ....[124]....
        /*075c*/ 	.word	0x0000ffc0


	//   ....[125]....
        /*0760*/ 	.word	0x00010060


	//   ....[126]....
        /*0764*/ 	.word	0x00010190


	//   ....[127]....
        /*0768*/ 	.word	0x000101e0


	//   ....[128]....
        /*076c*/ 	.word	0x00010250


	//   ....[129]....
        /*0770*/ 	.word	0x00010340


	//   ....[130]....
        /*0774*/ 	.word	0x000103c0


	//   ....[131]....
        /*0778*/ 	.word	0x000104a0


	//   ....[132]....
        /*077c*/ 	.word	0x00010520


	//   ....[133]....
        /*0780*/ 	.word	0x00010580


	//   ....[134]....
        /*0784*/ 	.word	0x00010680


	//   ....[135]....
        /*0788*/ 	.word	0x00010780


	//   ....[136]....
        /*078c*/ 	.word	0x000107e0


	//   ....[137]....
        /*0790*/ 	.word	0x000108c0


	//   ....[138]....
        /*0794*/ 	.word	0x00010a00


	//   ....[139]....
        /*0798*/ 	.word	0x00010ad0


	//   ....[140]....
        /*079c*/ 	.word	0x00010b50


	//   ....[141]....
        /*07a0*/ 	.word	0x00010c40


	//   ....[142]....
        /*07a4*/ 	.word	0x00010ca0


	//   ....[143]....
        /*07a8*/ 	.word	0x00010d70


	//   ....[144]....
        /*07ac*/ 	.word	0x00010dd0


	//   ....[145]....
        /*07b0*/ 	.word	0x00010eb0


	//   ....[146]....
        /*07b4*/ 	.word	0x00010fa0


	//   ....[147]....
        /*07b8*/ 	.word	0x00011040


	//   ....[148]....
        /*07bc*/ 	.word	0x000110a0


	//   ....[149]....
        /*07c0*/ 	.word	0x000111a0


	//   ....[150]....
        /*07c4*/ 	.word	0x00011200


	//   ....[151]....
        /*07c8*/ 	.word	0x00011300


	//   ....[152]....
        /*07cc*/ 	.word	0x00011360


	//   ....[153]....
        /*07d0*/ 	.word	0x00011430


	//   ....[154]....
        /*07d4*/ 	.word	0x00011580


	//   ....[155]....
        /*07d8*/ 	.word	0x00011630


	//   ....[156]....
        /*07dc*/ 	.word	0x00011740


	//   ....[157]....
        /*07e0*/ 	.word	0x00011820


	//   ....[158]....
        /*07e4*/ 	.word	0x00011880


	//   ....[159]....
        /*07e8*/ 	.word	0x00011970


	//   ....[160]....
        /*07ec*/ 	.word	0x000119d0


	//   ....[161]....
        /*07f0*/ 	.word	0x00011ab0


	//   ....[162]....
        /*07f4*/ 	.word	0x00011b40


	//   ....[163]....
        /*07f8*/ 	.word	0x00011be0


	//   ....[164]....
        /*07fc*/ 	.word	0x00011d60


	//   ....[165]....
        /*0800*/ 	.word	0x00011dd0


	//   ....[166]....
        /*0804*/ 	.word	0x00011e40


	//   ....[167]....
        /*0808*/ 	.word	0x00011eb0


	//   ....[168]....
        /*080c*/ 	.word	0x00011f20


	//   ....[169]....
        /*0810*/ 	.word	0x00011fa0


	//   ....[170]....
        /*0814*/ 	.word	0x00012020


	//   ....[171]....
        /*0818*/ 	.word	0x000120b0


	//   ....[172]....
        /*081c*/ 	.word	0x00012120


	//   ....[173]....
        /*0820*/ 	.word	0x00012190


	//   ....[174]....
        /*0824*/ 	.word	0x00012200


	//   ....[175]....
        /*0828*/ 	.word	0x00012280


	//   ....[176]....
        /*082c*/ 	.word	0x000122f0


	//   ....[177]....
        /*0830*/ 	.word	0x00012390


	//   ....[178]....
        /*0834*/ 	.word	0x000123e0


	//   ....[179]....
        /*0838*/ 	.word	0x00012470


	//   ....[180]....
        /*083c*/ 	.word	0x000125a0


	//----- nvinfo : EIATTR_REG_RECONFIG
	.align		4
.L_115:
        /*0840*/ 	.byte	0x01, 0x54
	.zero		2


	//----- nvinfo : EIATTR_SYSCALL_OFFSETS
	.align		4
        /*0844*/ 	.byte	0x04, 0x46
        /*0846*/ 	.short	(.L_117 - .L_116)


	//   ....[0]....
.L_116:
        /*0848*/ 	.word	0x00001910


	//   ....[1]....
        /*084c*/ 	.word	0x0000b660


	//   ....[2]....
        /*0850*/ 	.word	0x0000b7b0


	//   ....[3]....
        /*0854*/ 	.word	0x0000b8a0


	//   ....[4]....
        /*0858*/ 	.word	0x0000c6e0


	//----- nvinfo : EIATTR_MBARRIER_INSTR_OFFSETS
	.align		4
.L_117:
        /*085c*/ 	.byte	0x04, 0x39
        /*085e*/ 	.short	(.L_119 - .L_118)


	//   ....[0]....
.L_118:
        /*0860*/ 	.word	0x00000180
        /*0864*/ 	.word	0x000000ff
        /*0868*/ 	.word	0x0002d800
        /*086c*/ 	.short	0x0100
        /*086e*/ 	.byte	0x08
	.zero		1


	//   ....[1]....
        /*0870*/ 	.word	0x00000190
        /*0874*/ 	.word	0x000000ff
        /*0878*/ 	.word	0x0002d820
        /*087c*/ 	.short	0x0100
        /*087e*/ 	.byte	0x08
	.zero		1


	//   ....[2]....
        /*0880*/ 	.word	0x00000280
        /*0884*/ 	.word	0x000000ff
        /*0888*/ 	.word	0x0002d830
        /*088c*/ 	.short	0x0100
        /*088e*/ 	.byte	0x08
	.zero		1


	//   ....[3]....
        /*0890*/ 	.word	0x00000290
        /*0894*/ 	.word	0x000000ff
        /*0898*/ 	.word	0x0002d840
        /*089c*/ 	.short	0x0100
        /*089e*/ 	.byte	0x08
	.zero		1


	//   ....[4]....
        /*08a0*/ 	.word	0x000002a0
        /*08a4*/ 	.word	0x000000ff
        /*08a8*/ 	.word	0x0002d838
        /*08ac*/ 	.short	0x0100
        /*08ae*/ 	.byte	0x08
	.zero		1


	//   ....[5]....
        /*08b0*/ 	.word	0x000002b0
        /*08b4*/ 	.word	0x000000ff
        /*08b8*/ 	.word	0x0002d848
        /*08bc*/ 	.short	0x0100
        /*08be*/ 	.byte	0x08
	.zero		1


	//   ....[6]....
        /*08c0*/ 	.word	0x000003e0
        /*08c4*/ 	.word	0x000000ff
        /*08c8*/ 	.word	0x0002d850
        /*08cc*/ 	.short	0x0100
        /*08ce*/ 	.byte	0x08
	.zero		1


	//   ....[7]....
        /*08d0*/ 	.word	0x000003f0
        /*08d4*/ 	.word	0x000000ff
        /*08d8*/ 	.word	0x0002d860
        /*08dc*/ 	.short	0x0100
        /*08de*/ 	.byte	0x08
	.zero		1


	//   ....[8]....
        /*08e0*/ 	.word	0x00000400
        /*08e4*/ 	.word	0x000000ff
        /*08e8*/ 	.word	0x0002d858
        /*08ec*/ 	.short	0x0100
        /*08ee*/ 	.byte	0x08
	.zero		1


	//   ....[9]....
        /*08f0*/ 	.word	0x00000410
        /*08f4*/ 	.word	0x000000ff
        /*08f8*/ 	.word	0x0002d868
        /*08fc*/ 	.short	0x0100
        /*08fe*/ 	.byte	0x08
	.zero		1


	//   ....[10]....
        /*0900*/ 	.word	0x00000500
        /*0904*/ 	.word	0x000000ff
        /*0908*/ 	.word	0x0002d870
        /*090c*/ 	.short	0x0100
        /*090e*/ 	.byte	0x06
	.zero		1


	//   ....[11]....
        /*0910*/ 	.word	0x00000510
        /*0914*/ 	.word	0x000000ff
        /*0918*/ 	.word	0x0002d880
        /*091c*/ 	.short	0x0100
        /*091e*/ 	.byte	0x06
	.zero		1


	//   ....[12]....
        /*0920*/ 	.word	0x00000520
        /*0924*/ 	.word	0x000000ff
        /*0928*/ 	.word	0x0002d878
        /*092c*/ 	.short	0x0100
        /*092e*/ 	.byte	0x06
	.zero		1


	//   ....[13]....
        /*0930*/ 	.word	0x00000530
        /*0934*/ 	.word	0x000000ff
        /*0938*/ 	.word	0x0002d888
        /*093c*/ 	.short	0x0100
        /*093e*/ 	.byte	0x06
	.zero		1


	//   ....[14]....
        /*0940*/ 	.word	0x00000660
        /*0944*/ 	.word	0x000000ff
        /*0948*/ 	.word	0x0002d890
        /*094c*/ 	.short	0x0100
        /*094e*/ 	.byte	0x08
	.zero		1


	//   ....[15]....
        /*0950*/ 	.word	0x00000670
        /*0954*/ 	.word	0x000000ff
        /*0958*/ 	.word	0x0002d8a0
        /*095c*/ 	.short	0x0100
        /*095e*/ 	.byte	0x08
	.zero		1


	//   ....[16]....
        /*0960*/ 	.word	0x00000680
        /*0964*/ 	.word	0x000000ff
        /*0968*/ 	.word	0x0002d898
        /*096c*/ 	.short	0x0100
        /*096e*/ 	.byte	0x08
	.zero		1


	//   ....[17]....
        /*0970*/ 	.word	0x00000690
        /*0974*/ 	.word	0x000000ff
        /*0978*/ 	.word	0x0002d8a8
        /*097c*/ 	.short	0x0100
        /*097e*/ 	.byte	0x08
	.zero		1


	//   ....[18]....
        /*0980*/ 	.word	0x000007c0
        /*0984*/ 	.word	0x000000ff
        /*0988*/ 	.word	0x0002d8b0
        /*098c*/ 	.short	0x0100
        /*098e*/ 	.byte	0x08
	.zero		1


	//   ....[19]....
        /*0990*/ 	.word	0x000007d0
        /*0994*/ 	.word	0x000000ff
        /*0998*/ 	.word	0x0002d8c0
        /*099c*/ 	.short	0x0100
        /*099e*/ 	.byte	0x08
	.zero		1


	//   ....[20]....
        /*09a0*/ 	.word	0x000007e0
        /*09a4*/ 	.word	0x000000ff
        /*09a8*/ 	.word	0x0002d8b8
        /*09ac*/ 	.short	0x0100
        /*09ae*/ 	.byte	0x08
	.zero		1


	//   ....[21]....
        /*09b0*/ 	.word	0x000007f0
        /*09b4*/ 	.word	0x000000ff
        /*09b8*/ 	.word	0x0002d8c8
        /*09bc*/ 	.short	0x0100
        /*09be*/ 	.byte	0x08
	.zero		1


	//   ....[22]....
        /*09c0*/ 	.word	0x00001980
        /*09c4*/ 	.word	0x000000ff
        /*09c8*/ 	.word	0x0002d800
        /*09cc*/ 	.short	0x010a
        /*09ce*/ 	.byte	0x29
	.zero		1


	//   ....[23]....
        /*09d0*/ 	.word	0x000019f0
        /*09d4*/ 	.word	0x00000000
        /*09d8*/ 	.word	0x0002d830
        /*09dc*/ 	.short	0x010a
        /*09de*/ 	.byte	0x3f
	.zero		1


	//   ....[24]....
        /*09e0*/ 	.word	0x00001a40
        /*09e4*/ 	.word	0x00000000
        /*09e8*/ 	.word	0x0002d830
        /*09ec*/ 	.short	0x010a
        /*09ee*/ 	.byte	0x3f
	.zero		1


	//   ....[25]....
        /*09f0*/ 	.word	0x00002b60
        /*09f4*/ 	.word	0x000000ff
        /*09f8*/ 	.word	0x00000000
        /*09fc*/ 	.short	0x0101
        /*09fe*/ 	.byte	0x06
	.zero		1


	//   ....[26]....
        /*0a00*/ 	.word	0x00004560
        /*0a04*/ 	.word	0x000000ff
        /*0a08*/ 	.word	0x0002d830
        /*0a0c*/ 	.short	0x010a
        /*0a0e*/ 	.byte	0x06
	.zero		1


	//   ....[27]....
        /*0a10*/ 	.word	0x000045a0
        /*0a14*/ 	.word	0x000000ff
        /*0a18*/ 	.word	0x0002d830
        /*0a1c*/ 	.short	0x010a
        /*0a1e*/ 	.byte	0x06
	.zero		1


	//   ....[28]....
        /*0a20*/ 	.word	0x00004880
        /*0a24*/ 	.word	0x000000ff
        /*0a28*/ 	.word	0x0002d850
        /*0a2c*/ 	.short	0x010a
        /*0a2e*/ 	.byte	0x06
	.zero		1


	//   ....[29]....
        /*0a30*/ 	.word	0x000048c0
        /*0a34*/ 	.word	0x000000ff
        /*0a38*/ 	.word	0x0002d850
        /*0a3c*/ 	.short	0x010a
        /*0a3e*/ 	.byte	0x06
	.zero		1


	//   ....[30]....
        /*0a40*/ 	.word	0x00005230
        /*0a44*/ 	.word	0x000000ff
        /*0a48*/ 	.word	0x00000000
        /*0a4c*/ 	.short	0x0101
        /*0a4e*/ 	.byte	0x06
	.zero		1


	//   ....[31]....
        /*0a50*/ 	.word	0x000067d0
        /*0a54*/ 	.word	0x000000ff
        /*0a58*/ 	.word	0x00000000
        /*0a5c*/ 	.short	0x0101
        /*0a5e*/ 	.byte	0x06
	.zero		1


	//   ....[32]....
        /*0a60*/ 	.word	0x00006da0
        /*0a64*/ 	.word	0x000000ff
        /*0a68*/ 	.word	0x0002d850
        /*0a6c*/ 	.short	0x010a
        /*0a6e*/ 	.byte	0x04
	.zero		1


	//   ....[33]....
        /*0a70*/ 	.word	0x00006de0
        /*0a74*/ 	.word	0x000000ff
        /*0a78*/ 	.word	0x0002d850
        /*0a7c*/ 	.short	0x010a
        /*0a7e*/ 	.byte	0x04
	.zero		1


	//   ....[34]....
        /*0a80*/ 	.word	0x00007460
        /*0a84*/ 	.word	0x000000ff
        /*0a88*/ 	.word	0x00000000
        /*0a8c*/ 	.short	0x0101
        /*0a8e*/ 	.byte	0x04
	.zero		1


	//   ....[35]....
        /*0a90*/ 	.word	0x00008840
        /*0a94*/ 	.word	0x000000ff
        /*0a98*/ 	.word	0x00000000
        /*0a9c*/ 	.short	0x0101
        /*0a9e*/ 	.byte	0x04
	.zero		1


	//   ....[36]....
        /*0aa0*/ 	.word	0x00008d60
        /*0aa4*/ 	.word	0x000000ff
        /*0aa8*/ 	.word	0x00000000
        /*0aac*/ 	.short	0x0101
        /*0aae*/ 	.byte	0x04
	.zero		1


	//   ....[37]....
        /*0ab0*/ 	.word	0x0000be60
        /*0ab4*/ 	.word	0x00000002
        /*0ab8*/ 	.word	0x0002d840
        /*0abc*/ 	.short	0x010a
        /*0abe*/ 	.byte	0x3f
	.zero		1


	//   ....[38]....
        /*0ac0*/ 	.word	0x0000c3e0
        /*0ac4*/ 	.word	0x00000002
        /*0ac8*/ 	.word	0x0002d830
        /*0acc*/ 	.short	0x0107
        /*0ace*/ 	.byte	0x3f
	.zero		1


	//   ....[39]....
        /*0ad0*/ 	.word	0x0000c4b0
        /*0ad4*/ 	.word	0x00000002
        /*0ad8*/ 	.word	0x0002d830
        /*0adc*/ 	.short	0x0101
        /*0ade*/ 	.byte	0x3f
	.zero		1


	//   ....[40]....
        /*0ae0*/ 	.word	0x0000d040
        /*0ae4*/ 	.word	0x00000011
        /*0ae8*/ 	.word	0x0002d800
        /*0aec*/ 	.short	0x0107
        /*0aee*/ 	.byte	0x3f
	.zero		1


	//   ....[41]....
        /*0af0*/ 	.word	0x0000d130
        /*0af4*/ 	.word	0x00000011
        /*0af8*/ 	.word	0x0002d800
        /*0afc*/ 	.short	0x0101
        /*0afe*/ 	.byte	0x3f
	.zero		1


	//   ....[42]....
        /*0b00*/ 	.word	0x0000d150
        /*0b04*/ 	.word	0x00000011
        /*0b08*/ 	.word	0x0002d820
        /*0b0c*/ 	.short	0x010a
        /*0b0e*/ 	.byte	0x3f
	.zero		1


	//   ....[43]....
        /*0b10*/ 	.word	0x0000d570
        /*0b14*/ 	.word	0x00000005
        /*0b18*/ 	.word	0x0002d840
        /*0b1c*/ 	.short	0x010a
        /*0b1e*/ 	.byte	0x3f
	.zero		1


	//   ....[44]....
        /*0b20*/ 	.word	0x0000d9d0
        /*0b24*/ 	.word	0x00000005
        /*0b28*/ 	.word	0x0002d830
        /*0b2c*/ 	.short	0x0107
        /*0b2e*/ 	.byte	0x3f
	.zero		1


	//   ....[45]....
        /*0b30*/ 	.word	0x0000da90
        /*0b34*/ 	.word	0x00000005
        /*0b38*/ 	.word	0x0002d830
        /*0b3c*/ 	.short	0x0101
        /*0b3e*/ 	.byte	0x3f
	.zero		1


	//   ....[46]....
        /*0b40*/ 	.word	0x0000daf0
        /*0b44*/ 	.word	0x00000005
        /*0b48*/ 	.word	0x0002d860
        /*0b4c*/ 	.short	0x010a
        /*0b4e*/ 	.byte	0x3f
	.zero		1


	//   ....[47]....
        /*0b50*/ 	.word	0x0000dfe0
        /*0b54*/ 	.word	0x00000005
        /*0b58*/ 	.word	0x0002d850
        /*0b5c*/ 	.short	0x0107
        /*0b5e*/ 	.byte	0x3f
	.zero		1


	//   ....[48]....
        /*0b60*/ 	.word	0x0000e0d0
        /*0b64*/ 	.word	0x00000005
        /*0b68*/ 	.word	0x0002d850
        /*0b6c*/ 	.short	0x0101
        /*0b6e*/ 	.byte	0x3f
	.zero		1


	//   ....[49]....
        /*0b70*/ 	.word	0x0000e2f0
        /*0b74*/ 	.word	0x00000000
        /*0b78*/ 	.word	0x0002d860
        /*0b7c*/ 	.short	0x010a
        /*0b7e*/ 	.byte	0x3f
	.zero		1


	//   ....[50]....
        /*0b80*/ 	.word	0x0000e770
        /*0b84*/ 	.word	0x00000000
        /*0b88*/ 	.word	0x0002d850
        /*0b8c*/ 	.short	0x0107
        /*0b8e*/ 	.byte	0x3f
	.zero		1


	//   ....[51]....
        /*0b90*/ 	.word	0x0000e840
        /*0b94*/ 	.word	0x00000000
        /*0b98*/ 	.word	0x0002d850
        /*0b9c*/ 	.short	0x0101
        /*0b9e*/ 	.byte	0x3f
	.zero		1


	//   ....[52]....
        /*0ba0*/ 	.word	0x0000f570
        /*0ba4*/ 	.word	0x00000005
        /*0ba8*/ 	.word	0x0002d820
        /*0bac*/ 	.short	0x010a
        /*0bae*/ 	.byte	0x3f
	.zero		1


	//   ....[53]....
        /*0bb0*/ 	.word	0x0000f6f0
        /*0bb4*/ 	.word	0x00000003
        /*0bb8*/ 	.word	0x0002d840
        /*0bbc*/ 	.short	0x010a
        /*0bbe*/ 	.byte	0x3f
	.zero		1


	//   ....[54]....
        /*0bc0*/ 	.word	0x0000f790
        /*0bc4*/ 	.word	0x00000005
        /*0bc8*/ 	.word	0x0002d840
        /*0bcc*/ 	.short	0x010a
        /*0bce*/ 	.byte	0x3f
	.zero		1


	//   ....[55]....
        /*0bd0*/ 	.word	0x0000f7d0
        /*0bd4*/ 	.word	0x00000003
        /*0bd8*/ 	.word	0x0002d860
        /*0bdc*/ 	.short	0x010a
        /*0bde*/ 	.byte	0x3f
	.zero		1


	//   ....[56]....
        /*0be0*/ 	.word	0x0000f810
        /*0be4*/ 	.word	0x00000005
        /*0be8*/ 	.word	0x0002d860
        /*0bec*/ 	.short	0x010a
        /*0bee*/ 	.byte	0x3f
	.zero		1


	//   ....[57]....
        /*0bf0*/ 	.word	0x0000f880
        /*0bf4*/ 	.word	0x00000003
        /*0bf8*/ 	.word	0x0002d800
        /*0bfc*/ 	.short	0x010a
        /*0bfe*/ 	.byte	0x3f
	.zero		1


	//   ....[58]....
        /*0c00*/ 	.word	0x0000f8d0
        /*0c04*/ 	.word	0x00000000
        /*0c08*/ 	.word	0x0002d830
        /*0c0c*/ 	.short	0x010a
        /*0c0e*/ 	.byte	0x3f
	.zero		1


	//   ....[59]....
        /*0c10*/ 	.word	0x0000f930
        /*0c14*/ 	.word	0x00000009
        /*0c18*/ 	.word	0x0002d830
        /*0c1c*/ 	.short	0x010a
        /*0c1e*/ 	.byte	0x3f
	.zero		1


	//   ....[60]....
        /*0c20*/ 	.word	0x0000f990
        /*0c24*/ 	.word	0x00000008
        /*0c28*/ 	.word	0x0002d850
        /*0c2c*/ 	.short	0x010a
        /*0c2e*/ 	.byte	0x3f
	.zero		1


	//   ....[61]....
        /*0c30*/ 	.word	0x0000f9f0
        /*0c34*/ 	.word	0x00000003
        /*0c38*/ 	.word	0x0002d850
        /*0c3c*/ 	.short	0x010a
        /*0c3e*/ 	.byte	0x3f
	.zero		1


	//   ....[62]....
        /*0c40*/ 	.word	0x0000fb10
        /*0c44*/ 	.word	0x00000002
        /*0c48*/ 	.word	0x0002d840
        /*0c4c*/ 	.short	0x010a
        /*0c4e*/ 	.byte	0x3f
	.zero		1


	//   ....[63]....
        /*0c50*/ 	.word	0x00010900
        /*0c54*/ 	.word	0x00000011
        /*0c58*/ 	.word	0x0002d820
        /*0c5c*/ 	.short	0x010a
        /*0c5e*/ 	.byte	0x3f
	.zero		1


	//   ....[64]....
        /*0c60*/ 	.word	0x00010950
        /*0c64*/ 	.word	0x00000005
        /*0c68*/ 	.word	0x0002d840
        /*0c6c*/ 	.short	0x010a
        /*0c6e*/ 	.byte	0x3f
	.zero		1


	//   ....[65]....
        /*0c70*/ 	.word	0x00010ef0
        /*0c74*/ 	.word	0x00000005
        /*0c78*/ 	.word	0x0002d860
        /*0c7c*/ 	.short	0x010a
        /*0c7e*/ 	.byte	0x3f
	.zero		1


	//   ....[66]....
        /*0c80*/ 	.word	0x000114d0
        /*0c84*/ 	.word	0x00000000
        /*0c88*/ 	.word	0x0002d860
        /*0c8c*/ 	.short	0x010a
        /*0c8e*/ 	.byte	0x3f
	.zero		1


	//   ....[67]....
        /*0c90*/ 	.word	0x000124c0
        /*0c94*/ 	.word	0x00000005
        /*0c98*/ 	.word	0x0002d820
        /*0c9c*/ 	.short	0x010a
        /*0c9e*/ 	.byte	0x3f
	.zero		1


	//   ....[68]....
        /*0ca0*/ 	.word	0x00012660
        /*0ca4*/ 	.word	0x00000003
        /*0ca8*/ 	.word	0x0002d840
        /*0cac*/ 	.short	0x010a
        /*0cae*/ 	.byte	0x3f
	.zero		1


	//   ....[69]....
        /*0cb0*/ 	.word	0x000126b0
        /*0cb4*/ 	.word	0x00000005
        /*0cb8*/ 	.word	0x0002d840
        /*0cbc*/ 	.short	0x010a
        /*0cbe*/ 	.byte	0x3f
	.zero		1


	//   ....[70]....
        /*0cc0*/ 	.word	0x00012700
        /*0cc4*/ 	.word	0x00000003
        /*0cc8*/ 	.word	0x0002d860
        /*0ccc*/ 	.short	0x010a
        /*0cce*/ 	.byte	0x3f
	.zero		1


	//----- nvinfo : EIATTR_NUM_MBARRIERS
	.align		4
.L_119:
        /*0cd0*/ 	.byte	0x03, 0x38
        /*0cd2*/ 	.short	0x0016


	//----- nvinfo : EIATTR_EXIT_INSTR_OFFSETS
	.align		4
        /*0cd4*/ 	.byte	0x04, 0x1c
        /*0cd6*/ 	.short	(.L_121 - .L_120)


	//   ....[0]....
.L_120:
        /*0cd8*/ 	.word	0x000009a0


	//   ....[1]....
        /*0cdc*/ 	.word	0x00009f30


	//   ....[2]....
        /*0ce0*/ 	.word	0x0000f860


	//----- nvinfo : EIATTR_MAX_THREADS
	.align		4
.L_121:
        /*0ce4*/ 	.byte	0x04, 0x05
        /*0ce6*/ 	.short	(.L_123 - .L_122)
.L_122:
        /*0ce8*/ 	.word	0x00000200
        /*0cec*/ 	.word	0x00000001
        /*0cf0*/ 	.word	0x00000001


	//----- nvinfo : EIATTR_CRS_STACK_SIZE
	.align		4
.L_123:
        /*0cf4*/ 	.byte	0x04, 0x1e
        /*0cf6*/ 	.short	(.L_125 - .L_124)
.L_124:
        /*0cf8*/ 	.word	0x00000000


	//----- nvinfo : EIATTR_CBANK_PARAM_SIZE
	.align		4
.L_125:
        /*0cfc*/ 	.byte	0x03, 0x19
        /*0cfe*/ 	.short	0x0af0


	//----- nvinfo : EIATTR_PARAM_CBANK
	.align		4
        /*0d00*/ 	.byte	0x04, 0x0a
        /*0d02*/ 	.short	(.L_127 - .L_126)
	.align		4
.L_126:
        /*0d04*/ 	.word	index@(.nv.constant0._ZN7cutlass13device_kernelIN5flash11enable_sm90INS1_16FlashAttnFwdSm90INS1_25CollectiveMainloopFwdSm90ILi2EN4cute5tupleIJNS5_1CILi1EEES8_S8_EEENS6_IJNS7_ILi192EEENS7_ILi128EEENS7_ILi96EEEEEELi96ENS_6half_tEfNS_4arch4Sm90ELb0ELb0ELb1ELb1ELb1ELb0ELb0ELb0ELb1ELb1ELb1ELb0EEENS1_21CollectiveEpilogueFwdINS6_IJSA_SC_SB_EEES9_SE_SG_Li384ELb1ELb1ELb1ELb0EEENS1_36VarlenDynamicPersistentTileSchedulerILi192ELi128ELi384ELi128ELb1ELb1ELb1ELb0ELb1ELb1EEEEEEEEEvNT_6ParamsE)
        /*0d08*/ 	.short	0x0210
        /*0d0a*/ 	.short	0x0af0


	//----- nvinfo : EIATTR_SW_WAR
	.align		4
.L_127:
        /*0d0c*/ 	.byte	0x04, 0x36
        /*0d0e*/ 	.short	(.L_129 - .L_128)
.L_128:
        /*0d10*/ 	.word	0x00000008
.L_129:


//--------------------- .nv.info._ZN7cutlass13device_kernelIN5flash11enable_sm90INS1_16FlashAttnFwdSm90INS1_25CollectiveMainloopFwdSm90ILi2EN4cute5tupleIJNS5_1CILi1EEES8_S8_EEENS6_IJNS7_ILi192EEENS7_ILi128EEENS7_ILi96EEEEEELi96ENS_6half_tEfNS_4arch4Sm90ELb0ELb0ELb1ELb1ELb1ELb1ELb0ELb0ELb1ELb1ELb1ELb0EEENS1_21CollectiveEpilogueFwdINS6_IJSA_SC_SB_EEES9_SE_SG_Li384ELb1ELb1ELb1ELb0EEENS1_36VarlenDynamicPersistentTileSchedulerILi192ELi128ELi384ELi128ELb1ELb1ELb1ELb0ELb1ELb1EEEEEEEEEvNT_6ParamsE --------------------------
	.section	.nv.info._ZN7cutlass13device_kernelIN5flash11enable_sm90INS1_16FlashAttnFwdSm90INS1_25CollectiveMainloopFwdSm90ILi2EN4cute5tupleIJNS5_1CILi1EEES8_S8_EEENS6_IJNS7_ILi192EEENS7_ILi128EEENS7_ILi96EEEEEELi96ENS_6half_tEfNS_4arch4Sm90ELb0ELb0ELb1ELb1ELb1ELb1ELb0ELb0ELb1ELb1ELb1ELb0EEENS1_21CollectiveEpilogueFwdINS6_IJSA_SC_SB_EEES9_SE_SG_Li384ELb1ELb1ELb1ELb0EEENS1_36VarlenDynamicPersistentTileSchedulerILi192ELi128ELi384ELi128ELb1ELb1ELb1ELb0ELb1ELb1EEEEEEEEEvNT_6ParamsE,"",@"SHT_CUDA_INFO"
	.sectionflags	@""
	.align	4


	//----- nvinfo : EIATTR_CUDA_API_VERSION
	.align		4
        /*0000*/ 	.byte	0x04, 0x37
        /*0002*/ 	.short	(.L_131 - .L_130)
.L_130:
        /*0004*/ 	.word	0x00000082


	//----- nvinfo : EIATTR_KPARAM_INFO
	.align		4
.L_131:
        /*0008*/ 	.byte	0x04, 0x17
        /*000a*/ 	.short	(.L_133 - .L_132)
.L_132:
        /*000c*/ 	.word	0x00000000
        /*0010*/ 	.short	0x0000
        /*0012*/ 	.short	0x0070
        /*0014*/ 	.byte	0x00, 0xf0, 0x01, 0x2a


	//----- nvinfo : EIATTR_SPARSE_MMA_MASK
	.align		4
.L_133:
        /*0018*/ 	.byte	0x03, 0x50
        /*001a*/ 	.short	0x0000


	//----- nvinfo : EIATTR_MAXREG_COUNT
	.align		4
        /*001c*/ 	.byte	0x03, 0x1b
        /*001e*/ 	.short	0x0080


	//----- nvinfo : EIATTR_NUM_BARRIERS
	.align		4
        /*0020*/ 	.byte	0x02, 0x4c
        /*0022*/ 	.byte	0x10
	.zero		1


	//----- nvinfo : EIATTR_EXTERNS
	.align		4
        /*0024*/ 	.byte	0x04, 0x0f
        /*0026*/ 	.short	(.L_135 - .L_134)


	//   ....[0]....
	.align		4
.L_134:
        /*0028*/ 	.word	index@(__assertfail)


	//----- nvinfo : EIATTR_ANNOTATIONS
	.align		4
.L_135:
        /*002c*/ 	.byte	0x04, 0x55
        /*002e*/ 	.short	(.L_137 - .L_136)


	//   ....[0]....
.L_136:
        /* <DEDUP_REMOVED lines=130> */


	//----- nvinfo : EIATTR_MERCURY_ISA_VERSION
	.align		4
.L_137:
        /*0838*/ 	.byte	0x03, 0x5f
        /*083a*/ 	.short	0x0101


	//----- nvinfo : EIATTR_UNUSED_LOAD_BYTE_OFFSET
	.align		4
        /*083c*/ 	.byte	0x04, 0x44
        /*083e*/ 	.short	(.L_139 - .L_138)


	//   ....[0]....
.L_138:
        /*0840*/ 	.word	0x00000a90
        /*0844*/ 	.word	0x0000fff0


	//   ....[1]....
        /*0848*/ 	.word	0x00011d50
        /*084c*/ 	.word	0x0000fff0


	//----- nvinfo : EIATTR_INT_WARP_WIDE_INSTR_OFFSETS
	.align		4
.L_139:
        /*0850*/ 	.byte	0x04, 0x31
        /*0852*/ 	.short	(.L_141 - .L_140)


	//   ....[0]....
.L_140:
        /*0854*/ 	.word	0x00000130


	//   ....[1]....
        /*0858*/ 	.word	0x00000170


	//   ....[2]....
        /*085c*/ 	.word	0x000001e0


	//   ....[3]....
        /*0860*/ 	.word	0x00017710


	//   ....[4]....
        /*0864*/ 	.word	0x000177a0


	//   ....[5]....
        /*0868*/ 	.word	0x0001a410


	//   ....[6]....
        /*086c*/ 	.word	0x0001a4a0


	//----- nvinfo : EIATTR_COOP_GROUP_MASK_REGIDS
	.align		4
.L_141:
        /*0870*/ 	.byte	0x04, 0x29
        /*0872*/ 	.short	(.L_143 - .L_142)


	//   ....[0]....
.L_142:
        /*0874*/ 	.word	0xffffffff


	//   ....[1]....
        /*0878*/ 	.word	0xffffffff


	//   ....[2]....
        /*087c*/ 	.word	0xffffffff


	//   ....[3]....
        /*0880*/ 	.word	0xffffffff


	//   ....[4]....
        /*0884*/ 	.word	0xffffffff


	//   ....[5]....
        /*0888*/ 	.word	0xffffffff


	//   ....[6]....
        /*088c*/ 	.word	0xffffffff


	//   ....[7]....
        /*0890*/ 	.word	0xffffffff


	//   ....[8]....
        /*0894*/ 	.word	0xffffffff


	//   ....[9]....
        /*0898*/ 	.word	0xffffffff


	//   ....[10]....
        /*089c*/ 	.word	0xffffffff


	//   ....[11]....
        /*08a0*/ 	.word	0xffffffff


	//   ....[12]....
        /*08a4*/ 	.word	0xffffffff


	//   ....[13]....
        /*08a8*/ 	.word	0xffffffff


	//   ....[14]....
        /*08ac*/ 	.word	0xffffffff


	//   ....[15]....
        /*08b0*/ 	.word	0xffffffff


	//   ....[16]....
        /*08b4*/ 	.word	0xffffffff


	//   ....[17]....
        /*08b8*/ 	.word	0xffffffff


	//   ....[18]....
        /*08bc*/ 	.word	0xffffffff


	//   ....[19]....
        /*08c0*/ 	.word	0xffffffff


	//   ....[20]....
        /*08c4*/ 	.word	0xffffffff


	//   ....[21]....
        /*08c8*/ 	.word	0xffffffff


	//   ....[22]....
        /*08cc*/ 	.word	0xffffffff


	//   ....[23]....
        /*08d0*/ 	.word	0xffffffff


	//   ....[24]....
        /*08d4*/ 	.word	0xffffffff


	//   ....[25]....
        /*08d8*/ 	.word	0xffffffff


	//   ....[26]....
        /*08dc*/ 	.word	0xffffffff


	//   ....[27]....
        /*08e0*/ 	.word	0xffffffff


	//   ....[28]....
        /*08e4*/ 	.word	0xffffffff


	//   ....[29]....
        /*08e8*/ 	.word	0xffffffff


	//   ....[30]....
        /*08ec*/ 	.word	0xffffffff


	//   ....[31]....
        /*08f0*/ 	.word	0xffffffff


	//   ....[32]....
        /*08f4*/ 	.word	0xffffffff


	//   ....[33]....
        /*08f8*/ 	.word	0xffffffff


	//   ....[34]....
        /*08fc*/ 	.word	0xffffffff


	//   ....[35]....
        /*0900*/ 	.word	0xffffffff


	//   ....[36]....
        /*0904*/ 	.word	0xffffffff


	//   ....[37]....
        /*0908*/ 	.word	0xffffffff


	//   ....[38]....
        /*090c*/ 	.word	0xffffffff


	//   ....[39]....
        /*0910*/ 	.word	0xffffffff


	//   ....[40]....
        /*0914*/ 	.word	0xffffffff


	//   ....[41]....
        /*0918*/ 	.word	0xffffffff


	//   ....[42]....
        /*091c*/ 	.word	0xffffffff


	//   ....[43]....
        /*0920*/ 	.word	0xffffffff


	//   ....[44]....
        /*0924*/ 	.word	0xffffffff


	//   ....[45]....
        /*0928*/ 	.word	0xffffffff


	//   ....[46]....
        /*092c*/ 	.word	0xffffffff


	//   ....[47]....
        /*0930*/ 	.word	0xffffffff


	//   ....[48]....
        /*0934*/ 	.word	0xffffffff


	//   ....[49]....
        /*0938*/ 	.word	0xffffffff


	//   ....[50]....
        /*093c*/ 	.word	0xffffffff


	//   ....[51]....
        /*0940*/ 	.word	0xffffffff


	//   ....[52]....
        /*0944*/ 	.word	0xffffffff


	//   ....[53]....
        /*0948*/ 	.word	0xffffffff


	//   ....[54]....
        /*094c*/ 	.word	0xffffffff


	//   ....[55]....
        /*0950*/ 	.word	0xffffffff


	//   ....[56]....
        /*0954*/ 	.word	0xffffffff


	//   ....[57]....
        /*0958*/ 	.word	0xffffffff


	//   ....[58]....
        /*095c*/ 	.word	0xffffffff


	//   ....[59]....
        /*0960*/ 	.word	0xffffffff


	//   ....[60]....
        /*0964*/ 	.word	0xffffffff


	//   ....[61]....
        /*0968*/ 	.word	0xffffffff


	//   ....[62]....
        /*096c*/ 	.word	0xffffffff


	//   ....[63]....
        /*0970*/ 	.word	0xffffffff


	//   ....[64]....
        /*0974*/ 	.word	0xffffffff


	//   ....[65]....
        /*0978*/ 	.word	0xffffffff


	//   ....[66]....
        /*097c*/ 	.word	0xffffffff


	//   ....[67]....
        /*0980*/ 	.word	0xffffffff


	//   ....[68]....
        /*0984*/ 	.word	0xffffffff


	//   ....[69]....
        /*0988*/ 	.word	0xffffffff


	//   ....[70]....
        /*098c*/ 	.word	0xffffffff


	//   ....[71]....
        /*0990*/ 	.word	0xffffffff


	//   ....[72]....
        /*0994*/ 	.word	0xffffffff


	//   ....[73]....
        /*0998*/ 	.word	0xffffffff


	//   ....[74]....
        /*099c*/ 	.word	0xffffffff


	//   ....[75]....
        /*09a0*/ 	.word	0xffffffff


	//   ....[76]....
        /*09a4*/ 	.word	0xffffffff


	//   ....[77]....
        /*09a8*/ 	.word	0xffffffff


	//   ....[78]....
        /*09ac*/ 	.word	0xffffffff


	//   ....[79]....
        /*09b0*/ 	.word	0xffffffff


	//   ....[80]....
        /*09b4*/ 	.word	0xffffffff


	//   ....[81]....
        /*09b8*/ 	.word	0xffffffff


	//   ....[82]....
        /*09bc*/ 	.word	0xffffffff


	//   ....[83]....
        /*09c0*/ 	.word	0xffffffff


	//   ....[84]....
        /*09c4*/ 	.word	0xffffffff


	//   ....[85]....
        /*09c8*/ 	.word	0xffffffff


	//   ....[86]....
        /*09cc*/ 	.word	0xffffffff


	//   ....[87]....
        /*09d0*/ 	.word	0xffffffff


	//   ....[88]....
        /*09d4*/ 	.word	0xffffffff


	//   ....[89]....
        /*09d8*/ 	.word	0xffffffff


	//   ....[90]....
        /*09dc*/ 	.word	0xffffffff


	//   ....[91]....
        /*09e0*/ 	.word	0xffffffff


	//   ....[92]....
        /*09e4*/ 	.word	0xffffffff


	//   ....[93]....
        /*09e8*/ 	.word	0xffffffff


	//   ....[94]....
        /*09ec*/ 	.word	0xffffffff


	//   ....[95]....
        /*09f0*/ 	.word	0xffffffff


	//   ....[96]....
        /*09f4*/ 	.word	0xffffffff


	//   ....[97]....
        /*09f8*/ 	.word	0xffffffff


	//   ....[98]....
        /*09fc*/ 	.word	0xffffffff


	//   ....[99]....
        /*0a00*/ 	.word	0xffffffff


	//   ....[100]....
        /*0a04*/ 	.word	0xffffffff


	//   ....[101]....
        /*0a08*/ 	.word	0xffffffff


	//   ....[102]....
        /*0a0c*/ 	.word	0xffffffff


	//   ....[103]....
        /*0a10*/ 	.word	0xffffffff


	//   ....[104]....
        /*0a14*/ 	.word	0xffffffff


	//   ....[105]....
        /*0a18*/ 	.word	0xffffffff


	//   ....[106]....
        /*0a1c*/ 	.word	0xffffffff


	//   ....[107]....
        /*0a20*/ 	.word	0xffffffff


	//   ....[108]....
        /*0a24*/ 	.word	0xffffffff


	//   ....[109]....
        /*0a28*/ 	.word	0xffffffff


	//   ....[110]....
        /*0a2c*/ 	.word	0xffffffff


	//   ....[111]....
        /*0a30*/ 	.word	0xffffffff


	//   ....[112]....
        /*0a34*/ 	.word	0xffffffff


	//   ....[113]....
        /*0a38*/ 	.word	0xffffffff


	//   ....[114]....
        /*0a3c*/ 	.word	0xffffffff


	//   ....[115]....
        /*0a40*/ 	.word	0xffffffff


	//   ....[116]....
        /*0a44*/ 	.word	0xffffffff


	//   ....[117]....
        /*0a48*/ 	.word	0xffffffff


	//   ....[118]....
        /*0a4c*/ 	.word	0xffffffff


	//   ....[119]....
        /*0a50*/ 	.word	0xffffffff


	//   ....[120]....
        /*0a54*/ 	.word	0xffffffff


	//   ....[121]....
        /*0a58*/ 	.word	0xffffffff


	//   ....[122]....
        /*0a5c*/ 	.word	0xffffffff


	//   ....[123]....
        /*0a60*/ 	.word	0xffffffff


	//   ....[124]....
        /*0a64*/ 	.word	0xffffffff


	//   ....[125]....
        /*0a68*/ 	.word	0xffffffff


	//   ....[126]....
        /*0a6c*/ 	.word	0xffffffff


	//   ....[127]....
        /*0a70*/ 	.word	0xffffffff


	//   ....[128]....
        /*0a74*/ 	.word	0xffffffff


	//   ....[129]....
        /*0a78*/ 	.word	0xffffffff


	//   ....[130]....
        /*0a7c*/ 	.word	0xffffffff


	//   ....[131]....
        /*0a80*/ 	.word	0xffffffff


	//   ....[132]....
        /*0a84*/ 	.word	0xffffffff


	//   ....[133]....
        /*0a88*/ 	.word	0xffffffff


	//   ....[134]....
        /*0a8c*/ 	.word	0xffffffff


	//   ....[135]....
        /*0a90*/ 	.word	0x0500000f


	//   ....[136]....
        /*0a94*/ 	.word	0x0500000f


	//   ....[137]....
        /*0a98*/ 	.word	0x0500000f


	//   ....[138]....
        /*0a9c*/ 	.word	0x0500000f


	//   ....[139]....
        /*0aa0*/ 	.word	0x0500000f


	//   ....[140]....
        /*0aa4*/ 	.word	0x0500000f


	//   ....[141]....
        /*0aa8*/ 	.word	0x0500000f


	//   ....[142]....
        /*0aac*/ 	.word	0x0500000f


	//   ....[143]....
        /*0ab0*/ 	.word	0x0500000f


	//   ....[144]....
        /*0ab4*/ 	.word	0x0500000f


	//   ....[145]....
        /*0ab8*/ 	.word	0x0500000f


	//   ....[146]....
        /*0abc*/ 	.word	0x0500000f


	//   ....[147]....
        /*0ac0*/ 	.word	0x0500000f


	//   ....[148]....
        /*0ac4*/ 	.word	0x0500000f


	//   ....[149]....
        /*0ac8*/ 	.word	0x0500000f


	//   ....[150]....
        /*0acc*/ 	.word	0x0500000f


	//   ....[151]....
        /*0ad0*/ 	.word	0x0500000f


	//   ....[152]....
        /*0ad4*/ 	.word	0x0500000f


	//   ....[153]....
        /*0ad8*/ 	.word	0x0500000f


	//   ....[154]....
        /*0adc*/ 	.word	0x0500000f


	//   ....[155]....
        /*0ae0*/ 	.word	0x0500000f


	//   ....[156]....
        /*0ae4*/ 	.word	0x0500000f


	//   ....[157]....
        /*0ae8*/ 	.word	0x0500000f


	//   ....[158]....
        /*0aec*/ 	.word	0x0500000f


	//   ....[159]....
        /*0af0*/ 	.word	0x0500000f


	//   ....[160]....
        /*0af4*/ 	.word	0x0500000f


	//   ....[161]....
        /*0af8*/ 	.word	0x0500000f


	//   ....[162]....
        /*0afc*/ 	.word	0x0500000f


	//   ....[163]....
        /*0b00*/ 	.word	0x0500000f


	//   ....[164]....
        /*0b04*/ 	.word	0x0500000f


	//   ....[165]....
        /*0b08*/ 	.word	0x0500000f


	//   ....[166]....
        /*0b0c*/ 	.word	0x0500000f


	//   ....[167]....
        /*0b10*/ 	.word	0x0500000f


	//   ....[168]....
        /*0b14*/ 	.word	0x0500000f


	//   ....[169]....
        /*0b18*/ 	.word	0x0500000f


	//   ....[170]....
        /*0b1c*/ 	.word	0x0500000f


	//   ....[171]....
        /*0b20*/ 	.word	0x0500000f


	//   ....[172]....
        /*0b24*/ 	.word	0x0500000f


	//   ....[173]....
        /*0b28*/ 	.word	0x0500000f


	//   ....[174]....
        /*0b2c*/ 	.word	0x0500000f


	//   ....[175]....
        /*0b30*/ 	.word	0x0500000f


	//   ....[176]....
        /*0b34*/ 	.word	0x0500000f


	//   ....[177]....
        /*0b38*/ 	.word	0x0500000f


	//   ....[178]....
        /*0b3c*/ 	.word	0x0500000f


	//   ....[179]....
        /*0b40*/ 	.word	0x0500000f


	//   ....[180]....
        /*0b44*/ 	.word	0x0500000f


	//   ....[181]....
        /*0b48*/ 	.word	0x0500000f


	//   ....[182]....
        /*0b4c*/ 	.word	0x0500000f


	//   ....[183]....
        /*0b50*/ 	.word	0x0500000f


	//   ....[184]....
        /*0b54*/ 	.word	0x0500000f


	//   ....[185]....
        /*0b58*/ 	.word	0x0500000f


	//   ....[186]....
        /*0b5c*/ 	.word	0x0500000f


	//   ....[187]....
        /*0b60*/ 	.word	0x0500000f


	//   ....[188]....
        /*0b64*/ 	.word	0x0500000f


	//   ....[189]....
        /*0b68*/ 	.word	0x0500000f


	//   ....[190]....
        /*0b6c*/ 	.word	0x0500000f


	//   ....[191]....
        /*0b70*/ 	.word	0x0500000f


	//   ....[192]....
        /*0b74*/ 	.word	0x0500000f


	//   ....[193]....
        /*0b78*/ 	.word	0x0500000f


	//   ....[194]....
        /*0b7c*/ 	.word	0x0500000f


	//   ....[195]....
        /*0b80*/ 	.word	0x0500000f


	//   ....[196]....
        /*0b84*/ 	.word	0x0500000f


	//   ....[197]....
        /*0b88*/ 	.word	0x0500000f


	//   ....[198]....
        /*0b8c*/ 	.word	0x0500000f


	//   ....[199]....
        /*0b90*/ 	.word	0x0500000f


	//   ....[200]....
        /*0b94*/ 	.word	0x0500000f


	//   ....[201]....
        /*0b98*/ 	.word	0x0500000f


	//   ....[202]....
        /*0b9c*/ 	.word	0x0500000f


	//   ....[203]....
        /*0ba0*/ 	.word	0x0500000f


	//   ....[204]....
        /*0ba4*/ 	.word	0x0500000f


	//   ....[205]....
        /*0ba8*/ 	.word	0x0500000f


	//   ....[206]....
        /*0bac*/ 	.word	0x0500000f


	//   ....[207]....
        /*0bb0*/ 	.word	0x0500000f


	//   ....[208]....
        /*0bb4*/ 	.word	0x0500000f


	//   ....[209]....
        /*0bb8*/ 	.word	0x0500000f


	//   ....[210]....
        /*0bbc*/ 	.word	0x0500000f


	//   ....[211]....
        /*0bc0*/ 	.word	0x0500000f


	//   ....[212]....
        /*0bc4*/ 	.word	0x0500000f


	//   ....[213]....
        /*0bc8*/ 	.word	0x0500000f


	//   ....[214]....
        /*0bcc*/ 	.word	0x0500000f


	//   ....[215]....
        /*0bd0*/ 	.word	0x0500000f


	//   ....[216]....
        /*0bd4*/ 	.word	0x0500000f


	//   ....[217]....
        /*0bd8*/ 	.word	0x0500000f


	//   ....[218]....
        /*0bdc*/ 	.word	0x0500000f


	//   ....[219]....
        /*0be0*/ 	.word	0x0500000f


	//   ....[220]....
        /*0be4*/ 	.word	0x0500000f


	//   ....[221]....
        /*0be8*/ 	.word	0x0500000f


	//   ....[222]....
        /*0bec*/ 	.word	0x0500000f


	//   ....[223]....
        /*0bf0*/ 	.word	0x0500000f


	//   ....[224]....
        /*0bf4*/ 	.word	0x0500000f


	//   ....[225]....
        /*0bf8*/ 	.word	0x0500000f


	//   ....[226]....
        /*0bfc*/ 	.word	0x0500000f


	//----- nvinfo : EIATTR_COOP_GROUP_INSTR_OFFSETS
	.align		4
.L_143:
        /*0c00*/ 	.byte	0x04, 0x28
        /*0c02*/ 	.short	(.L_145 - .L_144)


	//   ....[0]....
.L_144:
        /*0c04*/ 	.word	0x00000070


	//   ....[1]....
        /*0c08*/ 	.word	0x00000140


	//   ....[2]....
        /*0c0c*/ 	.word	0x00000190


	//   ....[3]....
        /*0c10*/ 	.word	0x000003c0


	//   ....[4]....
        /*0c14*/ 	.word	0x00000520


	//   ....[5]....
        /*0c18*/ 	.word	0x00000640


	//   ....[6]....
        /*0c1c*/ 	.word	0x000007a0


	//   ....[7]....
        /*0c20*/ 	.word	0x00003560


	//   ....[8]....
        /*0c24*/ 	.word	0x00003570


	//   ....[9]....
        /*0c28*/ 	.word	0x00005140


	//   ....[10]....
        /*0c2c*/ 	.word	0x00005150


	//   ....[11]....
        /*0c30*/ 	.word	0x00006a90


	//   ....[12]....
        /*0c34*/ 	.word	0x00006aa0


	//   ....[13]....
        /*0c38*/ 	.word	0x00006f90


	//   ....[14]....
        /*0c3c*/ 	.word	0x00006fb0


	//   ....[15]....
        /*0c40*/ 	.word	0x00007860


	//   ....[16]....
        /*0c44*/ 	.word	0x00007e30


	//   ....[17]....
        /*0c48*/ 	.word	0x00007e40


	//   ....[18]....
        /*0c4c*/ 	.word	0x00007e50


	//   ....[19]....
        /*0c50*/ 	.word	0x00007e60


	//   ....[20]....
        /*0c54*/ 	.word	0x00009a20


	//   ....[21]....
        /*0c58*/ 	.word	0x00009a30


	//   ....[22]....
        /*0c5c*/ 	.word	0x00009a40


	//   ....[23]....
        /*0c60*/ 	.word	0x00009a50


	//   ....[24]....
        /*0c64*/ 	.word	0x0000ce80


	//   ....[25]....
        /*0c68*/ 	.word	0x0000cec0


	//   ....[26]....
        /*0c6c*/ 	.word	0x0000cee0


	//   ....[27]....
        /*0c70*/ 	.word	0x0000cf00


	//   ....[28]....
        /*0c74*/ 	.word	0x0000e170


	//   ....[29]....
        /*0c78*/ 	.word	0x0000f7d0


	//   ....[30]....
        /*0c7c*/ 	.word	0x0000f8b0


	//   ....[31]....
        /*0c80*/ 	.word	0x0000fee0


	//   ....[32]....
        /*0c84*/ 	.word	0x0000ff40


	//   ....[33]....
        /*0c88*/ 	.word	0x00011080


	//   ....[34]....
        /*0c8c*/ 	.word	0x000112c0


	//   ....[35]....
        /*0c90*/ 	.word	0x000112f0


	//   ....[36]....
        /*0c94*/ 	.word	0x000113c0


	//   ....[37]....
        /*0c98*/ 	.word	0x00011780


	//   ....[38]....
        /*0c9c*/ 	.word	0x00012710


	//   ....[39]....
        /*0ca0*/ 	.word	0x00012730


	//   ....[40]....
        /*0ca4*/ 	.word	0x00012740


	//   ....[41]....
        /*0ca8*/ 	.word	0x00012750


	//   ....[42]....
        /*0cac*/ 	.word	0x00012df0


	//   ....[43]....
        /*0cb0*/ 	.word	0x00012e00


	//   ....[44]....
        /*0cb4*/ 	.word	0x00012f50


	//   ....[45]....
        /*0cb8*/ 	.word	0x00012f60


	//   ....[46]....
        /*0cbc*/ 	.word	0x00013350


	//   ....[47]....
        /*0cc0*/ 	.word	0x00013360


	//   ....[48]....
        /*0cc4*/ 	.word	0x00013860


	//   ....[49]....
        /*0cc8*/ 	.word	0x00013870


	//   ....[50]....
        /*0ccc*/ 	.word	0x00014620


	//   ....[51]....
        /*0cd0*/ 	.word	0x00014630


	//   ....[52]....
        /*0cd4*/ 	.word	0x00014790


	//   ....[53]....
        /*0cd8*/ 	.word	0x000147a0


	//   ....[54]....
        /*0cdc*/ 	.word	0x00014940


	//   ....[55]....
        /*0ce0*/ 	.word	0x00014b50


	//   ....[56]....
        /*0ce4*/ 	.word	0x00014b80


	//   ....[57]....
        /*0ce8*/ 	.word	0x00014bb0


	//   ....[58]....
        /*0cec*/ 	.word	0x00014be0


	//   ....[59]....
        /*0cf0*/ 	.word	0x00014c10


	//   ....[60]....
        /*0cf4*/ 	.word	0x00014c40


	//   ....[61]....
        /*0cf8*/ 	.word	0x00014dd0


	//   ....[62]....
        /*0cfc*/ 	.word	0x00014e00


	//   ....[63]....
        /*0d00*/ 	.word	0x00014e30


	//   ....[64]....
        /*0d04*/ 	.word	0x00014e60


	//   ....[65]....
        /*0d08*/ 	.word	0x00014e90


	//   ....[66]....
        /*0d0c*/ 	.word	0x00014ec0


	//   ....[67]....
        /*0d10*/ 	.word	0x00014f50


	//   ....[68]....
        /*0d14*/ 	.word	0x00014f80


	//   ....[69]....
        /*0d18*/ 	.word	0x00014f90


	//   ....[70]....
        /*0d1c*/ 	.word	0x00015030


	//   ....[71]....
        /*0d20*/ 	.word	0x00016020


	//   ....[72]....
        /*0d24*/ 	.word	0x00018330


	//   ....[73]....
        /*0d28*/ 	.word	0x00018340


	//   ....[74]....
        /*0d2c*/ 	.word	0x00018400


	//   ....[75]....
        /*0d30*/ 	.word	0x00018410


	//   ....[76]....
        /*0d34*/ 	.word	0x000184c0


	//   ....[77]....
        /*0d38*/ 	.word	0x000184d0


	//   ....[78]....
        /*0d3c*/ 	.word	0x000184e0


	//   ....[79]....
        /*0d40*/ 	.word	0x000184f0


	//   ....[80]....
        /*0d44*/ 	.word	0x00018eb0


	//   ....[81]....
        /*0d48*/ 	.word	0x00018ee0


	//   ....[82]....
        /*0d4c*/ 	.word	0x00018fa0


	//   ....[83]....
        /*0d50*/ 	.word	0x00018fc0


	//   ....[84]....
        /*0d54*/ 	.word	0x00019060


	//   ....[85]....
        /*0d58*/ 	.word	0x00019080


	//   ....[86]....
        /*0d5c*/ 	.word	0x00019090


	//   ....[87]....
        /*0d60*/ 	.word	0x000190a0


	//   ....[88]....
        /*0d64*/ 	.word	0x000191c0


	//   ....[89]....
        /*0d68*/ 	.word	0x000191d0


	//   ....[90]....
        /*0d6c*/ 	.word	0x000191e0


	//   ....[91]....
        /*0d70*/ 	.word	0x00019270


	//   ....[92]....
        /*0d74*/ 	.word	0x00019a30


	//   ....[93]....
        /*0d78*/ 	.word	0x00019a40


	//   ....[94]....
        /*0d7c*/ 	.word	0x00019a60


	//   ....[95]....
        /*0d80*/ 	.word	0x00019ae0


	//   ....[96]....
        /*0d84*/ 	.word	0x00019af0


	//   ....[97]....
        /*0d88*/ 	.word	0x00019b50


	//   ....[98]....
        /*0d8c*/ 	.word	0x00019b80


	//   ....[99]....
        /*0d90*/ 	.word	0x00019bc0


	//   ....[100]....
        /*0d94*/ 	.word	0x00019e70


	//   ....[101]....
        /*0d98*/ 	.word	0x00019e90


	//   ....[102]....
        /*0d9c*/ 	.word	0x00019f30


	//   ....[103]....
        /*0da0*/ 	.word	0x00019f40


	//   ....[104]....
        /*0da4*/ 	.word	0x00019fd0


	//   ....[105]....
        /*0da8*/ 	.word	0x00019fe0


	//   ....[106]....
        /*0dac*/ 	.word	0x00019ff0


	//   ....[107]....
        /*0db0*/ 	.word	0x0001a080


	//   ....[108]....
        /*0db4*/ 	.word	0x0001a650


	//   ....[109]....
        /*0db8*/ 	.word	0x0001a660


	//   ....[110]....
        /*0dbc*/ 	.word	0x0001a6e0


	//   ....[111]....
        /*0dc0*/ 	.word	0x0001a790


	//   ....[112]....
        /*0dc4*/ 	.word	0x0001a7b0


	//   ....[113]....
        /*0dc8*/ 	.word	0x0001a830


	//   ....[114]....
        /*0dcc*/ 	.word	0x0001a850


	//   ....[115]....
        /*0dd0*/ 	.word	0x0001a860


	//   ....[116]....
        /*0dd4*/ 	.word	0x0001aca0


	//   ....[117]....
        /*0dd8*/ 	.word	0x0001acd0


	//   ....[118]....
        /*0ddc*/ 	.word	0x0001ad40


	//   ....[119]....
        /*0de0*/ 	.word	0x0001ad70


	//   ....[120]....
        /*0de4*/ 	.word	0x0001ada0


	//   ....[121]....
        /*0de8*/ 	.word	0x0001add0


	//   ....[122]....
        /*0dec*/ 	.word	0x0001ae00


	//   ....[123]....
        /*0df0*/ 	.word	0x0001ae30


	//   ....[124]....
        /*0df4*/ 	.word	0x0001afd0


	//   ....[125]....
        /*0df8*/ 	.word	0x0001b000


	//   ....[126]....
        /*0dfc*/ 	.word	0x0001b030


	//   ....[127]....
        /*0e00*/ 	.word	0x0001b060


	//   ....[128]....
        /*0e04*/ 	.word	0x0001b090


	//   ....[129]....
        /*0e08*/ 	.word	0x0001b0c0


	//   ....[130]....
        /*0e0c*/ 	.word	0x0001b180


	//   ....[131]....
        /*0e10*/ 	.word	0x0001b1a0


	//   ....[132]....
        /*0e14*/ 	.word	0x0001b1b0


	//   ....[133]....
        /*0e18*/ 	.word	0x0001b210


	//   ....[134]....
        /*0e1c*/ 	.word	0x0001b830


	//   ....[135]....
        /*0e20*/ 	.word	0x0001bb70


	//   ....[136]....
        /*0e24*/ 	.word	0x0001bc00


	//   ....[137]....
        /*0e28*/ 	.word	0x0001bcf0


	//   ....[138]....
        /*0e2c*/ 	.word	0x0001bd80


	//   ....[139]....
        /*0e30*/ 	.word	0x0001be60


	//   ....[140]....
        /*0e34*/ 	.word	0x0001bef0


	//   ....[141]....
        /*0e38*/ 	.word	0x0001bfd0


	//   ....[142]....
        /*0e3c*/ 	.word	0x0001c080


	//   ....[143]....
        /*0e40*/ 	.word	0x0001c110


	//   ....[144]....
        /*0e44*/ 	.word	0x0001c160


	//   ....[145]....
        /*0e48*/ 	.word	0x0001c1b0


	//   ....[146]....
        /*0e4c*/ 	.word	0x0001c2a0


	//   ....[147]....
        /*0e50*/ 	.word	0x0001c330


	//   ....[148]....
        /*0e54*/ 	.word	0x0001c380


	//   ....[149]....
        /*0e58*/ 	.word	0x0001c3d0


	//   ....[150]....
        /*0e5c*/ 	.word	0x0001c5f0


	//   ....[151]....
        /*0e60*/ 	.word	0x0001c640


	//   ....[152]....
        /*0e64*/ 	.word	0x0001c6d0


	//   ....[153]....
        /*0e68*/ 	.word	0x0001c760


	//   ....[154]....
        /*0e6c*/ 	.word	0x0001c7e0


	//   ....[155]....
        /*0e70*/ 	.word	0x0001c830


	//   ....[156]....
        /*0e74*/ 	.word	0x0001c8c0


	//   ....[157]....
        /*0e78*/ 	.word	0x0001c950


	//   ....[158]....
        /*0e7c*/ 	.word	0x0001c9d0


	//   ....[159]....
        /*0e80*/ 	.word	0x0001ca20


	//   ....[160]....
        /*0e84*/ 	.word	0x0001cab0


	//   ....[161]....
        /*0e88*/ 	.word	0x0001cb40


	//   ....[162]....
        /*0e8c*/ 	.word	0x0001cc00


	//   ....[163]....
        /*0e90*/ 	.word	0x0001cee0


	//   ....[164]....
        /*0e94*/ 	.word	0x0001cfd0


	//   ....[165]....
        /*0e98*/ 	.word	0x0001d060


	//   ....[166]....
        /*0e9c*/ 	.word	0x0001d0c0


	//   ....[167]....
        /*0ea0*/ 	.word	0x0001d1e0


	//   ....[168]....
        /*0ea4*/ 	.word	0x0001d240


	//   ....[169]....
        /*0ea8*/ 	.word	0x0001d360


	//   ....[170]....
        /*0eac*/ 	.word	0x0001d3c0


	//   ....[171]....
        /*0eb0*/ 	.word	0x0001d4b0


	//   ....[172]....
        /*0eb4*/ 	.word	0x0001d5b0


	//   ....[173]....
        /*0eb8*/ 	.word	0x0001d620


	//   ....[174]....
        /*0ebc*/ 	.word	0x0001d680


	//   ....[175]....
        /*0ec0*/ 	.word	0x0001d790


	//   ....[176]....
        /*0ec4*/ 	.word	0x0001d7f0


	//   ....[177]....
        /*0ec8*/ 	.word	0x0001d910


	//   ....[178]....
        /*0ecc*/ 	.word	0x0001d970


	//   ....[179]....
        /*0ed0*/ 	.word	0x0001da50


	//   ....[180]....
        /*0ed4*/ 	.word	0x0001db20


	//   ....[181]....
        /*0ed8*/ 	.word	0x0001dc10


	//   ....[182]....
        /*0edc*/ 	.word	0x0001dc70


	//   ....[183]....
        /*0ee0*/ 	.word	0x0001dd10


	//   ....[184]....
        /*0ee4*/ 	.word	0x0001deb0


	//   ....[185]....
        /*0ee8*/ 	.word	0x0001df80


	//   ....[186]....
        /*0eec*/ 	.word	0x0001e000


	//   ....[187]....
        /*0ef0*/ 	.word	0x0001e0f0


	//   ....[188]....
        /*0ef4*/ 	.word	0x0001e150


	//   ....[189]....
        /*0ef8*/ 	.word	0x0001e220


	//   ....[190]....
        /*0efc*/ 	.word	0x0001e280


	//   ....[191]....
        /*0f00*/ 	.word	0x0001e360


	//   ....[192]....
        /*0f04*/ 	.word	0x0001e450


	//   ....[193]....
        /*0f08*/ 	.word	0x0001e4f0


	//   ....[194]....
        /*0f0c*/ 	.word	0x0001e550


	//   ....[195]....
        /*0f10*/ 	.word	0x0001e650


	//   ....[196]....
        /*0f14*/ 	.word	0x0001e6b0


	//   ....[197]....
        /*0f18*/ 	.word	0x0001e7b0


	//   ....[198]....
        /*0f1c*/ 	.word	0x0001e810


	//   ....[199]....
        /*0f20*/ 	.word	0x0001e8e0


	//   ....[200]....
        /*0f24*/ 	.word	0x0001ea30


	//   ....[201]....
        /*0f28*/ 	.word	0x0001eae0


	//   ....[202]....
        /*0f2c*/ 	.word	0x0001ebf0


	//   ....[203]....
        /*0f30*/ 	.word	0x0001ecd0


	//   ....[204]....
        /*0f34*/ 	.word	0x0001ed30


	//   ....[205]....
        /*0f38*/ 	.word	0x0001ee20


	//   ....[206]....
        /*0f3c*/ 	.word	0x0001ee80


	//   ....[207]....
        /*0f40*/ 	.word	0x0001ef60


	//   ....[208]....
        /*0f44*/ 	.word	0x0001eff0


	//   ....[209]....
        /*0f48*/ 	.word	0x0001f090


	//   ....[210]....
        /*0f4c*/ 	.word	0x0001f210


	//   ....[211]....
        /*0f50*/ 	.word	0x0001f280


	//   ....[212]....
        /*0f54*/ 	.word	0x0001f2f0


	//   ....[213]....
        /*0f58*/ 	.word	0x0001f360


	//   ....[214]....
        /*0f5c*/ 	.word	0x0001f3d0


	//   ....[215]....
        /*0f60*/ 	.word	0x0001f450


	//   ....[216]....
        /*0f64*/ 	.word	0x0001f4d0


	//   ....[217]....
        /*0f68*/ 	.word	0x0001f560


	//   ....[218]....
        /*0f6c*/ 	.word	0x0001f5d0


	//   ....[219]....
        /*0f70*/ 	.word	0x0001f640


	//   ....[220]....
        /*0f74*/ 	.word	0x0001f6b0


	//   ....[221]....
        /*0f78*/ 	.word	0x0001f730


	//   ....[222]....
        /*0f7c*/ 	.word	0x0001f7a0


	//   ....[223]....
        /*0f80*/ 	.word	0x0001f840


	//   ....[224]....
        /*0f84*/ 	.word	0x0001f890


	//   ....[225]....
        /*0f88*/ 	.word	0x0001f920


	//   ....[226]....
        /*0f8c*/ 	.word	0x0001fa50


	//----- nvinfo : EIATTR_REG_RECONFIG
	.align		4
.L_145:
        /*0f90*/ 	.byte	0x01, 0x54
	.zero		2


	//----- nvinfo : EIATTR_SYSCALL_OFFSETS
	.align		4
        /*0f94*/ 	.byte	0x04, 0x46
        /*0f96*/ 	.short	(.L_147 - .L_146)


	//   ....[0]....
.L_146:
        /*0f98*/ 	.word	0x00002070


	//   ....[1]....
        /*0f9c*/ 	.word	0x000021c0


	//   ....[2]....
        /*0fa0*/ 	.word	0x00007a30


	//   ....[3]....
        /*0fa4*/ 	.word	0x00007db0


	//   ....[4]....
        /*0fa8*/ 	.word	0x00017900


	//   ....[5]....
        /*0fac*/ 	.word	0x00017a50


	//   ....[6]....
        /*0fb0*/ 	.word	0x00017b40


	//   ....[7]....
        /*0fb4*/ 	.word	0x00018970


	//----- nvinfo : EIATTR_MBARRIER_INSTR_OFFSETS
	.align		4
.L_147:
        /*0fb8*/ 	.byte	0x04, 0x39
        /*0fba*/ 	.short	(.L_149 - .L_148)


	//   ....[0]....
.L_148:
        /*0fbc*/ 	.word	0x00000270
        /*0fc0*/ 	.word	0x000000ff
        /*0fc4*/ 	.word	0x0002d800
        /*0fc8*/ 	.short	0x0100
        /*0fca*/ 	.byte	0x08
	.zero		1


	//   ....[1]....
        /*0fcc*/ 	.word	0x00000280
        /*0fd0*/ 	.word	0x000000ff
        /*0fd4*/ 	.word	0x0002d820
        /*0fd8*/ 	.short	0x0100
        /*0fda*/ 	.byte	0x08
	.zero		1


	//   ....[2]....
        /*0fdc*/ 	.word	0x00000370
        /*0fe0*/ 	.word	0x000000ff
        /*0fe4*/ 	.word	0x0002d830
        /*0fe8*/ 	.short	0x0100
        /*0fea*/ 	.byte	0x08
	.zero		1


	//   ....[3]....
        /*0fec*/ 	.word	0x00000380
        /*0ff0*/ 	.word	0x000000ff
        /*0ff4*/ 	.word	0x0002d840
        /*0ff8*/ 	.short	0x0100
        /*0ffa*/ 	.byte	0x08
	.zero		1


	//   ....[4]....
        /*0ffc*/ 	.word	0x00000390
        /*1000*/ 	.word	0x000000ff
        /*1004*/ 	.word	0x0002d838
        /*1008*/ 	.short	0x0100
        /*100a*/ 	.byte	0x08
	.zero		1


	//   ....[5]....
        /*100c*/ 	.word	0x000003a0
        /*1010*/ 	.word	0x000000ff
        /*1014*/ 	.word	0x0002d848
        /*1018*/ 	.short	0x0100
        /*101a*/ 	.byte	0x08
	.zero		1


	//   ....[6]....
        /*101c*/ 	.word	0x000004d0
        /*1020*/ 	.word	0x000000ff
        /*1024*/ 	.word	0x0002d850
        /*1028*/ 	.short	0x0100
        /*102a*/ 	.byte	0x08
	.zero		1


	//   ....[7]....
        /*102c*/ 	.word	0x000004e0
        /*1030*/ 	.word	0x000000ff
        /*1034*/ 	.word	0x0002d860
        /*1038*/ 	.short	0x0100
        /*103a*/ 	.byte	0x08
	.zero		1


	//   ....[8]....
        /*103c*/ 	.word	0x000004f0
        /*1040*/ 	.word	0x000000ff
        /*1044*/ 	.word	0x0002d858
        /*1048*/ 	.short	0x0100
        /*104a*/ 	.byte	0x08
	.zero		1


	//   ....[9]....
        /*104c*/ 	.word	0x00000500
        /*1050*/ 	.word	0x000000ff
        /*1054*/ 	.word	0x0002d868
        /*1058*/ 	.short	0x0100
        /*105a*/ 	.byte	0x08
	.zero		1


	//   ....[10]....
        /*105c*/ 	.word	0x000005f0
        /*1060*/ 	.word	0x000000ff
        /*1064*/ 	.word	0x0002d870
        /*1068*/ 	.short	0x0100
        /*106a*/ 	.byte	0x06
	.zero		1


	//   ....[11]....
        /*106c*/ 	.word	0x00000600
        /*1070*/ 	.word	0x000000ff
        /*1074*/ 	.word	0x0002d880
        /*1078*/ 	.short	0x0100
        /*107a*/ 	.byte	0x06
	.zero		1


	//   ....[12]....
        /*107c*/ 	.word	0x00000610
        /*1080*/ 	.word	0x000000ff
        /*1084*/ 	.word	0x0002d878
        /*1088*/ 	.short	0x0100
        /*108a*/ 	.byte	0x06
	.zero		1


	//   ....[13]....
        /*108c*/ 	.word	0x00000620
        /*1090*/ 	.word	0x000000ff
        /*1094*/ 	.word	0x0002d888
        /*1098*/ 	.short	0x0100
        /*109a*/ 	.byte	0x06
	.zero		1


	//   ....[14]....
        /*109c*/ 	.word	0x00000750
        /*10a0*/ 	.word	0x000000ff
        /*10a4*/ 	.word	0x0002d890
        /*10a8*/ 	.short	0x0100
        /*10aa*/ 	.byte	0x08
	.zero		1


	//   ....[15]....
        /*10ac*/ 	.word	0x00000760
        /*10b0*/ 	.word	0x000000ff
        /*10b4*/ 	.word	0x0002d8a0
        /*10b8*/ 	.short	0x0100
        /*10ba*/ 	.byte	0x08
	.zero		1


	//   ....[16]....
        /*10bc*/ 	.word	0x00000770
        /*10c0*/ 	.word	0x000000ff
        /*10c4*/ 	.word	0x0002d898
        /*10c8*/ 	.short	0x0100
        /*10ca*/ 	.byte	0x08
	.zero		1


	//   ....[17]....
        /*10cc*/ 	.word	0x00000780
        /*10d0*/ 	.word	0x000000ff
        /*10d4*/ 	.word	0x0002d8a8
        /*10d8*/ 	.short	0x0100
        /*10da*/ 	.byte	0x08
	.zero		1


	//   ....[18]....
        /*10dc*/ 	.word	0x000008b0
        /*10e0*/ 	.word	0x000000ff
        /*10e4*/ 	.word	0x0002d8b0
        /*10e8*/ 	.short	0x0100
        /*10ea*/ 	.byte	0x08
	.zero		1


	//   ....[19]....
        /*10ec*/ 	.word	0x000008c0
        /*10f0*/ 	.word	0x000000ff
        /*10f4*/ 	.word	0x0002d8c0
        /*10f8*/ 	.short	0x0100
        /*10fa*/ 	.byte	0x08
	.zero		1


	//   ....[20]....
        /*10fc*/ 	.word	0x000008d0
        /*1100*/ 	.word	0x000000ff
        /*1104*/ 	.word	0x0002d8b8
        /*1108*/ 	.short	0x0100
        /*110a*/ 	.byte	0x08
	.zero		1


	//   ....[21]....
        /*110c*/ 	.word	0x000008e0
        /*1110*/ 	.word	0x000000ff
        /*1114*/ 	.word	0x0002d8c8
        /*1118*/ 	.short	0x0100
        /*111a*/ 	.byte	0x08
	.zero		1


	//   ....[22]....
        /*111c*/ 	.word	0x00003510
        /*1120*/ 	.word	0x00000035
        /*1124*/ 	.word	0x0002d890
        /*1128*/ 	.short	0x010a
        /*112a*/ 	.byte	0x3f
	.zero		1


	//   ....[23]....
        /*112c*/ 	.word	0x000050f0
        /*1130*/ 	.word	0x00000035
        /*1134*/ 	.word	0x0002d890
        /*1138*/ 	.short	0x010a
        /*113a*/ 	.byte	0x3f
	.zero		1


	//   ....[24]....
        /*113c*/ 	.word	0x00006900
        /*1140*/ 	.word	0x00000035
        /*1144*/ 	.word	0x0002d890
        /*1148*/ 	.short	0x010a
        /*114a*/ 	.byte	0x3f
	.zero		1


	//   ....[25]....
        /*114c*/ 	.word	0x00006e00
        /*1150*/ 	.word	0x0000000b
        /*1154*/ 	.word	0x00000000
        /*1158*/ 	.short	0x0101
        /*115a*/ 	.byte	0x3f
	.zero		1


	//   ....[26]....
        /*115c*/ 	.word	0x00006e40
        /*1160*/ 	.word	0x00000035
        /*1164*/ 	.word	0x0002d8b0
        /*1168*/ 	.short	0x010a
        /*116a*/ 	.byte	0x3f
	.zero		1


	//   ....[27]....
        /*116c*/ 	.word	0x00007300
        /*1170*/ 	.word	0x00000035
        /*1174*/ 	.word	0x00000000
        /*1178*/ 	.short	0x0101
        /*117a*/ 	.byte	0x3f
	.zero		1


	//   ....[28]....
        /*117c*/ 	.word	0x00007ad0
        /*1180*/ 	.word	0x00000002
        /*1184*/ 	.word	0x0002d800
        /*1188*/ 	.short	0x010a
        /*118a*/ 	.byte	0x3f
	.zero		1


	//   ....[29]....
        /*118c*/ 	.word	0x00007b20
        /*1190*/ 	.word	0x00000002
        /*1194*/ 	.word	0x0002d800
        /*1198*/ 	.short	0x010a
        /*119a*/ 	.byte	0x3f
	.zero		1


	//   ....[30]....
        /*119c*/ 	.word	0x000085d0
        /*11a0*/ 	.word	0x00000002
        /*11a4*/ 	.word	0x0002d800
        /*11a8*/ 	.short	0x010a
        /*11aa*/ 	.byte	0x3f
	.zero		1


	//   ....[31]....
        /*11ac*/ 	.word	0x00009f80
        /*11b0*/ 	.word	0x00000002
        /*11b4*/ 	.word	0x0002d800
        /*11b8*/ 	.short	0x010a
        /*11ba*/ 	.byte	0x3f
	.zero		1


	//   ....[32]....
        /*11bc*/ 	.word	0x0000b650
        /*11c0*/ 	.word	0x00000000
        /*11c4*/ 	.word	0x0002d830
        /*11c8*/ 	.short	0x010a
        /*11ca*/ 	.byte	0x3f
	.zero		1


	//   ....[33]....
        /*11cc*/ 	.word	0x0000b720
        /*11d0*/ 	.word	0x00000000
        /*11d4*/ 	.word	0x0002d830
        /*11d8*/ 	.short	0x010a
        /*11da*/ 	.byte	0x3f
	.zero		1


	//   ....[34]....
        /*11dc*/ 	.word	0x0000d100
        /*11e0*/ 	.word	0x00000000
        /*11e4*/ 	.word	0x00000000
        /*11e8*/ 	.short	0x0101
        /*11ea*/ 	.byte	0x3f
	.zero		1


	//   ....[35]....
        /*11ec*/ 	.word	0x0000e440
        /*11f0*/ 	.word	0x00000009
        /*11f4*/ 	.word	0x0002d830
        /*11f8*/ 	.short	0x010a
        /*11fa*/ 	.byte	0x3f
	.zero		1


	//   ....[36]....
        /*11fc*/ 	.word	0x0000e490
        /*1200*/ 	.word	0x00000009
        /*1204*/ 	.word	0x0002d830
        /*1208*/ 	.short	0x010a
        /*120a*/ 	.byte	0x3f
	.zero		1


	//   ....[37]....
        /*120c*/ 	.word	0x0000e940
        /*1210*/ 	.word	0x00000009
        /*1214*/ 	.word	0x0002d850
        /*1218*/ 	.short	0x010a
        /*121a*/ 	.byte	0x3f
	.zero		1


	//   ....[38]....
        /*121c*/ 	.word	0x0000e980
        /*1220*/ 	.word	0x00000009
        /*1224*/ 	.word	0x0002d850
        /*1228*/ 	.short	0x010a
        /*122a*/ 	.byte	0x3f
	.zero		1


	//   ....[39]....
        /*122c*/ 	.word	0x0000f0a0
        /*1230*/ 	.word	0x00000006
        /*1234*/ 	.word	0x00000000
        /*1238*/ 	.short	0x0101
        /*123a*/ 	.byte	0x3f
	.zero		1


	//   ....[40]....
        /*123c*/ 	.word	0x00010a20
        /*1240*/ 	.word	0x00000005
        /*1244*/ 	.word	0x00000000
        /*1248*/ 	.short	0x0101
        /*124a*/ 	.byte	0x3f
	.zero		1


	//   ....[41]....
        /*124c*/ 	.word	0x00011110
        /*1250*/ 	.word	0x00000005
        /*1254*/ 	.word	0x0002d850
        /*1258*/ 	.short	0x010a
        /*125a*/ 	.byte	0x3f
	.zero		1


	//   ....[42]....
        /*125c*/ 	.word	0x000111c0
        /*1260*/ 	.word	0x00000005
        /*1264*/ 	.word	0x0002d850
        /*1268*/ 	.short	0x010a
        /*126a*/ 	.byte	0x3f
	.zero		1


	//   ....[43]....
        /*126c*/ 	.word	0x000119e0
        /*1270*/ 	.word	0x00000005
        /*1274*/ 	.word	0x00000000
        /*1278*/ 	.short	0x0101
        /*127a*/ 	.byte	0x3f
	.zero		1


	//   ....[44]....
        /*127c*/ 	.word	0x00012d50
        /*1280*/ 	.word	0x00000000
        /*1284*/ 	.word	0x00000000
        /*1288*/ 	.short	0x0101
        /*128a*/ 	.byte	0x3f
	.zero		1


	//   ....[45]....
        /*128c*/ 	.word	0x00013270
        /*1290*/ 	.word	0x00000006
        /*1294*/ 	.word	0x00000000
        /*1298*/ 	.short	0x0101
        /*129a*/ 	.byte	0x3f
	.zero		1


	//   ....[46]....
        /*129c*/ 	.word	0x00016100
        /*12a0*/ 	.word	0x00000010
        /*12a4*/ 	.word	0x0002d820
        /*12a8*/ 	.short	0x010a
        /*12aa*/ 	.byte	0x3f
	.zero		1


	//   ....[47]....
        /*12ac*/ 	.word	0x000161c0
        /*12b0*/ 	.word	0x00000009
        /*12b4*/ 	.word	0x0002d8a0
        /*12b8*/ 	.short	0x010a
        /*12ba*/ 	.byte	0x3f
	.zero		1


	//   ....[48]....
        /*12bc*/ 	.word	0x000165f0
        /*12c0*/ 	.word	0x00000009
        /*12c4*/ 	.word	0x0002d8c0
        /*12c8*/ 	.short	0x010a
        /*12ca*/ 	.byte	0x3f
	.zero		1


	//   ....[49]....
        /*12cc*/ 	.word	0x00016b50
        /*12d0*/ 	.word	0x00000009
        /*12d4*/ 	.word	0x0002d8a0
        /*12d8*/ 	.short	0x010a
        /*12da*/ 	.byte	0x3f
	.zero		1


	//   ....[50]....
        /*12dc*/ 	.word	0x00016f70
        /*12e0*/ 	.word	0x00000009
        /*12e4*/ 	.word	0x0002d8c0
        /*12e8*/ 	.short	0x010a
        /*12ea*/ 	.byte	0x3f
	.zero		1


	//   ....[51]....
        /*12ec*/ 	.word	0x000180f0
        /*12f0*/ 	.word	0x00000000
        /*12f4*/ 	.word	0x0002d840
        /*12f8*/ 	.short	0x010a
        /*12fa*/ 	.byte	0x3f
	.zero		1


	//   ....[52]....
        /*12fc*/ 	.word	0x00018640
        /*1300*/ 	.word	0x00000000
        /*1304*/ 	.word	0x0002d830
        /*1308*/ 	.short	0x0107
        /*130a*/ 	.byte	0x3f
	.zero		1


	//   ....[53]....
        /*130c*/ 	.word	0x00018710
        /*1310*/ 	.word	0x00000000
        /*1314*/ 	.word	0x0002d830
        /*1318*/ 	.short	0x0101
        /*131a*/ 	.byte	0x3f
	.zero		1


	//   ....[54]....
        /*131c*/ 	.word	0x00019330
        /*1320*/ 	.word	0x00000010
        /*1324*/ 	.word	0x0002d800
        /*1328*/ 	.short	0x0107
        /*132a*/ 	.byte	0x3f
	.zero		1


	//   ....[55]....
        /*132c*/ 	.word	0x00019420
        /*1330*/ 	.word	0x00000010
        /*1334*/ 	.word	0x0002d800
        /*1338*/ 	.short	0x0101
        /*133a*/ 	.byte	0x3f
	.zero		1


	//   ....[56]....
        /*133c*/ 	.word	0x00019440
        /*1340*/ 	.word	0x00000010
        /*1344*/ 	.word	0x0002d820
        /*1348*/ 	.short	0x010a
        /*134a*/ 	.byte	0x3f
	.zero		1


	//   ....[57]....
        /*134c*/ 	.word	0x00019860
        /*1350*/ 	.word	0x00000005
        /*1354*/ 	.word	0x0002d840
        /*1358*/ 	.short	0x010a
        /*135a*/ 	.byte	0x3f
	.zero		1


	//   ....[58]....
        /*135c*/ 	.word	0x00019c70
        /*1360*/ 	.word	0x00000005
        /*1364*/ 	.word	0x0002d830
        /*1368*/ 	.short	0x0107
        /*136a*/ 	.byte	0x3f
	.zero		1


	//   ....[59]....
        /*136c*/ 	.word	0x00019d30
        /*1370*/ 	.word	0x00000005
        /*1374*/ 	.word	0x0002d830
        /*1378*/ 	.short	0x0101
        /*137a*/ 	.byte	0x3f
	.zero		1


	//   ....[60]....
        /*137c*/ 	.word	0x00019d90
        /*1380*/ 	.word	0x00000005
        /*1384*/ 	.word	0x0002d860
        /*1388*/ 	.short	0x010a
        /*138a*/ 	.byte	0x3f
	.zero		1


	//   ....[61]....
        /*138c*/ 	.word	0x0001a240
        /*1390*/ 	.word	0x00000005
        /*1394*/ 	.word	0x0002d850
        /*1398*/ 	.short	0x0107
        /*139a*/ 	.byte	0x3f
	.zero		1


	//   ....[62]....
        /*139c*/ 	.word	0x0001a330
        /*13a0*/ 	.word	0x00000005
        /*13a4*/ 	.word	0x0002d850
        /*13a8*/ 	.short	0x0101
        /*13aa*/ 	.byte	0x3f
	.zero		1


	//   ....[63]....
        /*13ac*/ 	.word	0x0001a560
        /*13b0*/ 	.word	0x00000000
        /*13b4*/ 	.word	0x0002d860
        /*13b8*/ 	.short	0x010a
        /*13ba*/ 	.byte	0x3f
	.zero		1


	//   ....[64]....
        /*13bc*/ 	.word	0x0001a990
        /*13c0*/ 	.word	0x00000000
        /*13c4*/ 	.word	0x0002d850
        /*13c8*/ 	.short	0x0107
        /*13ca*/ 	.byte	0x3f
	.zero		1


	//   ....[65]....
        /*13cc*/ 	.word	0x0001aa70
        /*13d0*/ 	.word	0x00000000
        /*13d4*/ 	.word	0x0002d850
        /*13d8*/ 	.short	0x0101
        /*13da*/ 	.byte	0x3f
	.zero		1


	//   ....[66]....
        /*13dc*/ 	.word	0x0001b7b0
        /*13e0*/ 	.word	0x00000005
        /*13e4*/ 	.word	0x0002d820
        /*13e8*/ 	.short	0x010a
        /*13ea*/ 	.byte	0x3f
	.zero		1


	//   ....[67]....
        /*13ec*/ 	.word	0x0001b950
        /*13f0*/ 	.word	0x00000003
        /*13f4*/ 	.word	0x0002d840
        /*13f8*/ 	.short	0x010a
        /*13fa*/ 	.byte	0x3f
	.zero		1


	//   ....[68]....
        /*13fc*/ 	.word	0x0001b9e0
        /*1400*/ 	.word	0x00000005
        /*1404*/ 	.word	0x0002d840
        /*1408*/ 	.short	0x010a
        /*140a*/ 	.byte	0x3f
	.zero		1


	//   ....[69]....
        /*140c*/ 	.word	0x0001ba20
        /*1410*/ 	.word	0x00000003
        /*1414*/ 	.word	0x0002d860
        /*1418*/ 	.short	0x010a
        /*141a*/ 	.byte	0x3f
	.zero		1


	//   ....[70]....
        /*141c*/ 	.word	0x0001ba60
        /*1420*/ 	.word	0x00000005
        /*1424*/ 	.word	0x0002d860
        /*1428*/ 	.short	0x010a
        /*142a*/ 	.byte	0x3f
	.zero		1


	//   ....[71]....
        /*142c*/ 	.word	0x0001bac0
        /*1430*/ 	.word	0x00000035
        /*1434*/ 	.word	0x0002d890
        /*1438*/ 	.short	0x010a
        /*143a*/ 	.byte	0x3f
	.zero		1


	//   ....[72]....
        /*143c*/ 	.word	0x0001bc40
        /*1440*/ 	.word	0x00000035
        /*1444*/ 	.word	0x0002d890
        /*1448*/ 	.short	0x010a
        /*144a*/ 	.byte	0x3f
	.zero		1


	//   ....[73]....
        /*144c*/ 	.word	0x0001bdc0
        /*1450*/ 	.word	0x00000035
        /*1454*/ 	.word	0x0002d890
        /*1458*/ 	.short	0x010a
        /*145a*/ 	.byte	0x3f
	.zero		1


	//   ....[74]....
        /*145c*/ 	.word	0x0001bf30
        /*1460*/ 	.word	0x00000035
        /*1464*/ 	.word	0x0002d8b0
        /*1468*/ 	.short	0x010a
        /*146a*/ 	.byte	0x3f
	.zero		1


	//   ....[75]....
        /*146c*/ 	.word	0x0001c1f0
        /*1470*/ 	.word	0x00000002
        /*1474*/ 	.word	0x0002d800
        /*1478*/ 	.short	0x010a
        /*147a*/ 	.byte	0x3f
	.zero		1


	//   ....[76]....
        /*147c*/ 	.word	0x0001c410
        /*1480*/ 	.word	0x00000002
        /*1484*/ 	.word	0x0002d800
        /*1488*/ 	.short	0x010a
        /*148a*/ 	.byte	0x3f
	.zero		1


	//   ....[77]....
        /*148c*/ 	.word	0x0001c460
        /*1490*/ 	.word	0x00000000
        /*1494*/ 	.word	0x0002d830
        /*1498*/ 	.short	0x010a
        /*149a*/ 	.byte	0x3f
	.zero		1


	//   ....[78]....
        /*149c*/ 	.word	0x0001c4b0
        /*14a0*/ 	.word	0x00000009
        /*14a4*/ 	.word	0x0002d830
        /*14a8*/ 	.short	0x010a
        /*14aa*/ 	.byte	0x3f
	.zero		1


	//   ....[79]....
        /*14ac*/ 	.word	0x0001c500
        /*14b0*/ 	.word	0x00000009
        /*14b4*/ 	.word	0x0002d850
        /*14b8*/ 	.short	0x010a
        /*14ba*/ 	.byte	0x3f
	.zero		1


	//   ....[80]....
        /*14bc*/ 	.word	0x0001c550
        /*14c0*/ 	.word	0x00000005
        /*14c4*/ 	.word	0x0002d850
        /*14c8*/ 	.short	0x010a
        /*14ca*/ 	.byte	0x3f
	.zero		1


	//   ....[81]....
        /*14cc*/ 	.word	0x0001ccc0
        /*14d0*/ 	.word	0x00000010
        /*14d4*/ 	.word	0x0002d820
        /*14d8*/ 	.short	0x010a
        /*14da*/ 	.byte	0x3f
	.zero		1


	//   ....[82]....
        /*14dc*/ 	.word	0x0001cd10
        /*14e0*/ 	.word	0x00000009
        /*14e4*/ 	.word	0x0002d8a0
        /*14e8*/ 	.short	0x010a
        /*14ea*/ 	.byte	0x3f
	.zero		1


	//   ....[83]....
        /*14ec*/ 	.word	0x0001cd60
        /*14f0*/ 	.word	0x00000009
        /*14f4*/ 	.word	0x0002d8c0
        /*14f8*/ 	.short	0x010a
        /*14fa*/ 	.byte	0x3f
	.zero		1


	//   ....[84]....
        /*14fc*/ 	.word	0x0001cdb0
        /*1500*/ 	.word	0x00000009
        /*1504*/ 	.word	0x0002d8a0
        /*1508*/ 	.short	0x010a
        /*150a*/ 	.byte	0x3f
	.zero		1


	//   ....[85]....
        /*150c*/ 	.word	0x0001ce00
        /*1510*/ 	.word	0x00000009
        /*1514*/ 	.word	0x0002d8c0
        /*1518*/ 	.short	0x010a
        /*151a*/ 	.byte	0x3f
	.zero		1


	//   ....[86]....
        /*151c*/ 	.word	0x0001cf20
        /*1520*/ 	.word	0x00000000
        /*1524*/ 	.word	0x0002d840
        /*1528*/ 	.short	0x010a
        /*152a*/ 	.byte	0x3f
	.zero		1


	//   ....[87]....
        /*152c*/ 	.word	0x0001ddb0
        /*1530*/ 	.word	0x00000010
        /*1534*/ 	.word	0x0002d820
        /*1538*/ 	.short	0x010a
        /*153a*/ 	.byte	0x3f
	.zero		1


	//   ....[88]....
        /*153c*/ 	.word	0x0001de00
        /*1540*/ 	.word	0x00000005
        /*1544*/ 	.word	0x0002d840
        /*1548*/ 	.short	0x010a
        /*154a*/ 	.byte	0x3f
	.zero		1


	//   ....[89]....
        /*154c*/ 	.word	0x0001e3a0
        /*1550*/ 	.word	0x00000005
        /*1554*/ 	.word	0x0002d860
        /*1558*/ 	.short	0x010a
        /*155a*/ 	.byte	0x3f
	.zero		1


	//   ....[90]....
        /*155c*/ 	.word	0x0001e980
        /*1560*/ 	.word	0x00000000
        /*1564*/ 	.word	0x0002d860
        /*1568*/ 	.short	0x010a
        /*156a*/ 	.byte	0x3f
	.zero		1


	//   ....[91]....
        /*156c*/ 	.word	0x0001f970
        /*1570*/ 	.word	0x00000005
        /*1574*/ 	.word	0x0002d820
        /*1578*/ 	.short	0x010a
        /*157a*/ 	.byte	0x3f
	.zero		1


	//   ....[92]....
        /*157c*/ 	.word	0x0001fb10
        /*1580*/ 	.word	0x00000003
        /*1584*/ 	.word	0x0002d840
        /*1588*/ 	.short	0x010a
        /*158a*/ 	.byte	0x3f
	.zero		1


	//   ....[93]....
        /*158c*/ 	.word	0x0001fb60
        /*1590*/ 	.word	0x00000005
        /*1594*/ 	.word	0x0002d840
        /*1598*/ 	.short	0x010a
        /*159a*/ 	.byte	0x3f
	.zero		1


	//   ....[94]....
        /*159c*/ 	.word	0x0001fbb0
        /*15a0*/ 	.word	0x00000003
        /*15a4*/ 	.word	0x0002d860
        /*15a8*/ 	.short	0x010a
        /*15aa*/ 	.byte	0x3f
	.zero		1


	//----- nvinfo : EIATTR_NUM_MBARRIERS
	.align		4
.L_149:
        /*15ac*/ 	.byte	0x03, 0x38
        /*15ae*/ 	.short	0x0016


	//----- nvinfo : EIATTR_EXIT_INSTR_OFFSETS
	.align		4
        /*15b0*/ 	.byte	0x04, 0x1c
        /*15b2*/ 	.short	(.L_151 - .L_150)


	//   ....[0]....
.L_150:
        /*15b4*/ 	.word	0x0001bab0


	//----- nvinfo : EIATTR_MAX_THREADS
	.align		4
.L_151:
        /*15b8*/ 	.byte	0x04, 0x05
        /*15ba*/ 	.short	(.L_153 - .L_152)
.L_152:
        /*15bc*/ 	.word	0x00000200
        /*15c0*/ 	.word	0x00000001
        /*15c4*/ 	.word	0x00000001


	//----- nvinfo : EIATTR_CRS_STACK_SIZE
	.align		4
.L_153:
        /*15c8*/ 	.byte	0x04, 0x1e
        /*15ca*/ 	.short	(.L_155 - .L_154)
.L_154:
        /*15cc*/ 	.word	0x00000000


	//----- nvinfo : EIATTR_CBANK_PARAM_SIZE
	.align		4
.L_155:
        /*15d0*/ 	.byte	0x03, 0x19
        /*15d2*/ 	.short	0x0af0


	//----- nvinfo : EIATTR_PARAM_CBANK
	.align		4
        /*15d4*/ 	.byte	0x04, 0x0a
        /*15d6*/ 	.short	(.L_157 - .L_156)
	.align		4
.L_156:
        /*15d8*/ 	.word	index@(.nv.constant0._ZN7cutlass13device_kernelIN5flash11enable_sm90INS1_16FlashAttnFwdSm90INS1_25CollectiveMainloopFwdSm90ILi2EN4cute5tupleIJNS5_1CILi1EEES8_S8_EEENS6_IJNS7_ILi192EEENS7_ILi128EEENS7_ILi96EEEEEELi96ENS_6half_tEfNS_4arch4Sm90ELb0ELb0ELb1ELb1ELb1ELb1ELb0ELb0ELb1ELb1ELb1ELb0EEENS1_21CollectiveEpilogueFwdINS6_IJSA_SC_SB_EEES9_SE_SG_Li384ELb1ELb1ELb1ELb0EEENS1_36VarlenDynamicPersistentTileSchedulerILi192ELi128ELi384ELi128ELb1ELb1ELb1ELb0ELb1ELb1EEEEEEEEEvNT_6ParamsE)
        /*15dc*/ 	.short	0x0210
        /*15de*/ 	.short	0x0af0


	//----- nvinfo : EIATTR_SW_WAR
	.align		4
.L_157:
        /*15e0*/ 	.byte	0x04, 0x36
        /*15e2*/ 	.short	(.L_159 - .L_158)
.L_158:
        /*15e4*/ 	.word	0x00000008
.L_159:


//--------------------- .nv.info._ZN7cutlass13device_kernelIN5flash11enable_sm90INS1_16FlashAttnFwdSm90INS1_25CollectiveMainloopFwdSm90ILi2EN4cute5tupleIJNS5_1CILi1EEES8_S8_EEENS6_IJNS7_ILi192EEENS7_ILi128EEENS7_ILi96EEEEEELi96ENS_6half_tEfNS_4arch4Sm90ELb0ELb1ELb1ELb0ELb1ELb0ELb0ELb0ELb1ELb1ELb1ELb0EEENS1_21CollectiveEpilogueFwdINS6_IJSA_SC_SB_EEES9_SE_SG_Li384ELb0ELb1ELb1ELb0EEENS1_19SingleTileSchedulerILb0ELb1ELb1ELi192EEEEEEEEEvNT_6ParamsE --------------------------
	.section	.nv.info._ZN7cutlass13device_kernelIN5flash11enable_sm90INS1_16FlashAttnFwdSm90INS1_25CollectiveMainloopFwdSm90ILi2EN4cute5tupleIJNS5_1CILi1EEES8_S8_EEENS6_IJNS7_ILi192EEENS7_ILi128EEENS7_ILi96EEEEEELi96ENS_6half_tEfNS_4arch4Sm90ELb0ELb1ELb1ELb0ELb1ELb0ELb0ELb0ELb1ELb1ELb1ELb0EEENS1_21CollectiveEpilogueFwdINS6_IJSA_SC_SB_EEES9_SE_SG_Li384ELb0ELb1ELb1ELb0EEENS1_19SingleTileSchedulerILb0ELb1ELb1ELi192EEEEEEEEEvNT_6ParamsE,"",@"SHT_CUDA_INFO"
	.sectionflags	@""
	.align	4


	//----- nvinfo : EIATTR_CUDA_API_VERSION
	.align		4
        /*0000*/ 	.byte	0x04, 0x37
        /*0002*/ 	.short	(.L_161 - .L_160)
.L_160:
        /*0004*/ 	.word	0x00000082


	//----- nvinfo : EIATTR_KPARAM_INFO
	.align		4
.L_161:
        /*0008*/ 	.byte	0x04, 0x17
        /*000a*/ 	.short	(.L_163 - .L_162)
.L_162:
        /*000c*/ 	.word	0x00000000
        /*0010*/ 	.short	0x0000
        /*0012*/ 	.short	0x0070
        /*0014*/ 	.byte	0x00, 0xf0, 0x01, 0x28


	//----- nvinfo : EIATTR_SPARSE_MMA_MASK
	.align		4
.L_163:
        /*0018*/ 	.byte	0x03, 0x50
        /*001a*/ 	.short	0x0000


	//----- nvinfo : EIATTR_MAXREG_COUNT
	.align		4
        /*001c*/ 	.byte	0x03, 0x1b
        /*001e*/ 	.short	0x0080


	//----- nvinfo : EIATTR_NUM_BARRIERS
	.align		4
        /*0020*/ 	.byte	0x02, 0x4c
        /*0022*/ 	.byte	0x10
	.zero		1


	//----- nvinfo : EIATTR_EXTERNS
	.align		4
        /*0024*/ 	.byte	0x04, 0x0f
        /*0026*/ 	.short	(.L_165 - .L_164)


	//   ....[0]....
	.align		4
.L_164:
        /*0028*/ 	.word	index@(__assertfail)


	//----- nvinfo : EIATTR_ANNOTATIONS
	.align		4
.L_165:
        /*002c*/ 	.byte	0x04, 0x55
        /*002e*/ 	.short	(.L_167 - .L_166)


	//   ....[0]....
.L_166:
        /*0030*/ 	.word	0x00000001
        /*0034*/ 	.byte	0xb0, 0x08, 0x00, 0x00, 0x01, 0x00, 0x00, 0x00, 0x10, 0x0a, 0x00, 0x00, 0x01, 0x00, 0x00, 0x00
        /*0044*/ 	.byte	0xd0, 0x17, 0x00, 0x00, 0x01, 0x00, 0x00, 0x00, 0x90, 0x04, 0x01, 0x00, 0x01, 0x00, 0x00, 0x00
        /*0054*/ 	.byte	0xa0, 0x17, 0x01, 0x00, 0x01, 0x00, 0x00, 0x00, 0x20, 0x2b, 0x01, 0x00, 0x01, 0x00, 0x00, 0x00
        /*0064*/ 	.byte	0x40, 0x2b, 0x01, 0x00, 0x01, 0x00, 0x00, 0x00, 0xa0, 0x2c, 0x01, 0x00, 0x01, 0x00, 0x00, 0x00
        /*0074*/ 	.byte	0xf0, 0x42, 0x01, 0x00, 0x01, 0x00, 0x00, 0x00, 0x10, 0x43, 0x01, 0x00, 0x01, 0x00, 0x00, 0x00
        /*0084*/ 	.byte	0x30, 0x57, 0x01, 0x00


	//----- nvinfo : EIATTR_MERCURY_ISA_VERSION
	.align		4
.L_167:
        /*0088*/ 	.byte	0x03, 0x5f
        /*008a*/ 	.short	0x0101


	//----- nvinfo : EIATTR_INT_WARP_WIDE_INSTR_OFFSETS
	.align		4
        /*008c*/ 	.byte	0x04, 0x31
        /*008e*/ 	.short	(.L_169 - .L_168)


	//   ....[0]....
.L_168:
        /*0090*/ 	.word	0x000000c0


	//   ....[1]....
        /*0094*/ 	.word	0x000000d0


	//   ....[2]....
        /*0098*/ 	.word	0x00000170


	//----- nvinfo : EIATTR_COOP_GROUP_MASK_REGIDS
	.align		4
.L_169:
        /*009c*/ 	.byte	0x04, 0x29
        /*009e*/ 	.short	(.L_171 - .L_170)


	//   ....[0]....
.L_170:
        /*00a0*/ 	.word	0xffffffff


	//   ....[1]....
        /*00a4*/ 	.word	0xffffffff


	//   ....[2]....
        /*00a8*/ 	.word	0xffffffff


	//   ....[3]....
        /*00ac*/ 	.word	0xffffffff


	//   ....[4]....
        /*00b0*/ 	.word	0xffffffff


	//   ....[5]....
        /*00b4*/ 	.word	0xffffffff


	//   ....[6]....
        /*00b8*/ 	.word	0xffffffff


	//   ....[7]....
        /*00bc*/ 	.word	0xffffffff


	//   ....[8]....
        /*00c0*/ 	.word	0xffffffff


	//   ....[9]....
        /*00c4*/ 	.word	0xffffffff


	//   ....[10]....
        /*00c8*/ 	.word	0xffffffff


	//   ....[11]....
        /*00cc*/ 	.word	0xffffffff


	//   ....[12]....
        /*00d0*/ 	.word	0xffffffff


	//   ....[13]....
        /*00d4*/ 	.word	0xffffffff


	//   ....[14]....
        /*00d8*/ 	.word	0xffffffff


	//   ....[15]....
        /*00dc*/ 	.word	0xffffffff


	//   ....[16]....
        /*00e0*/ 	.word	0xffffffff


	//   ....[17]....
        /*00e4*/ 	.word	0xffffffff


	//   ....[18]....
        /*00e8*/ 	.word	0xffffffff


	//   ....[19]....
        /*00ec*/ 	.word	0xffffffff


	//   ....[20]....
        /*00f0*/ 	.word	0xffffffff


	//   ....[21]....
        /*00f4*/ 	.word	0xffffffff


	//   ....[22]....
        /*00f8*/ 	.word	0xffffffff


	//   ....[23]....
        /*00fc*/ 	.word	0xffffffff


	//   ....[24]....
        /*0100*/ 	.word	0xffffffff


	//   ....[25]....
        /*0104*/ 	.word	0xffffffff


	//   ....[26]....
        /*0108*/ 	.word	0xffffffff


	//   ....[27]....
        /*010c*/ 	.word	0xffffffff


	//   ....[28]....
        /*0110*/ 	.word	0xffffffff


	//   ....[29]....
        /*0114*/ 	.word	0xffffffff


	//   ....[30]....
        /*0118*/ 	.word	0xffffffff


	//   ....[31]....
        /*011c*/ 	.word	0xffffffff


	//   ....[32]....
        /*0120*/ 	.word	0xffffffff


	//   ....[33]....
        /*0124*/ 	.word	0xffffffff


	//   ....[34]....
        /*0128*/ 	.word	0xffffffff


	//   ....[35]....
        /*012c*/ 	.word	0xffffffff


	//   ....[36]....
        /*0130*/ 	.word	0xffffffff


	//   ....[37]....
        /*0134*/ 	.word	0xffffffff


	//   ....[38]....
        /*0138*/ 	.word	0xffffffff


	//   ....[39]....
        /*013c*/ 	.word	0xffffffff


	//   ....[40]....
        /*0140*/ 	.word	0xffffffff


	//   ....[41]....
        /*0144*/ 	.word	0xffffffff


	//   ....[42]....
        /*0148*/ 	.word	0xffffffff


	//   ....[43]....
        /*014c*/ 	.word	0xffffffff


	//   ....[44]....
        /*0150*/ 	.word	0xffffffff


	//   ....[45]....
        /*0154*/ 	.word	0xffffffff


	//   ....[46]....
        /*0158*/ 	.word	0xffffffff


	//   ....[47]....
        /*015c*/ 	.word	0xffffffff


	//   ....[48]....
        /*0160*/ 	.word	0xffffffff


	//   ....[49]....
        /*0164*/ 	.word	0xffffffff


	//   ....[50]....
        /*0168*/ 	.word	0xffffffff


	//   ....[51]....
        /*016c*/ 	.word	0xffffffff


	//   ....[52]....
        /*0170*/ 	.word	0xffffffff


	//   ....[53]....
        /*0174*/ 	.word	0xffffffff


	//   ....[54]....
        /*0178*/ 	.word	0xffffffff


	//   ....[55]....
        /*017c*/ 	.word	0xffffffff


	//   ....[56]....
        /*0180*/ 	.word	0xffffffff


	//   ....[57]....
        /*0184*/ 	.word	0xffffffff


	//   ....[58]....
        /*0188*/ 	.word	0xffffffff


	//   ....[59]....
        /*018c*/ 	.word	0xffffffff


	//   ....[60]....
        /*0190*/ 	.word	0xffffffff


	//   ....[61]....
        /*0194*/ 	.word	0xffffffff


	//   ....[62]....
        /*0198*/ 	.word	0xffffffff


	//   ....[63]....
        /*019c*/ 	.word	0xffffffff


	//   ....[64]....
        /*01a0*/ 	.word	0xffffffff


	//   ....[65]....
        /*01a4*/ 	.word	0xffffffff


	//   ....[66]....
        /*01a8*/ 	.word	0xffffffff


	//   ....[67]....
        /*01ac*/ 	.word	0xffffffff


	//   ....[68]....
        /*01b0*/ 	.word	0xffffffff


	//   ....[69]....
        /*01b4*/ 	.word	0xffffffff


	//   ....[70]....
        /*01b8*/ 	.word	0xffffffff


	//   ....[71]....
        /*01bc*/ 	.word	0xffffffff


	//   ....[72]....
        /*01c0*/ 	.word	0xffffffff


	//   ....[73]....
        /*01c4*/ 	.word	0xffffffff


	//   ....[74]....
        /*01c8*/ 	.word	0xffffffff


	//   ....[75]....
        /*01cc*/ 	.word	0xffffffff


	//   ....[76]....
        /*01d0*/ 	.word	0xffffffff


	//   ....[77]....
        /*01d4*/ 	.word	0xffffffff


	//   ....[78]....
        /*01d8*/ 	.word	0xffffffff


	//   ....[79]....
        /*01dc*/ 	.word	0xffffffff


	//   ....[80]....
        /*01e0*/ 	.word	0xffffffff


	//   ....[81]....
        /*01e4*/ 	.word	0xffffffff


	//   ....[82]....
        /*01e8*/ 	.word	0xffffffff


	//   ....[83]....
        /*01ec*/ 	.word	0xffffffff


	//   ....[84]....
        /*01f0*/ 	.word	0xffffffff


	//   ....[85]....
        /*01f4*/ 	.word	0xffffffff


	//   ....[86]....
        /*01f8*/ 	.word	0xffffffff


	//   ....[87]....
        /*01fc*/ 	.word	0xffffffff


	//   ....[88]....
        /*0200*/ 	.word	0xffffffff


	//   ....[89]....
        /*0204*/ 	.word	0xffffffff


	//   ....[90]....
        /*0208*/ 	.word	0xffffffff


	//   ....[91]....
        /*020c*/ 	.word	0x0500000f


	//   ....[92]....
        /*0210*/ 	.word	0x0500000f


	//   ....[93]....
        /*0214*/ 	.word	0x0500000f


	//   ....[94]....
        /*0218*/ 	.word	0x0500000f


	//   ....[95]....
        /*021c*/ 	.word	0x0500000f


	//   ....[96]....
        /*0220*/ 	.word	0x0500000f


	//   ....[97]....
        /*0224*/ 	.word	0x0500000f


	//   ....[98]....
        /*0228*/ 	.word	0x0500000f


	//   ....[99]....
        /*022c*/ 	.word	0x0500000f


	//   ....[100]....
        /*0230*/ 	.word	0x0500000f


	//   ....[101]....
        /*0234*/ 	.word	0x0500000f


	//   ....[102]....
        /*0238*/ 	.word	0x0500000f


	//   ....[103]....
        /*023c*/ 	.word	0x0500000f


	//   ....[104]....
        /*0240*/ 	.word	0x0500000f


	//   ....[105]....
        /*0244*/ 	.word	0x0500000f


	//   ....[106]....
        /*0248*/ 	.word	0x0500000f


	//   ....[107]....
        /*024c*/ 	.word	0x0500000f


	//   ....[108]....
        /*0250*/ 	.word	0x0500000f


	//   ....[109]....
        /*0254*/ 	.word	0x0500000f


	//   ....[110]....
        /*0258*/ 	.word	0x0500000f


	//   ....[111]....
        /*025c*/ 	.word	0x0500000f


	//   ....[112]....
        /*0260*/ 	.word	0x0500000f


	//   ....[113]....
        /*0264*/ 	.word	0x0500000f


	//   ....[114]....
        /*0268*/ 	.word	0x0500000f


	//   ....[115]....
        /*026c*/ 	.word	0x0500000f


	//   ....[116]....
        /*0270*/ 	.word	0x0500000f


	//   ....[117]....
        /*0274*/ 	.word	0x0500000f


	//   ....[118]....
        /*0278*/ 	.word	0x0500000f


	//   ....[119]....
        /*027c*/ 	.word	0x0500000f


	//   ....[120]....
        /*0280*/ 	.word	0x0500000f


	//   ....[121]....
        /*0284*/ 	.word	0x0500000f


	//   ....[122]....
        /*0288*/ 	.word	0x0500000f


	//   ....[123]....
        /*028c*/ 	.word	0x0500000f


	//   ....[124]....
        /*0290*/ 	.word	0x0500000f


	//   ....[125]....
        /*0294*/ 	.word	0x0500000f


	//   ....[126]....
        /*0298*/ 	.word	0x0500000f


	//   ....[127]....
        /*029c*/ 	.word	0x0500000f


	//   ....[128]....
        /*02a0*/ 	.word	0x0500000f


	//   ....[129]....
        /*02a4*/ 	.word	0x0500000f


	//   ....[130]....
        /*02a8*/ 	.word	0x0500000f


	//   ....[131]....
        /*02ac*/ 	.word	0x0500000f


	//   ....[132]....
        /*02b0*/ 	.word	0x0500000f


	//   ....[133]....
        /*02b4*/ 	.word	0x0500000f


	//   ....[134]....
        /*02b8*/ 	.word	0x0500000f


	//   ....[135]....
        /*02bc*/ 	.word	0x0500000f


	//   ....[136]....
        /*02c0*/ 	.word	0x0500000f


	//----- nvinfo : EIATTR_COOP_GROUP_INSTR_OFFSETS
	.align		4
.L_171:
        /*02c4*/ 	.byte	0x04, 0x28
        /*02c6*/ 	.short	(.L_173 - .L_172)


	//   ....[0]....
.L_172:
        /*02c8*/ 	.word	0x00000080


	//   ....[1]....
        /*02cc*/ 	.word	0x00000090


	//   ....[2]....
        /*02d0*/ 	.word	0x000002d0


	//   ....[3]....
        /*02d4*/ 	.word	0x00000430


	//   ....[4]....
        /*02d8*/ 	.word	0x00000550


	//   ....[5]....
        /*02dc*/ 	.word	0x000006b0


	//   ....[6]....
        /*02e0*/ 	.word	0x00001520


	//   ....[7]....
        /*02e4*/ 	.word	0x000023d0


	//   ....[8]....
        /*02e8*/ 	.word	0x00002b10


	//   ....[9]....
        /*02ec*/ 	.word	0x00003e00


	//   ....[10]....
        /*02f0*/ 	.word	0x00003f10


	//   ....[11]....
        /*02f4*/ 	.word	0x000047d0


	//   ....[12]....
        /*02f8*/ 	.word	0x00004850


	//   ....[13]....
        /*02fc*/ 	.word	0x00005480


	//   ....[14]....
        /*0300*/ 	.word	0x00006410


	//   ....[15]....
        /*0304*/ 	.word	0x00006cc0


	//   ....[16]....
        /*0308*/ 	.word	0x000078b0


	//   ....[17]....
        /*030c*/ 	.word	0x000079b0


	//   ....[18]....
        /*0310*/ 	.word	0x00008170


	//   ....[19]....
        /*0314*/ 	.word	0x00008200


	//   ....[20]....
        /*0318*/ 	.word	0x000092b0


	//   ....[21]....
        /*031c*/ 	.word	0x0000ab60


	//   ....[22]....
        /*0320*/ 	.word	0x0000ab80


	//   ....[23]....
        /*0324*/ 	.word	0x0000abb0


	//   ....[24]....
        /*0328*/ 	.word	0x0000abc0


	//   ....[25]....
        /*032c*/ 	.word	0x0000bf20


	//   ....[26]....
        /*0330*/ 	.word	0x0000cb40


	//   ....[27]....
        /*0334*/ 	.word	0x0000d450


	//   ....[28]....
        /*0338*/ 	.word	0x0000e090


	//   ....[29]....
        /*033c*/ 	.word	0x0000e190


	//   ....[30]....
        /*0340*/ 	.word	0x0000ea00


	//   ....[31]....
        /*0344*/ 	.word	0x0000ea80


	//   ....[32]....
        /*0348*/ 	.word	0x0000faa0


	//   ....[33]....
        /*034c*/ 	.word	0x0000fbd0


	//   ....[34]....
        /*0350*/ 	.word	0x0000fc10


	//   ....[35]....
        /*0354*/ 	.word	0x0000fd00


	//   ....[36]....
        /*0358*/ 	.word	0x0000fd10


	//   ....[37]....
        /*035c*/ 	.word	0x00010c60


	//   ....[38]....
        /*0360*/ 	.word	0x00010ca0


	//   ....[39]....
        /*0364*/ 	.word	0x00010ce0


	//   ....[40]....
        /*0368*/ 	.word	0x00010d20


	//   ....[41]....
        /*036c*/ 	.word	0x00010d40


	//   ....[42]....
        /*0370*/ 	.word	0x00010d70


	//   ....[43]....
        /*0374*/ 	.word	0x00011230


	//   ....[44]....
        /*0378*/ 	.word	0x00011240


	//   ....[45]....
        /*037c*/ 	.word	0x00011b10


	//   ....[46]....
        /*0380*/ 	.word	0x000131d0


	//   ....[47]....
        /*0384*/ 	.word	0x000131e0


	//   ....[48]....
        /*0388*/ 	.word	0x000131f0


	//   ....[49]....
        /*038c*/ 	.word	0x00013200


	//   ....[50]....
        /*0390*/ 	.word	0x00013220


	//   ....[51]....
        /*0394*/ 	.word	0x00013250


	//   ....[52]....
        /*0398*/ 	.word	0x00013280


	//   ....[53]....
        /*039c*/ 	.word	0x000132b0


	//   ....[54]....
        /*03a0*/ 	.word	0x00013bc0


	//   ....[55]....
        /*03a4*/ 	.word	0x00013be0


	//   ....[56]....
        /*03a8*/ 	.word	0x00013bf0


	//   ....[57]....
        /*03ac*/ 	.word	0x00013c70


	//   ....[58]....
        /*03b0*/ 	.word	0x00013d10


	//   ....[59]....
        /*03b4*/ 	.word	0x00013d20


	//   ....[60]....
        /*03b8*/ 	.word	0x00013dc0


	//   ....[61]....
        /*03bc*/ 	.word	0x00013df0


	//   ....[62]....
        /*03c0*/ 	.word	0x00013e50


	//   ....[63]....
        /*03c4*/ 	.word	0x00013e60


	//   ....[64]....
        /*03c8*/ 	.word	0x00013e90


	//   ....[65]....
        /*03cc*/ 	.word	0x00013ee0


	//   ....[66]....
        /*03d0*/ 	.word	0x00014720


	//   ....[67]....
        /*03d4*/ 	.word	0x00014730


	//   ....[68]....
        /*03d8*/ 	.word	0x00014750


	//   ....[69]....
        /*03dc*/ 	.word	0x000147d0


	//   ....[70]....
        /*03e0*/ 	.word	0x000147e0


	//   ....[71]....
        /*03e4*/ 	.word	0x00014840


	//   ....[72]....
        /*03e8*/ 	.word	0x00014870


	//   ....[73]....
        /*03ec*/ 	.word	0x000148b0


	//   ....[74]....
        /*03f0*/ 	.word	0x00014ad0


	//   ....[75]....
        /*03f4*/ 	.word	0x00014af0


	//   ....[76]....
        /*03f8*/ 	.word	0x00014b10


	//   ....[77]....
        /*03fc*/ 	.word	0x00014b90


	//   ....[78]....
        /*0400*/ 	.word	0x00014bb0


	//   ....[79]....
        /*0404*/ 	.word	0x00014c30


	//   ....[80]....
        /*0408*/ 	.word	0x00014c50


	//   ....[81]....
        /*040c*/ 	.word	0x00014c60


	//   ....[82]....
        /*0410*/ 	.word	0x00015190


	//   ....[83]....
        /*0414*/ 	.word	0x000151c0


	//   ....[84]....
        /*0418*/ 	.word	0x000151f0


	//   ....[85]....
        /*041c*/ 	.word	0x00015220


	//   ....[86]....
        /*0420*/ 	.word	0x00015250


	//   ....[87]....
        /*0424*/ 	.word	0x00015280


	//   ....[88]....
        /*0428*/ 	.word	0x000152a0


	//   ....[89]....
        /*042c*/ 	.word	0x00015340


	//   ....[90]....
        /*0430*/ 	.word	0x000156c0


	//   ....[91]....
        /*0434*/ 	.word	0x00015d00


	//   ....[92]....
        /*0438*/ 	.word	0x00015df0


	//   ....[93]....
        /*043c*/ 	.word	0x00015e90


	//   ....[94]....
        /*0440*/ 	.word	0x00015f20


	//   ....[95]....
        /*0444*/ 	.word	0x00016000


	//   ....[96]....
        /*0448*/ 	.word	0x00016070


	//   ....[97]....
        /*044c*/ 	.word	0x00016150


	//   ....[98]....
        /*0450*/ 	.word	0x00016200


	//   ....[99]....
        /*0454*/ 	.word	0x00016300


	//   ....[100]....
        /*0458*/ 	.word	0x000163a0


	//   ....[101]....
        /*045c*/ 	.word	0x00016400


	//   ....[102]....
        /*0460*/ 	.word	0x000164b0


	//   ....[103]....
        /*0464*/ 	.word	0x00016580


	//   ....[104]....
        /*0468*/ 	.word	0x00016610


	//   ....[105]....
        /*046c*/ 	.word	0x000166e0


	//   ....[106]....
        /*0470*/ 	.word	0x00016760


	//   ....[107]....
        /*0474*/ 	.word	0x00016820


	//   ....[108]....
        /*0478*/ 	.word	0x000168c0


	//   ....[109]....
        /*047c*/ 	.word	0x00016990


	//   ....[110]....
        /*0480*/ 	.word	0x00016a00


	//   ....[111]....
        /*0484*/ 	.word	0x00016ac0


	//   ....[112]....
        /*0488*/ 	.word	0x00016c00


	//   ....[113]....
        /*048c*/ 	.word	0x00016ce0


	//   ....[114]....
        /*0490*/ 	.word	0x00016d60


	//   ....[115]....
        /*0494*/ 	.word	0x00016e40


	//   ....[116]....
        /*0498*/ 	.word	0x00016ea0


	//   ....[117]....
        /*049c*/ 	.word	0x00016f70


	//   ....[118]....
        /*04a0*/ 	.word	0x00016fd0


	//   ....[119]....
        /*04a4*/ 	.word	0x000170b0


	//   ....[120]....
        /*04a8*/ 	.word	0x000171a0


	//   ....[121]....
        /*04ac*/ 	.word	0x00017240


	//   ....[122]....
        /*04b0*/ 	.word	0x000172a0


	//   ....[123]....
        /*04b4*/ 	.word	0x00017390


	//   ....[124]....
        /*04b8*/ 	.word	0x000173f0


	//   ....[125]....
        /*04bc*/ 	.word	0x000174e0


	//   ....[126]....
        /*04c0*/ 	.word	0x00017540


	//   ....[127]....
        /*04c4*/ 	.word	0x00017600


	//   ....[128]....
        /*04c8*/ 	.word	0x00017740


	//   ....[129]....
        /*04cc*/ 	.word	0x000177f0


	//   ....[130]....
        /*04d0*/ 	.word	0x000178e0


	//   ....[131]....
        /*04d4*/ 	.word	0x000179f0


	//   ....[132]....
        /*04d8*/ 	.word	0x00017a70


	//   ....[133]....
        /*04dc*/ 	.word	0x00017b60


	//   ....[134]....
        /*04e0*/ 	.word	0x00017bd0


	//   ....[135]....
        /*04e4*/ 	.word	0x00017ca0


	//   ....[136]....
        /*04e8*/ 	.word	0x00017db0


	//----- nvinfo : EIATTR_REG_RECONFIG
	.align		4
.L_173:
        /*04ec*/ 	.byte	0x01, 0x54
	.zero		2


	//----- nvinfo : EIATTR_SYSCALL_OFFSETS
	.align		4
        /*04f0*/ 	.byte	0x04, 0x46
        /*04f2*/ 	.short	(.L_175 - .L_174)


	//   ....[0]....
.L_174:
        /*04f4*/ 	.word	0x00001740


	//   ....[1]....
        /*04f8*/ 	.word	0x000126d0


	//   ....[2]....
        /*04fc*/ 	.word	0x00012810


	//   ....[3]....
        /*0500*/ 	.word	0x00012900


	//   ....[4]....
        /*0504*/ 	.word	0x000136f0


	//----- nvinfo : EIATTR_MBARRIER_INSTR_OFFSETS
	.align		4
.L_175:
        /*0508*/ 	.byte	0x04, 0x39
        /*050a*/ 	.short	(.L_177 - .L_176)


	//   ....[0]....
.L_176:
        /*050c*/ 	.word	0x00000180
        /*0510*/ 	.word	0x000000ff
        /*0514*/ 	.word	0x0002d800
        /*0518*/ 	.short	0x0100
        /*051a*/ 	.byte	0x08
	.zero		1


	//   ....[1]....
        /*051c*/ 	.word	0x00000190
        /*0520*/ 	.word	0x000000ff
        /*0524*/ 	.word	0x0002d820
        /*0528*/ 	.short	0x0100
        /*052a*/ 	.byte	0x08
	.zero		1


	//   ....[2]....
        /*052c*/ 	.word	0x00000280
        /*0530*/ 	.word	0x000000ff
        /*0534*/ 	.word	0x0002d830
        /*0538*/ 	.short	0x0100
        /*053a*/ 	.byte	0x08
	.zero		1


	//   ....[3]....
        /*053c*/ 	.word	0x00000290
        /*0540*/ 	.word	0x000000ff
        /*0544*/ 	.word	0x0002d840
        /*0548*/ 	.short	0x0100
        /*054a*/ 	.byte	0x08
	.zero		1


	//   ....[4]....
        /*054c*/ 	.word	0x000002a0
        /*0550*/ 	.word	0x000000ff
        /*0554*/ 	.word	0x0002d838
        /*0558*/ 	.short	0x0100
        /*055a*/ 	.byte	0x08
	.zero		1


	//   ....[5]....
        /*055c*/ 	.word	0x000002b0
        /*0560*/ 	.word	0x000000ff
        /*0564*/ 	.word	0x0002d848
        /*0568*/ 	.short	0x0100
        /*056a*/ 	.byte	0x08
	.zero		1


	//   ....[6]....
        /*056c*/ 	.word	0x000003e0
        /*0570*/ 	.word	0x000000ff
        /*0574*/ 	.word	0x0002d850
        /*0578*/ 	.short	0x0100
        /*057a*/ 	.byte	0x08
	.zero		1


	//   ....[7]....
        /*057c*/ 	.word	0x000003f0
        /*0580*/ 	.word	0x000000ff
        /*0584*/ 	.word	0x0002d860
        /*0588*/ 	.short	0x0100
        /*058a*/ 	.byte	0x08
	.zero		1


	//   ....[8]....
        /*058c*/ 	.word	0x00000400
        /*0590*/ 	.word	0x000000ff
        /*0594*/ 	.word	0x0002d858
        /*0598*/ 	.short	0x0100
        /*059a*/ 	.byte	0x08
	.zero		1


	//   ....[9]....
        /*059c*/ 	.word	0x00000410
        /*05a0*/ 	.word	0x000000ff
        /*05a4*/ 	.word	0x0002d868
        /*05a8*/ 	.short	0x0100
        /*05aa*/ 	.byte	0x08
	.zero		1


	//   ....[10]....
        /*05ac*/ 	.word	0x00000500
        /*05b0*/ 	.word	0x000000ff
        /*05b4*/ 	.word	0x0002d870
        /*05b8*/ 	.short	0x0100
        /*05ba*/ 	.byte	0x06
	.zero		1


	//   ....[11]....
        /*05bc*/ 	.word	0x00000510
        /*05c0*/ 	.word	0x000000ff
        /*05c4*/ 	.word	0x0002d880
        /*05c8*/ 	.short	0x0100
        /*05ca*/ 	.byte	0x06
	.zero		1


	//   ....[12]....
        /*05cc*/ 	.word	0x00000520
        /*05d0*/ 	.word	0x000000ff
        /*05d4*/ 	.word	0x0002d878
        /*05d8*/ 	.short	0x0100
        /*05da*/ 	.byte	0x06
	.zero		1


	//   ....[13]....
        /*05dc*/ 	.word	0x00000530
        /*05e0*/ 	.word	0x000000ff
        /*05e4*/ 	.word	0x0002d888
        /*05e8*/ 	.short	0x0100
        /*05ea*/ 	.byte	0x06
	.zero		1


	//   ....[14]....
        /*05ec*/ 	.word	0x00000660
        /*05f0*/ 	.word	0x000000ff
        /*05f4*/ 	.word	0x0002d890
        /*05f8*/ 	.short	0x0100
        /*05fa*/ 	.byte	0x08
	.zero		1


	//   ....[15]....
        /*05fc*/ 	.word	0x00000670
        /*0600*/ 	.word	0x000000ff
        /*0604*/ 	.word	0x0002d8a0
        /*0608*/ 	.short	0x0100
        /*060a*/ 	.byte	0x08
	.zero		1


	//   ....[16]....
        /*060c*/ 	.word	0x00000680
        /*0610*/ 	.word	0x000000ff
        /*0614*/ 	.word	0x0002d898
        /*0618*/ 	.short	0x0100
        /*061a*/ 	.byte	0x08
	.zero		1


	//   ....[17]....
        /*061c*/ 	.word	0x00000690
        /*0620*/ 	.word	0x000000ff
        /*0624*/ 	.word	0x0002d8a8
        /*0628*/ 	.short	0x0100
        /*062a*/ 	.byte	0x08
	.zero		1


	//   ....[18]....
        /*062c*/ 	.word	0x000007d0
        /*0630*/ 	.word	0x000000ff
        /*0634*/ 	.word	0x0002d8b0
        /*0638*/ 	.short	0x0100
        /*063a*/ 	.byte	0x08
	.zero		1


	//   ....[19]....
        /*063c*/ 	.word	0x000007e0
        /*0640*/ 	.word	0x000000ff
        /*0644*/ 	.word	0x0002d8c0
        /*0648*/ 	.short	0x0100
        /*064a*/ 	.byte	0x08
	.zero		1


	//   ....[20]....
        /*064c*/ 	.word	0x000007f0
        /*0650*/ 	.word	0x000000ff
        /*0654*/ 	.word	0x0002d8b8
        /*0658*/ 	.short	0x0100
        /*065a*/ 	.byte	0x08
	.zero		1


	//   ....[21]....
        /*065c*/ 	.word	0x00000800
        /*0660*/ 	.word	0x000000ff
        /*0664*/ 	.word	0x0002d8c8
        /*0668*/ 	.short	0x0100
        /*066a*/ 	.byte	0x08
	.zero		1


	//   ....[22]....
        /*066c*/ 	.word	0x00001770
        /*0670*/ 	.word	0x000000ff
        /*0674*/ 	.word	0x0002d800
        /*0678*/ 	.short	0x010a
        /*067a*/ 	.byte	0x26
	.zero		1


	//   ....[23]....
        /*067c*/ 	.word	0x00001890
        /*0680*/ 	.word	0x000000ff
        /*0684*/ 	.word	0x0002d830
        /*0688*/ 	.short	0x010a
        /*068a*/ 	.byte	0x26
	.zero		1


	//   ....[24]....
        /*068c*/ 	.word	0x000018f0
        /*0690*/ 	.word	0x000000ff
        /*0694*/ 	.word	0x0002d830
        /*0698*/ 	.short	0x010a
        /*069a*/ 	.byte	0x26
	.zero		1


	//   ....[25]....
        /*069c*/ 	.word	0x00002460
        /*06a0*/ 	.word	0x000000ff
        /*06a4*/ 	.word	0x00000000
        /*06a8*/ 	.short	0x0101
        /*06aa*/ 	.byte	0x04
	.zero		1


	//   ....[26]....
        /*06ac*/ 	.word	0x00005970
        /*06b0*/ 	.word	0x000000ff
        /*06b4*/ 	.word	0x0002d830
        /*06b8*/ 	.short	0x010a
        /*06ba*/ 	.byte	0x04
	.zero		1


	//   ....[27]....
        /*06bc*/ 	.word	0x000059b0
        /*06c0*/ 	.word	0x000000ff
        /*06c4*/ 	.word	0x0002d830
        /*06c8*/ 	.short	0x010a
        /*06ca*/ 	.byte	0x04
	.zero		1


	//   ....[28]....
        /*06cc*/ 	.word	0x00005ca0
        /*06d0*/ 	.word	0x000000ff
        /*06d4*/ 	.word	0x0002d850
        /*06d8*/ 	.short	0x010a
        /*06da*/ 	.byte	0x0a
	.zero		1


	//   ....[29]....
        /*06dc*/ 	.word	0x00005ce0
        /*06e0*/ 	.word	0x000000ff
        /*06e4*/ 	.word	0x0002d850
        /*06e8*/ 	.short	0x010a
        /*06ea*/ 	.byte	0x0a
	.zero		1


	//   ....[30]....
        /*06ec*/ 	.word	0x00006710
        /*06f0*/ 	.word	0x000000ff
        /*06f4*/ 	.word	0x00000000
        /*06f8*/ 	.short	0x0101
        /*06fa*/ 	.byte	0x0a
	.zero		1


	//   ....[31]....
        /*06fc*/ 	.word	0x00008e30
        /*0700*/ 	.word	0x000000ff
        /*0704*/ 	.word	0x00000000
        /*0708*/ 	.short	0x0101
        /*070a*/ 	.byte	0x06
	.zero		1


	//   ....[32]....
        /*070c*/ 	.word	0x000096f0
        /*0710*/ 	.word	0x000000ff
        /*0714*/ 	.word	0x0002d830
        /*0718*/ 	.short	0x010a
        /*071a*/ 	.byte	0x04
	.zero		1


	//   ....[33]....
        /*071c*/ 	.word	0x00009730
        /*0720*/ 	.word	0x000000ff
        /*0724*/ 	.word	0x0002d830
        /*0728*/ 	.short	0x010a
        /*072a*/ 	.byte	0x04
	.zero		1


	//   ....[34]....
        /*072c*/ 	.word	0x00009a50
        /*0730*/ 	.word	0x000000ff
        /*0734*/ 	.word	0x0002d850
        /*0738*/ 	.short	0x010a
        /*073a*/ 	.byte	0x0e
	.zero		1


	//   ....[35]....
        /*073c*/ 	.word	0x00009a90
        /*0740*/ 	.word	0x000000ff
        /*0744*/ 	.word	0x0002d850
        /*0748*/ 	.short	0x010a
        /*074a*/ 	.byte	0x0e
	.zero		1


	//   ....[36]....
        /*074c*/ 	.word	0x0000a420
        /*0750*/ 	.word	0x000000ff
        /*0754*/ 	.word	0x00000000
        /*0758*/ 	.short	0x0101
        /*075a*/ 	.byte	0x0e
	.zero		1


	//   ....[37]....
        /*075c*/ 	.word	0x0000bab0
        /*0760*/ 	.word	0x000000ff
        /*0764*/ 	.word	0x00000000
        /*0768*/ 	.short	0x0101
        /*076a*/ 	.byte	0x07
	.zero		1


	//   ....[38]....
        /*076c*/ 	.word	0x0000c210
        /*0770*/ 	.word	0x000000ff
        /*0774*/ 	.word	0x0002d830
        /*0778*/ 	.short	0x010a
        /*077a*/ 	.byte	0x0a
	.zero		1


	//   ....[39]....
        /*077c*/ 	.word	0x0000c250
        /*0780*/ 	.word	0x000000ff
        /*0784*/ 	.word	0x0002d830
        /*0788*/ 	.short	0x010a
        /*078a*/ 	.byte	0x0a
	.zero		1


	//   ....[40]....
        /*078c*/ 	.word	0x0000c4f0
        /*0790*/ 	.word	0x000000ff
        /*0794*/ 	.word	0x0002d850
        /*0798*/ 	.short	0x010a
        /*079a*/ 	.byte	0x0a
	.zero		1


	//   ....[41]....
        /*079c*/ 	.word	0x0000c530
        /*07a0*/ 	.word	0x000000ff
        /*07a4*/ 	.word	0x0002d850
        /*07a8*/ 	.short	0x010a
        /*07aa*/ 	.byte	0x0a
	.zero		1


	//   ....[42]....
        /*07ac*/ 	.word	0x0000ce50
        /*07b0*/ 	.word	0x000000ff
        /*07b4*/ 	.word	0x00000000
        /*07b8*/ 	.short	0x0101
        /*07ba*/ 	.byte	0x0a
	.zero		1


	//   ....[43]....
        /*07bc*/ 	.word	0x0000f620
        /*07c0*/ 	.word	0x000000ff
        /*07c4*/ 	.word	0x00000000
        /*07c8*/ 	.short	0x0101
        /*07ca*/ 	.byte	0x07
	.zero		1


	//   ....[44]....
        /*07cc*/ 	.word	0x0000fb20
        /*07d0*/ 	.word	0x000000ff
        /*07d4*/ 	.word	0x0002d850
        /*07d8*/ 	.short	0x010a
        /*07da*/ 	.byte	0x06
	.zero		1


	//   ....[45]....
        /*07dc*/ 	.word	0x0000fb60
        /*07e0*/ 	.word	0x000000ff
        /*07e4*/ 	.word	0x0002d850
        /*07e8*/ 	.short	0x010a
        /*07ea*/ 	.byte	0x06
	.zero		1


	//   ....[46]....
        /*07ec*/ 	.word	0x00010340
        /*07f0*/ 	.word	0x000000ff
        /*07f4*/ 	.word	0x00000000
        /*07f8*/ 	.short	0x0101
        /*07fa*/ 	.byte	0x06
	.zero		1


	//   ....[47]....
        /*07fc*/ 	.word	0x00010d60
        /*0800*/ 	.word	0x000000ff
        /*0804*/ 	.word	0x00000000
        /*0808*/ 	.short	0x0101
        /*080a*/ 	.byte	0x04
	.zero		1


	//   ....[48]....
        /*080c*/ 	.word	0x00012df0
        /*0810*/ 	.word	0x000000ff
        /*0814*/ 	.word	0x0002d840
        /*0818*/ 	.short	0x010a
        /*081a*/ 	.byte	0x2f
	.zero		1


	//   ....[49]....
        /*081c*/ 	.word	0x000134b0
        /*0820*/ 	.word	0x000000ff
        /*0824*/ 	.word	0x0002d830
        /*0828*/ 	.short	0x0107
        /*082a*/ 	.byte	0x2f
	.zero		1


	//   ....[50]....
        /*082c*/ 	.word	0x00013520
        /*0830*/ 	.word	0x000000ff
        /*0834*/ 	.word	0x0002d830
        /*0838*/ 	.short	0x0101
        /*083a*/ 	.byte	0x2f
	.zero		1


	//   ....[51]....
        /*083c*/ 	.word	0x00014030
        /*0840*/ 	.word	0x000000ff
        /*0844*/ 	.word	0x0002d800
        /*0848*/ 	.short	0x0107
        /*084a*/ 	.byte	0x2f
	.zero		1


	//   ....[52]....
        /*084c*/ 	.word	0x00014090
        /*0850*/ 	.word	0x000000ff
        /*0854*/ 	.word	0x0002d800
        /*0858*/ 	.short	0x0101
        /*085a*/ 	.byte	0x2f
	.zero		1


	//   ....[53]....
        /*085c*/ 	.word	0x000140c0
        /*0860*/ 	.word	0x000000ff
        /*0864*/ 	.word	0x0002d820
        /*0868*/ 	.short	0x010a
        /*086a*/ 	.byte	0x2f
	.zero		1


	//   ....[54]....
        /*086c*/ 	.word	0x000144f0
        /*0870*/ 	.word	0x00000007
        /*0874*/ 	.word	0x0002d840
        /*0878*/ 	.short	0x010a
        /*087a*/ 	.byte	0x3f
	.zero		1


	//   ....[55]....
        /*087c*/ 	.word	0x00014960
        /*0880*/ 	.word	0x00000007
        /*0884*/ 	.word	0x0002d830
        /*0888*/ 	.short	0x0107
        /*088a*/ 	.byte	0x3f
	.zero		1


	//   ....[56]....
        /*088c*/ 	.word	0x00014a10
        /*0890*/ 	.word	0x00000007
        /*0894*/ 	.word	0x0002d830
        /*0898*/ 	.short	0x0101
        /*089a*/ 	.byte	0x3f
	.zero		1


	//   ....[57]....
        /*089c*/ 	.word	0x00014a70
        /*08a0*/ 	.word	0x00000007
        /*08a4*/ 	.word	0x0002d860
        /*08a8*/ 	.short	0x010a
        /*08aa*/ 	.byte	0x3f
	.zero		1


	//   ....[58]....
        /*08ac*/ 	.word	0x00014dd0
        /*08b0*/ 	.word	0x00000007
        /*08b4*/ 	.word	0x0002d850
        /*08b8*/ 	.short	0x0107
        /*08ba*/ 	.byte	0x3f
	.zero		1


	//   ....[59]....
        /*08bc*/ 	.word	0x00014f20
        /*08c0*/ 	.word	0x00000007
        /*08c4*/ 	.word	0x0002d850
        /*08c8*/ 	.short	0x0101
        /*08ca*/ 	.byte	0x3f
	.zero		1


	//   ....[60]....
        /*08cc*/ 	.word	0x000150c0
        /*08d0*/ 	.word	0x00000000
        /*08d4*/ 	.word	0x0002d860
        /*08d8*/ 	.short	0x010a
        /*08da*/ 	.byte	0x3f
	.zero		1


	//   ....[61]....
        /*08dc*/ 	.word	0x00015500
        /*08e0*/ 	.word	0x00000000
        /*08e4*/ 	.word	0x0002d850
        /*08e8*/ 	.short	0x0107
        /*08ea*/ 	.byte	0x3f
	.zero		1


	//   ....[62]....
        /*08ec*/ 	.word	0x000155c0
        /*08f0*/ 	.word	0x00000000
        /*08f4*/ 	.word	0x0002d850
        /*08f8*/ 	.short	0x0101
        /*08fa*/ 	.byte	0x3f
	.zero		1


	//   ....[63]....
        /*08fc*/ 	.word	0x00015650
        /*0900*/ 	.word	0x00000007
        /*0904*/ 	.word	0x0002d820
        /*0908*/ 	.short	0x010a
        /*090a*/ 	.byte	0x3f
	.zero		1


	//   ....[64]....
        /*090c*/ 	.word	0x000157d0
        /*0910*/ 	.word	0x00000005
        /*0914*/ 	.word	0x0002d840
        /*0918*/ 	.short	0x010a
        /*091a*/ 	.byte	0x3f
	.zero		1


	//   ....[65]....
        /*091c*/ 	.word	0x00015870
        /*0920*/ 	.word	0x00000003
        /*0924*/ 	.word	0x0002d840
        /*0928*/ 	.short	0x010a
        /*092a*/ 	.byte	0x3f
	.zero		1


	//   ....[66]....
        /*092c*/ 	.word	0x000158b0
        /*0930*/ 	.word	0x00000005
        /*0934*/ 	.word	0x0002d860
        /*0938*/ 	.short	0x010a
        /*093a*/ 	.byte	0x3f
	.zero		1


	//   ....[67]....
        /*093c*/ 	.word	0x000158f0
        /*0940*/ 	.word	0x00000003
        /*0944*/ 	.word	0x0002d860
        /*0948*/ 	.short	0x010a
        /*094a*/ 	.byte	0x3f
	.zero		1


	//   ....[68]....
        /*094c*/ 	.word	0x00015960
        /*0950*/ 	.word	0x00000005
        /*0954*/ 	.word	0x0002d800
        /*0958*/ 	.short	0x010a
        /*095a*/ 	.byte	0x3f
	.zero		1


	//   ....[69]....
        /*095c*/ 	.word	0x000159c0
        /*0960*/ 	.word	0x00000003
        /*0964*/ 	.word	0x0002d830
        /*0968*/ 	.short	0x010a
        /*096a*/ 	.byte	0x3f
	.zero		1


	//   ....[70]....
        /*096c*/ 	.word	0x00015a20
        /*0970*/ 	.word	0x0000000e
        /*0974*/ 	.word	0x0002d830
        /*0978*/ 	.short	0x010a
        /*097a*/ 	.byte	0x3f
	.zero		1


	//   ....[71]....
        /*097c*/ 	.word	0x00015a80
        /*0980*/ 	.word	0x0000000e
        /*0984*/ 	.word	0x0002d850
        /*0988*/ 	.short	0x010a
        /*098a*/ 	.byte	0x3f
	.zero		1


	//   ....[72]....
        /*098c*/ 	.word	0x00015ae0
        /*0990*/ 	.word	0x0000000e
        /*0994*/ 	.word	0x0002d830
        /*0998*/ 	.short	0x010a
        /*099a*/ 	.byte	0x3f
	.zero		1


	//   ....[73]....
        /*099c*/ 	.word	0x00015b40
        /*09a0*/ 	.word	0x0000000e
        /*09a4*/ 	.word	0x0002d850
        /*09a8*/ 	.short	0x010a
        /*09aa*/ 	.byte	0x3f
	.zero		1


	//   ....[74]....
        /*09ac*/ 	.word	0x00015ba0
        /*09b0*/ 	.word	0x0000000e
        /*09b4*/ 	.word	0x0002d830
        /*09b8*/ 	.short	0x010a
        /*09ba*/ 	.byte	0x3f
	.zero		1


	//   ....[75]....
        /*09bc*/ 	.word	0x00015c00
        /*09c0*/ 	.word	0x0000000e
        /*09c4*/ 	.word	0x0002d850
        /*09c8*/ 	.short	0x010a
        /*09ca*/ 	.byte	0x3f
	.zero		1


	//   ....[76]....
        /*09cc*/ 	.word	0x00015c60
        /*09d0*/ 	.word	0x00000005
        /*09d4*/ 	.word	0x0002d850
        /*09d8*/ 	.short	0x010a
        /*09da*/ 	.byte	0x3f
	.zero		1


	//   ....[77]....
        /*09dc*/ 	.word	0x00015d40
        /*09e0*/ 	.word	0x00000003
        /*09e4*/ 	.word	0x0002d840
        /*09e8*/ 	.short	0x010a
        /*09ea*/ 	.byte	0x3f
	.zero		1


	//   ....[78]....
        /*09ec*/ 	.word	0x00016b00
        /*09f0*/ 	.word	0x00000003
        /*09f4*/ 	.word	0x0002d820
        /*09f8*/ 	.short	0x010a
        /*09fa*/ 	.byte	0x3f
	.zero		1


	//   ....[79]....
        /*09fc*/ 	.word	0x00016b50
        /*0a00*/ 	.word	0x00000007
        /*0a04*/ 	.word	0x0002d840
        /*0a08*/ 	.short	0x010a
        /*0a0a*/ 	.byte	0x3f
	.zero		1


	//   ....[80]....
        /*0a0c*/ 	.word	0x000170f0
        /*0a10*/ 	.word	0x00000007
        /*0a14*/ 	.word	0x0002d860
        /*0a18*/ 	.short	0x010a
        /*0a1a*/ 	.byte	0x3f
	.zero		1


	//   ....[81]....
        /*0a1c*/ 	.word	0x00017690
        /*0a20*/ 	.word	0x00000000
        /*0a24*/ 	.word	0x0002d860
        /*0a28*/ 	.short	0x010a
        /*0a2a*/ 	.byte	0x3f
	.zero		1


	//   ....[82]....
        /*0a2c*/ 	.word	0x00017cd0
        /*0a30*/ 	.word	0x00000007
        /*0a34*/ 	.word	0x0002d820
        /*0a38*/ 	.short	0x010a
        /*0a3a*/ 	.byte	0x3f
	.zero		1


	//   ....[83]....
        /*0a3c*/ 	.word	0x00017e70
        /*0a40*/ 	.word	0x00000005
        /*0a44*/ 	.word	0x0002d840
        /*0a48*/ 	.short	0x010a
        /*0a4a*/ 	.byte	0x3f
	.zero		1


	//   ....[84]....
        /*0a4c*/ 	.word	0x00017ec0
        /*0a50*/ 	.word	0x00000003
        /*0a54*/ 	.word	0x0002d840
        /*0a58*/ 	.short	0x010a
        /*0a5a*/ 	.byte	0x3f
	.zero		1


	//   ....[85]....
        /*0a5c*/ 	.word	0x00017f10
        /*0a60*/ 	.word	0x00000005
        /*0a64*/ 	.word	0x0002d860
        /*0a68*/ 	.short	0x010a
        /*0a6a*/ 	.byte	0x3f
	.zero		1


	//----- nvinfo : EIATTR_NUM_MBARRIERS
	.align		4
.L_177:
        /*0a6c*/ 	.byte	0x03, 0x38
        /*0a6e*/ 	.short	0x0016


	//----- nvinfo : EIATTR_EXIT_INSTR_OFFSETS
	.align		4
        /*0a70*/ 	.byte	0x04, 0x1c
        /*0a72*/ 	.short	(.L_179 - .L_178)


	//   ....[0]....
.L_178:
        /*0a74*/ 	.word	0x00015940


	//----- nvinfo : EIATTR_MAX_THREADS
	.align		4
.L_179:
        /*0a78*/ 	.byte	0x04, 0x05
        /*0a7a*/ 	.short	(.L_181 - .L_180)
.L_180:
        /*0a7c*/ 	.word	0x00000200
        /*0a80*/ 	.word	0x00000001
        /*0a84*/ 	.word	0x00000001


	//----- nvinfo : EIATTR_CRS_STACK_SIZE
	.align		4
.L_181:
        /*0a88*/ 	.byte	0x04, 0x1e
        /*0a8a*/ 	.short	(.L_183 - .L_182)
.L_182:
        /*0a8c*/ 	.word	0x00000000


	//----- nvinfo : EIATTR_CBANK_PARAM_SIZE
	.align		4
.L_183:
        /*0a90*/ 	.byte	0x03, 0x19
        /*0a92*/ 	.short	0x0a70


	//----- nvinfo : EIATTR_PARAM_CBANK
	.align		4
        /*0a94*/ 	.byte	0x04, 0x0a
        /*0a96*/ 	.short	(.L_185 - .L_184)
	.align		4
.L_184:
        /*0a98*/ 	.word	index@(.nv.constant0._ZN7cutlass13device_kernelIN5flash11enable_sm90INS1_16FlashAttnFwdSm90INS1_25CollectiveMainloopFwdSm90ILi2EN4cute5tupleIJNS5_1CILi1EEES8_S8_EEENS6_IJNS7_ILi192EEENS7_ILi128EEENS7_ILi96EEEEEELi96ENS_6half_tEfNS_4arch4Sm90ELb0ELb1ELb1ELb0ELb1ELb0ELb0ELb0ELb1ELb1ELb1ELb0EEENS1_21CollectiveEpilogueFwdINS6_IJSA_SC_SB_EEES9_SE_SG_Li384ELb0ELb1ELb1ELb0EEENS1_19SingleTileSchedulerILb0ELb1ELb1ELi192EEEEEEEEEvNT_6ParamsE)
        /*0a9c*/ 	.short	0x0210
        /*0a9e*/ 	.short	0x0a70


	//----- nvinfo : EIATTR_SW_WAR
	.align		4
.L_185:
        /*0aa0*/ 	.byte	0x04, 0x36
        /*0aa2*/ 	.short	(.L_187 - .L_186)
.L_186:
        /*0aa4*/ 	.word	0x00000008
.L_187:


//--------------------- .nv.info._ZN7cutlass13device_kernelIN5flash11enable_sm90INS1_16FlashAttnFwdSm90INS1_25CollectiveMainloopFwdSm90ILi2EN4cute5tupleIJNS5_1CILi1EEES8_S8_EEENS6_IJNS7_ILi192EEENS7_ILi128EEENS7_ILi96EEEEEELi96ENS_6half_tEfNS_4arch4Sm90ELb0ELb1ELb1ELb1ELb1ELb0ELb0ELb0ELb1ELb1ELb1ELb0EEENS1_21CollectiveEpilogueFwdINS6_IJSA_SC_SB_EEES9_SE_SG_Li384ELb1ELb1ELb1ELb0EEENS1_36VarlenDynamicPersistentTileSchedulerILi192ELi128ELi384ELi128ELb1ELb1ELb1ELb1ELb0ELb1EEEEEEEEEvNT_6ParamsE --------------------------
	.section	.nv.info._ZN7cutlass13device_kernelIN5flash11enable_sm90INS1_16FlashAttnFwdSm90INS1_25CollectiveMainloopFwdSm90ILi2EN4cute5tupleIJNS5_1CILi1EEES8_S8_EEENS6_IJNS7_ILi192EEENS7_ILi128EEENS7_ILi96EEEEEELi96ENS_6half_tEfNS_4arch4Sm90ELb0ELb1ELb1ELb1ELb1ELb0ELb0ELb0ELb1ELb1ELb1ELb0EEENS1_21CollectiveEpilogueFwdINS6_IJSA_SC_SB_EEES9_SE_SG_Li384ELb1ELb1ELb1ELb0EEENS1_36VarlenDynamicPersistentTileSchedulerILi192ELi128ELi384ELi128ELb1ELb1ELb1ELb1ELb0ELb1EEEEEEEEEvNT_6ParamsE,"",@"SHT_CUDA_INFO"
	.sectionflags	@""
	.align	4


	//----- nvinfo : EIATTR_CUDA_API_VERSION
	.align		4
        /*0000*/ 	.byte	0x04, 0x37
        /*0002*/ 	.short	(.L_189 - .L_188)
.L_188:
        /*0004*/ 	.word	0x00000082


	//----- nvinfo : EIATTR_KPARAM_INFO
	.align		4
.L_189:
        /*0008*/ 	.byte	0x04, 0x17
        /*000a*/ 	.short	(.L_191 - .L_190)
.L_190:
        /*000c*/ 	.word	0x00000000
        /*0010*/ 	.short	0x0000
        /*0012*/ 	.short	0x0070
        /*0014*/ 	.byte	0x00, 0xf0, 0x01, 0x2a


	//----- nvinfo : EIATTR_SPARSE_MMA_MASK
	.align		4
.L_191:
        /*0018*/ 	.byte	0x03, 0x50
        /*001a*/ 	.short	0x0000


	//----- nvinfo : EIATTR_MAXREG_COUNT
	.align		4
        /*001c*/ 	.byte	0x03, 0x1b
        /*001e*/ 	.short	0x0080


	//----- nvinfo : EIATTR_NUM_BARRIERS
	.align		4
        /*0020*/ 	.byte	0x02, 0x4c
        /*0022*/ 	.byte	0x10
	.zero		1


	//----- nvinfo : EIATTR_EXTERNS
	.align		4
        /*0024*/ 	.byte	0x04, 0x0f
        /*0026*/ 	.short	(.L_193 - .L_192)


	//   ....[0]....
	.align		4
.L_192:
        /*0028*/ 	.word	index@(__assertfail)


	//----- nvinfo : EIATTR_ANNOTATIONS
	.align		4
.L_193:
        /*002c*/ 	.byte	0x04, 0x55
        /*002e*/ 	.short	(.L_195 - .L_194)


	//   ....[0]....
.L_194:
        /* <DEDUP_REMOVED lines=19> */
        /*0154*/ 	.byte	0xd0, 0x95, 0x01, 0x00, 0x01, 0x00, 0x00, 0x00, 0x80, 0xa3, 0x01, 0x00


	//----- nvinfo : EIATTR_MERCURY_ISA_VERSION
	.align		4
.L_195:
        /*0160*/ 	.byte	0x03, 0x5f
        /*0162*/ 	.short	0x0101


	//----- nvinfo : EIATTR_UNUSED_LOAD_BYTE_OFFSET
	.align		4
        /*0164*/ 	.byte	0x04, 0x44
        /*0166*/ 	.short	(.L_197 - .L_196)


	//   ....[0]....
.L_196:
        /*0168*/ 	.word	0x00000980
        /*016c*/ 	.word	0x0000fff0


	//   ....[1]....
        /*0170*/ 	.word	0x00010c30
        /*0174*/ 	.word	0x0000fff0


	//----- nvinfo : EIATTR_INT_WARP_WIDE_INSTR_OFFSETS
	.align		4
.L_197:
        /*0178*/ 	.byte	0x04, 0x31
        /*017a*/ 	.short	(.L_199 - .L_198)


	//   ....[0]....
.L_198:
        /*017c*/ 	.word	0x000000c0


	//   ....[1]....
        /*0180*/ 	.word	0x000000d0


	//   ....[2]....
        /*0184*/ 	.word	0x00000170


	//   ....[3]....
        /*0188*/ 	.word	0x00015160


	//   ....[4]....
        /*018c*/ 	.word	0x000151f0


	//   ....[5]....
        /*0190*/ 	.word	0x00017e90


	//   ....[6]....
        /*0194*/ 	.word	0x00017f20


	//----- nvinfo : EIATTR_COOP_GROUP_MASK_REGIDS
	.align		4
.L_199:
        /*0198*/ 	.byte	0x04, 0x29
        /*019a*/ 	.short	(.L_201 - .L_200)


	//   ....[0]....
.L_200:
        /*019c*/ 	.word	0xffffffff


	//   ....[1]....
        /*01a0*/ 	.word	0xffffffff


	//   ....[2]....
        /*01a4*/ 	.word	0xffffffff


	//   ....[3]....
        /*01a8*/ 	.word	0xffffffff


	//   ....[4]....
        /*01ac*/ 	.word	0xffffffff


	//   ....[5]....
        /*01b0*/ 	.word	0xffffffff


	//   ....[6]....
        /*01b4*/ 	.word	0xffffffff


	//   ....[7]....
        /*01b8*/ 	.word	0xffffffff


	//   ....[8]....
        /*01bc*/ 	.word	0xffffffff


	//   ....[9]....
        /*01c0*/ 	.word	0xffffffff


	//   ....[10]....
        /*01c4*/ 	.word	0xffffffff


	//   ....[11]....
        /*01c8*/ 	.word	0xffffffff


	//   ....[12]....
        /*01cc*/ 	.word	0xffffffff


	//   ....[13]....
        /*01d0*/ 	.word	0xffffffff


	//   ....[14]....
        /*01d4*/ 	.word	0xffffffff


	//   ....[15]....
        /*01d8*/ 	.word	0xffffffff


	//   ....[16]....
        /*01dc*/ 	.word	0xffffffff


	//   ....[17]....
        /*01e0*/ 	.word	0xffffffff


	//   ....[18]....
        /*01e4*/ 	.word	0xffffffff


	//   ....[19]....
        /*01e8*/ 	.word	0xffffffff


	//   ....[20]....
        /*01ec*/ 	.word	0xffffffff


	//   ....[21]....
        /*01f0*/ 	.word	0xffffffff


	//   ....[22]....
        /*01f4*/ 	.word	0xffffffff


	//   ....[23]....
        /*01f8*/ 	.word	0xffffffff


	//   ....[24]....
        /*01fc*/ 	.word	0xffffffff


	//   ....[25]....
        /*0200*/ 	.word	0xffffffff


	//   ....[26]....
        /*0204*/ 	.word	0xffffffff


	//   ....[27]....
        /*0208*/ 	.word	0xffffffff


	//   ....[28]....
        /*020c*/ 	.word	0xffffffff


	//   ....[29]....
        /*0210*/ 	.word	0xffffffff


	//   ....[30]....
        /*0214*/ 	.word	0xffffffff


	//   ....[31]....
        /*0218*/ 	.word	0xffffffff


	//   ....[32]....
        /*021c*/ 	.word	0xffffffff


	//   ....[33]....
        /*0220*/ 	.word	0xffffffff


	//   ....[34]....
        /*0224*/ 	.word	0xffffffff


	//   ....[35]....
        /*0228*/ 	.word	0xffffffff


	//   ....[36]....
        /*022c*/ 	.word	0xffffffff


	//   ....[37]....
        /*0230*/ 	.word	0xffffffff


	//   ....[38]....
        /*0234*/ 	.word	0xffffffff


	//   ....[39]....
        /*0238*/ 	.word	0xffffffff


	//   ....[40]....
        /*023c*/ 	.word	0xffffffff


	//   ....[41]....
        /*0240*/ 	.word	0xffffffff


	//   ....[42]....
        /*0244*/ 	.word	0xffffffff


	//   ....[43]....
        /*0248*/ 	.word	0xffffffff


	//   ....[44]....
        /*024c*/ 	.word	0xffffffff


	//   ....[45]....
        /*0250*/ 	.word	0xffffffff


	//   ....[46]....
        /*0254*/ 	.word	0xffffffff


	//   ....[47]....
        /*0258*/ 	.word	0xffffffff


	//   ....[48]....
        /*025c*/ 	.word	0xffffffff


	//   ....[49]....
        /*0260*/ 	.word	0xffffffff


	//   ....[50]....
        /*0264*/ 	.word	0xffffffff


	//   ....[51]....
        /*0268*/ 	.word	0xffffffff


	//   ....[52]....
        /*026c*/ 	.word	0xffffffff


	//   ....[53]....
        /*0270*/ 	.word	0xffffffff


	//   ....[54]....
        /*0274*/ 	.word	0xffffffff


	//   ....[55]....
        /*0278*/ 	.word	0xffffffff


	//   ....[56]....
        /*027c*/ 	.word	0xffffffff


	//   ....[57]....
        /*0280*/ 	.word	0xffffffff


	//   ....[58]....
        /*0284*/ 	.word	0xffffffff


	//   ....[59]....
        /*0288*/ 	.word	0xffffffff


	//   ....[60]....
        /*028c*/ 	.word	0xffffffff


	//   ....[61]....
        /*0290*/ 	.word	0xffffffff


	//   ....[62]....
        /*0294*/ 	.word	0xffffffff


	//   ....[63]....
        /*0298*/ 	.word	0xffffffff


	//   ....[64]....
        /*029c*/ 	.word	0xffffffff


	//   ....[65]....
        /*02a0*/ 	.word	0xffffffff


	//   ....[66]....
        /*02a4*/ 	.word	0xffffffff


	//   ....[67]....
        /*02a8*/ 	.word	0xffffffff


	//   ....[68]....
        /*02ac*/ 	.word	0xffffffff


	//   ....[69]....
        /*02b0*/ 	.word	0xffffffff


	//   ....[70]....
        /*02b4*/ 	.word	0xffffffff


	//   ....[71]....
        /*02b8*/ 	.word	0xffffffff


	//   ....[72]....
        /*02bc*/ 	.word	0xffffffff


	//   ....[73]....
        /*02c0*/ 	.word	0xffffffff


	//   ....[74]....
        /*02c4*/ 	.word	0xffffffff


	//   ....[75]....
        /*02c8*/ 	.word	0xffffffff


	//   ....[76]....
        /*02cc*/ 	.word	0xffffffff


	//   ....[77]....
        /*02d0*/ 	.word	0xffffffff


	//   ....[78]....
        /*02d4*/ 	.word	0xffffffff


	//   ....[79]....
        /*02d8*/ 	.word	0xffffffff


	//   ....[80]....
        /*02dc*/ 	.word	0xffffffff


	//   ....[81]....
        /*02e0*/ 	.word	0xffffffff


	//   ....[82]....
        /*02e4*/ 	.word	0xffffffff


	//   ....[83]....
        /*02e8*/ 	.word	0xffffffff


	//   ....[84]....
        /*02ec*/ 	.word	0xffffffff


	//   ....[85]....
        /*02f0*/ 	.word	0xffffffff


	//   ....[86]....
        /*02f4*/ 	.word	0xffffffff


	//   ....[87]....
        /*02f8*/ 	.word	0xffffffff


	//   ....[88]....
        /*02fc*/ 	.word	0xffffffff


	//   ....[89]....
        /*0300*/ 	.word	0xffffffff


	//   ....[90]....
        /*0304*/ 	.word	0xffffffff


	//   ....[91]....
        /*0308*/ 	.word	0xffffffff


	//   ....[92]....
        /*030c*/ 	.word	0xffffffff


	//   ....[93]....
        /*0310*/ 	.word	0xffffffff


	//   ....[94]....
        /*0314*/ 	.word	0xffffffff


	//   ....[95]....
        /*0318*/ 	.word	0xffffffff


	//   ....[96]....
        /*031c*/ 	.word	0xffffffff


	//   ....[97]....
        /*0320*/ 	.word	0xffffffff


	//   ....[98]....
        /*0324*/ 	.word	0xffffffff


	//   ....[99]....
        /*0328*/ 	.word	0xffffffff


	//   ....[100]....
        /*032c*/ 	.word	0xffffffff


	//   ....[101]....
        /*0330*/ 	.word	0xffffffff


	//   ....[102]....
        /*0334*/ 	.word	0xffffffff


	//   ....[103]....
        /*0338*/ 	.word	0xffffffff


	//   ....[104]....
        /*033c*/ 	.word	0xffffffff


	//   ....[105]....
        /*0340*/ 	.word	0xffffffff


	//   ....[106]....
        /*0344*/ 	.word	0xffffffff


	//   ....[107]....
        /*0348*/ 	.word	0xffffffff


	//   ....[108]....
        /*034c*/ 	.word	0xffffffff


	//   ....[109]....
        /*0350*/ 	.word	0xffffffff


	//   ....[110]....
        /*0354*/ 	.word	0xffffffff


	//   ....[111]....
        /*0358*/ 	.word	0xffffffff


	//   ....[112]....
        /*035c*/ 	.word	0xffffffff


	//   ....[113]....
        /*0360*/ 	.word	0xffffffff


	//   ....[114]....
        /*0364*/ 	.word	0xffffffff


	//   ....[115]....
        /*0368*/ 	.word	0xffffffff


	//   ....[116]....
        /*036c*/ 	.word	0xffffffff


	//   ....[117]....
        /*0370*/ 	.word	0xffffffff


	//   ....[118]....
        /*0374*/ 	.word	0xffffffff


	//   ....[119]....
        /*0378*/ 	.word	0xffffffff


	//   ....[120]....
        /*037c*/ 	.word	0xffffffff


	//   ....[121]....
        /*0380*/ 	.word	0xffffffff


	//   ....[122]....
        /*0384*/ 	.word	0xffffffff


	//   ....[123]....
        /*0388*/ 	.word	0xffffffff


	//   ....[124]....
        /*038c*/ 	.word	0xffffffff


	//   ....[125]....
        /*0390*/ 	.word	0xffffffff


	//   ....[126]....
        /*0394*/ 	.word	0xffffffff


	//   ....[127]....
        /*0398*/ 	.word	0xffffffff


	//   ....[128]....
        /*039c*/ 	.word	0xffffffff


	//   ....[129]....
        /*03a0*/ 	.word	0xffffffff


	//   ....[130]....
        /*03a4*/ 	.word	0xffffffff


	//   ....[131]....
        /*03a8*/ 	.word	0xffffffff


	//   ....[132]....
        /*03ac*/ 	.word	0xffffffff


	//   ....[133]....
        /*03b0*/ 	.word	0x0500000f


	//   ....[134]....
        /*03b4*/ 	.word	0x0500000f


	//   ....[135]....
        /*03b8*/ 	.word	0x0500000f


	//   ....[136]....
        /*03bc*/ 	.word	0x0500000f


	//   ....[137]....
        /*03c0*/ 	.word	0x0500000f


	//   ....[138]....
        /*03c4*/ 	.word	0x0500000f


	//   ....[139]....
        /*03c8*/ 	.word	0x0500000f


	//   ....[140]....
        /*03cc*/ 	.word	0x0500000f


	//   ....[141]....
        /*03d0*/ 	.word	0x0500000f


	//   ....[142]....
        /*03d4*/ 	.word	0x0500000f


	//   ....[143]....
        /*03d8*/ 	.word	0x0500000f


	//   ....[144]....
        /*03dc*/ 	.word	0x0500000f


	//   ....[145]....
        /*03e0*/ 	.word	0x0500000f


	//   ....[146]....
        /*03e4*/ 	.word	0x0500000f


	//   ....[147]....
        /*03e8*/ 	.word	0x0500000f


	//   ....[148]....
        /*03ec*/ 	.word	0x0500000f


	//   ....[149]....
        /*03f0*/ 	.word	0x0500000f


	//   ....[150]....
        /*03f4*/ 	.word	0x0500000f


	//   ....[151]....
        /*03f8*/ 	.word	0x0500000f


	//   ....[152]....
        /*03fc*/ 	.word	0x0500000f


	//   ....[153]....
        /*0400*/ 	.word	0x0500000f


	//   ....[154]....
        /*0404*/ 	.word	0x0500000f


	//   ....[155]....
        /*0408*/ 	.word	0x0500000f


	//   ....[156]....
        /*040c*/ 	.word	0x0500000f


	//   ....[157]....
        /*0410*/ 	.word	0x0500000f


	//   ....[158]....
        /*0414*/ 	.word	0x0500000f


	//   ....[159]....
        /*0418*/ 	.word	0x0500000f


	//   ....[160]....
        /*041c*/ 	.word	0x0500000f


	//   ....[161]....
        /*0420*/ 	.word	0x0500000f


	//   ....[162]....
        /*0424*/ 	.word	0x0500000f


	//   ....[163]....
        /*0428*/ 	.word	0x0500000f


	//   ....[164]....
        /*042c*/ 	.word	0x0500000f


	//   ....[165]....
        /*0430*/ 	.word	0x0500000f


	//   ....[166]....
        /*0434*/ 	.word	0x0500000f


	//   ....[167]....
        /*0438*/ 	.word	0x0500000f


	//   ....[168]....
        /*043c*/ 	.word	0x0500000f


	//   ....[169]....
        /*0440*/ 	.word	0x0500000f


	//   ....[170]....
        /*0444*/ 	.word	0x0500000f


	//   ....[171]....
        /*0448*/ 	.word	0x0500000f


	//   ....[172]....
        /*044c*/ 	.word	0x0500000f


	//   ....[173]....
        /*0450*/ 	.word	0x0500000f


	//   ....[174]....
        /*0454*/ 	.word	0x0500000f


	//   ....[175]....
        /*0458*/ 	.word	0x0500000f


	//   ....[176]....
        /*045c*/ 	.word	0x0500000f


	//   ....[177]....
        /*0460*/ 	.word	0x0500000f


	//   ....[178]....
        /*0464*/ 	.word	0x0500000f


	//   ....[179]....
        /*0468*/ 	.word	0x0500000f


	//   ....[180]....
        /*046c*/ 	.word	0x0500000f


	//   ....[181]....
        /*0470*/ 	.word	0x0500000f


	//   ....[182]....
        /*0474*/ 	.word	0x0500000f


	//   ....[183]....
        /*0478*/ 	.word	0x0500000f


	//   ....[184]....
        /*047c*/ 	.word	0x0500000f


	//   ....[185]....
        /*0480*/ 	.word	0x0500000f


	//   ....[186]....
        /*0484*/ 	.word	0x0500000f


	//   ....[187]....
        /*0488*/ 	.word	0x0500000f


	//   ....[188]....
        /*048c*/ 	.word	0x0500000f


	//   ....[189]....
        /*0490*/ 	.word	0x0500000f


	//   ....[190]....
        /*0494*/ 	.word	0x0500000f


	//   ....[191]....
        /*0498*/ 	.word	0x0500000f


	//   ....[192]....
        /*049c*/ 	.word	0x0500000f


	//   ....[193]....
        /*04a0*/ 	.word	0x0500000f


	//   ....[194]....
        /*04a4*/ 	.word	0x0500000f


	//   ....[195]....
        /*04a8*/ 	.word	0x0500000f


	//   ....[196]....
        /*04ac*/ 	.word	0x0500000f


	//----- nvinfo : EIATTR_COOP_GROUP_INSTR_OFFSETS
	.align		4
.L_201:
        /*04b0*/ 	.byte	0x04, 0x28
        /*04b2*/ 	.short	(.L_203 - .L_202)


	//   ....[0]....
.L_202:
        /*04b4*/ 	.word	0x00000080


	//   ....[1]....
        /*04b8*/ 	.word	0x00000090


	//   ....[2]....
        /*04bc*/ 	.word	0x000002d0


	//   ....[3]....
        /*04c0*/ 	.word	0x00000430


	//   ....[4]....
        /*04c4*/ 	.word	0x00000550


	//   ....[5]....
        /*04c8*/ 	.word	0x000006b0


	//   ....[6]....
        /*04cc*/ 	.word	0x00001e90


	//   ....[7]....
        /*04d0*/ 	.word	0x000026c0


	//   ....[8]....
        /*04d4*/ 	.word	0x00003080


	//   ....[9]....
        /*04d8*/ 	.word	0x00004660


	//   ....[10]....
        /*04dc*/ 	.word	0x00004750


	//   ....[11]....
        /*04e0*/ 	.word	0x00004d30


	//   ....[12]....
        /*04e4*/ 	.word	0x00004da0


	//   ....[13]....
        /*04e8*/ 	.word	0x00005970


	//   ....[14]....
        /*04ec*/ 	.word	0x00006830


	//   ....[15]....
        /*04f0*/ 	.word	0x00007160


	//   ....[16]....
        /*04f4*/ 	.word	0x000080b0


	//   ....[17]....
        /*04f8*/ 	.word	0x000081a0


	//   ....[18]....
        /*04fc*/ 	.word	0x00008890


	//   ....[19]....
        /*0500*/ 	.word	0x000088f0


	//   ....[20]....
        /*0504*/ 	.word	0x00009970


	//   ....[21]....
        /*0508*/ 	.word	0x0000ad90


	//   ....[22]....
        /*050c*/ 	.word	0x0000adf0


	//   ....[23]....
        /*0510*/ 	.word	0x0000b1b0


	//   ....[24]....
        /*0514*/ 	.word	0x0000b1d0


	//   ....[25]....
        /*0518*/ 	.word	0x0000c510


	//   ....[26]....
        /*051c*/ 	.word	0x0000d080


	//   ....[27]....
        /*0520*/ 	.word	0x0000d9b0


	//   ....[28]....
        /*0524*/ 	.word	0x0000e900


	//   ....[29]....
        /*0528*/ 	.word	0x0000e9f0


	//   ....[30]....
        /*052c*/ 	.word	0x0000f190


	//   ....[31]....
        /*0530*/ 	.word	0x0000f1f0


	//   ....[32]....
        /*0534*/ 	.word	0x000101c0


	//   ....[33]....
        /*0538*/ 	.word	0x000102d0


	//   ....[34]....
        /*053c*/ 	.word	0x00010330


	//   ....[35]....
        /*0540*/ 	.word	0x000103f0


	//   ....[36]....
        /*0544*/ 	.word	0x00010420


	//   ....[37]....
        /*0548*/ 	.word	0x00011660


	//   ....[38]....
        /*054c*/ 	.word	0x00011680


	//   ....[39]....
        /*0550*/ 	.word	0x00011690


	//   ....[40]....
        /*0554*/ 	.word	0x000116a0


	//   ....[41]....
        /*0558*/ 	.word	0x00011cc0


	//   ....[42]....
        /*055c*/ 	.word	0x00011ce0


	//   ....[43]....
        /*0560*/ 	.word	0x00011e10


	//   ....[44]....
        /*0564*/ 	.word	0x00011e30


	//   ....[45]....
        /*0568*/ 	.word	0x000122a0


	//   ....[46]....
        /*056c*/ 	.word	0x000122b0


	//   ....[47]....
        /*0570*/ 	.word	0x000125f0


	//   ....[48]....
        /*0574*/ 	.word	0x00012600


	//   ....[49]....
        /*0578*/ 	.word	0x00013240


	//   ....[50]....
        /*057c*/ 	.word	0x00013250


	//   ....[51]....
        /*0580*/ 	.word	0x00013350


	//   ....[52]....
        /*0584*/ 	.word	0x00013370


	//   ....[53]....
        /*0588*/ 	.word	0x00013500


	//   ....[54]....
        /*058c*/ 	.word	0x00013700


	//   ....[55]....
        /*0590*/ 	.word	0x00013730


	//   ....[56]....
        /*0594*/ 	.word	0x00013760


	//   ....[57]....
        /*0598*/ 	.word	0x00013790


	//   ....[58]....
        /*059c*/ 	.word	0x000137c0


	//   ....[59]....
        /*05a0*/ 	.word	0x000137f0


	//   ....[60]....
        /*05a4*/ 	.word	0x00013950


	//   ....[61]....
        /*05a8*/ 	.word	0x00013980


	//   ....[62]....
        /*05ac*/ 	.word	0x000139b0


	//   ....[63]....
        /*05b0*/ 	.word	0x000139e0


	//   ....[64]....
        /*05b4*/ 	.word	0x00013a10


	//   ....[65]....
        /*05b8*/ 	.word	0x00013a40


	//   ....[66]....
        /*05bc*/ 	.word	0x00013ad0


	//   ....[67]....
        /*05c0*/ 	.word	0x00013b00


	//   ....[68]....
        /*05c4*/ 	.word	0x00013b10


	//   ....[69]....
        /*05c8*/ 	.word	0x00013b50


	//   ....[70]....
        /*05cc*/ 	.word	0x00015dc0


	//   ....[71]....
        /*05d0*/ 	.word	0x00015de0


	//   ....[72]....
        /*05d4*/ 	.word	0x00015e90


	//   ....[73]....
        /*05d8*/ 	.word	0x00015eb0


	//   ....[74]....
        /*05dc*/ 	.word	0x00015f50


	//   ....[75]....
        /*05e0*/ 	.word	0x00015f70


	//   ....[76]....
        /*05e4*/ 	.word	0x00015f80


	//   ....[77]....
        /*05e8*/ 	.word	0x00015f90


	//   ....[78]....
        /*05ec*/ 	.word	0x00016910


	//   ....[79]....
        /*05f0*/ 	.word	0x00016920


	//   ....[80]....
        /*05f4*/ 	.word	0x00016980


	//   ....[81]....
        /*05f8*/ 	.word	0x000169c0


	//   ....[82]....
        /*05fc*/ 	.word	0x00016a20


	//   ....[83]....
        /*0600*/ 	.word	0x00016a60


	//   ....[84]....
        /*0604*/ 	.word	0x00016a70


	//   ....[85]....
        /*0608*/ 	.word	0x00016a90


	//   ....[86]....
        /*060c*/ 	.word	0x00016b70


	//   ....[87]....
        /*0610*/ 	.word	0x00016bb0


	//   ....[88]....
        /*0614*/ 	.word	0x00016bc0


	//   ....[89]....
        /*0618*/ 	.word	0x00016be0


	//   ....[90]....
        /*061c*/ 	.word	0x00017470


	//   ....[91]....
        /*0620*/ 	.word	0x00017480


	//   ....[92]....
        /*0624*/ 	.word	0x000174a0


	//   ....[93]....
        /*0628*/ 	.word	0x00017520


	//   ....[94]....
        /*062c*/ 	.word	0x00017530


	//   ....[95]....
        /*0630*/ 	.word	0x00017590


	//   ....[96]....
        /*0634*/ 	.word	0x000175c0


	//   ....[97]....
        /*0638*/ 	.word	0x00017600


	//   ....[98]....
        /*063c*/ 	.word	0x000178f0


	//   ....[99]....
        /*0640*/ 	.word	0x00017910


	//   ....[100]....
        /*0644*/ 	.word	0x000179b0


	//   ....[101]....
        /*0648*/ 	.word	0x000179c0


	//   ....[102]....
        /*064c*/ 	.word	0x00017a50


	//   ....[103]....
        /*0650*/ 	.word	0x00017a60


	//   ....[104]....
        /*0654*/ 	.word	0x00017a70


	//   ....[105]....
        /*0658*/ 	.word	0x00017b00


	//   ....[106]....
        /*065c*/ 	.word	0x00018110


	//   ....[107]....
        /*0660*/ 	.word	0x00018120


	//   ....[108]....
        /*0664*/ 	.word	0x000181b0


	//   ....[109]....
        /*0668*/ 	.word	0x00018250


	//   ....[110]....
        /*066c*/ 	.word	0x00018270


	//   ....[111]....
        /*0670*/ 	.word	0x000182f0


	//   ....[112]....
        /*0674*/ 	.word	0x00018310


	//   ....[113]....
        /*0678*/ 	.word	0x00018320


	//   ....[114]....
        /*067c*/ 	.word	0x00018750


	//   ....[115]....
        /*0680*/ 	.word	0x00018780


	//   ....[116]....
        /*0684*/ 	.word	0x000187e0


	//   ....[117]....
        /*0688*/ 	.word	0x00018810


	//   ....[118]....
        /*068c*/ 	.word	0x00018840


	//   ....[119]....
        /*0690*/ 	.word	0x00018870


	//   ....[120]....
        /*0694*/ 	.word	0x000188a0


	//   ....[121]....
        /*0698*/ 	.word	0x000188d0


	//   ....[122]....
        /*069c*/ 	.word	0x00018a70


	//   ....[123]....
        /*06a0*/ 	.word	0x00018aa0


	//   ....[124]....
        /*06a4*/ 	.word	0x00018ad0


	//   ....[125]....
        /*06a8*/ 	.word	0x00018b00


	//   ....[126]....
        /*06ac*/ 	.word	0x00018b30


	//   ....[127]....
        /*06b0*/ 	.word	0x00018b60


	//   ....[128]....
        /*06b4*/ 	.word	0x00018c20


	//   ....[129]....
        /*06b8*/ 	.word	0x00018c40


	//   ....[130]....
        /*06bc*/ 	.word	0x00018c60


	//   ....[131]....
        /*06c0*/ 	.word	0x00018cc0


	//   ....[132]....
        /*06c4*/ 	.word	0x000196f0


	//   ....[133]....
        /*06c8*/ 	.word	0x00019d50


	//   ....[134]....
        /*06cc*/ 	.word	0x00019e40


	//   ....[135]....
        /*06d0*/ 	.word	0x00019ee0


	//   ....[136]....
        /*06d4*/ 	.word	0x00019f40


	//   ....[137]....
        /*06d8*/ 	.word	0x0001a050


	//   ....[138]....
        /*06dc*/ 	.word	0x0001a0c0


	//   ....[139]....
        /*06e0*/ 	.word	0x0001a1d0


	//   ....[140]....
        /*06e4*/ 	.word	0x0001a240


	//   ....[141]....
        /*06e8*/ 	.word	0x0001a2e0


	//   ....[142]....
        /*06ec*/ 	.word	0x0001a400


	//   ....[143]....
        /*06f0*/ 	.word	0x0001a460


	//   ....[144]....
        /*06f4*/ 	.word	0x0001a4c0


	//   ....[145]....
        /*06f8*/ 	.word	0x0001a5d0


	//   ....[146]....
        /*06fc*/ 	.word	0x0001a630


	//   ....[147]....
        /*0700*/ 	.word	0x0001a730


	//   ....[148]....
        /*0704*/ 	.word	0x0001a790


	//   ....[149]....
        /*0708*/ 	.word	0x0001a890


	//   ....[150]....
        /*070c*/ 	.word	0x0001a8f0


	//   ....[151]....
        /*0710*/ 	.word	0x0001aa00


	//   ....[152]....
        /*0714*/ 	.word	0x0001aa60


	//   ....[153]....
        /*0718*/ 	.word	0x0001ab40


	//   ....[154]....
        /*071c*/ 	.word	0x0001ac80


	//   ....[155]....
        /*0720*/ 	.word	0x0001ad60


	//   ....[156]....
        /*0724*/ 	.word	0x0001ade0


	//   ....[157]....
        /*0728*/ 	.word	0x0001aec0


	//   ....[158]....
        /*072c*/ 	.word	0x0001af20


	//   ....[159]....
        /*0730*/ 	.word	0x0001aff0


	//   ....[160]....
        /*0734*/ 	.word	0x0001b050


	//   ....[161]....
        /*0738*/ 	.word	0x0001b130


	//   ....[162]....
        /*073c*/ 	.word	0x0001b220


	//   ....[163]....
        /*0740*/ 	.word	0x0001b2c0


	//   ....[164]....
        /*0744*/ 	.word	0x0001b320


	//   ....[165]....
        /*0748*/ 	.word	0x0001b420


	//   ....[166]....
        /*074c*/ 	.word	0x0001b480


	//   ....[167]....
        /*0750*/ 	.word	0x0001b580


	//   ....[168]....
        /*0754*/ 	.word	0x0001b5e0


	//   ....[169]....
        /*0758*/ 	.word	0x0001b6b0


	//   ....[170]....
        /*075c*/ 	.word	0x0001b800


	//   ....[171]....
        /*0760*/ 	.word	0x0001b8b0


	//   ....[172]....
        /*0764*/ 	.word	0x0001b9c0


	//   ....[173]....
        /*0768*/ 	.word	0x0001baa0


	//   ....[174]....
        /*076c*/ 	.word	0x0001bb00


	//   ....[175]....
        /*0770*/ 	.word	0x0001bbf0


	//   ....[176]....
        /*0774*/ 	.word	0x0001bc50


	//   ....[177]....
        /*0778*/ 	.word	0x0001bd30


	//   ....[178]....
        /*077c*/ 	.word	0x0001bdc0


	//   ....[179]....
        /*0780*/ 	.word	0x0001be60


	//   ....[180]....
        /*0784*/ 	.word	0x0001bfd0


	//   ....[181]....
        /*0788*/ 	.word	0x0001c040


	//   ....[182]....
        /*078c*/ 	.word	0x0001c0b0


	//   ....[183]....
        /*0790*/ 	.word	0x0001c120


	//   ....[184]....
        /*0794*/ 	.word	0x0001c190


	//   ....[185]....
        /*0798*/ 	.word	0x0001c210


	//   ....[186]....
        /*079c*/ 	.word	0x0001c290


	//   ....[187]....
        /*07a0*/ 	.word	0x0001c320


	//   ....[188]....
        /*07a4*/ 	.word	0x0001c390


	//   ....[189]....
        /*07a8*/ 	.word	0x0001c400


	//   ....[190]....
        /*07ac*/ 	.word	0x0001c470


	//   ....[191]....
        /*07b0*/ 	.word	0x0001c4f0


	//   ....[192]....
        /*07b4*/ 	.word	0x0001c560


	//   ....[193]....
        /*07b8*/ 	.word	0x0001c610


	//   ....[194]....
        /*07bc*/ 	.word	0x0001c660


	//   ....[195]....
        /*07c0*/ 	.word	0x0001c6f0


	//   ....[196]....
        /*07c4*/ 	.word	0x0001c820


	//----- nvinfo : EIATTR_REG_RECONFIG
	.align		4
.L_203:
        /*07c8*/ 	.byte	0x01, 0x54
	.zero		2


	//----- nvinfo : EIATTR_SYSCALL_OFFSETS
	.align		4
        /*07cc*/ 	.byte	0x04, 0x46
        /*07ce*/ 	.short	(.L_205 - .L_204)


	//   ....[0]....
.L_204:
        /*07d0*/ 	.word	0x00002080


	//   ....[1]....
        /*07d4*/ 	.word	0x00015350


	//   ....[2]....
        /*07d8*/ 	.word	0x000154a0


	//   ....[3]....
        /*07dc*/ 	.word	0x00015590


	//   ....[4]....
        /*07e0*/ 	.word	0x00016380


	//----- nvinfo : EIATTR_MBARRIER_INSTR_OFFSETS
	.align		4
.L_205:
        /*07e4*/ 	.byte	0x04, 0x39
        /*07e6*/ 	.short	(.L_207 - .L_206)


	//   ....[0]....
.L_206:
        /*07e8*/ 	.word	0x00000180
        /*07ec*/ 	.word	0x000000ff
        /*07f0*/ 	.word	0x0002d800
        /*07f4*/ 	.short	0x0100
        /*07f6*/ 	.byte	0x08
	.zero		1


	//   ....[1]....
        /*07f8*/ 	.word	0x00000190
        /*07fc*/ 	.word	0x000000ff
        /*0800*/ 	.word	0x0002d820
        /*0804*/ 	.short	0x0100
        /*0806*/ 	.byte	0x08
	.zero		1


	//   ....[2]....
        /*0808*/ 	.word	0x00000280
        /*080c*/ 	.word	0x000000ff
        /*0810*/ 	.word	0x0002d830
        /*0814*/ 	.short	0x0100
        /*0816*/ 	.byte	0x08
	.zero		1


	//   ....[3]....
        /*0818*/ 	.word	0x00000290
        /*081c*/ 	.word	0x000000ff
        /*0820*/ 	.word	0x0002d840
        /*0824*/ 	.short	0x0100
        /*0826*/ 	.byte	0x08
	.zero		1


	//   ....[4]....
        /*0828*/ 	.word	0x000002a0
        /*082c*/ 	.word	0x000000ff
        /*0830*/ 	.word	0x0002d838
        /*0834*/ 	.short	0x0100
        /*0836*/ 	.byte	0x08
	.zero		1


	//   ....[5]....
        /*0838*/ 	.word	0x000002b0
        /*083c*/ 	.word	0x000000ff
        /*0840*/ 	.word	0x0002d848
        /*0844*/ 	.short	0x0100
        /*0846*/ 	.byte	0x08
	.zero		1


	//   ....[6]....
        /*0848*/ 	.word	0x000003e0
        /*084c*/ 	.word	0x000000ff
        /*0850*/ 	.word	0x0002d850
        /*0854*/ 	.short	0x0100
        /*0856*/ 	.byte	0x08
	.zero		1


	//   ....[7]....
        /*0858*/ 	.word	0x000003f0
        /*085c*/ 	.word	0x000000ff
        /*0860*/ 	.word	0x0002d860
        /*0864*/ 	.short	0x0100
        /*0866*/ 	.byte	0x08
	.zero		1


	//   ....[8]....
        /*0868*/ 	.word	0x00000400
        /*086c*/ 	.word	0x000000ff
        /*0870*/ 	.word	0x0002d858
        /*0874*/ 	.short	0x0100
        /*0876*/ 	.byte	0x08
	.zero		1


	//   ....[9]....
        /*0878*/ 	.word	0x00000410
        /*087c*/ 	.word	0x000000ff
        /*0880*/ 	.word	0x0002d868
        /*0884*/ 	.short	0x0100
        /*0886*/ 	.byte	0x08
	.zero		1


	//   ....[10]....
        /*0888*/ 	.word	0x00000500
        /*088c*/ 	.word	0x000000ff
        /*0890*/ 	.word	0x0002d870
        /*0894*/ 	.short	0x0100
        /*0896*/ 	.byte	0x06
	.zero		1


	//   ....[11]....
        /*0898*/ 	.word	0x00000510
        /*089c*/ 	.word	0x000000ff
        /*08a0*/ 	.word	0x0002d880
        /*08a4*/ 	.short	0x0100
        /*08a6*/ 	.byte	0x06
	.zero		1


	//   ....[12]....
        /*08a8*/ 	.word	0x00000520
        /*08ac*/ 	.word	0x000000ff
        /*08b0*/ 	.word	0x0002d878
        /*08b4*/ 	.short	0x0100
        /*08b6*/ 	.byte	0x06
	.zero		1


	//   ....[13]....
        /*08b8*/ 	.word	0x00000530
        /*08bc*/ 	.word	0x000000ff
        /*08c0*/ 	.word	0x0002d888
        /*08c4*/ 	.short	0x0100
        /*08c6*/ 	.byte	0x06
	.zero		1


	//   ....[14]....
        /*08c8*/ 	.word	0x00000660
        /*08cc*/ 	.word	0x000000ff
        /*08d0*/ 	.word	0x0002d890
        /*08d4*/ 	.short	0x0100
        /*08d6*/ 	.byte	0x08
	.zero		1


	//   ....[15]....
        /*08d8*/ 	.word	0x00000670
        /*08dc*/ 	.word	0x000000ff
        /*08e0*/ 	.word	0x0002d8a0
        /*08e4*/ 	.short	0x0100
        /*08e6*/ 	.byte	0x08
	.zero		1


	//   ....[16]....
        /*08e8*/ 	.word	0x00000680
        /*08ec*/ 	.word	0x000000ff
        /*08f0*/ 	.word	0x0002d898
        /*08f4*/ 	.short	0x0100
        /*08f6*/ 	.byte	0x08
	.zero		1


	//   ....[17]....
        /*08f8*/ 	.word	0x00000690
        /*08fc*/ 	.word	0x000000ff
        /*0900*/ 	.word	0x0002d8a8
        /*0904*/ 	.short	0x0100
        /*0906*/ 	.byte	0x08
	.zero		1


	//   ....[18]....
        /*0908*/ 	.word	0x000007d0
        /*090c*/ 	.word	0x000000ff
        /*0910*/ 	.word	0x0002d8b0
        /*0914*/ 	.short	0x0100
        /*0916*/ 	.byte	0x08
	.zero		1


	//   ....[19]....
        /*0918*/ 	.word	0x000007e0
        /*091c*/ 	.word	0x000000ff
        /*0920*/ 	.word	0x0002d8c0
        /*0924*/ 	.short	0x0100
        /*0926*/ 	.byte	0x08
	.zero		1


	//   ....[20]....
        /*0928*/ 	.word	0x000007f0
        /*092c*/ 	.word	0x000000ff
        /*0930*/ 	.word	0x0002d8b8
        /*0934*/ 	.short	0x0100
        /*0936*/ 	.byte	0x08
	.zero		1


	//   ....[21]....
        /*0938*/ 	.word	0x00000800
        /*093c*/ 	.word	0x000000ff
        /*0940*/ 	.word	0x0002d8c8
        /*0944*/ 	.short	0x0100
        /*0946*/ 	.byte	0x08
	.zero		1


	//   ....[22]....
        /*0948*/ 	.word	0x00002100
        /*094c*/ 	.word	0x000000ff
        /*0950*/ 	.word	0x0002d800
        /*0954*/ 	.short	0x010a
        /*0956*/ 	.byte	0x29
	.zero		1


	//   ....[23]....
        /*0958*/ 	.word	0x00002180
        /*095c*/ 	.word	0x00000002
        /*0960*/ 	.word	0x0002d830
        /*0964*/ 	.short	0x010a
        /*0966*/ 	.byte	0x3f
	.zero		1


	//   ....[24]....
        /*0968*/ 	.word	0x000021c0
        /*096c*/ 	.word	0x00000002
        /*0970*/ 	.word	0x0002d830
        /*0974*/ 	.short	0x010a
        /*0976*/ 	.byte	0x3f
	.zero		1


	//   ....[25]....
        /*0978*/ 	.word	0x00002a40
        /*097c*/ 	.word	0x000000ff
        /*0980*/ 	.word	0x00000000
        /*0984*/ 	.short	0x0101
        /*0986*/ 	.byte	0x06
	.zero		1


	//   ....[26]....
        /*0988*/ 	.word	0x00005e30
        /*098c*/ 	.word	0x000000ff
        /*0990*/ 	.word	0x0002d830
        /*0994*/ 	.short	0x010a
        /*0996*/ 	.byte	0x06
	.zero		1


	//   ....[27]....
        /*0998*/ 	.word	0x00005e70
        /*099c*/ 	.word	0x000000ff
        /*09a0*/ 	.word	0x0002d830
        /*09a4*/ 	.short	0x010a
        /*09a6*/ 	.byte	0x06
	.zero		1


	//   ....[28]....
        /*09a8*/ 	.word	0x00006140
        /*09ac*/ 	.word	0x000000ff
        /*09b0*/ 	.word	0x0002d850
        /*09b4*/ 	.short	0x010a
        /*09b6*/ 	.byte	0x06
	.zero		1


	//   ....[29]....
        /*09b8*/ 	.word	0x00006180
        /*09bc*/ 	.word	0x000000ff
        /*09c0*/ 	.word	0x0002d850
        /*09c4*/ 	.short	0x010a
        /*09c6*/ 	.byte	0x06
	.zero		1


	//   ....[30]....
        /*09c8*/ 	.word	0x00006b70
        /*09cc*/ 	.word	0x000000ff
        /*09d0*/ 	.word	0x00000000
        /*09d4*/ 	.short	0x0101
        /*09d6*/ 	.byte	0x06
	.zero		1


	//   ....[31]....
        /*09d8*/ 	.word	0x00009410
        /*09dc*/ 	.word	0x000000ff
        /*09e0*/ 	.word	0x00000000
        /*09e4*/ 	.short	0x0101
        /*09e6*/ 	.byte	0x06
	.zero		1


	//   ....[32]....
        /*09e8*/ 	.word	0x00009d60
        /*09ec*/ 	.word	0x000000ff
        /*09f0*/ 	.word	0x0002d830
        /*09f4*/ 	.short	0x010a
        /*09f6*/ 	.byte	0x06
	.zero		1


	//   ....[33]....
        /*09f8*/ 	.word	0x00009da0
        /*09fc*/ 	.word	0x000000ff
        /*0a00*/ 	.word	0x0002d830
        /*0a04*/ 	.short	0x010a
        /*0a06*/ 	.byte	0x06
	.zero		1


	//   ....[34]....
        /*0a08*/ 	.word	0x0000a070
        /*0a0c*/ 	.word	0x000000ff
        /*0a10*/ 	.word	0x0002d850
        /*0a14*/ 	.short	0x010a
        /*0a16*/ 	.byte	0x06
	.zero		1


	//   ....[35]....
        /*0a18*/ 	.word	0x0000a0b0
        /*0a1c*/ 	.word	0x000000ff
        /*0a20*/ 	.word	0x0002d850
        /*0a24*/ 	.short	0x010a
        /*0a26*/ 	.byte	0x06
	.zero		1


	//   ....[36]....
        /*0a28*/ 	.word	0x0000aac0
        /*0a2c*/ 	.word	0x000000ff
        /*0a30*/ 	.word	0x00000000
        /*0a34*/ 	.short	0x0101
        /*0a36*/ 	.byte	0x06
	.zero		1


	//   ....[37]....
        /*0a38*/ 	.word	0x0000bfb0
        /*0a3c*/ 	.word	0x000000ff
        /*0a40*/ 	.word	0x00000000
        /*0a44*/ 	.short	0x0101
        /*0a46*/ 	.byte	0x06
	.zero		1


	//   ....[38]....
        /*0a48*/ 	.word	0x0000c6c0
        /*0a4c*/ 	.word	0x000000ff
        /*0a50*/ 	.word	0x0002d830
        /*0a54*/ 	.short	0x010a
        /*0a56*/ 	.byte	0x06
	.zero		1


	//   ....[39]....
        /*0a58*/ 	.word	0x0000c700
        /*0a5c*/ 	.word	0x000000ff
        /*0a60*/ 	.word	0x0002d830
        /*0a64*/ 	.short	0x010a
        /*0a66*/ 	.byte	0x06
	.zero		1


	//   ....[40]....
        /*0a68*/ 	.word	0x0000c9d0
        /*0a6c*/ 	.word	0x000000ff
        /*0a70*/ 	.word	0x0002d850
        /*0a74*/ 	.short	0x010a
        /*0a76*/ 	.byte	0x06
	.zero		1


	//   ....[41]....
        /*0a78*/ 	.word	0x0000ca10
        /*0a7c*/ 	.word	0x000000ff
        /*0a80*/ 	.word	0x0002d850
        /*0a84*/ 	.short	0x010a
        /*0a86*/ 	.byte	0x06
	.zero		1


	//   ....[42]....
        /*0a88*/ 	.word	0x0000d3c0
        /*0a8c*/ 	.word	0x000000ff
        /*0a90*/ 	.word	0x00000000
        /*0a94*/ 	.short	0x0101
        /*0a96*/ 	.byte	0x06
	.zero		1


	//   ....[43]....
        /*0a98*/ 	.word	0x0000fc60
        /*0a9c*/ 	.word	0x000000ff
        /*0aa0*/ 	.word	0x00000000
        /*0aa4*/ 	.short	0x0101
        /*0aa6*/ 	.byte	0x06
	.zero		1


	//   ....[44]....
        /*0aa8*/ 	.word	0x00010240
        /*0aac*/ 	.word	0x000000ff
        /*0ab0*/ 	.word	0x0002d850
        /*0ab4*/ 	.short	0x010a
        /*0ab6*/ 	.byte	0x08
	.zero		1


	//   ....[45]....
        /*0ab8*/ 	.word	0x00010280
        /*0abc*/ 	.word	0x000000ff
        /*0ac0*/ 	.word	0x0002d850
        /*0ac4*/ 	.short	0x010a
        /*0ac6*/ 	.byte	0x08
	.zero		1


	//   ....[46]....
        /*0ac8*/ 	.word	0x00010910
        /*0acc*/ 	.word	0x000000ff
        /*0ad0*/ 	.word	0x00000000
        /*0ad4*/ 	.short	0x0101
        /*0ad6*/ 	.byte	0x08
	.zero		1


	//   ....[47]....
        /*0ad8*/ 	.word	0x00011cf0
        /*0adc*/ 	.word	0x000000ff
        /*0ae0*/ 	.word	0x00000000
        /*0ae4*/ 	.short	0x0101
        /*0ae6*/ 	.byte	0x04
	.zero		1


	//   ....[48]....
        /*0ae8*/ 	.word	0x000121b0
        /*0aec*/ 	.word	0x000000ff
        /*0af0*/ 	.word	0x00000000
        /*0af4*/ 	.short	0x0101
        /*0af6*/ 	.byte	0x04
	.zero		1


	//   ....[49]....
        /*0af8*/ 	.word	0x00015b40
        /*0afc*/ 	.word	0x00000004
        /*0b00*/ 	.word	0x0002d840
        /*0b04*/ 	.short	0x010a
        /*0b06*/ 	.byte	0x3f
	.zero		1


	//   ....[50]....
        /*0b08*/ 	.word	0x000160d0
        /*0b0c*/ 	.word	0x00000004
        /*0b10*/ 	.word	0x0002d830
        /*0b14*/ 	.short	0x0107
        /*0b16*/ 	.byte	0x3f
	.zero		1


	//   ....[51]....
        /*0b18*/ 	.word	0x000161a0
        /*0b1c*/ 	.word	0x00000004
        /*0b20*/ 	.word	0x0002d830
        /*0b24*/ 	.short	0x0101
        /*0b26*/ 	.byte	0x3f
	.zero		1


	//   ....[52]....
        /*0b28*/ 	.word	0x00016d20
        /*0b2c*/ 	.word	0x00000011
        /*0b30*/ 	.word	0x0002d800
        /*0b34*/ 	.short	0x0107
        /*0b36*/ 	.byte	0x3f
	.zero		1


	//   ....[53]....
        /*0b38*/ 	.word	0x00016e10
        /*0b3c*/ 	.word	0x00000011
        /*0b40*/ 	.word	0x0002d800
        /*0b44*/ 	.short	0x0101
        /*0b46*/ 	.byte	0x3f
	.zero		1


	//   ....[54]....
        /*0b48*/ 	.word	0x00016e30
        /*0b4c*/ 	.word	0x00000011
        /*0b50*/ 	.word	0x0002d820
        /*0b54*/ 	.short	0x010a
        /*0b56*/ 	.byte	0x3f
	.zero		1


	//   ....[55]....
        /*0b58*/ 	.word	0x00017250
        /*0b5c*/ 	.word	0x00000005
        /*0b60*/ 	.word	0x0002d840
        /*0b64*/ 	.short	0x010a
        /*0b66*/ 	.byte	0x3f
	.zero		1


	//   ....[56]....
        /*0b68*/ 	.word	0x000176b0
        /*0b6c*/ 	.word	0x00000005
        /*0b70*/ 	.word	0x0002d830
        /*0b74*/ 	.short	0x0107
        /*0b76*/ 	.byte	0x3f
	.zero		1


	//   ....[57]....
        /*0b78*/ 	.word	0x00017770
        /*0b7c*/ 	.word	0x00000005
        /*0b80*/ 	.word	0x0002d830
        /*0b84*/ 	.short	0x0101
        /*0b86*/ 	.byte	0x3f
	.zero		1


	//   ....[58]....
        /*0b88*/ 	.word	0x000177d0
        /*0b8c*/ 	.word	0x00000005
        /*0b90*/ 	.word	0x0002d860
        /*0b94*/ 	.short	0x010a
        /*0b96*/ 	.byte	0x3f
	.zero		1


	//   ....[59]....
        /*0b98*/ 	.word	0x00017cc0
        /*0b9c*/ 	.word	0x00000005
        /*0ba0*/ 	.word	0x0002d850
        /*0ba4*/ 	.short	0x0107
        /*0ba6*/ 	.byte	0x3f
	.zero		1


	//   ....[60]....
        /*0ba8*/ 	.word	0x00017db0
        /*0bac*/ 	.word	0x00000005
        /*0bb0*/ 	.word	0x0002d850
        /*0bb4*/ 	.short	0x0101
        /*0bb6*/ 	.byte	0x3f
	.zero		1


	//   ....[61]....
        /*0bb8*/ 	.word	0x00017fd0
        /*0bbc*/ 	.word	0x00000000
        /*0bc0*/ 	.word	0x0002d860
        /*0bc4*/ 	.short	0x010a
        /*0bc6*/ 	.byte	0x3f
	.zero		1


	//   ....[62]....
        /*0bc8*/ 	.word	0x00018450
        /*0bcc*/ 	.word	0x00000000
        /*0bd0*/ 	.word	0x0002d850
        /*0bd4*/ 	.short	0x0107
        /*0bd6*/ 	.byte	0x3f
	.zero		1


	//   ....[63]....
        /*0bd8*/ 	.word	0x00018520
        /*0bdc*/ 	.word	0x00000000
        /*0be0*/ 	.word	0x0002d850
        /*0be4*/ 	.short	0x0101
        /*0be6*/ 	.byte	0x3f
	.zero		1


	//   ....[64]....
        /*0be8*/ 	.word	0x00019670
        /*0bec*/ 	.word	0x00000005
        /*0bf0*/ 	.word	0x0002d820
        /*0bf4*/ 	.short	0x010a
        /*0bf6*/ 	.byte	0x3f
	.zero		1


	//   ....[65]....
        /*0bf8*/ 	.word	0x000197f0
        /*0bfc*/ 	.word	0x00000003
        /*0c00*/ 	.word	0x0002d840
        /*0c04*/ 	.short	0x010a
        /*0c06*/ 	.byte	0x3f
	.zero		1


	//   ....[66]....
        /*0c08*/ 	.word	0x00019890
        /*0c0c*/ 	.word	0x00000017
        /*0c10*/ 	.word	0x0002d840
        /*0c14*/ 	.short	0x010a
        /*0c16*/ 	.byte	0x3f
	.zero		1


	//   ....[67]....
        /*0c18*/ 	.word	0x000198d0
        /*0c1c*/ 	.word	0x00000003
        /*0c20*/ 	.word	0x0002d860
        /*0c24*/ 	.short	0x010a
        /*0c26*/ 	.byte	0x3f
	.zero		1


	//   ....[68]....
        /*0c28*/ 	.word	0x00019910
        /*0c2c*/ 	.word	0x00000017
        /*0c30*/ 	.word	0x0002d860
        /*0c34*/ 	.short	0x010a
        /*0c36*/ 	.byte	0x3f
	.zero		1


	//   ....[69]....
        /*0c38*/ 	.word	0x00019980
        /*0c3c*/ 	.word	0x00000003
        /*0c40*/ 	.word	0x0002d800
        /*0c44*/ 	.short	0x010a
        /*0c46*/ 	.byte	0x3f
	.zero		1


	//   ....[70]....
        /*0c48*/ 	.word	0x000199d0
        /*0c4c*/ 	.word	0x00000002
        /*0c50*/ 	.word	0x0002d830
        /*0c54*/ 	.short	0x010a
        /*0c56*/ 	.byte	0x3f
	.zero		1


	//   ....[71]....
        /*0c58*/ 	.word	0x00019a30
        /*0c5c*/ 	.word	0x00000007
        /*0c60*/ 	.word	0x0002d830
        /*0c64*/ 	.short	0x010a
        /*0c66*/ 	.byte	0x3f
	.zero		1


	//   ....[72]....
        /*0c68*/ 	.word	0x00019a90
        /*0c6c*/ 	.word	0x00000007
        /*0c70*/ 	.word	0x0002d850
        /*0c74*/ 	.short	0x010a
        /*0c76*/ 	.byte	0x3f
	.zero		1


	//   ....[73]....
        /*0c78*/ 	.word	0x00019af0
        /*0c7c*/ 	.word	0x00000007
        /*0c80*/ 	.word	0x0002d830
        /*0c84*/ 	.short	0x010a
        /*0c86*/ 	.byte	0x3f
	.zero		1


	//   ....[74]....
        /*0c88*/ 	.word	0x00019b50
        /*0c8c*/ 	.word	0x00000007
        /*0c90*/ 	.word	0x0002d850
        /*0c94*/ 	.short	0x010a
        /*0c96*/ 	.byte	0x3f
	.zero		1


	//   ....[75]....
        /*0c98*/ 	.word	0x00019bb0
        /*0c9c*/ 	.word	0x00000008
        /*0ca0*/ 	.word	0x0002d830
        /*0ca4*/ 	.short	0x010a
        /*0ca6*/ 	.byte	0x3f
	.zero		1


	//   ....[76]....
        /*0ca8*/ 	.word	0x00019c10
        /*0cac*/ 	.word	0x00000007
        /*0cb0*/ 	.word	0x0002d850
        /*0cb4*/ 	.short	0x010a
        /*0cb6*/ 	.byte	0x3f
	.zero		1


	//   ....[77]....
        /*0cb8*/ 	.word	0x00019c70
        /*0cbc*/ 	.word	0x00000004
        /*0cc0*/ 	.word	0x0002d850
        /*0cc4*/ 	.short	0x010a
        /*0cc6*/ 	.byte	0x3f
	.zero		1


	//   ....[78]....
        /*0cc8*/ 	.word	0x00019d90
        /*0ccc*/ 	.word	0x00000004
        /*0cd0*/ 	.word	0x0002d840
        /*0cd4*/ 	.short	0x010a
        /*0cd6*/ 	.byte	0x3f
	.zero		1


	//   ....[79]....
        /*0cd8*/ 	.word	0x0001ab80
        /*0cdc*/ 	.word	0x00000011
        /*0ce0*/ 	.word	0x0002d820
        /*0ce4*/ 	.short	0x010a
        /*0ce6*/ 	.byte	0x3f
	.zero		1


	//   ....[80]....
        /*0ce8*/ 	.word	0x0001abd0
        /*0cec*/ 	.word	0x00000005
        /*0cf0*/ 	.word	0x0002d840
        /*0cf4*/ 	.short	0x010a
        /*0cf6*/ 	.byte	0x3f
	.zero		1


	//   ....[81]....
        /*0cf8*/ 	.word	0x0001b170
        /*0cfc*/ 	.word	0x00000005
        /*0d00*/ 	.word	0x0002d860
        /*0d04*/ 	.short	0x010a
        /*0d06*/ 	.byte	0x3f
	.zero		1


	//   ....[82]....
        /*0d08*/ 	.word	0x0001b750
        /*0d0c*/ 	.word	0x00000000
        /*0d10*/ 	.word	0x0002d860
        /*0d14*/ 	.short	0x010a
        /*0d16*/ 	.byte	0x3f
	.zero		1


	//   ....[83]....
        /*0d18*/ 	.word	0x0001c740
        /*0d1c*/ 	.word	0x00000005
        /*0d20*/ 	.word	0x0002d820
        /*0d24*/ 	.short	0x010a
        /*0d26*/ 	.byte	0x3f
	.zero		1


	//   ....[84]....
        /*0d28*/ 	.word	0x0001c8e0
        /*0d2c*/ 	.word	0x00000003
        /*0d30*/ 	.word	0x0002d840
        /*0d34*/ 	.short	0x010a
        /*0d36*/ 	.byte	0x3f
	.zero		1


	//   ....[85]....
        /*0d38*/ 	.word	0x0001c930
        /*0d3c*/ 	.word	0x00000017
        /*0d40*/ 	.word	0x0002d840
        /*0d44*/ 	.short	0x010a
        /*0d46*/ 	.byte	0x3f
	.zero		1


	//   ....[86]....
        /*0d48*/ 	.word	0x0001c980
        /*0d4c*/ 	.word	0x00000003
        /*0d50*/ 	.word	0x0002d860
        /*0d54*/ 	.short	0x010a
        /*0d56*/ 	.byte	0x3f
	.zero		1


	//----- nvinfo : EIATTR_NUM_MBARRIERS
	.align		4
.L_207:
        /*0d58*/ 	.byte	0x03, 0x38
        /*0d5a*/ 	.short	0x0016


	//----- nvinfo : EIATTR_EXIT_INSTR_OFFSETS
	.align		4
        /*0d5c*/ 	.byte	0x04, 0x1c
        /*0d5e*/ 	.short	(.L_209 - .L_208)


	//   ....[0]....
.L_208:
        /*0d60*/ 	.word	0x000009b0


	//   ....[1]....
        /*0d64*/ 	.word	0x000134a0


	//   ....[2]....
        /*0d68*/ 	.word	0x00019960


	//----- nvinfo : EIATTR_MAX_THREADS
	.align		4
.L_209:
        /*0d6c*/ 	.byte	0x04, 0x05
        /*0d6e*/ 	.short	(.L_211 - .L_210)
.L_210:
        /*0d70*/ 	.word	0x00000200
        /*0d74*/ 	.word	0x00000001
        /*0d78*/ 	.word	0x00000001


	//----- nvinfo : EIATTR_CRS_STACK_SIZE
	.align		4
.L_211:
        /*0d7c*/ 	.byte	0x04, 0x1e
        /*0d7e*/ 	.short	(.L_213 - .L_212)
.L_212:
        /*0d80*/ 	.word	0x00000000


	//----- nvinfo : EIATTR_CBANK_PARAM_SIZE
	.align		4
.L_213:
        /*0d84*/ 	.byte	0x03, 0x19
        /*0d86*/ 	.short	0x0af0


	//----- nvinfo : EIATTR_PARAM_CBANK
	.align		4
        /*0d88*/ 	.byte	0x04, 0x0a
        /*0d8a*/ 	.short	(.L_215 - .L_214)
	.align		4
.L_214:
        /*0d8c*/ 	.word	index@(.nv.constant0._ZN7cutlass13device_kernelIN5flash11enable_sm90INS1_16FlashAttnFwdSm90INS1_25CollectiveMainloopFwdSm90ILi2EN4cute5tupleIJNS5_1CILi1EEES8_S8_EEENS6_IJNS7_ILi192EEENS7_ILi128EEENS7_ILi96EEEEEELi96ENS_6half_tEfNS_4arch4Sm90ELb0ELb1ELb1ELb1ELb1ELb0ELb0ELb0ELb1ELb1ELb1ELb0EEENS1_21CollectiveEpilogueFwdINS6_IJSA_SC_SB_EEES9_SE_SG_Li384ELb1ELb1ELb1ELb0EEENS1_36VarlenDynamicPersistentTileSchedulerILi192ELi128ELi384ELi128ELb1ELb1ELb1ELb1ELb0ELb1EEEEEEEEEvNT_6ParamsE)
        /*0d90*/ 	.short	0x0210
        /*0d92*/ 	.short	0x0af0


	//----- nvinfo : EIATTR_SW_WAR
	.align		4
.L_215:
        /*0d94*/ 	.byte	0x04, 0x36
        /*0d96*/ 	.short	(.L_217 - .L_216)
.L_216:
        /*0d98*/ 	.word	0x00000008
.L_217:


//--------------------- .nv.info._ZN7cutlass13device_kernelIN5flash11enable_sm90INS1_16FlashAttnFwdSm90INS1_25CollectiveMainloopFwdSm90ILi2EN4cute5tupleIJNS5_1CILi1EEES8_S8_EEENS6_IJNS7_ILi192EEENS7_ILi128EEENS7_ILi96EEEEEELi96ENS_6half_tEfNS_4arch4Sm90ELb0ELb1ELb1ELb1ELb1ELb1ELb0ELb0ELb1ELb1ELb1ELb0EEENS1_21CollectiveEpilogueFwdINS6_IJSA_SC_SB_EEES9_SE_SG_Li384ELb1ELb1ELb1ELb0EEENS1_36VarlenDynamicPersistentTileSchedulerILi192ELi128ELi384ELi128ELb1ELb1ELb1ELb1ELb0ELb1EEEEEEEEEvNT_6ParamsE --------------------------
	.section	.nv.info._ZN7cutlass13device_kernelIN5flash11enable_sm90INS1_16FlashAttnFwdSm90INS1_25CollectiveMainloopFwdSm90ILi2EN4cute5tupleIJNS5_1CILi1EEES8_S8_EEENS6_IJNS7_ILi192EEENS7_ILi128EEENS7_ILi96EEEEEELi96ENS_6half_tEfNS_4arch4Sm90ELb0ELb1ELb1ELb1ELb1ELb1ELb0ELb0ELb1ELb1ELb1ELb0EEENS1_21CollectiveEpilogueFwdINS6_IJSA_SC_SB_EEES9_SE_SG_Li384ELb1ELb1ELb1ELb0EEENS1_36VarlenDynamicPersistentTileSchedulerILi192ELi128ELi384ELi128ELb1ELb1ELb1ELb1ELb0ELb1EEEEEEEEEvNT_6ParamsE,"",@"SHT_CUDA_INFO"
	.sectionflags	@""
	.align	4


	//----- nvinfo : EIATTR_CUDA_API_VERSION
	.align		4
        /*0000*/ 	.byte	0x04, 0x37
        /*0002*/ 	.short	(.L_219 - .L_218)
.L_218:
        /*0004*/ 	.word	0x00000082


	//----- nvinfo : EIATTR_KPARAM_INFO
	.align		4
.L_219:
        /*0008*/ 	.byte	0x04, 0x17
        /*000a*/ 	.short	(.L_221 - .L_220)
.L_220:
        /*000c*/ 	.word	0x00000000
        /*0010*/ 	.short	0x0000
        /*0012*/ 	.short	0x0070
        /*0014*/ 	.byte	0x00, 0xf0, 0x01, 0x2a


	//----- nvinfo : EIATTR_SPARSE_MMA_MASK
	.align		4
.L_221:
        /*0018*/ 	.byte	0x03, 0x50
        /*001a*/ 	.short	0x0000


	//----- nvinfo : EIATTR_MAXREG_COUNT
	.align		4
        /*001c*/ 	.byte	0x03, 0x1b
        /*001e*/ 	.short	0x0080


	//----- nvinfo : EIATTR_NUM_BARRIERS
	.align		4
        /*0020*/ 	.byte	0x02, 0x4c
        /*0022*/ 	.byte	0x10
	.zero		1


	//----- nvinfo : EIATTR_EXTERNS
	.align		4
        /*0024*/ 	.byte	0x04, 0x0f
        /*0026*/ 	.short	(.L_223 - .L_222)


	//   ....[0]....
	.align		4
.L_222:
        /*0028*/ 	.word	index@(__assertfail)


	//----- nvinfo : EIATTR_ANNOTATIONS
	.align		4
.L_223:
        /*002c*/ 	.byte	0x04, 0x55
        /*002e*/ 	.short	(.L_225 - .L_224)


	//   ....[0]....
.L_224:
        /* <DEDUP_REMOVED lines=131> */


	//----- nvinfo : EIATTR_MERCURY_ISA_VERSION
	.align		4
.L_225:
        /*0850*/ 	.byte	0x03, 0x5f
        /*0852*/ 	.short	0x0101


	//----- nvinfo : EIATTR_UNUSED_LOAD_BYTE_OFFSET
	.align		4
        /*0854*/ 	.byte	0x04, 0x44
        /*0856*/ 	.short	(.L_227 - .L_226)


	//   ....[0]....
.L_226:
        /*0858*/ 	.word	0x00000a90
        /*085c*/ 	.word	0x0000fff0


	//   ....[1]....
        /*0860*/ 	.word	0x0001bc20
        /*0864*/ 	.word	0x0000fff0


	//----- nvinfo : EIATTR_INT_WARP_WIDE_INSTR_OFFSETS
	.align		4
.L_227:
        /*0868*/ 	.byte	0x04, 0x31
        /*086a*/ 	.short	(.L_229 - .L_228)


	//   ....[0]....
.L_228:
        /*086c*/ 	.word	0x00000130


	//   ....[1]....
        /*0870*/ 	.word	0x00000170


	//   ....[2]....
        /*0874*/ 	.word	0x000001e0


	//   ....[3]....
        /*0878*/ 	.word	0x000222d0


	//   ....[4]....
        /*087c*/ 	.word	0x00022360


	//   ....[5]....
        /*0880*/ 	.word	0x00024fa0


	//   ....[6]....
        /*0884*/ 	.word	0x00025030


	//----- nvinfo : EIATTR_COOP_GROUP_MASK_REGIDS
	.align		4
.L_229:
        /*0888*/ 	.byte	0x04, 0x29
        /*088a*/ 	.short	(.L_231 - .L_230)


	//   ....[0]....
.L_230:
        /*088c*/ 	.word	0xffffffff


	//   ....[1]....
        /*0890*/ 	.word	0xffffffff


	//   ....[2]....
        /*0894*/ 	.word	0xffffffff


	//   ....[3]....
        /*0898*/ 	.word	0xffffffff


	//   ....[4]....
        /*089c*/ 	.word	0xffffffff


	//   ....[5]....
        /*08a0*/ 	.word	0xffffffff


	//   ....[6]....
        /*08a4*/ 	.word	0xffffffff


	//   ....[7]....
        /*08a8*/ 	.word	0xffffffff


	//   ....[8]....
        /*08ac*/ 	.word	0xffffffff


	//   ....[9]....
        /*08b0*/ 	.word	0xffffffff


	//   ....[10]....
        /*08b4*/ 	.word	0xffffffff


	//   ....[11]....
        /*08b8*/ 	.word	0xffffffff


	//   ....[12]....
        /*08bc*/ 	.word	0xffffffff


	//   ....[13]....
        /*08c0*/ 	.word	0xffffffff


	//   ....[14]....
        /*08c4*/ 	.word	0xffffffff


	//   ....[15]....
        /*08c8*/ 	.word	0xffffffff


	//   ....[16]....
        /*08cc*/ 	.word	0xffffffff


	//   ....[17]....
        /*08d0*/ 	.word	0xffffffff


	//   ....[18]....
        /*08d4*/ 	.word	0xffffffff


	//   ....[19]....
        /*08d8*/ 	.word	0xffffffff


	//   ....[20]....
        /*08dc*/ 	.word	0xffffffff


	//   ....[21]....
        /*08e0*/ 	.word	0xffffffff


	//   ....[22]....
        /*08e4*/ 	.word	0xffffffff


	//   ....[23]....
        /*08e8*/ 	.word	0xffffffff


	//   ....[24]....
        /*08ec*/ 	.word	0xffffffff


	//   ....[25]....
        /*08f0*/ 	.word	0xffffffff


	//   ....[26]....
        /*08f4*/ 	.word	0xffffffff


	//   ....[27]....
        /*08f8*/ 	.word	0xffffffff


	//   ....[28]....
        /*08fc*/ 	.word	0xffffffff


	//   ....[29]....
        /*0900*/ 	.word	0xffffffff


	//   ....[30]....
        /*0904*/ 	.word	0xffffffff


	//   ....[31]....
        /*0908*/ 	.word	0xffffffff


	//   ....[32]....
        /*090c*/ 	.word	0xffffffff


	//   ....[33]....
        /*0910*/ 	.word	0xffffffff


	//   ....[34]....
        /*0914*/ 	.word	0xffffffff


	//   ....[35]....
        /*0918*/ 	.word	0xffffffff


	//   ....[36]....
        /*091c*/ 	.word	0xffffffff


	//   ....[37]....
        /*0920*/ 	.word	0xffffffff


	//   ....[38]....
        /*0924*/ 	.word	0xffffffff


	//   ....[39]....
        /*0928*/ 	.word	0xffffffff


	//   ....[40]....
        /*092c*/ 	.word	0xffffffff


	//   ....[41]....
        /*0930*/ 	.word	0xffffffff


	//   ....[42]....
        /*0934*/ 	.word	0xffffffff


	//   ....[43]....
        /*0938*/ 	.word	0xffffffff


	//   ....[44]....
        /*093c*/ 	.word	0xffffffff


	//   ....[45]....
        /*0940*/ 	.word	0xffffffff


	//   ....[46]....
        /*0944*/ 	.word	0xffffffff


	//   ....[47]....
        /*0948*/ 	.word	0xffffffff


	//   ....[48]....
        /*094c*/ 	.word	0xffffffff


	//   ....[49]....
        /*0950*/ 	.word	0xffffffff


	//   ....[50]....
        /*0954*/ 	.word	0xffffffff


	//   ....[51]....
        /*0958*/ 	.word	0xffffffff


	//   ....[52]....
        /*095c*/ 	.word	0xffffffff


	//   ....[53]....
        /*0960*/ 	.word	0xffffffff


	//   ....[54]....
        /*0964*/ 	.word	0xffffffff


	//   ....[55]....
        /*0968*/ 	.word	0xffffffff


	//   ....[56]....
        /*096c*/ 	.word	0xffffffff


	//   ....[57]....
        /*0970*/ 	.word	0xffffffff


	//   ....[58]....
        /*0974*/ 	.word	0xffffffff


	//   ....[59]....
        /*0978*/ 	.word	0xffffffff


	//   ....[60]....
        /*097c*/ 	.word	0xffffffff


	//   ....[61]....
        /*0980*/ 	.word	0xffffffff


	//   ....[62]....
        /*0984*/ 	.word	0xffffffff


	//   ....[63]....
        /*0988*/ 	.word	0xffffffff


	//   ....[64]....
        /*098c*/ 	.word	0xffffffff


	//   ....[65]....
        /*0990*/ 	.word	0xffffffff


	//   ....[66]....
        /*0994*/ 	.word	0xffffffff


	//   ....[67]....
        /*0998*/ 	.word	0xffffffff


	//   ....[68]....
        /*099c*/ 	.word	0xffffffff


	//   ....[69]....
        /*09a0*/ 	.word	0xffffffff


	//   ....[70]....
        /*09a4*/ 	.word	0xffffffff


	//   ....[71]....
        /*09a8*/ 	.word	0xffffffff


	//   ....[72]....
        /*09ac*/ 	.word	0xffffffff


	//   ....[73]....
        /*09b0*/ 	.word	0xffffffff


	//   ....[74]....
        /*09b4*/ 	.word	0xffffffff


	//   ....[75]....
        /*09b8*/ 	.word	0xffffffff


	//   ....[76]....
        /*09bc*/ 	.word	0xffffffff


	//   ....[77]....
        /*09c0*/ 	.word	0xffffffff


	//   ....[78]....
        /*09c4*/ 	.word	0xffffffff


	//   ....[79]....
        /*09c8*/ 	.word	0xffffffff


	//   ....[80]....
        /*09cc*/ 	.word	0xffffffff


	//   ....[81]....
        /*09d0*/ 	.word	0xffffffff


	//   ....[82]....
        /*09d4*/ 	.word	0xffffffff


	//   ....[83]....
        /*09d8*/ 	.word	0xffffffff


	//   ....[84]....
        /*09dc*/ 	.word	0xffffffff


	//   ....[85]....
        /*09e0*/ 	.word	0xffffffff


	//   ....[86]....
        /*09e4*/ 	.word	0xffffffff


	//   ....[87]....
        /*09e8*/ 	.word	0xffffffff


	//   ....[88]....
        /*09ec*/ 	.word	0xffffffff


	//   ....[89]....
        /*09f0*/ 	.word	0xffffffff


	//   ....[90]....
        /*09f4*/ 	.word	0xffffffff


	//   ....[91]....
        /*09f8*/ 	.word	0xffffffff


	//   ....[92]....
        /*09fc*/ 	.word	0xffffffff


	//   ....[93]....
        /*0a00*/ 	.word	0xffffffff


	//   ....[94]....
        /*0a04*/ 	.word	0xffffffff


	//   ....[95]....
        /*0a08*/ 	.word	0xffffffff


	//   ....[96]....
        /*0a0c*/ 	.word	0xffffffff


	//   ....[97]....
        /*0a10*/ 	.word	0xffffffff


	//   ....[98]....
        /*0a14*/ 	.word	0xffffffff


	//   ....[99]....
        /*0a18*/ 	.word	0xffffffff


	//   ....[100]....
        /*0a1c*/ 	.word	0xffffffff


	//   ....[101]....
        /*0a20*/ 	.word	0xffffffff


	//   ....[102]....
        /*0a24*/ 	.word	0xffffffff


	//   ....[103]....
        /*0a28*/ 	.word	0xffffffff


	//   ....[104]....
        /*0a2c*/ 	.word	0xffffffff


	//   ....[105]....
        /*0a30*/ 	.word	0xffffffff


	//   ....[106]....
        /*0a34*/ 	.word	0xffffffff


	//   ....[107]....
        /*0a38*/ 	.word	0xffffffff


	//   ....[108]....
        /*0a3c*/ 	.word	0xffffffff


	//   ....[109]....
        /*0a40*/ 	.word	0xffffffff


	//   ....[110]....
        /*0a44*/ 	.word	0xffffffff


	//   ....[111]....
        /*0a48*/ 	.word	0xffffffff


	//   ....[112]....
        /*0a4c*/ 	.word	0xffffffff


	//   ....[113]....
        /*0a50*/ 	.word	0xffffffff


	//   ....[114]....
        /*0a54*/ 	.word	0xffffffff


	//   ....[115]....
        /*0a58*/ 	.word	0xffffffff


	//   ....[116]....
        /*0a5c*/ 	.word	0xffffffff


	//   ....[117]....
        /*0a60*/ 	.word	0xffffffff


	//   ....[118]....
        /*0a64*/ 	.word	0xffffffff


	//   ....[119]....
        /*0a68*/ 	.word	0xffffffff


	//   ....[120]....
        /*0a6c*/ 	.word	0xffffffff


	//   ....[121]....
        /*0a70*/ 	.word	0xffffffff


	//   ....[122]....
        /*0a74*/ 	.word	0xffffffff


	//   ....[123]....
        /*0a78*/ 	.word	0xffffffff


	//   ....[124]....
        /*0a7c*/ 	.word	0xffffffff


	//   ....[125]....
        /*0a80*/ 	.word	0xffffffff


	//   ....[126]....
        /*0a84*/ 	.word	0xffffffff


	//   ....[127]....
        /*0a88*/ 	.word	0xffffffff


	//   ....[128]....
        /*0a8c*/ 	.word	0xffffffff


	//   ....[129]....
        /*0a90*/ 	.word	0xffffffff


	//   ....[130]....
        /*0a94*/ 	.word	0xffffffff


	//   ....[131]....
        /*0a98*/ 	.word	0xffffffff


	//   ....[132]....
        /*0a9c*/ 	.word	0xffffffff


	//   ....[133]....
        /*0aa0*/ 	.word	0xffffffff


	//   ....[134]....
        /*0aa4*/ 	.word	0xffffffff


	//   ....[135]....
        /*0aa8*/ 	.word	0xffffffff


	//   ....[136]....
        /*0aac*/ 	.word	0xffffffff


	//   ....[137]....
        /*0ab0*/ 	.word	0xffffffff


	//   ....[138]....
        /*0ab4*/ 	.word	0xffffffff


	//   ....[139]....
        /*0ab8*/ 	.word	0xffffffff


	//   ....[140]....
        /*0abc*/ 	.word	0xffffffff


	//   ....[141]....
        /*0ac0*/ 	.word	0xffffffff


	//   ....[142]....
        /*0ac4*/ 	.word	0xffffffff


	//   ....[143]....
        /*0ac8*/ 	.word	0xffffffff


	//   ....[144]....
        /*0acc*/ 	.word	0xffffffff


	//   ....[145]....
        /*0ad0*/ 	.word	0xffffffff


	//   ....[146]....
        /*0ad4*/ 	.word	0xffffffff


	//   ....[147]....
        /*0ad8*/ 	.word	0xffffffff


	//   ....[148]....
        /*0adc*/ 	.word	0xffffffff


	//   ....[149]....
        /*0ae0*/ 	.word	0xffffffff


	//   ....[150]....
        /*0ae4*/ 	.word	0xffffffff


	//   ....[151]....
        /*0ae8*/ 	.word	0x0500000f


	//   ....[152]....
        /*0aec*/ 	.word	0x0500000f


	//   ....[153]....
        /*0af0*/ 	.word	0x0500000f


	//   ....[154]....
        /*0af4*/ 	.word	0x0500000f


	//   ....[155]....
        /*0af8*/ 	.word	0x0500000f


	//   ....[156]....
        /*0afc*/ 	.word	0x0500000f


	//   ....[157]....
        /*0b00*/ 	.word	0x0500000f


	//   ....[158]....
        /*0b04*/ 	.word	0x0500000f


	//   ....[159]....
        /*0b08*/ 	.word	0x0500000f


	//   ....[160]....
        /*0b0c*/ 	.word	0x0500000f


	//   ....[161]....
        /*0b10*/ 	.word	0x0500000f


	//   ....[162]....
        /*0b14*/ 	.word	0x0500000f


	//   ....[163]....
        /*0b18*/ 	.word	0x0500000f


	//   ....[164]....
        /*0b1c*/ 	.word	0x0500000f


	//   ....[165]....
        /*0b20*/ 	.word	0x0500000f


	//   ....[166]....
        /*0b24*/ 	.word	0x0500000f


	//   ....[167]....
        /*0b28*/ 	.word	0x0500000f


	//   ....[168]....
        /*0b2c*/ 	.word	0x0500000f


	//   ....[169]....
        /*0b30*/ 	.word	0x0500000f


	//   ....[170]....
        /*0b34*/ 	.word	0x0500000f


	//   ....[171]....
        /*0b38*/ 	.word	0x0500000f


	//   ....[172]....
        /*0b3c*/ 	.word	0x0500000f


	//   ....[173]....
        /*0b40*/ 	.word	0x0500000f


	//   ....[174]....
        /*0b44*/ 	.word	0x0500000f


	//   ....[175]....
        /*0b48*/ 	.word	0x0500000f


	//   ....[176]....
        /*0b4c*/ 	.word	0x0500000f


	//   ....[177]....
        /*0b50*/ 	.word	0x0500000f


	//   ....[178]....
        /*0b54*/ 	.word	0x0500000f


	//   ....[179]....
        /*0b58*/ 	.word	0x0500000f


	//   ....[180]....
        /*0b5c*/ 	.word	0x0500000f


	//   ....[181]....
        /*0b60*/ 	.word	0x0500000f


	//   ....[182]....
        /*0b64*/ 	.word	0x0500000f


	//   ....[183]....
        /*0b68*/ 	.word	0x0500000f


	//   ....[184]....
        /*0b6c*/ 	.word	0x0500000f


	//   ....[185]....
        /*0b70*/ 	.word	0x0500000f


	//   ....[186]....
        /*0b74*/ 	.word	0x0500000f


	//   ....[187]....
        /*0b78*/ 	.word	0x0500000f


	//   ....[188]....
        /*0b7c*/ 	.word	0x0500000f


	//   ....[189]....
        /*0b80*/ 	.word	0x0500000f


	//   ....[190]....
        /*0b84*/ 	.word	0x0500000f


	//   ....[191]....
        /*0b88*/ 	.word	0x0500000f


	//   ....[192]....
        /*0b8c*/ 	.word	0x0500000f


	//   ....[193]....
        /*0b90*/ 	.word	0x0500000f


	//   ....[194]....
        /*0b94*/ 	.word	0x0500000f


	//   ....[195]....
        /*0b98*/ 	.word	0x0500000f


	//   ....[196]....
        /*0b9c*/ 	.word	0x0500000f


	//   ....[197]....
        /*0ba0*/ 	.word	0x0500000f


	//   ....[198]....
        /*0ba4*/ 	.word	0x0500000f


	//   ....[199]....
        /*0ba8*/ 	.word	0x0500000f


	//   ....[200]....
        /*0bac*/ 	.word	0x0500000f


	//   ....[201]....
        /*0bb0*/ 	.word	0x0500000f


	//   ....[202]....
        /*0bb4*/ 	.word	0x0500000f


	//   ....[203]....
        /*0bb8*/ 	.word	0x0500000f


	//   ....[204]....
        /*0bbc*/ 	.word	0x0500000f


	//   ....[205]....
        /*0bc0*/ 	.word	0x0500000f


	//   ....[206]....
        /*0bc4*/ 	.word	0x0500000f


	//   ....[207]....
        /*0bc8*/ 	.word	0x0500000f


	//   ....[208]....
        /*0bcc*/ 	.word	0x0500000f


	//   ....[209]....
        /*0bd0*/ 	.word	0x0500000f


	//   ....[210]....
        /*0bd4*/ 	.word	0x0500000f


	//   ....[211]....
        /*0bd8*/ 	.word	0x0500000f


	//   ....[212]....
        /*0bdc*/ 	.word	0x0500000f


	//   ....[213]....
        /*0be0*/ 	.word	0x0500000f


	//   ....[214]....
        /*0be4*/ 	.word	0x0500000f


	//   ....[215]....
        /*0be8*/ 	.word	0x0500000f


	//   ....[216]....
        /*0bec*/ 	.word	0x0500000f


	//   ....[217]....
        /*0bf0*/ 	.word	0x0500000f


	//   ....[218]....
        /*0bf4*/ 	.word	0x0500000f


	//   ....[219]....
        /*0bf8*/ 	.word	0x0500000f


	//   ....[220]....
        /*0bfc*/ 	.word	0x0500000f


	//   ....[221]....
        /*0c00*/ 	.word	0x0500000f


	//   ....[222]....
        /*0c04*/ 	.word	0x0500000f


	//   ....[223]....
        /*0c08*/ 	.word	0x0500000f


	//   ....[224]....
        /*0c0c*/ 	.word	0x0500000f


	//   ....[225]....
        /*0c10*/ 	.word	0x0500000f


	//   ....[226]....
        /*0c14*/ 	.word	0x0500000f


	//   ....[227]....
        /*0c18*/ 	.word	0x0500000f


	//   ....[228]....
        /*0c1c*/ 	.word	0x0500000f


	//   ....[229]....
        /*0c20*/ 	.word	0x0500000f


	//   ....[230]....
        /*0c24*/ 	.word	0x0500000f


	//   ....[231]....
        /*0c28*/ 	.word	0x0500000f


	//   ....[232]....
        /*0c2c*/ 	.word	0x0500000f


	//   ....[233]....
        /*0c30*/ 	.word	0x0500000f


	//   ....[234]....
        /*0c34*/ 	.word	0x0500000f


	//   ....[235]....
        /*0c38*/ 	.word	0x0500000f


	//   ....[236]....
        /*0c3c*/ 	.word	0x0500000f


	//   ....[237]....
        /*0c40*/ 	.word	0x0500000f


	//   ....[238]....
        /*0c44*/ 	.word	0x0500000f


	//   ....[239]....
        /*0c48*/ 	.word	0x0500000f


	//   ....[240]....
        /*0c4c*/ 	.word	0x0500000f


	//   ....[241]....
        /*0c50*/ 	.word	0x0500000f


	//   ....[242]....
        /*0c54*/ 	.word	0x0500000f


	//----- nvinfo : EIATTR_COOP_GROUP_INSTR_OFFSETS
	.align		4
.L_231:
        /*0c58*/ 	.byte	0x04, 0x28
        /*0c5a*/ 	.short	(.L_233 - .L_232)


	//   ....[0]....
.L_232:
        /*0c5c*/ 	.word	0x00000070


	//   ....[1]....
        /*0c60*/ 	.word	0x00000140


	//   ....[2]....
        /*0c64*/ 	.word	0x00000190


	//   ....[3]....
        /*0c68*/ 	.word	0x000003c0


	//   ....[4]....
        /*0c6c*/ 	.word	0x00000520


	//   ....[5]....
        /*0c70*/ 	.word	0x00000640


	//   ....[6]....
        /*0c74*/ 	.word	0x000007a0


	//   ....[7]....
        /*0c78*/ 	.word	0x00003980


	//   ....[8]....
        /*0c7c*/ 	.word	0x00003990


	//   ....[9]....
        /*0c80*/ 	.word	0x000055e0


	//   ....[10]....
        /*0c84*/ 	.word	0x000055f0


	//   ....[11]....
        /*0c88*/ 	.word	0x00007000


	//   ....[12]....
        /*0c8c*/ 	.word	0x00007010


	//   ....[13]....
        /*0c90*/ 	.word	0x00007550


	//   ....[14]....
        /*0c94*/ 	.word	0x00007570


	//   ....[15]....
        /*0c98*/ 	.word	0x000082d0


	//   ....[16]....
        /*0c9c*/ 	.word	0x00008a80


	//   ....[17]....
        /*0ca0*/ 	.word	0x00008a90


	//   ....[18]....
        /*0ca4*/ 	.word	0x00008aa0


	//   ....[19]....
        /*0ca8*/ 	.word	0x00008ab0


	//   ....[20]....
        /*0cac*/ 	.word	0x0000a820


	//   ....[21]....
        /*0cb0*/ 	.word	0x0000a830


	//   ....[22]....
        /*0cb4*/ 	.word	0x0000a840


	//   ....[23]....
        /*0cb8*/ 	.word	0x0000a850


	//   ....[24]....
        /*0cbc*/ 	.word	0x0000d200


	//   ....[25]....
        /*0cc0*/ 	.word	0x0000d660


	//   ....[26]....
        /*0cc4*/ 	.word	0x0000eb00


	//   ....[27]....
        /*0cc8*/ 	.word	0x0000eba0


	//   ....[28]....
        /*0ccc*/ 	.word	0x0000f1d0


	//   ....[29]....
        /*0cd0*/ 	.word	0x0000f250


	//   ....[30]....
        /*0cd4*/ 	.word	0x0000ff70


	//   ....[31]....
        /*0cd8*/ 	.word	0x000114e0


	//   ....[32]....
        /*0cdc*/ 	.word	0x000119a0


	//   ....[33]....
        /*0ce0*/ 	.word	0x00012990


	//   ....[34]....
        /*0ce4*/ 	.word	0x00012a90


	//   ....[35]....
        /*0ce8*/ 	.word	0x00012f60


	//   ....[36]....
        /*0cec*/ 	.word	0x00012fe0


	//   ....[37]....
        /*0cf0*/ 	.word	0x00014110


	//   ....[38]....
        /*0cf4*/ 	.word	0x00015940


	//   ....[39]....
        /*0cf8*/ 	.word	0x000159a0


	//   ....[40]....
        /*0cfc*/ 	.word	0x00015d70


	//   ....[41]....
        /*0d00*/ 	.word	0x00015d90


	//   ....[42]....
        /*0d04*/ 	.word	0x00017130


	//   ....[43]....
        /*0d08*/ 	.word	0x00018430


	//   ....[44]....
        /*0d0c*/ 	.word	0x00018900


	//   ....[45]....
        /*0d10*/ 	.word	0x000194c0


	//   ....[46]....
        /*0d14*/ 	.word	0x000195c0


	//   ....[47]....
        /*0d18*/ 	.word	0x00019ef0


	//   ....[48]....
        /*0d1c*/ 	.word	0x00019f50


	//   ....[49]....
        /*0d20*/ 	.word	0x0001af80


	//   ....[50]....
        /*0d24*/ 	.word	0x0001b1a0


	//   ....[51]....
        /*0d28*/ 	.word	0x0001b640


	//   ....[52]....
        /*0d2c*/ 	.word	0x0001b660


	//   ....[53]....
        /*0d30*/ 	.word	0x0001b6a0


	//   ....[54]....
        /*0d34*/ 	.word	0x0001c5c0


	//   ....[55]....
        /*0d38*/ 	.word	0x0001c5e0


	//   ....[56]....
        /*0d3c*/ 	.word	0x0001c5f0


	//   ....[57]....
        /*0d40*/ 	.word	0x0001c600


	//   ....[58]....
        /*0d44*/ 	.word	0x0001cca0


	//   ....[59]....
        /*0d48*/ 	.word	0x0001ccb0


	//   ....[60]....
        /*0d4c*/ 	.word	0x0001ce00


	//   ....[61]....
        /*0d50*/ 	.word	0x0001ce10


	//   ....[62]....
        /*0d54*/ 	.word	0x0001d200


	//   ....[63]....
        /*0d58*/ 	.word	0x0001d210


	//   ....[64]....
        /*0d5c*/ 	.word	0x0001d7a0


	//   ....[65]....
        /*0d60*/ 	.word	0x0001d7b0


	//   ....[66]....
        /*0d64*/ 	.word	0x0001e5d0


	//   ....[67]....
        /*0d68*/ 	.word	0x0001e5e0


	//   ....[68]....
        /*0d6c*/ 	.word	0x0001e740


	//   ....[69]....
        /*0d70*/ 	.word	0x0001e750


	//   ....[70]....
        /*0d74*/ 	.word	0x0001e900


	//   ....[71]....
        /*0d78*/ 	.word	0x0001eb00


	//   ....[72]....
        /*0d7c*/ 	.word	0x0001eb30


	//   ....[73]....
        /*0d80*/ 	.word	0x0001eb60


	//   ....[74]....
        /*0d84*/ 	.word	0x0001eb90


	//   ....[75]....
        /*0d88*/ 	.word	0x0001ebc0


	//   ....[76]....
        /*0d8c*/ 	.word	0x0001ebf0


	//   ....[77]....
        /*0d90*/ 	.word	0x0001ed80


	//   ....[78]....
        /*0d94*/ 	.word	0x0001edb0


	//   ....[79]....
        /*0d98*/ 	.word	0x0001ede0


	//   ....[80]....
        /*0d9c*/ 	.word	0x0001ee10


	//   ....[81]....
        /*0da0*/ 	.word	0x0001ee40


	//   ....[82]....
        /*0da4*/ 	.word	0x0001ee70


	//   ....[83]....
        /*0da8*/ 	.word	0x0001ef00


	//   ....[84]....
        /*0dac*/ 	.word	0x0001ef30


	//   ....[85]....
        /*0db0*/ 	.word	0x0001ef40


	//   ....[86]....
        /*0db4*/ 	.word	0x0001ef80


	//   ....[87]....
        /*0db8*/ 	.word	0x000207b0


	//   ....[88]....
        /*0dbc*/ 	.word	0x00022ed0


	//   ....[89]....
        /*0dc0*/ 	.word	0x00022ef0


	//   ....[90]....
        /*0dc4*/ 	.word	0x00022fa0


	//   ....[91]....
        /*0dc8*/ 	.word	0x00022fc0


	//   ....[92]....
        /*0dcc*/ 	.word	0x00023060


	//   ....[93]....
        /*0dd0*/ 	.word	0x00023080


	//   ....[94]....
        /*0dd4*/ 	.word	0x00023090


	//   ....[95]....
        /*0dd8*/ 	.word	0x000230a0


	//   ....[96]....
        /*0ddc*/ 	.word	0x00023a40


	//   ....[97]....
        /*0de0*/ 	.word	0x00023a70


	//   ....[98]....
        /*0de4*/ 	.word	0x00023b30


	//   ....[99]....
        /*0de8*/ 	.word	0x00023b50


	//   ....[100]....
        /*0dec*/ 	.word	0x00023bf0


	//   ....[101]....
        /*0df0*/ 	.word	0x00023c10


	//   ....[102]....
        /*0df4*/ 	.word	0x00023c20


	//   ....[103]....
        /*0df8*/ 	.word	0x00023c30


	//   ....[104]....
        /*0dfc*/ 	.word	0x00023d50


	//   ....[105]....
        /*0e00*/ 	.word	0x00023d60


	//   ....[106]....
        /*0e04*/ 	.word	0x00023d70


	//   ....[107]....
        /*0e08*/ 	.word	0x00023e00


	//   ....[108]....
        /*0e0c*/ 	.word	0x000245c0


	//   ....[109]....
        /*0e10*/ 	.word	0x000245d0


	//   ....[110]....
        /*0e14*/ 	.word	0x000245f0


	//   ....[111]....
        /*0e18*/ 	.word	0x00024670


	//   ....[112]....
        /*0e1c*/ 	.word	0x00024680


	//   ....[113]....
        /*0e20*/ 	.word	0x000246e0


	//   ....[114]....
        /*0e24*/ 	.word	0x00024710


	//   ....[115]....
        /*0e28*/ 	.word	0x00024750


	//   ....[116]....
        /*0e2c*/ 	.word	0x00024a00


	//   ....[117]....
        /*0e30*/ 	.word	0x00024a20


	//   ....[118]....
        /*0e34*/ 	.word	0x00024ac0


	//   ....[119]....
        /*0e38*/ 	.word	0x00024ad0


	//   ....[120]....
        /*0e3c*/ 	.word	0x00024b60


	//   ....[121]....
        /*0e40*/ 	.word	0x00024b70


	//   ....[122]....
        /*0e44*/ 	.word	0x00024b80


	//   ....[123]....
        /*0e48*/ 	.word	0x00024c10


	//   ....[124]....
        /*0e4c*/ 	.word	0x000251e0


	//   ....[125]....
        /*0e50*/ 	.word	0x000251f0


	//   ....[126]....
        /*0e54*/ 	.word	0x00025280


	//   ....[127]....
        /*0e58*/ 	.word	0x00025320


	//   ....[128]....
        /*0e5c*/ 	.word	0x00025340


	//   ....[129]....
        /*0e60*/ 	.word	0x000253c0


	//   ....[130]....
        /*0e64*/ 	.word	0x000253e0


	//   ....[131]....
        /*0e68*/ 	.word	0x000253f0


	//   ....[132]....
        /*0e6c*/ 	.word	0x00025840


	//   ....[133]....
        /*0e70*/ 	.word	0x00025870


	//   ....[134]....
        /*0e74*/ 	.word	0x000258d0


	//   ....[135]....
        /*0e78*/ 	.word	0x00025900


	//   ....[136]....
        /*0e7c*/ 	.word	0x00025930


	//   ....[137]....
        /*0e80*/ 	.word	0x00025960


	//   ....[138]....
        /*0e84*/ 	.word	0x00025990


	//   ....[139]....
        /*0e88*/ 	.word	0x000259c0


	//   ....[140]....
        /*0e8c*/ 	.word	0x00025b60


	//   ....[141]....
        /*0e90*/ 	.word	0x00025b90


	//   ....[142]....
        /*0e94*/ 	.word	0x00025bc0


	//   ....[143]....
        /*0e98*/ 	.word	0x00025bf0


	//   ....[144]....
        /*0e9c*/ 	.word	0x00025c20


	//   ....[145]....
        /*0ea0*/ 	.word	0x00025c50


	//   ....[146]....
        /*0ea4*/ 	.word	0x00025d10


	//   ....[147]....
        /*0ea8*/ 	.word	0x00025d30


	//   ....[148]....
        /*0eac*/ 	.word	0x00025d50


	//   ....[149]....
        /*0eb0*/ 	.word	0x00025db0


	//   ....[150]....
        /*0eb4*/ 	.word	0x000267e0


	//   ....[151]....
        /*0eb8*/ 	.word	0x00026b20


	//   ....[152]....
        /*0ebc*/ 	.word	0x00026bb0


	//   ....[153]....
        /*0ec0*/ 	.word	0x00026ca0


	//   ....[154]....
        /*0ec4*/ 	.word	0x00026d30


	//   ....[155]....
        /*0ec8*/ 	.word	0x00026e10


	//   ....[156]....
        /*0ecc*/ 	.word	0x00026ea0


	//   ....[157]....
        /*0ed0*/ 	.word	0x00026f80


	//   ....[158]....
        /*0ed4*/ 	.word	0x00027020


	//   ....[159]....
        /*0ed8*/ 	.word	0x000270b0


	//   ....[160]....
        /*0edc*/ 	.word	0x00027100


	//   ....[161]....
        /*0ee0*/ 	.word	0x00027150


	//   ....[162]....
        /*0ee4*/ 	.word	0x00027230


	//   ....[163]....
        /*0ee8*/ 	.word	0x000272c0


	//   ....[164]....
        /*0eec*/ 	.word	0x00027310


	//   ....[165]....
        /*0ef0*/ 	.word	0x00027360


	//   ....[166]....
        /*0ef4*/ 	.word	0x000276c0


	//   ....[167]....
        /*0ef8*/ 	.word	0x00027710


	//   ....[168]....
        /*0efc*/ 	.word	0x000277a0


	//   ....[169]....
        /*0f00*/ 	.word	0x00027830


	//   ....[170]....
        /*0f04*/ 	.word	0x000278b0


	//   ....[171]....
        /*0f08*/ 	.word	0x00027900


	//   ....[172]....
        /*0f0c*/ 	.word	0x00027990


	//   ....[173]....
        /*0f10*/ 	.word	0x00027a20


	//   ....[174]....
        /*0f14*/ 	.word	0x00027aa0


	//   ....[175]....
        /*0f18*/ 	.word	0x00027af0


	//   ....[176]....
        /*0f1c*/ 	.word	0x00027b80


	//   ....[177]....
        /*0f20*/ 	.word	0x00027c10


	//   ....[178]....
        /*0f24*/ 	.word	0x00027cd0


	//   ....[179]....
        /*0f28*/ 	.word	0x00027fb0


	//   ....[180]....
        /*0f2c*/ 	.word	0x000280a0


	//   ....[181]....
        /*0f30*/ 	.word	0x00028140


	//   ....[182]....
        /*0f34*/ 	.word	0x000281a0


	//   ....[183]....
        /*0f38*/ 	.word	0x000282b0


	//   ....[184]....
        /*0f3c*/ 	.word	0x00028320


	//   ....[185]....
        /*0f40*/ 	.word	0x00028430


	//   ....[186]....
        /*0f44*/ 	.word	0x000284a0


	//   ....[187]....
        /*0f48*/ 	.word	0x00028540


	//   ....[188]....
        /*0f4c*/ 	.word	0x00028650


	//   ....[189]....
        /*0f50*/ 	.word	0x000286c0


	//   ....[190]....
        /*0f54*/ 	.word	0x00028720


	//   ....[191]....
        /*0f58*/ 	.word	0x00028830


	//   ....[192]....
        /*0f5c*/ 	.word	0x00028890


	//   ....[193]....
        /*0f60*/ 	.word	0x000289b0


	//   ....[194]....
        /*0f64*/ 	.word	0x00028a10


	//   ....[195]....
        /*0f68*/ 	.word	0x00028ab0


	//   ....[196]....
        /*0f6c*/ 	.word	0x00028b80


	//   ....[197]....
        /*0f70*/ 	.word	0x00028c80


	//   ....[198]....
        /*0f74*/ 	.word	0x00028ce0


	//   ....[199]....
        /*0f78*/ 	.word	0x00028d80


	//   ....[200]....
        /*0f7c*/ 	.word	0x00028f20


	//   ....[201]....
        /*0f80*/ 	.word	0x00029000


	//   ....[202]....
        /*0f84*/ 	.word	0x00029080


	//   ....[203]....
        /*0f88*/ 	.word	0x00029160


	//   ....[204]....
        /*0f8c*/ 	.word	0x000291c0


	//   ....[205]....
        /*0f90*/ 	.word	0x00029290


	//   ....[206]....
        /*0f94*/ 	.word	0x000292f0


	//   ....[207]....
        /*0f98*/ 	.word	0x000293d0


	//   ....[208]....
        /*0f9c*/ 	.word	0x000294c0


	//   ....[209]....
        /*0fa0*/ 	.word	0x00029560


	//   ....[210]....
        /*0fa4*/ 	.word	0x000295c0


	//   ....[211]....
        /*0fa8*/ 	.word	0x000296c0


	//   ....[212]....
        /*0fac*/ 	.word	0x00029720


	//   ....[213]....
        /*0fb0*/ 	.word	0x00029820


	//   ....[214]....
        /*0fb4*/ 	.word	0x00029880


	//   ....[215]....
        /*0fb8*/ 	.word	0x00029950


	//   ....[216]....
        /*0fbc*/ 	.word	0x00029aa0


	//   ....[217]....
        /*0fc0*/ 	.word	0x00029b50


	//   ....[218]....
        /*0fc4*/ 	.word	0x00029c60


	//   ....[219]....
        /*0fc8*/ 	.word	0x00029d40


	//   ....[220]....
        /*0fcc*/ 	.word	0x00029da0


	//   ....[221]....
        /*0fd0*/ 	.word	0x00029e90


	//   ....[222]....
        /*0fd4*/ 	.word	0x00029ef0


	//   ....[223]....
        /*0fd8*/ 	.word	0x00029fd0


	//   ....[224]....
        /*0fdc*/ 	.word	0x0002a060


	//   ....[225]....
        /*0fe0*/ 	.word	0x0002a100


	//   ....[226]....
        /*0fe4*/ 	.word	0x0002a270


	//   ....[227]....
        /*0fe8*/ 	.word	0x0002a2e0


	//   ....[228]....
        /*0fec*/ 	.word	0x0002a350


	//   ....[229]....
        /*0ff0*/ 	.word	0x0002a3c0


	//   ....[230]....
        /*0ff4*/ 	.word	0x0002a430


	//   ....[231]....
        /*0ff8*/ 	.word	0x0002a4b0


	//   ....[232]....
        /*0ffc*/ 	.word	0x0002a530


	//   ....[233]....
        /*1000*/ 	.word	0x0002a5c0


	//   ....[234]....
        /*1004*/ 	.word	0x0002a630


	//   ....[235]....
        /*1008*/ 	.word	0x0002a6a0


	//   ....[236]....
        /*100c*/ 	.word	0x0002a710


	//   ....[237]....
        /*1010*/ 	.word	0x0002a790


	//   ....[238]....
        /*1014*/ 	.word	0x0002a800


	//   ....[239]....
        /*1018*/ 	.word	0x0002a8b0


	//   ....[240]....
        /*101c*/ 	.word	0x0002a900


	//   ....[241]....
        /*1020*/ 	.word	0x0002a990


	//   ....[242]....
        /*1024*/ 	.word	0x0002aac0


	//----- nvinfo : EIATTR_REG_RECONFIG
	.align		4
.L_233:
        /*1028*/ 	.byte	0x01, 0x54
	.zero		2


	//----- nvinfo : EIATTR_SYSCALL_OFFSETS
	.align		4
        /*102c*/ 	.byte	0x04, 0x46
        /*102e*/ 	.short	(.L_235 - .L_234)


	//   ....[0]....
.L_234:
        /*1030*/ 	.word	0x00002370


	//   ....[1]....
        /*1034*/ 	.word	0x000024c0


	//   ....[2]....
        /*1038*/ 	.word	0x000084e0


	//   ....[3]....
        /*103c*/ 	.word	0x00008800


	//   ....[4]....
        /*1040*/ 	.word	0x000224c0


	//   ....[5]....
        /*1044*/ 	.word	0x00022610


	//   ....[6]....
        /*1048*/ 	.word	0x00022700


	//   ....[7]....
        /*104c*/ 	.word	0x00023500


	//----- nvinfo : EIATTR_MBARRIER_INSTR_OFFSETS
	.align		4
.L_235:
        /*1050*/ 	.byte	0x04, 0x39
        /*1052*/ 	.short	(.L_237 - .L_236)


	//   ....[0]....
.L_236:
        /*1054*/ 	.word	0x00000270
        /*1058*/ 	.word	0x000000ff
        /*105c*/ 	.word	0x0002d800
        /*1060*/ 	.short	0x0100
        /*1062*/ 	.byte	0x08
	.zero		1


	//   ....[1]....
        /*1064*/ 	.word	0x00000280
        /*1068*/ 	.word	0x000000ff
        /*106c*/ 	.word	0x0002d820
        /*1070*/ 	.short	0x0100
        /*1072*/ 	.byte	0x08
	.zero		1


	//   ....[2]....
        /*1074*/ 	.word	0x00000370
        /*1078*/ 	.word	0x000000ff
        /*107c*/ 	.word	0x0002d830
        /*1080*/ 	.short	0x0100
        /*1082*/ 	.byte	0x08
	.zero		1


	//   ....[3]....
        /*1084*/ 	.word	0x00000380
        /*1088*/ 	.word	0x000000ff
        /*108c*/ 	.word	0x0002d840
        /*1090*/ 	.short	0x0100
        /*1092*/ 	.byte	0x08
	.zero		1


	//   ....[4]....
        /*1094*/ 	.word	0x00000390
        /*1098*/ 	.word	0x000000ff
        /*109c*/ 	.word	0x0002d838
        /*10a0*/ 	.short	0x0100
        /*10a2*/ 	.byte	0x08
	.zero		1


	//   ....[5]....
        /*10a4*/ 	.word	0x000003a0
        /*10a8*/ 	.word	0x000000ff
        /*10ac*/ 	.word	0x0002d848
        /*10b0*/ 	.short	0x0100
        /*10b2*/ 	.byte	0x08
	.zero		1


	//   ....[6]....
        /*10b4*/ 	.word	0x000004d0
        /*10b8*/ 	.word	0x000000ff
        /*10bc*/ 	.word	0x0002d850
        /*10c0*/ 	.short	0x0100
        /*10c2*/ 	.byte	0x08
	.zero		1


	//   ....[7]....
        /*10c4*/ 	.word	0x000004e0
        /*10c8*/ 	.word	0x000000ff
        /*10cc*/ 	.word	0x0002d860
        /*10d0*/ 	.short	0x0100
        /*10d2*/ 	.byte	0x08
	.zero		1


	//   ....[8]....
        /*10d4*/ 	.word	0x000004f0
        /*10d8*/ 	.word	0x000000ff
        /*10dc*/ 	.word	0x0002d858
        /*10e0*/ 	.short	0x0100
        /*10e2*/ 	.byte	0x08
	.zero		1


	//   ....[9]....
        /*10e4*/ 	.word	0x00000500
        /*10e8*/ 	.word	0x000000ff
        /*10ec*/ 	.word	0x0002d868
        /*10f0*/ 	.short	0x0100
        /*10f2*/ 	.byte	0x08
	.zero		1


	//   ....[10]....
        /*10f4*/ 	.word	0x000005f0
        /*10f8*/ 	.word	0x000000ff
        /*10fc*/ 	.word	0x0002d870
        /*1100*/ 	.short	0x0100
        /*1102*/ 	.byte	0x06
	.zero		1


	//   ....[11]....
        /*1104*/ 	.word	0x00000600
        /*1108*/ 	.word	0x000000ff
        /*110c*/ 	.word	0x0002d880
        /*1110*/ 	.short	0x0100
        /*1112*/ 	.byte	0x06
	.zero		1


	//   ....[12]....
        /*1114*/ 	.word	0x00000610
        /*1118*/ 	.word	0x000000ff
        /*111c*/ 	.word	0x0002d878
        /*1120*/ 	.short	0x0100
        /*1122*/ 	.byte	0x06
	.zero		1


	//   ....[13]....
        /*1124*/ 	.word	0x00000620
        /*1128*/ 	.word	0x000000ff
        /*112c*/ 	.word	0x0002d888
        /*1130*/ 	.short	0x0100
        /*1132*/ 	.byte	0x06
	.zero		1


	//   ....[14]....
        /*1134*/ 	.word	0x00000750
        /*1138*/ 	.word	0x000000ff
        /*113c*/ 	.word	0x0002d890
        /*1140*/ 	.short	0x0100
        /*1142*/ 	.byte	0x08
	.zero		1


	//   ....[15]....
        /*1144*/ 	.word	0x00000760
        /*1148*/ 	.word	0x000000ff
        /*114c*/ 	.word	0x0002d8a0
        /*1150*/ 	.short	0x0100
        /*1152*/ 	.byte	0x08
	.zero		1


	//   ....[16]....
        /*1154*/ 	.word	0x00000770
        /*1158*/ 	.word	0x000000ff
        /*115c*/ 	.word	0x0002d898
        /*1160*/ 	.short	0x0100
        /*1162*/ 	.byte	0x08
	.zero		1


	//   ....[17]....
        /*1164*/ 	.word	0x00000780
        /*1168*/ 	.word	0x000000ff
        /*116c*/ 	.word	0x0002d8a8
        /*1170*/ 	.short	0x0100
        /*1172*/ 	.byte	0x08
	.zero		1


	//   ....[18]....
        /*1174*/ 	.word	0x000008b0
        /*1178*/ 	.word	0x000000ff
        /*117c*/ 	.word	0x0002d8b0
        /*1180*/ 	.short	0x0100
        /*1182*/ 	.byte	0x08
	.zero		1


	//   ....[19]....
        /*1184*/ 	.word	0x000008c0
        /*1188*/ 	.word	0x000000ff
        /*118c*/ 	.word	0x0002d8c0
        /*1190*/ 	.short	0x0100
        /*1192*/ 	.byte	0x08
	.zero		1


	//   ....[20]....
        /*1194*/ 	.word	0x000008d0
        /*1198*/ 	.word	0x000000ff
        /*119c*/ 	.word	0x0002d8b8
        /*11a0*/ 	.short	0x0100
        /*11a2*/ 	.byte	0x08
	.zero		1


	//   ....[21]....
        /*11a4*/ 	.word	0x000008e0
        /*11a8*/ 	.word	0x000000ff
        /*11ac*/ 	.word	0x0002d8c8
        /*11b0*/ 	.short	0x0100
        /*11b2*/ 	.byte	0x08
	.zero		1


	//   ....[22]....
        /*11b4*/ 	.word	0x00003930
        /*11b8*/ 	.word	0x00000022
        /*11bc*/ 	.word	0x0002d890
        /*11c0*/ 	.short	0x010a
        /*11c2*/ 	.byte	0x3f
	.zero		1


	//   ....[23]....
        /*11c4*/ 	.word	0x00005590
        /*11c8*/ 	.word	0x00000022
        /*11cc*/ 	.word	0x0002d890
        /*11d0*/ 	.short	0x010a
        /*11d2*/ 	.byte	0x3f
	.zero		1


	//   ....[24]....
        /*11d4*/ 	.word	0x00006e20
        /*11d8*/ 	.word	0x00000022
        /*11dc*/ 	.word	0x0002d890
        /*11e0*/ 	.short	0x010a
        /*11e2*/ 	.byte	0x3f
	.zero		1


	//   ....[25]....
        /*11e4*/ 	.word	0x00007390
        /*11e8*/ 	.word	0x0000000b
        /*11ec*/ 	.word	0x00000000
        /*11f0*/ 	.short	0x0101
        /*11f2*/ 	.byte	0x3f
	.zero		1


	//   ....[26]....
        /*11f4*/ 	.word	0x000073d0
        /*11f8*/ 	.word	0x00000022
        /*11fc*/ 	.word	0x0002d8b0
        /*1200*/ 	.short	0x010a
        /*1202*/ 	.byte	0x3f
	.zero		1


	//   ....[27]....
        /*1204*/ 	.word	0x00007900
        /*1208*/ 	.word	0x00000022
        /*120c*/ 	.word	0x00000000
        /*1210*/ 	.short	0x0101
        /*1212*/ 	.byte	0x3f
	.zero		1


	//   ....[28]....
        /*1214*/ 	.word	0x00008580
        /*1218*/ 	.word	0x00000002
        /*121c*/ 	.word	0x0002d800
        /*1220*/ 	.short	0x010a
        /*1222*/ 	.byte	0x3f
	.zero		1


	//   ....[29]....
        /*1224*/ 	.word	0x000085d0
        /*1228*/ 	.word	0x00000002
        /*122c*/ 	.word	0x0002d800
        /*1230*/ 	.short	0x010a
        /*1232*/ 	.byte	0x3f
	.zero		1


	//   ....[30]....
        /*1234*/ 	.word	0x00009230
        /*1238*/ 	.word	0x00000002
        /*123c*/ 	.word	0x0002d800
        /*1240*/ 	.short	0x010a
        /*1242*/ 	.byte	0x3f
	.zero		1


	//   ....[31]....
        /*1244*/ 	.word	0x0000ae90
        /*1248*/ 	.word	0x00000002
        /*124c*/ 	.word	0x0002d800
        /*1250*/ 	.short	0x010a
        /*1252*/ 	.byte	0x3f
	.zero		1


	//   ....[32]....
        /*1254*/ 	.word	0x0000c560
        /*1258*/ 	.word	0x00000000
        /*125c*/ 	.word	0x0002d830
        /*1260*/ 	.short	0x010a
        /*1262*/ 	.byte	0x3f
	.zero		1


	//   ....[33]....
        /*1264*/ 	.word	0x0000c620
        /*1268*/ 	.word	0x00000000
        /*126c*/ 	.word	0x0002d830
        /*1270*/ 	.short	0x010a
        /*1272*/ 	.byte	0x3f
	.zero		1


	//   ....[34]....
        /*1274*/ 	.word	0x0000ce80
        /*1278*/ 	.word	0x00000000
        /*127c*/ 	.word	0x00000000
        /*1280*/ 	.short	0x0101
        /*1282*/ 	.byte	0x3f
	.zero		1


	//   ....[35]....
        /*1284*/ 	.word	0x00010450
        /*1288*/ 	.word	0x00000009
        /*128c*/ 	.word	0x0002d830
        /*1290*/ 	.short	0x010a
        /*1292*/ 	.byte	0x3f
	.zero		1


	//   ....[36]....
        /*1294*/ 	.word	0x000104a0
        /*1298*/ 	.word	0x00000009
        /*129c*/ 	.word	0x0002d830
        /*12a0*/ 	.short	0x010a
        /*12a2*/ 	.byte	0x3f
	.zero		1


	//   ....[37]....
        /*12a4*/ 	.word	0x00010920
        /*12a8*/ 	.word	0x00000009
        /*12ac*/ 	.word	0x0002d850
        /*12b0*/ 	.short	0x010a
        /*12b2*/ 	.byte	0x3f
	.zero		1


	//   ....[38]....
        /*12b4*/ 	.word	0x00010960
        /*12b8*/ 	.word	0x00000009
        /*12bc*/ 	.word	0x0002d850
        /*12c0*/ 	.short	0x010a
        /*12c2*/ 	.byte	0x3f
	.zero		1


	//   ....[39]....
        /*12c4*/ 	.word	0x00011200
        /*12c8*/ 	.word	0x00000034
        /*12cc*/ 	.word	0x00000000
        /*12d0*/ 	.short	0x0101
        /*12d2*/ 	.byte	0x3f
	.zero		1


	//   ....[40]....
        /*12d4*/ 	.word	0x00013b00
        /*12d8*/ 	.word	0x00000011
        /*12dc*/ 	.word	0x00000000
        /*12e0*/ 	.short	0x0101
        /*12e2*/ 	.byte	0x3f
	.zero		1


	//   ....[41]....
        /*12e4*/ 	.word	0x00014560
        /*12e8*/ 	.word	0x00000005
        /*12ec*/ 	.word	0x0002d830
        /*12f0*/ 	.short	0x010a
        /*12f2*/ 	.byte	0x3f
	.zero		1


	//   ....[42]....
        /*12f4*/ 	.word	0x000145b0
        /*12f8*/ 	.word	0x00000005
        /*12fc*/ 	.word	0x0002d830
        /*1300*/ 	.short	0x010a
        /*1302*/ 	.byte	0x3f
	.zero		1


	//   ....[43]....
        /*1304*/ 	.word	0x00014a60
        /*1308*/ 	.word	0x00000006
        /*130c*/ 	.word	0x0002d850
        /*1310*/ 	.short	0x010a
        /*1312*/ 	.byte	0x3f
	.zero		1


	//   ....[44]....
        /*1314*/ 	.word	0x00014aa0
        /*1318*/ 	.word	0x00000006
        /*131c*/ 	.word	0x0002d850
        /*1320*/ 	.short	0x010a
        /*1322*/ 	.byte	0x3f
	.zero		1


	//   ....[45]....
        /*1324*/ 	.word	0x000151f0
        /*1328*/ 	.word	0x00000005
        /*132c*/ 	.word	0x00000000
        /*1330*/ 	.short	0x0101
        /*1332*/ 	.byte	0x3f
	.zero		1


	//   ....[46]....
        /*1334*/ 	.word	0x00016ad0
        /*1338*/ 	.word	0x00000009
        /*133c*/ 	.word	0x00000000
        /*1340*/ 	.short	0x0101
        /*1342*/ 	.byte	0x3f
	.zero		1


	//   ....[47]....
        /*1344*/ 	.word	0x000172a0
        /*1348*/ 	.word	0x00000005
        /*134c*/ 	.word	0x0002d830
        /*1350*/ 	.short	0x010a
        /*1352*/ 	.byte	0x3f
	.zero		1


	//   ....[48]....
        /*1354*/ 	.word	0x000172f0
        /*1358*/ 	.word	0x00000005
        /*135c*/ 	.word	0x0002d830
        /*1360*/ 	.short	0x010a
        /*1362*/ 	.byte	0x3f
	.zero		1


	//   ....[49]....
        /*1364*/ 	.word	0x000177a0
        /*1368*/ 	.word	0x00000006
        /*136c*/ 	.word	0x0002d850
        /*1370*/ 	.short	0x010a
        /*1372*/ 	.byte	0x3f
	.zero		1


	//   ....[50]....
        /*1374*/ 	.word	0x000177e0
        /*1378*/ 	.word	0x00000006
        /*137c*/ 	.word	0x0002d850
        /*1380*/ 	.short	0x010a
        /*1382*/ 	.byte	0x3f
	.zero		1


	//   ....[51]....
        /*1384*/ 	.word	0x000186c0
        /*1388*/ 	.word	0x00000026
        /*138c*/ 	.word	0x00000000
        /*1390*/ 	.short	0x0101
        /*1392*/ 	.byte	0x3f
	.zero		1


	//   ....[52]....
        /*1394*/ 	.word	0x0001a920
        /*1398*/ 	.word	0x00000007
        /*139c*/ 	.word	0x00000000
        /*13a0*/ 	.short	0x0101
        /*13a2*/ 	.byte	0x3f
	.zero		1


	//   ....[53]....
        /*13a4*/ 	.word	0x0001b000
        /*13a8*/ 	.word	0x00000007
        /*13ac*/ 	.word	0x0002d850
        /*13b0*/ 	.short	0x010a
        /*13b2*/ 	.byte	0x3f
	.zero		1


	//   ....[54]....
        /*13b4*/ 	.word	0x0001b0b0
        /*13b8*/ 	.word	0x00000007
        /*13bc*/ 	.word	0x0002d850
        /*13c0*/ 	.short	0x010a
        /*13c2*/ 	.byte	0x3f
	.zero		1


	//   ....[55]....
        /*13c4*/ 	.word	0x0001b8b0
        /*13c8*/ 	.word	0x00000007
        /*13cc*/ 	.word	0x00000000
        /*13d0*/ 	.short	0x0101
        /*13d2*/ 	.byte	0x3f
	.zero		1


	//   ....[56]....
        /*13d4*/ 	.word	0x0001cc50
        /*13d8*/ 	.word	0x00000000
        /*13dc*/ 	.word	0x00000000
        /*13e0*/ 	.short	0x0101
        /*13e2*/ 	.byte	0x3f
	.zero		1


	//   ....[57]....
        /*13e4*/ 	.word	0x0001d100
        /*13e8*/ 	.word	0x00000006
        /*13ec*/ 	.word	0x00000000
        /*13f0*/ 	.short	0x0101
        /*13f2*/ 	.byte	0x3f
	.zero		1


	//   ....[58]....
        /*13f4*/ 	.word	0x00020890
        /*13f8*/ 	.word	0x00000012
        /*13fc*/ 	.word	0x0002d820
        /*1400*/ 	.short	0x010a
        /*1402*/ 	.byte	0x3f
	.zero		1


	//   ....[59]....
        /*1404*/ 	.word	0x00020950
        /*1408*/ 	.word	0x0000000a
        /*140c*/ 	.word	0x0002d8a0
        /*1410*/ 	.short	0x010a
        /*1412*/ 	.byte	0x3f
	.zero		1


	//   ....[60]....
        /*1414*/ 	.word	0x00020d80
        /*1418*/ 	.word	0x0000000a
        /*141c*/ 	.word	0x0002d8c0
        /*1420*/ 	.short	0x010a
        /*1422*/ 	.byte	0x3f
	.zero		1


	//   ....[61]....
        /*1424*/ 	.word	0x000212e0
        /*1428*/ 	.word	0x00000009
        /*142c*/ 	.word	0x0002d8a0
        /*1430*/ 	.short	0x010a
        /*1432*/ 	.byte	0x3f
	.zero		1


	//   ....[62]....
        /*1434*/ 	.word	0x00021700
        /*1438*/ 	.word	0x00000009
        /*143c*/ 	.word	0x0002d8c0
        /*1440*/ 	.short	0x010a
        /*1442*/ 	.byte	0x3f
	.zero		1


	//   ....[63]....
        /*1444*/ 	.word	0x00022ca0
        /*1448*/ 	.word	0x00000002
        /*144c*/ 	.word	0x0002d840
        /*1450*/ 	.short	0x010a
        /*1452*/ 	.byte	0x3f
	.zero		1


	//   ....[64]....
        /*1454*/ 	.word	0x000231e0
        /*1458*/ 	.word	0x00000002
        /*145c*/ 	.word	0x0002d830
        /*1460*/ 	.short	0x0107
        /*1462*/ 	.byte	0x3f
	.zero		1


	//   ....[65]....
        /*1464*/ 	.word	0x000232b0
        /*1468*/ 	.word	0x00000002
        /*146c*/ 	.word	0x0002d830
        /*1470*/ 	.short	0x0101
        /*1472*/ 	.byte	0x3f
	.zero		1


	//   ....[66]....
        /*1474*/ 	.word	0x00023ec0
        /*1478*/ 	.word	0x00000012
        /*147c*/ 	.word	0x0002d800
        /*1480*/ 	.short	0x0107
        /*1482*/ 	.byte	0x3f
	.zero		1


	//   ....[67]....
        /*1484*/ 	.word	0x00023fb0
        /*1488*/ 	.word	0x00000012
        /*148c*/ 	.word	0x0002d800
        /*1490*/ 	.short	0x0101
        /*1492*/ 	.byte	0x3f
	.zero		1


	//   ....[68]....
        /*1494*/ 	.word	0x00023fd0
        /*1498*/ 	.word	0x00000012
        /*149c*/ 	.word	0x0002d820
        /*14a0*/ 	.short	0x010a
        /*14a2*/ 	.byte	0x3f
	.zero		1


	//   ....[69]....
        /*14a4*/ 	.word	0x000243f0
        /*14a8*/ 	.word	0x00000005
        /*14ac*/ 	.word	0x0002d840
        /*14b0*/ 	.short	0x010a
        /*14b2*/ 	.byte	0x3f
	.zero		1


	//   ....[70]....
        /*14b4*/ 	.word	0x00024800
        /*14b8*/ 	.word	0x00000005
        /*14bc*/ 	.word	0x0002d830
        /*14c0*/ 	.short	0x0107
        /*14c2*/ 	.byte	0x3f
	.zero		1


	//   ....[71]....
        /*14c4*/ 	.word	0x000248c0
        /*14c8*/ 	.word	0x00000005
        /*14cc*/ 	.word	0x0002d830
        /*14d0*/ 	.short	0x0101
        /*14d2*/ 	.byte	0x3f
	.zero		1


	//   ....[72]....
        /*14d4*/ 	.word	0x00024920
        /*14d8*/ 	.word	0x00000005
        /*14dc*/ 	.word	0x0002d860
        /*14e0*/ 	.short	0x010a
        /*14e2*/ 	.byte	0x3f
	.zero		1


	//   ....[73]....
        /*14e4*/ 	.word	0x00024dd0
        /*14e8*/ 	.word	0x00000005
        /*14ec*/ 	.word	0x0002d850
        /*14f0*/ 	.short	0x0107
        /*14f2*/ 	.byte	0x3f
	.zero		1


	//   ....[74]....
        /*14f4*/ 	.word	0x00024ec0
        /*14f8*/ 	.word	0x00000005
        /*14fc*/ 	.word	0x0002d850
        /*1500*/ 	.short	0x0101
        /*1502*/ 	.byte	0x3f
	.zero		1


	//   ....[75]....
        /*1504*/ 	.word	0x000250f0
        /*1508*/ 	.word	0x00000000
        /*150c*/ 	.word	0x0002d860
        /*1510*/ 	.short	0x010a
        /*1512*/ 	.byte	0x3f
	.zero		1


	//   ....[76]....
        /*1514*/ 	.word	0x00025520
        /*1518*/ 	.word	0x00000000
        /*151c*/ 	.word	0x0002d850
        /*1520*/ 	.short	0x0107
        /*1522*/ 	.byte	0x3f
	.zero		1


	//   ....[77]....
        /*1524*/ 	.word	0x00025600
        /*1528*/ 	.word	0x00000000
        /*152c*/ 	.word	0x0002d850
        /*1530*/ 	.short	0x0101
        /*1532*/ 	.byte	0x3f
	.zero		1


	//   ....[78]....
        /*1534*/ 	.word	0x00026760
        /*1538*/ 	.word	0x00000005
        /*153c*/ 	.word	0x0002d820
        /*1540*/ 	.short	0x010a
        /*1542*/ 	.byte	0x3f
	.zero		1


	//   ....[79]....
        /*1544*/ 	.word	0x00026900
        /*1548*/ 	.word	0x00000003
        /*154c*/ 	.word	0x0002d840
        /*1550*/ 	.short	0x010a
        /*1552*/ 	.byte	0x3f
	.zero		1


	//   ....[80]....
        /*1554*/ 	.word	0x00026990
        /*1558*/ 	.word	0x00000005
        /*155c*/ 	.word	0x0002d840
        /*1560*/ 	.short	0x010a
        /*1562*/ 	.byte	0x3f
	.zero		1


	//   ....[81]....
        /*1564*/ 	.word	0x000269d0
        /*1568*/ 	.word	0x00000003
        /*156c*/ 	.word	0x0002d860
        /*1570*/ 	.short	0x010a
        /*1572*/ 	.byte	0x3f
	.zero		1


	//   ....[82]....
        /*1574*/ 	.word	0x00026a10
        /*1578*/ 	.word	0x00000005
        /*157c*/ 	.word	0x0002d860
        /*1580*/ 	.short	0x010a
        /*1582*/ 	.byte	0x3f
	.zero		1


	//   ....[83]....
        /*1584*/ 	.word	0x00026a70
        /*1588*/ 	.word	0x00000022
        /*158c*/ 	.word	0x0002d890
        /*1590*/ 	.short	0x010a
        /*1592*/ 	.byte	0x3f
	.zero		1


	//   ....[84]....
        /*1594*/ 	.word	0x00026bf0
        /*1598*/ 	.word	0x00000022
        /*159c*/ 	.word	0x0002d890
        /*15a0*/ 	.short	0x010a
        /*15a2*/ 	.byte	0x3f
	.zero		1


	//   ....[85]....
        /*15a4*/ 	.word	0x00026d70
        /*15a8*/ 	.word	0x00000022
        /*15ac*/ 	.word	0x0002d890
        /*15b0*/ 	.short	0x010a
        /*15b2*/ 	.byte	0x3f
	.zero		1


	//   ....[86]....
        /*15b4*/ 	.word	0x00026ee0
        /*15b8*/ 	.word	0x00000022
        /*15bc*/ 	.word	0x0002d8b0
        /*15c0*/ 	.short	0x010a
        /*15c2*/ 	.byte	0x3f
	.zero		1


	//   ....[87]....
        /*15c4*/ 	.word	0x00027190
        /*15c8*/ 	.word	0x00000002
        /*15cc*/ 	.word	0x0002d800
        /*15d0*/ 	.short	0x010a
        /*15d2*/ 	.byte	0x3f
	.zero		1


	//   ....[88]....
        /*15d4*/ 	.word	0x000273a0
        /*15d8*/ 	.word	0x00000002
        /*15dc*/ 	.word	0x0002d800
        /*15e0*/ 	.short	0x010a
        /*15e2*/ 	.byte	0x3f
	.zero		1


	//   ....[89]....
        /*15e4*/ 	.word	0x000273f0
        /*15e8*/ 	.word	0x00000000
        /*15ec*/ 	.word	0x0002d830
        /*15f0*/ 	.short	0x010a
        /*15f2*/ 	.byte	0x3f
	.zero		1


	//   ....[90]....
        /*15f4*/ 	.word	0x00027440
        /*15f8*/ 	.word	0x00000009
        /*15fc*/ 	.word	0x0002d830
        /*1600*/ 	.short	0x010a
        /*1602*/ 	.byte	0x3f
	.zero		1


	//   ....[91]....
        /*1604*/ 	.word	0x00027490
        /*1608*/ 	.word	0x00000009
        /*160c*/ 	.word	0x0002d850
        /*1610*/ 	.short	0x010a
        /*1612*/ 	.byte	0x3f
	.zero		1


	//   ....[92]....
        /*1614*/ 	.word	0x000274e0
        /*1618*/ 	.word	0x00000005
        /*161c*/ 	.word	0x0002d830
        /*1620*/ 	.short	0x010a
        /*1622*/ 	.byte	0x3f
	.zero		1


	//   ....[93]....
        /*1624*/ 	.word	0x00027530
        /*1628*/ 	.word	0x00000006
        /*162c*/ 	.word	0x0002d850
        /*1630*/ 	.short	0x010a
        /*1632*/ 	.byte	0x3f
	.zero		1


	//   ....[94]....
        /*1634*/ 	.word	0x00027580
        /*1638*/ 	.word	0x00000005
        /*163c*/ 	.word	0x0002d830
        /*1640*/ 	.short	0x010a
        /*1642*/ 	.byte	0x3f
	.zero		1


	//   ....[95]....
        /*1644*/ 	.word	0x000275d0
        /*1648*/ 	.word	0x00000006
        /*164c*/ 	.word	0x0002d850
        /*1650*/ 	.short	0x010a
        /*1652*/ 	.byte	0x3f
	.zero		1


	//   ....[96]....
        /*1654*/ 	.word	0x00027620
        /*1658*/ 	.word	0x00000007
        /*165c*/ 	.word	0x0002d850
        /*1660*/ 	.short	0x010a
        /*1662*/ 	.byte	0x3f
	.zero		1


	//   ....[97]....
        /*1664*/ 	.word	0x00027d90
        /*1668*/ 	.word	0x00000012
        /*166c*/ 	.word	0x0002d820
        /*1670*/ 	.short	0x010a
        /*1672*/ 	.byte	0x3f
	.zero		1


	//   ....[98]....
        /*1674*/ 	.word	0x00027de0
        /*1678*/ 	.word	0x0000000a
        /*167c*/ 	.word	0x0002d8a0
        /*1680*/ 	.short	0x010a
        /*1682*/ 	.byte	0x3f
	.zero		1


	//   ....[99]....
        /*1684*/ 	.word	0x00027e30
        /*1688*/ 	.word	0x0000000a
        /*168c*/ 	.word	0x0002d8c0
        /*1690*/ 	.short	0x010a
        /*1692*/ 	.byte	0x3f
	.zero		1


	//   ....[100]....
        /*1694*/ 	.word	0x00027e80
        /*1698*/ 	.word	0x00000009
        /*169c*/ 	.word	0x0002d8a0
        /*16a0*/ 	.short	0x010a
        /*16a2*/ 	.byte	0x3f
	.zero		1


	//   ....[101]....
        /*16a4*/ 	.word	0x00027ed0
        /*16a8*/ 	.word	0x00000009
        /*16ac*/ 	.word	0x0002d8c0
        /*16b0*/ 	.short	0x010a
        /*16b2*/ 	.byte	0x3f
	.zero		1


	//   ....[102]....
        /*16b4*/ 	.word	0x00027ff0
        /*16b8*/ 	.word	0x00000002
        /*16bc*/ 	.word	0x0002d840
        /*16c0*/ 	.short	0x010a
        /*16c2*/ 	.byte	0x3f
	.zero		1


	//   ....[103]....
        /*16c4*/ 	.word	0x00028e20
        /*16c8*/ 	.word	0x00000012
        /*16cc*/ 	.word	0x0002d820
        /*16d0*/ 	.short	0x010a
        /*16d2*/ 	.byte	0x3f
	.zero		1


	//   ....[104]....
        /*16d4*/ 	.word	0x00028e70
        /*16d8*/ 	.word	0x00000005
        /*16dc*/ 	.word	0x0002d840
        /*16e0*/ 	.short	0x010a
        /*16e2*/ 	.byte	0x3f
	.zero		1


	//   ....[105]....
        /*16e4*/ 	.word	0x00029410
        /*16e8*/ 	.word	0x00000005
        /*16ec*/ 	.word	0x0002d860
        /*16f0*/ 	.short	0x010a
        /*16f2*/ 	.byte	0x3f
	.zero		1


	//   ....[106]....
        /*16f4*/ 	.word	0x000299f0
        /*16f8*/ 	.word	0x00000000
        /*16fc*/ 	.word	0x0002d860
        /*1700*/ 	.short	0x010a
        /*1702*/ 	.byte	0x3f
	.zero		1


	//   ....[107]....
        /*1704*/ 	.word	0x0002a9e0
        /*1708*/ 	.word	0x00000005
        /*170c*/ 	.word	0x0002d820
        /*1710*/ 	.short	0x010a
        /*1712*/ 	.byte	0x3f
	.zero		1


	//   ....[108]....
        /*1714*/ 	.word	0x0002ab80
        /*1718*/ 	.word	0x00000003
        /*171c*/ 	.word	0x0002d840
        /*1720*/ 	.short	0x010a
        /*1722*/ 	.byte	0x3f
	.zero		1


	//   ....[109]....
        /*1724*/ 	.word	0x0002abd0
        /*1728*/ 	.word	0x00000005
        /*172c*/ 	.word	0x0002d840
        /*1730*/ 	.short	0x010a
        /*1732*/ 	.byte	0x3f
	.zero		1


	//   ....[110]....
        /*1734*/ 	.word	0x0002ac20
        /*1738*/ 	.word	0x00000003
        /*173c*/ 	.word	0x0002d860
        /*1740*/ 	.short	0x010a
        /*1742*/ 	.byte	0x3f
	.zero		1


	//----- nvinfo : EIATTR_NUM_MBARRIERS
	.align		4
.L_237:
        /*1744*/ 	.byte	0x03, 0x38
        /*1746*/ 	.short	0x0016


	//----- nvinfo : EIATTR_EXIT_INSTR_OFFSETS
	.align		4
        /*1748*/ 	.byte	0x04, 0x1c
        /*174a*/ 	.short	(.L_239 - .L_238)


	//   ....[0]....
.L_238:
        /*174c*/ 	.word	0x00026a60


	//----- nvinfo : EIATTR_MAX_THREADS
	.align		4
.L_239:
        /*1750*/ 	.byte	0x04, 0x05
        /*1752*/ 	.short	(.L_241 - .L_240)
.L_240:
        /*1754*/ 	.word	0x00000200
        /*1758*/ 	.word	0x00000001
        /*175c*/ 	.word	0x00000001


	//----- nvinfo : EIATTR_CRS_STACK_SIZE
	.align		4
.L_241:
        /*1760*/ 	.byte	0x04, 0x1e
        /*1762*/ 	.short	(.L_243 - .L_242)
.L_242:
        /*1764*/ 	.word	0x00000000


	//----- nvinfo : EIATTR_CBANK_PARAM_SIZE
	.align		4
.L_243:
        /*1768*/ 	.byte	0x03, 0x19
        /*176a*/ 	.short	0x0af0


	//----- nvinfo : EIATTR_PARAM_CBANK
	.align		4
        /*176c*/ 	.byte	0x04, 0x0a
        /*176e*/ 	.short	(.L_245 - .L_244)
	.align		4
.L_244:
        /*1770*/ 	.word	index@(.nv.constant0._ZN7cutlass13device_kernelIN5flash11enable_sm90INS1_16FlashAttnFwdSm90INS1_25CollectiveMainloopFwdSm90ILi2EN4cute5tupleIJNS5_1CILi1EEES8_S8_EEENS6_IJNS7_ILi192EEENS7_ILi128EEENS7_ILi96EEEEEELi96ENS_6half_tEfNS_4arch4Sm90ELb0ELb1ELb1ELb1ELb1ELb1ELb0ELb0ELb1ELb1ELb1ELb0EEENS1_21CollectiveEpilogueFwdINS6_IJSA_SC_SB_EEES9_SE_SG_Li384ELb1ELb1ELb1ELb0EEENS1_36VarlenDynamicPersistentTileSchedulerILi192ELi128ELi384ELi128ELb1ELb1ELb1ELb1ELb0ELb1EEEEEEEEEvNT_6ParamsE)
        /*1774*/ 	.short	0x0210
        /*1776*/ 	.short	0x0af0


	//----- nvinfo : EIATTR_SW_WAR
	.align		4
.L_245:
        /*1778*/ 	.byte	0x04, 0x36
        /*177a*/ 	.short	(.L_247 - .L_246)
.L_246:
        /*177c*/ 	.word	0x00000008
.L_247:


//--------------------- .nv.info._ZN7cutlass13device_kernelIN5flash11enable_sm90INS1_16FlashAttnFwdSm90INS1_25CollectiveMainloopFwdSm90ILi2EN4cute5tupleIJNS5_1CILi1EEES8_S8_EEENS6_IJNS7_ILi192EEENS7_ILi128EEENS7_ILi96EEEEEELi96ENS_6half_tEfNS_4arch4Sm90ELb1ELb0ELb1ELb0ELb1ELb0ELb0ELb0ELb1ELb1ELb1ELb0EEENS1_21CollectiveEpilogueFwdINS6_IJSA_SC_SB_EEES9_SE_SG_Li384ELb0ELb1ELb1ELb0EEENS1_19SingleTileSchedulerILb0ELb1ELb1ELi192EEEEEEEEEvNT_6ParamsE --------------------------
	.section	.nv.info._ZN7cutlass13device_kernelIN5flash11enable_sm90INS1_16FlashAttnFwdSm90INS1_25CollectiveMainloopFwdSm90ILi2EN4cute5tupleIJNS5_1CILi1EEES8_S8_EEENS6_IJNS7_ILi192EEENS7_ILi128EEENS7_ILi96EEEEEELi96ENS_6half_tEfNS_4arch4Sm90ELb1ELb0ELb1ELb0ELb1ELb0ELb0ELb0ELb1ELb1ELb1ELb0EEENS1_21CollectiveEpilogueFwdINS6_IJSA_SC_SB_EEES9_SE_SG_Li384ELb0ELb1ELb1ELb0EEENS1_19SingleTileSchedulerILb0ELb1ELb1ELi192EEEEEEEEEvNT_6ParamsE,"",@"SHT_CUDA_INFO"
	.sectionflags	@""
	.align	4


	//----- nvinfo : EIATTR_CUDA_API_VERSION
	.align		4
        /*0000*/ 	.byte	0x04, 0x37
        /*0002*/ 	.short	(.L_249 - .L_248)
.L_248:
        /*0004*/ 	.word	0x00000082


	//----- nvinfo : EIATTR_KPARAM_INFO
	.align		4
.L_249:
        /*0008*/ 	.byte	0x04, 0x17
        /*000a*/ 	.short	(.L_251 - .L_250)
.L_250:
        /*000c*/ 	.word	0x00000000
        /*0010*/ 	.short	0x0000
        /*0012*/ 	.short	0x0070
        /*0014*/ 	.byte	0x00, 0xf0, 0x01, 0x28


	//----- nvinfo : EIATTR_SPARSE_MMA_MASK
	.align		4
.L_251:
        /*0018*/ 	.byte	0x03, 0x50
        /*001a*/ 	.short	0x0000


	//----- nvinfo : EIATTR_MAXREG_COUNT
	.align		4
        /*001c*/ 	.byte	0x03, 0x1b
        /*001e*/ 	.short	0x0080


	//----- nvinfo : EIATTR_NUM_BARRIERS
	.align		4
        /*0020*/ 	.byte	0x02, 0x4c
        /*0022*/ 	.byte	0x10
	.zero		1


	//----- nvinfo : EIATTR_EXTERNS
	.align		4
        /*0024*/ 	.byte	0x04, 0x0f
        /*0026*/ 	.short	(.L_253 - .L_252)


	//   ....[0]....
	.align		4
.L_252:
        /*0028*/ 	.word	index@(__assertfail)


	//----- nvinfo : EIATTR_ANNOTATIONS
	.align		4
.L_253:
        /*002c*/ 	.byte	0x04, 0x55
        /*002e*/ 	.short	(.L_255 - .L_254)


	//   ....[0]....
.L_254:
        /*0030*/ 	.word	0x00000001
        /*0034*/ 	.byte	0xb0, 0x08, 0x00, 0x00, 0x01, 0x00, 0x00, 0x00, 0x10, 0x0a, 0x00, 0x00, 0x01, 0x00, 0x00, 0x00
        /*0044*/ 	.byte	0x10, 0x14, 0x00, 0x00, 0x01, 0x00, 0x00, 0x00, 0xe0, 0xaa, 0x00, 0x00, 0x01, 0x00, 0x00, 0x00
        /*0054*/ 	.byte	0xf0, 0xbd, 0x00, 0x00, 0x01, 0x00, 0x00, 0x00, 0xe0, 0xcd, 0x00, 0x00, 0x01, 0x00, 0x00, 0x00
        /*0064*/ 	.byte	0x00, 0xce, 0x00, 0x00, 0x01, 0x00, 0x00, 0x00, 0x60, 0xcf, 0x00, 0x00, 0x01, 0x00, 0x00, 0x00
        /*0074*/ 	.byte	0xd0, 0xe5, 0x00, 0x00, 0x01, 0x00, 0x00, 0x00, 0xf0, 0xe5, 0x00, 0x00, 0x01, 0x00, 0x00, 0x00
        /*0084*/ 	.byte	0x10, 0xfa, 0x00, 0x00


	//----- nvinfo : EIATTR_MERCURY_ISA_VERSION
	.align		4
.L_255:
        /*0088*/ 	.byte	0x03, 0x5f
        /*008a*/ 	.short	0x0101


	//----- nvinfo : EIATTR_INT_WARP_WIDE_INSTR_OFFSETS
	.align		4
        /*008c*/ 	.byte	0x04, 0x31
        /*008e*/ 	.short	(.L_257 - .L_256)


	//   ....[0]....
.L_256:
        /*0090*/ 	.word	0x000000c0


	//   ....[1]....
        /*0094*/ 	.word	0x000000d0


	//   ....[2]....
        /*0098*/ 	.word	0x00000170


	//----- nvinfo : EIATTR_COOP_GROUP_MASK_REGIDS
	.align		4
.L_257:
        /*009c*/ 	.byte	0x04, 0x29
        /*009e*/ 	.short	(.L_259 - .L_258)


	//   ....[0]....
.L_258:
        /*00a0*/ 	.word	0xffffffff


	//   ....[1]....
        /*00a4*/ 	.word	0xffffffff


	//   ....[2]....
        /*00a8*/ 	.word	0xffffffff


	//   ....[3]....
        /*00ac*/ 	.word	0xffffffff


	//   ....[4]....
        /*00b0*/ 	.word	0xffffffff


	//   ....[5]....
        /*00b4*/ 	.word	0xffffffff


	//   ....[6]....
        /*00b8*/ 	.word	0xffffffff


	//   ....[7]....
        /*00bc*/ 	.word	0xffffffff


	//   ....[8]....
        /*00c0*/ 	.word	0xffffffff


	//   ....[9]....
        /*00c4*/ 	.word	0xffffffff


	//   ....[10]....
        /*00c8*/ 	.word	0xffffffff


	//   ....[11]....
        /*00cc*/ 	.word	0xffffffff


	//   ....[12]....
        /*00d0*/ 	.word	0xffffffff


	//   ....[13]....
        /*00d4*/ 	.word	0xffffffff


	//   ....[14]....
        /*00d8*/ 	.word	0xffffffff


	//   ....[15]....
        /*00dc*/ 	.word	0xffffffff


	//   ....[16]....
        /*00e0*/ 	.word	0xffffffff


	//   ....[17]....
        /*00e4*/ 	.word	0xffffffff


	//   ....[18]....
        /*00e8*/ 	.word	0xffffffff


	//   ....[19]....
        /*00ec*/ 	.word	0xffffffff


	//   ....[20]....
        /*00f0*/ 	.word	0xffffffff


	//   ....[21]....
        /*00f4*/ 	.word	0xffffffff


	//   ....[22]....
        /*00f8*/ 	.word	0xffffffff


	//   ....[23]....
        /*00fc*/ 	.word	0xffffffff


	//   ....[24]....
        /*0100*/ 	.word	0xffffffff


	//   ....[25]....
        /*0104*/ 	.word	0xffffffff


	//   ....[26]....
        /*0108*/ 	.word	0xffffffff


	//   ....[27]....
        /*010c*/ 	.word	0xffffffff


	//   ....[28]....
        /*0110*/ 	.word	0xffffffff


	//   ....[29]....
        /*0114*/ 	.word	0xffffffff


	//   ....[30]....
        /*0118*/ 	.word	0xffffffff


	//   ....[31]....
        /*011c*/ 	.word	0xffffffff


	//   ....[32]....
        /*0120*/ 	.word	0xffffffff


	//   ....[33]....
        /*0124*/ 	.word	0xffffffff


	//   ....[34]....
        /*0128*/ 	.word	0xffffffff


	//   ....[35]....
        /*012c*/ 	.word	0xffffffff


	//   ....[36]....
        /*0130*/ 	.word	0xffffffff


	//   ....[37]....
        /*0134*/ 	.word	0xffffffff


	//   ....[38]....
        /*0138*/ 	.word	0xffffffff


	//   ....[39]....
        /*013c*/ 	.word	0xffffffff


	//   ....[40]....
        /*0140*/ 	.word	0xffffffff


	//   ....[41]....
        /*0144*/ 	.word	0xffffffff


	//   ....[42]....
        /*0148*/ 	.word	0xffffffff


	//   ....[43]....
        /*014c*/ 	.word	0xffffffff


	//   ....[44]....
        /*0150*/ 	.word	0xffffffff


	//   ....[45]....
        /*0154*/ 	.word	0xffffffff


	//   ....[46]....
        /*0158*/ 	.word	0xffffffff


	//   ....[47]....
        /*015c*/ 	.word	0xffffffff


	//   ....[48]....
        /*0160*/ 	.word	0xffffffff


	//   ....[49]....
        /*0164*/ 	.word	0xffffffff


	//   ....[50]....
        /*0168*/ 	.word	0xffffffff


	//   ....[51]....
        /*016c*/ 	.word	0xffffffff


	//   ....[52]....
        /*0170*/ 	.word	0xffffffff


	//   ....[53]....
        /*0174*/ 	.word	0xffffffff


	//   ....[54]....
        /*0178*/ 	.word	0xffffffff


	//   ....[55]....
        /*017c*/ 	.word	0xffffffff


	//   ....[56]....
        /*0180*/ 	.word	0xffffffff


	//   ....[57]....
        /*0184*/ 	.word	0xffffffff


	//   ....[58]....
        /*0188*/ 	.word	0xffffffff


	//   ....[59]....
        /*018c*/ 	.word	0xffffffff


	//   ....[60]....
        /*0190*/ 	.word	0xffffffff


	//   ....[61]....
        /*0194*/ 	.word	0xffffffff


	//   ....[62]....
        /*0198*/ 	.word	0xffffffff


	//   ....[63]....
        /*019c*/ 	.word	0xffffffff


	//   ....[64]....
        /*01a0*/ 	.word	0xffffffff


	//   ....[65]....
        /*01a4*/ 	.word	0xffffffff


	//   ....[66]....
        /*01a8*/ 	.word	0xffffffff


	//   ....[67]....
        /*01ac*/ 	.word	0xffffffff


	//   ....[68]....
        /*01b0*/ 	.word	0xffffffff


	//   ....[69]....
        /*01b4*/ 	.word	0xffffffff


	//   ....[70]....
        /*01b8*/ 	.word	0xffffffff


	//   ....[71]....
        /*01bc*/ 	.word	0xffffffff


	//   ....[72]....
        /*01c0*/ 	.word	0xffffffff


	//   ....[73]....
        /*01c4*/ 	.word	0xffffffff


	//   ....[74]....
        /*01c8*/ 	.word	0xffffffff


	//   ....[75]....
        /*01cc*/ 	.word	0xffffffff


	//   ....[76]....
        /*01d0*/ 	.word	0xffffffff


	//   ....[77]....
        /*01d4*/ 	.word	0xffffffff


	//   ....[78]....
        /*01d8*/ 	.word	0xffffffff


	//   ....[79]....
        /*01dc*/ 	.word	0xffffffff


	//   ....[80]....
        /*01e0*/ 	.word	0xffffffff


	//   ....[81]....
        /*01e4*/ 	.word	0xffffffff


	//   ....[82]....
        /*01e8*/ 	.word	0xffffffff


	//   ....[83]....
        /*01ec*/ 	.word	0xffffffff


	//   ....[84]....
        /*01f0*/ 	.word	0x0500000f


	//   ....[85]....
        /*01f4*/ 	.word	0x0500000f


	//   ....[86]....
        /*01f8*/ 	.word	0x0500000f


	//   ....[87]....
        /*01fc*/ 	.word	0x0500000f


	//   ....[88]....
        /*0200*/ 	.word	0x0500000f


	//   ....[89]....
        /*0204*/ 	.word	0x0500000f


	//   ....[90]....
        /*0208*/ 	.word	0x0500000f


	//   ....[91]....
        /*020c*/ 	.word	0x0500000f


	//   ....[92]....
        /*0210*/ 	.word	0x0500000f


	//   ....[93]....
        /*0214*/ 	.word	0x0500000f


	//   ....[94]....
        /*0218*/ 	.word	0x0500000f


	//   ....[95]....
        /*021c*/ 	.word	0x0500000f


	//   ....[96]....
        /*0220*/ 	.word	0x0500000f


	//   ....[97]....
        /*0224*/ 	.word	0x0500000f


	//   ....[98]....
        /*0228*/ 	.word	0x0500000f


	//   ....[99]....
        /*022c*/ 	.word	0x0500000f


	//   ....[100]....
        /*0230*/ 	.word	0x0500000f


	//   ....[101]....
        /*0234*/ 	.word	0x0500000f


	//   ....[102]....
        /*0238*/ 	.word	0x0500000f


	//   ....[103]....
        /*023c*/ 	.word	0x0500000f


	//   ....[104]....
        /*0240*/ 	.word	0x0500000f


	//   ....[105]....
        /*0244*/ 	.word	0x0500000f


	//   ....[106]....
        /*0248*/ 	.word	0x0500000f


	//   ....[107]....
        /*024c*/ 	.word	0x0500000f


	//   ....[108]....
        /*0250*/ 	.word	0x0500000f


	//   ....[109]....
        /*0254*/ 	.word	0x0500000f


	//   ....[110]....
        /*0258*/ 	.word	0x0500000f


	//   ....[111]....
        /*025c*/ 	.word	0x0500000f


	//   ....[112]....
        /*0260*/ 	.word	0x0500000f


	//   ....[113]....
        /*0264*/ 	.word	0x0500000f


	//   ....[114]....
        /*0268*/ 	.word	0x0500000f


	//   ....[115]....
        /*026c*/ 	.word	0x0500000f


	//   ....[116]....
        /*0270*/ 	.word	0x0500000f


	//   ....[117]....
        /*0274*/ 	.word	0x0500000f


	//   ....[118]....
        /*0278*/ 	.word	0x0500000f


	//   ....[119]....
        /*027c*/ 	.word	0x0500000f


	//   ....[120]....
        /*0280*/ 	.word	0x0500000f


	//   ....[121]....
        /*0284*/ 	.word	0x0500000f


	//   ....[122]....
        /*0288*/ 	.word	0x0500000f


	//   ....[123]....
        /*028c*/ 	.word	0x0500000f


	//   ....[124]....
        /*0290*/ 	.word	0x0500000f


	//   ....[125]....
        /*0294*/ 	.word	0x0500000f


	//   ....[126]....
        /*0298*/ 	.word	0x0500000f


	//   ....[127]....
        /*029c*/ 	.word	0x0500000f


	//   ....[128]....
        /*02a0*/ 	.word	0x0500000f


	//   ....[129]....
        /*02a4*/ 	.word	0x0500000f


	//----- nvinfo : EIATTR_COOP_GROUP_INSTR_OFFSETS
	.align		4
.L_259:
        /*02a8*/ 	.byte	0x04, 0x28
        /*02aa*/ 	.short	(.L_261 - .L_260)


	//   ....[0]....
.L_260:
        /*02ac*/ 	.word	0x00000080


	//   ....[1]....
        /*02b0*/ 	.word	0x00000090


	//   ....[2]....
        /*02b4*/ 	.word	0x000002d0


	//   ....[3]....
        /*02b8*/ 	.word	0x00000430


	//   ....[4]....
        /*02bc*/ 	.word	0x00000550


	//   ....[5]....
        /*02c0*/ 	.word	0x000006b0


	//   ....[6]....
        /*02c4*/ 	.word	0x00001160


	//   ....[7]....
        /*02c8*/ 	.word	0x00001cd0


	//   ....[8]....
        /*02cc*/ 	.word	0x00002790


	//   ....[9]....
        /*02d0*/ 	.word	0x00002ad0


	//   ....[10]....
        /*02d4*/ 	.word	0x00002b90


	//   ....[11]....
        /*02d8*/ 	.word	0x00003550


	//   ....[12]....
        /*02dc*/ 	.word	0x000035e0


	//   ....[13]....
        /*02e0*/ 	.word	0x00004390


	//   ....[14]....
        /*02e4*/ 	.word	0x00004ef0


	//   ....[15]....
        /*02e8*/ 	.word	0x00005380


	//   ....[16]....
        /*02ec*/ 	.word	0x00005ad0


	//   ....[17]....
        /*02f0*/ 	.word	0x00005bc0


	//   ....[18]....
        /*02f4*/ 	.word	0x00006590


	//   ....[19]....
        /*02f8*/ 	.word	0x000065e0


	//   ....[20]....
        /*02fc*/ 	.word	0x000076c0


	//   ....[21]....
        /*0300*/ 	.word	0x00008cf0


	//   ....[22]....
        /*0304*/ 	.word	0x00008d20


	//   ....[23]....
        /*0308*/ 	.word	0x00008d50


	//   ....[24]....
        /*030c*/ 	.word	0x00008d60


	//   ....[25]....
        /*0310*/ 	.word	0x0000a0f0


	//   ....[26]....
        /*0314*/ 	.word	0x0000a220


	//   ....[27]....
        /*0318*/ 	.word	0x0000a260


	//   ....[28]....
        /*031c*/ 	.word	0x0000a350


	//   ....[29]....
        /*0320*/ 	.word	0x0000a360


	//   ....[30]....
        /*0324*/ 	.word	0x0000b290


	//   ....[31]....
        /*0328*/ 	.word	0x0000b2e0


	//   ....[32]....
        /*032c*/ 	.word	0x0000b320


	//   ....[33]....
        /*0330*/ 	.word	0x0000b360


	//   ....[34]....
        /*0334*/ 	.word	0x0000b3a0


	//   ....[35]....
        /*0338*/ 	.word	0x0000b3b0


	//   ....[36]....
        /*033c*/ 	.word	0x0000b880


	//   ....[37]....
        /*0340*/ 	.word	0x0000b890


	//   ....[38]....
        /*0344*/ 	.word	0x0000c160


	//   ....[39]....
        /*0348*/ 	.word	0x0000d490


	//   ....[40]....
        /*034c*/ 	.word	0x0000d4a0


	//   ....[41]....
        /*0350*/ 	.word	0x0000d4b0


	//   ....[42]....
        /*0354*/ 	.word	0x0000d4c0


	//   ....[43]....
        /*0358*/ 	.word	0x0000d4e0


	//   ....[44]....
        /*035c*/ 	.word	0x0000d510


	//   ....[45]....
        /*0360*/ 	.word	0x0000d540


	//   ....[46]....
        /*0364*/ 	.word	0x0000d570


	//   ....[47]....
        /*0368*/ 	.word	0x0000deb0


	//   ....[48]....
        /*036c*/ 	.word	0x0000ded0


	//   ....[49]....
        /*0370*/ 	.word	0x0000dee0


	//   ....[50]....
        /*0374*/ 	.word	0x0000df60


	//   ....[51]....
        /*0378*/ 	.word	0x0000e000


	//   ....[52]....
        /*037c*/ 	.word	0x0000e010


	//   ....[53]....
        /*0380*/ 	.word	0x0000e0b0


	//   ....[54]....
        /*0384*/ 	.word	0x0000e0e0


	//   ....[55]....
        /*0388*/ 	.word	0x0000e140


	//   ....[56]....
        /*038c*/ 	.word	0x0000e150


	//   ....[57]....
        /*0390*/ 	.word	0x0000e180


	//   ....[58]....
        /*0394*/ 	.word	0x0000e1d0


	//   ....[59]....
        /*0398*/ 	.word	0x0000ea00


	//   ....[60]....
        /*039c*/ 	.word	0x0000ea10


	//   ....[61]....
        /*03a0*/ 	.word	0x0000ea30


	//   ....[62]....
        /*03a4*/ 	.word	0x0000eab0


	//   ....[63]....
        /*03a8*/ 	.word	0x0000eac0


	//   ....[64]....
        /*03ac*/ 	.word	0x0000eb20


	//   ....[65]....
        /*03b0*/ 	.word	0x0000eb50


	//   ....[66]....
        /*03b4*/ 	.word	0x0000eb90


	//   ....[67]....
        /*03b8*/ 	.word	0x0000edb0


	//   ....[68]....
        /*03bc*/ 	.word	0x0000edd0


	//   ....[69]....
        /*03c0*/ 	.word	0x0000edf0


	//   ....[70]....
        /*03c4*/ 	.word	0x0000ee70


	//   ....[71]....
        /*03c8*/ 	.word	0x0000ee90


	//   ....[72]....
        /*03cc*/ 	.word	0x0000ef10


	//   ....[73]....
        /*03d0*/ 	.word	0x0000ef30


	//   ....[74]....
        /*03d4*/ 	.word	0x0000ef40


	//   ....[75]....
        /*03d8*/ 	.word	0x0000f470


	//   ....[76]....
        /*03dc*/ 	.word	0x0000f4a0


	//   ....[77]....
        /*03e0*/ 	.word	0x0000f4d0


	//   ....[78]....
        /*03e4*/ 	.word	0x0000f500


	//   ....[79]....
        /*03e8*/ 	.word	0x0000f530


	//   ....[80]....
        /*03ec*/ 	.word	0x0000f560


	//   ....[81]....
        /*03f0*/ 	.word	0x0000f580


	//   ....[82]....
        /*03f4*/ 	.word	0x0000f620


	//   ....[83]....
        /*03f8*/ 	.word	0x0000f9a0


	//   ....[84]....
        /*03fc*/ 	.word	0x0000ff20


	//   ....[85]....
        /*0400*/ 	.word	0x00010010


	//   ....[86]....
        /*0404*/ 	.word	0x000100c0


	//   ....[87]....
        /*0408*/ 	.word	0x00010120


	//   ....[88]....
        /*040c*/ 	.word	0x00010220


	//   ....[89]....
        /*0410*/ 	.word	0x00010290


	//   ....[90]....
        /*0414*/ 	.word	0x00010370


	//   ....[91]....
        /*0418*/ 	.word	0x00010420


	//   ....[92]....
        /*041c*/ 	.word	0x00010520


	//   ....[93]....
        /*0420*/ 	.word	0x000105d0


	//   ....[94]....
        /*0424*/ 	.word	0x00010630


	//   ....[95]....
        /*0428*/ 	.word	0x000106e0


	//   ....[96]....
        /*042c*/ 	.word	0x000107b0


	//   ....[97]....
        /*0430*/ 	.word	0x00010840


	//   ....[98]....
        /*0434*/ 	.word	0x00010910


	//   ....[99]....
        /*0438*/ 	.word	0x00010990


	//   ....[100]....
        /*043c*/ 	.word	0x00010a50


	//   ....[101]....
        /*0440*/ 	.word	0x00010af0


	//   ....[102]....
        /*0444*/ 	.word	0x00010bc0


	//   ....[103]....
        /*0448*/ 	.word	0x00010c30


	//   ....[104]....
        /*044c*/ 	.word	0x00010cf0


	//   ....[105]....
        /*0450*/ 	.word	0x00010e30


	//   ....[106]....
        /*0454*/ 	.word	0x00010ef0


	//   ....[107]....
        /*0458*/ 	.word	0x00010f80


	//   ....[108]....
        /*045c*/ 	.word	0x00011070


	//   ....[109]....
        /*0460*/ 	.word	0x000110d0


	//   ....[110]....
        /*0464*/ 	.word	0x000111a0


	//   ....[111]....
        /*0468*/ 	.word	0x00011200


	//   ....[112]....
        /*046c*/ 	.word	0x000112e0


	//   ....[113]....
        /*0470*/ 	.word	0x000113d0


	//   ....[114]....
        /*0474*/ 	.word	0x00011470


	//   ....[115]....
        /*0478*/ 	.word	0x000114d0


	//   ....[116]....
        /*047c*/ 	.word	0x000115c0


	//   ....[117]....
        /*0480*/ 	.word	0x00011620


	//   ....[118]....
        /*0484*/ 	.word	0x00011710


	//   ....[119]....
        /*0488*/ 	.word	0x00011770


	//   ....[120]....
        /*048c*/ 	.word	0x00011830


	//   ....[121]....
        /*0490*/ 	.word	0x00011970


	//   ....[122]....
        /*0494*/ 	.word	0x00011a20


	//   ....[123]....
        /*0498*/ 	.word	0x00011b10


	//   ....[124]....
        /*049c*/ 	.word	0x00011c20


	//   ....[125]....
        /*04a0*/ 	.word	0x00011ca0


	//   ....[126]....
        /*04a4*/ 	.word	0x00011d90


	//   ....[127]....
        /*04a8*/ 	.word	0x00011e00


	//   ....[128]....
        /*04ac*/ 	.word	0x00011ed0


	//   ....[129]....
        /*04b0*/ 	.word	0x00011fe0


	//----- nvinfo : EIATTR_REG_RECONFIG
	.align		4
.L_261:
        /*04b4*/ 	.byte	0x01, 0x54
	.zero		2


	//----- nvinfo : EIATTR_SYSCALL_OFFSETS
	.align		4
        /*04b8*/ 	.byte	0x04, 0x46
        /*04ba*/ 	.short	(.L_263 - .L_262)


	//   ....[0]....
.L_262:
        /*04bc*/ 	.word	0x00001380


	//   ....[1]....
        /*04c0*/ 	.word	0x0000c990


	//   ....[2]....
        /*04c4*/ 	.word	0x0000cad0


	//   ....[3]....
        /*04c8*/ 	.word	0x0000cbc0


	//   ....[4]....
        /*04cc*/ 	.word	0x0000d9b0


	//----- nvinfo : EIATTR_MBARRIER_INSTR_OFFSETS
	.align		4
.L_263:
        /*04d0*/ 	.byte	0x04, 0x39
        /*04d2*/ 	.short	(.L_265 - .L_264)


	//   ....[0]....
.L_264:
        /*04d4*/ 	.word	0x00000180
        /*04d8*/ 	.word	0x000000ff
        /*04dc*/ 	.word	0x0002d800
        /*04e0*/ 	.short	0x0100
        /*04e2*/ 	.byte	0x08
	.zero		1


	//   ....[1]....
        /*04e4*/ 	.word	0x00000190
        /*04e8*/ 	.word	0x000000ff
        /*04ec*/ 	.word	0x0002d820
        /*04f0*/ 	.short	0x0100
        /*04f2*/ 	.byte	0x08
	.zero		1


	//   ....[2]....
        /*04f4*/ 	.word	0x00000280
        /*04f8*/ 	.word	0x000000ff
        /*04fc*/ 	.word	0x0002d830
        /*0500*/ 	.short	0x0100
        /*0502*/ 	.byte	0x08
	.zero		1


	//   ....[3]....
        /*0504*/ 	.word	0x00000290
        /*0508*/ 	.word	0x000000ff
        /*050c*/ 	.word	0x0002d840
        /*0510*/ 	.short	0x0100
        /*0512*/ 	.byte	0x08
	.zero		1


	//   ....[4]....
        /*0514*/ 	.word	0x000002a0
        /*0518*/ 	.word	0x000000ff
        /*051c*/ 	.word	0x0002d838
        /*0520*/ 	.short	0x0100
        /*0522*/ 	.byte	0x08
	.zero		1


	//   ....[5]....
        /*0524*/ 	.word	0x000002b0
        /*0528*/ 	.word	0x000000ff
        /*052c*/ 	.word	0x0002d848
        /*0530*/ 	.short	0x0100
        /*0532*/ 	.byte	0x08
	.zero		1


	//   ....[6]....
        /*0534*/ 	.word	0x000003e0
        /*0538*/ 	.word	0x000000ff
        /*053c*/ 	.word	0x0002d850
        /*0540*/ 	.short	0x0100
        /*0542*/ 	.byte	0x08
	.zero		1


	//   ....[7]....
        /*0544*/ 	.word	0x000003f0
        /*0548*/ 	.word	0x000000ff
        /*054c*/ 	.word	0x0002d860
        /*0550*/ 	.short	0x0100
        /*0552*/ 	.byte	0x08
	.zero		1


	//   ....[8]....
        /*0554*/ 	.word	0x00000400
        /*0558*/ 	.word	0x000000ff
        /*055c*/ 	.word	0x0002d858
        /*0560*/ 	.short	0x0100
        /*0562*/ 	.byte	0x08
	.zero		1


	//   ....[9]....
        /*0564*/ 	.word	0x00000410
        /*0568*/ 	.word	0x000000ff
        /*056c*/ 	.word	0x0002d868
        /*0570*/ 	.short	0x0100
        /*0572*/ 	.byte	0x08
	.zero		1


	//   ....[10]....
        /*0574*/ 	.word	0x00000500
        /*0578*/ 	.word	0x000000ff
        /*057c*/ 	.word	0x0002d870
        /*0580*/ 	.short	0x0100
        /*0582*/ 	.byte	0x06
	.zero		1


	//   ....[11]....
        /*0584*/ 	.word	0x00000510
        /*0588*/ 	.word	0x000000ff
        /*058c*/ 	.word	0x0002d880
        /*0590*/ 	.short	0x0100
        /*0592*/ 	.byte	0x06
	.zero		1


	//   ....[12]....
        /*0594*/ 	.word	0x00000520
        /*0598*/ 	.word	0x000000ff
        /*059c*/ 	.word	0x0002d878
        /*05a0*/ 	.short	0x0100
        /*05a2*/ 	.byte	0x06
	.zero		1


	//   ....[13]....
        /*05a4*/ 	.word	0x00000530
        /*05a8*/ 	.word	0x000000ff
        /*05ac*/ 	.word	0x0002d888
        /*05b0*/ 	.short	0x0100
        /*05b2*/ 	.byte	0x06
	.zero		1


	//   ....[14]....
        /*05b4*/ 	.word	0x00000660
        /*05b8*/ 	.word	0x000000ff
        /*05bc*/ 	.word	0x0002d890
        /*05c0*/ 	.short	0x0100
        /*05c2*/ 	.byte	0x08
	.zero		1


	//   ....[15]....
        /*05c4*/ 	.word	0x00000670
        /*05c8*/ 	.word	0x000000ff
        /*05cc*/ 	.word	0x0002d8a0
        /*05d0*/ 	.short	0x0100
        /*05d2*/ 	.byte	0x08
	.zero		1


	//   ....[16]....
        /*05d4*/ 	.word	0x00000680
        /*05d8*/ 	.word	0x000000ff
        /*05dc*/ 	.word	0x0002d898
        /*05e0*/ 	.short	0x0100
        /*05e2*/ 	.byte	0x08
	.zero		1


	//   ....[17]....
        /*05e4*/ 	.word	0x00000690
        /*05e8*/ 	.word	0x000000ff
        /*05ec*/ 	.word	0x0002d8a8
        /*05f0*/ 	.short	0x0100
        /*05f2*/ 	.byte	0x08
	.zero		1


	//   ....[18]....
        /*05f4*/ 	.word	0x000007d0
        /*05f8*/ 	.word	0x000000ff
        /*05fc*/ 	.word	0x0002d8b0
        /*0600*/ 	.short	0x0100
        /*0602*/ 	.byte	0x08
	.zero		1


	//   ....[19]....
        /*0604*/ 	.word	0x000007e0
        /*0608*/ 	.word	0x000000ff
        /*060c*/ 	.word	0x0002d8c0
        /*0610*/ 	.short	0x0100
        /*0612*/ 	.byte	0x08
	.zero		1


	//   ....[20]....
        /*0614*/ 	.word	0x000007f0
        /*0618*/ 	.word	0x000000ff
        /*061c*/ 	.word	0x0002d8b8
        /*0620*/ 	.short	0x0100
        /*0622*/ 	.byte	0x08
	.zero		1


	//   ....[21]....
        /*0624*/ 	.word	0x00000800
        /*0628*/ 	.word	0x000000ff
        /*062c*/ 	.word	0x0002d8c8
        /*0630*/ 	.short	0x0100
        /*0632*/ 	.byte	0x08
	.zero		1


	//   ....[22]....
        /*0634*/ 	.word	0x000013b0
        /*0638*/ 	.word	0x000000ff
        /*063c*/ 	.word	0x0002d800
        /*0640*/ 	.short	0x010a
        /*0642*/ 	.byte	0x26
	.zero		1


	//   ....[23]....
        /*0644*/ 	.word	0x000014d0
        /*0648*/ 	.word	0x000000ff
        /*064c*/ 	.word	0x0002d830
        /*0650*/ 	.short	0x010a
        /*0652*/ 	.byte	0x26
	.zero		1


	//   ....[24]....
        /*0654*/ 	.word	0x00001530
        /*0658*/ 	.word	0x000000ff
        /*065c*/ 	.word	0x0002d830
        /*0660*/ 	.short	0x010a
        /*0662*/ 	.byte	0x26
	.zero		1


	//   ....[25]....
        /*0664*/ 	.word	0x00002320
        /*0668*/ 	.word	0x000000ff
        /*066c*/ 	.word	0x00000000
        /*0670*/ 	.short	0x0101
        /*0672*/ 	.byte	0x04
	.zero		1


	//   ....[26]....
        /*0674*/ 	.word	0x00004520
        /*0678*/ 	.word	0x000000ff
        /*067c*/ 	.word	0x0002d830
        /*0680*/ 	.short	0x010a
        /*0682*/ 	.byte	0x04
	.zero		1


	//   ....[27]....
        /*0684*/ 	.word	0x00004560
        /*0688*/ 	.word	0x000000ff
        /*068c*/ 	.word	0x0002d830
        /*0690*/ 	.short	0x010a
        /*0692*/ 	.byte	0x04
	.zero		1


	//   ....[28]....
        /*0694*/ 	.word	0x00004850
        /*0698*/ 	.word	0x000000ff
        /*069c*/ 	.word	0x0002d850
        /*06a0*/ 	.short	0x010a
        /*06a2*/ 	.byte	0x0a
	.zero		1


	//   ....[29]....
        /*06a4*/ 	.word	0x00004890
        /*06a8*/ 	.word	0x000000ff
        /*06ac*/ 	.word	0x0002d850
        /*06b0*/ 	.short	0x010a
        /*06b2*/ 	.byte	0x0a
	.zero		1


	//   ....[30]....
        /*06b4*/ 	.word	0x00005450
        /*06b8*/ 	.word	0x000000ff
        /*06bc*/ 	.word	0x00000000
        /*06c0*/ 	.short	0x0101
        /*06c2*/ 	.byte	0x0a
	.zero		1


	//   ....[31]....
        /*06c4*/ 	.word	0x00007220
        /*06c8*/ 	.word	0x000000ff
        /*06cc*/ 	.word	0x00000000
        /*06d0*/ 	.short	0x0101
        /*06d2*/ 	.byte	0x05
	.zero		1


	//   ....[32]....
        /*06d4*/ 	.word	0x000079e0
        /*06d8*/ 	.word	0x000000ff
        /*06dc*/ 	.word	0x0002d830
        /*06e0*/ 	.short	0x010a
        /*06e2*/ 	.byte	0x0a
	.zero		1


	//   ....[33]....
        /*06e4*/ 	.word	0x00007a20
        /*06e8*/ 	.word	0x000000ff
        /*06ec*/ 	.word	0x0002d830
        /*06f0*/ 	.short	0x010a
        /*06f2*/ 	.byte	0x0a
	.zero		1


	//   ....[34]....
        /*06f4*/ 	.word	0x00007cc0
        /*06f8*/ 	.word	0x000000ff
        /*06fc*/ 	.word	0x0002d850
        /*0700*/ 	.short	0x010a
        /*0702*/ 	.byte	0x0a
	.zero		1


	//   ....[35]....
        /*0704*/ 	.word	0x00007d00
        /*0708*/ 	.word	0x000000ff
        /*070c*/ 	.word	0x0002d850
        /*0710*/ 	.short	0x010a
        /*0712*/ 	.byte	0x0a
	.zero		1


	//   ....[36]....
        /*0714*/ 	.word	0x000085b0
        /*0718*/ 	.word	0x000000ff
        /*071c*/ 	.word	0x00000000
        /*0720*/ 	.short	0x0101
        /*0722*/ 	.byte	0x0a
	.zero		1


	//   ....[37]....
        /*0724*/ 	.word	0x00009c40
        /*0728*/ 	.word	0x000000ff
        /*072c*/ 	.word	0x00000000
        /*0730*/ 	.short	0x0101
        /*0732*/ 	.byte	0x07
	.zero		1


	//   ....[38]....
        /*0734*/ 	.word	0x0000a170
        /*0738*/ 	.word	0x000000ff
        /*073c*/ 	.word	0x0002d850
        /*0740*/ 	.short	0x010a
        /*0742*/ 	.byte	0x05
	.zero		1


	//   ....[39]....
        /*0744*/ 	.word	0x0000a1b0
        /*0748*/ 	.word	0x000000ff
        /*074c*/ 	.word	0x0002d850
        /*0750*/ 	.short	0x010a
        /*0752*/ 	.byte	0x05
	.zero		1


	//   ....[40]....
        /*0754*/ 	.word	0x0000a990
        /*0758*/ 	.word	0x000000ff
        /*075c*/ 	.word	0x00000000
        /*0760*/ 	.short	0x0101
        /*0762*/ 	.byte	0x05
	.zero		1


	//   ....[41]....
        /*0764*/ 	.word	0x0000b3c0
        /*0768*/ 	.word	0x000000ff
        /*076c*/ 	.word	0x00000000
        /*0770*/ 	.short	0x0101
        /*0772*/ 	.byte	0x04
	.zero		1


	//   ....[42]....
        /*0774*/ 	.word	0x0000d0a0
        /*0778*/ 	.word	0x000000ff
        /*077c*/ 	.word	0x0002d840
        /*0780*/ 	.short	0x010a
        /*0782*/ 	.byte	0x2e
	.zero		1


	//   ....[43]....
        /*0784*/ 	.word	0x0000d770
        /*0788*/ 	.word	0x000000ff
        /*078c*/ 	.word	0x0002d830
        /*0790*/ 	.short	0x0107
        /*0792*/ 	.byte	0x2e
	.zero		1


	//   ....[44]....
        /*0794*/ 	.word	0x0000d7e0
        /*0798*/ 	.word	0x000000ff
        /*079c*/ 	.word	0x0002d830
        /*07a0*/ 	.short	0x0101
        /*07a2*/ 	.byte	0x2e
	.zero		1


	//   ....[45]....
        /*07a4*/ 	.word	0x0000e320
        /*07a8*/ 	.word	0x000000ff
        /*07ac*/ 	.word	0x0002d800
        /*07b0*/ 	.short	0x0107
        /*07b2*/ 	.byte	0x2e
	.zero		1


	//   ....[46]....
        /*07b4*/ 	.word	0x0000e380
        /*07b8*/ 	.word	0x000000ff
        /*07bc*/ 	.word	0x0002d800
        /*07c0*/ 	.short	0x0101
        /*07c2*/ 	.byte	0x2e
	.zero		1


	//   ....[47]....
        /*07c4*/ 	.word	0x0000e3b0
        /*07c8*/ 	.word	0x000000ff
        /*07cc*/ 	.word	0x0002d820
        /*07d0*/ 	.short	0x010a
        /*07d2*/ 	.byte	0x2e
	.zero		1


	//   ....[48]....
        /*07d4*/ 	.word	0x0000e7d0
        /*07d8*/ 	.word	0x00000007
        /*07dc*/ 	.word	0x0002d840
        /*07e0*/ 	.short	0x010a
        /*07e2*/ 	.byte	0x3f
	.zero		1


	//   ....[49]....
        /*07e4*/ 	.word	0x0000ec40
        /*07e8*/ 	.word	0x00000007
        /*07ec*/ 	.word	0x0002d830
        /*07f0*/ 	.short	0x0107
        /*07f2*/ 	.byte	0x3f
	.zero		1


	//   ....[50]....
        /*07f4*/ 	.word	0x0000ecf0
        /*07f8*/ 	.word	0x00000007
        /*07fc*/ 	.word	0x0002d830
        /*0800*/ 	.short	0x0101
        /*0802*/ 	.byte	0x3f
	.zero		1


	//   ....[51]....
        /*0804*/ 	.word	0x0000ed50
        /*0808*/ 	.word	0x00000007
        /*080c*/ 	.word	0x0002d860
        /*0810*/ 	.short	0x010a
        /*0812*/ 	.byte	0x3f
	.zero		1


	//   ....[52]....
        /*0814*/ 	.word	0x0000f0b0
        /*0818*/ 	.word	0x00000007
        /*081c*/ 	.word	0x0002d850
        /*0820*/ 	.short	0x0107
        /*0822*/ 	.byte	0x3f
	.zero		1


	//   ....[53]....
        /*0824*/ 	.word	0x0000f220
        /*0828*/ 	.word	0x00000007
        /*082c*/ 	.word	0x0002d850
        /*0830*/ 	.short	0x0101
        /*0832*/ 	.byte	0x3f
	.zero		1


	//   ....[54]....
        /*0834*/ 	.word	0x0000f3a0
        /*0838*/ 	.word	0x00000000
        /*083c*/ 	.word	0x0002d860
        /*0840*/ 	.short	0x010a
        /*0842*/ 	.byte	0x3f
	.zero		1


	//   ....[55]....
        /*0844*/ 	.word	0x0000f7e0
        /*0848*/ 	.word	0x00000000
        /*084c*/ 	.word	0x0002d850
        /*0850*/ 	.short	0x0107
        /*0852*/ 	.byte	0x3f
	.zero		1


	//   ....[56]....
        /*0854*/ 	.word	0x0000f8a0
        /*0858*/ 	.word	0x00000000
        /*085c*/ 	.word	0x0002d850
        /*0860*/ 	.short	0x0101
        /*0862*/ 	.byte	0x3f
	.zero		1


	//   ....[57]....
        /*0864*/ 	.word	0x0000f930
        /*0868*/ 	.word	0x00000007
        /*086c*/ 	.word	0x0002d820
        /*0870*/ 	.short	0x010a
        /*0872*/ 	.byte	0x3f
	.zero		1


	//   ....[58]....
        /*0874*/ 	.word	0x0000fab0
        /*0878*/ 	.word	0x00000005
        /*087c*/ 	.word	0x0002d840
        /*0880*/ 	.short	0x010a
        /*0882*/ 	.byte	0x3f
	.zero		1


	//   ....[59]....
        /*0884*/ 	.word	0x0000fb50
        /*0888*/ 	.word	0x00000003
        /*088c*/ 	.word	0x0002d840
        /*0890*/ 	.short	0x010a
        /*0892*/ 	.byte	0x3f
	.zero		1


	//   ....[60]....
        /*0894*/ 	.word	0x0000fb90
        /*0898*/ 	.word	0x00000005
        /*089c*/ 	.word	0x0002d860
        /*08a0*/ 	.short	0x010a
        /*08a2*/ 	.byte	0x3f
	.zero		1


	//   ....[61]....
        /*08a4*/ 	.word	0x0000fbd0
        /*08a8*/ 	.word	0x00000003
        /*08ac*/ 	.word	0x0002d860
        /*08b0*/ 	.short	0x010a
        /*08b2*/ 	.byte	0x3f
	.zero		1


	//   ....[62]....
        /*08b4*/ 	.word	0x0000fc40
        /*08b8*/ 	.word	0x00000005
        /*08bc*/ 	.word	0x0002d800
        /*08c0*/ 	.short	0x010a
        /*08c2*/ 	.byte	0x3f
	.zero		1


	//   ....[63]....
        /*08c4*/ 	.word	0x0000fca0
        /*08c8*/ 	.word	0x00000007
        /*08cc*/ 	.word	0x0002d830
        /*08d0*/ 	.short	0x010a
        /*08d2*/ 	.byte	0x3f
	.zero		1


	//   ....[64]....
        /*08d4*/ 	.word	0x0000fd00
        /*08d8*/ 	.word	0x0000000e
        /*08dc*/ 	.word	0x0002d830
        /*08e0*/ 	.short	0x010a
        /*08e2*/ 	.byte	0x3f
	.zero		1


	//   ....[65]....
        /*08e4*/ 	.word	0x0000fd60
        /*08e8*/ 	.word	0x0000000e
        /*08ec*/ 	.word	0x0002d850
        /*08f0*/ 	.short	0x010a
        /*08f2*/ 	.byte	0x3f
	.zero		1


	//   ....[66]....
        /*08f4*/ 	.word	0x0000fdc0
        /*08f8*/ 	.word	0x0000000d
        /*08fc*/ 	.word	0x0002d830
        /*0900*/ 	.short	0x010a
        /*0902*/ 	.byte	0x3f
	.zero		1


	//   ....[67]....
        /*0904*/ 	.word	0x0000fe20
        /*0908*/ 	.word	0x0000000d
        /*090c*/ 	.word	0x0002d850
        /*0910*/ 	.short	0x010a
        /*0912*/ 	.byte	0x3f
	.zero		1


	//   ....[68]....
        /*0914*/ 	.word	0x0000fe80
        /*0918*/ 	.word	0x00000005
        /*091c*/ 	.word	0x0002d850
        /*0920*/ 	.short	0x010a
        /*0922*/ 	.byte	0x3f
	.zero		1


	//   ....[69]....
        /*0924*/ 	.word	0x0000ff60
        /*0928*/ 	.word	0x00000003
        /*092c*/ 	.word	0x0002d840
        /*0930*/ 	.short	0x010a
        /*0932*/ 	.byte	0x3f
	.zero		1


	//   ....[70]....
        /*0934*/ 	.word	0x00010d30
        /*0938*/ 	.word	0x00000003
        /*093c*/ 	.word	0x0002d820
        /*0940*/ 	.short	0x010a
        /*0942*/ 	.byte	0x3f
	.zero		1


	//   ....[71]....
        /*0944*/ 	.word	0x00010d80
        /*0948*/ 	.word	0x00000007
        /*094c*/ 	.word	0x0002d840
        /*0950*/ 	.short	0x010a
        /*0952*/ 	.byte	0x3f
	.zero		1


	//   ....[72]....
        /*0954*/ 	.word	0x00011320
        /*0958*/ 	.word	0x00000007
        /*095c*/ 	.word	0x0002d860
        /*0960*/ 	.short	0x010a
        /*0962*/ 	.byte	0x3f
	.zero		1


	//   ....[73]....
        /*0964*/ 	.word	0x000118c0
        /*0968*/ 	.word	0x00000000
        /*096c*/ 	.word	0x0002d860
        /*0970*/ 	.short	0x010a
        /*0972*/ 	.byte	0x3f
	.zero		1


	//   ....[74]....
        /*0974*/ 	.word	0x00011f00
        /*0978*/ 	.word	0x00000007
        /*097c*/ 	.word	0x0002d820
        /*0980*/ 	.short	0x010a
        /*0982*/ 	.byte	0x3f
	.zero		1


	//   ....[75]....
        /*0984*/ 	.word	0x000120a0
        /*0988*/ 	.word	0x00000005
        /*098c*/ 	.word	0x0002d840
        /*0990*/ 	.short	0x010a
        /*0992*/ 	.byte	0x3f
	.zero		1


	//   ....[76]....
        /*0994*/ 	.word	0x000120f0
        /*0998*/ 	.word	0x00000003
        /*099c*/ 	.word	0x0002d840
        /*09a0*/ 	.short	0x010a
        /*09a2*/ 	.byte	0x3f
	.zero		1


	//   ....[77]....
        /*09a4*/ 	.word	0x00012140
        /*09a8*/ 	.word	0x00000005
        /*09ac*/ 	.word	0x0002d860
        /*09b0*/ 	.short	0x010a
        /*09b2*/ 	.byte	0x3f
	.zero		1


	//----- nvinfo : EIATTR_NUM_MBARRIERS
	.align		4
.L_265:
        /*09b4*/ 	.byte	0x03, 0x38
        /*09b6*/ 	.short	0x0016


	//----- nvinfo : EIATTR_EXIT_INSTR_OFFSETS
	.align		4
        /*09b8*/ 	.byte	0x04, 0x1c
        /*09ba*/ 	.short	(.L_267 - .L_266)


	//   ....[0]....
.L_266:
        /*09bc*/ 	.word	0x0000fc20


	//----- nvinfo : EIATTR_MAX_THREADS
	.align		4
.L_267:
        /*09c0*/ 	.byte	0x04, 0x05
        /*09c2*/ 	.short	(.L_269 - .L_268)
.L_268:
        /*09c4*/ 	.word	0x00000200
        /*09c8*/ 	.word	0x00000001
        /*09cc*/ 	.word	0x00000001


	//----- nvinfo : EIATTR_CRS_STACK_SIZE
	.align		4
.L_269:
        /*09d0*/ 	.byte	0x04, 0x1e
        /*09d2*/ 	.short	(.L_271 - .L_270)
.L_270:
        /*09d4*/ 	.word	0x00000000


	//----- nvinfo : EIATTR_CBANK_PARAM_SIZE
	.align		4
.L_271:
        /*09d8*/ 	.byte	0x03, 0x19
        /*09da*/ 	.short	0x0a70


	//----- nvinfo : EIATTR_PARAM_CBANK
	.align		4
        /*09dc*/ 	.byte	0x04, 0x0a
        /*09de*/ 	.short	(.L_273 - .L_272)
	.align		4
.L_272:
        /*09e0*/ 	.word	index@(.nv.constant0._ZN7cutlass13device_kernelIN5flash11enable_sm90INS1_16FlashAttnFwdSm90INS1_25CollectiveMainloopFwdSm90ILi2EN4cute5tupleIJNS5_1CILi1EEES8_S8_EEENS6_IJNS7_ILi192EEENS7_ILi128EEENS7_ILi96EEEEEELi96ENS_6half_tEfNS_4arch4Sm90ELb1ELb0ELb1ELb0ELb1ELb0ELb0ELb0ELb1ELb1ELb1ELb0EEENS1_21CollectiveEpilogueFwdINS6_IJSA_SC_SB_EEES9_SE_SG_Li384ELb0ELb1ELb1ELb0EEENS1_19SingleTileSchedulerILb0ELb1ELb1ELi192EEEEEEEEEvNT_6ParamsE)
        /*09e4*/ 	.short	0x0210
        /*09e6*/ 	.short	0x0a70


	//----- nvinfo : EIATTR_SW_WAR
	.align		4
.L_273:
        /*09e8*/ 	.byte	0x04, 0x36
        /*09ea*/ 	.short	(.L_275 - .L_274)
.L_274:
        /*09ec*/ 	.word	0x00000008
.L_275:


//--------------------- .nv.info._ZN7cutlass13device_kernelIN5flash11enable_sm90INS1_16FlashAttnFwdSm90INS1_25CollectiveMainloopFwdSm90ILi2EN4cute5tupleIJNS5_1CILi1EEES8_S8_EEENS6_IJNS7_ILi192EEENS7_ILi128EEENS7_ILi96EEEEEELi96ENS_6half_tEfNS_4arch4Sm90ELb1ELb0ELb1ELb1ELb1ELb0ELb0ELb0ELb1ELb1ELb1ELb0EEENS1_21CollectiveEpilogueFwdINS6_IJSA_SC_SB_EEES9_SE_SG_Li384ELb1ELb1ELb1ELb0EEENS1_36VarlenDynamicPersistentTileSchedulerILi192ELi128ELi384ELi128ELb1ELb1ELb1ELb1ELb1ELb1EEEEEEEEEvNT_6ParamsE --------------------------
	.section	.nv.info._ZN7cutlass13device_kernelIN5flash11enable_sm90INS1_16FlashAttnFwdSm90INS1_25CollectiveMainloopFwdSm90ILi2EN4cute5tupleIJNS5_1CILi1EEES8_S8_EEENS6_IJNS7_ILi192EEENS7_ILi128EEENS7_ILi96EEEEEELi96ENS_6half_tEfNS_4arch4Sm90ELb1ELb0ELb1ELb1ELb1ELb0ELb0ELb0ELb1ELb1ELb1ELb0EEENS1_21CollectiveEpilogueFwdINS6_IJSA_SC_SB_EEES9_SE_SG_Li384ELb1ELb1ELb1ELb0EEENS1_36VarlenDynamicPersistentTileSchedulerILi192ELi128ELi384ELi128ELb1ELb1ELb1ELb1ELb1ELb1EEEEEEEEEvNT_6ParamsE,"",@"SHT_CUDA_INFO"
	.sectionflags	@""
	.align	4


	//----- nvinfo : EIATTR_CUDA_API_VERSION
	.align		4
        /*0000*/ 	.byte	0x04, 0x37
        /*0002*/ 	.short	(.L_277 - .L_276)
.L_276:
        /*0004*/ 	.word	0x00000082


	//----- nvinfo : EIATTR_KPARAM_INFO
	.align		4
.L_277:
        /*0008*/ 	.byte	0x04, 0x17
        /*000a*/ 	.short	(.L_279 - .L_278)
.L_278:
        /*000c*/ 	.word	0x00000000
        /*0010*/ 	.short	0x0000
        /*0012*/ 	.short	0x0070
        /*0014*/ 	.byte	0x00, 0xf0, 0x01, 0x2a


	//----- nvinfo : EIATTR_SPARSE_MMA_MASK
	.align		4
.L_279:
        /*0018*/ 	.byte	0x03, 0x50
        /*001a*/ 	.short	0x0000


	//----- nvinfo : EIATTR_MAXREG_COUNT
	.align		4
        /*001c*/ 	.byte	0x03, 0x1b
        /*001e*/ 	.short	0x0080


	//----- nvinfo : EIATTR_NUM_BARRIERS
	.align		4
        /*0020*/ 	.byte	0x02, 0x4c
        /*0022*/ 	.byte	0x10
	.zero		1


	//----- nvinfo : EIATTR_EXTERNS
	.align		4
        /*0024*/ 	.byte	0x04, 0x0f
        /*0026*/ 	.short	(.L_281 - .L_280)


	//   ....[0]....
	.align		4
.L_280:
        /*0028*/ 	.word	index@(__assertfail)


	//----- nvinfo : EIATTR_ANNOTATIONS
	.align		4
.L_281:
        /*002c*/ 	.byte	0x04, 0x55
        /*002e*/ 	.short	(.L_283 - .L_282)


	//   ....[0]....
.L_282:
        /* <DEDUP_REMOVED lines=43> */


	//----- nvinfo : EIATTR_MERCURY_ISA_VERSION
	.align		4
.L_283:
        /*02c8*/ 	.byte	0x03, 0x5f
        /*02ca*/ 	.short	0x0101


	//----- nvinfo : EIATTR_UNUSED_LOAD_BYTE_OFFSET
	.align		4
        /*02cc*/ 	.byte	0x04, 0x44
        /*02ce*/ 	.short	(.L_285 - .L_284)


	//   ....[0]....
.L_284:
        /*02d0*/ 	.word	0x00000970
        /*02d4*/ 	.word	0x0000fff0


	//   ....[1]....
        /*02d8*/ 	.word	0x0000ac50
        /*02dc*/ 	.word	0x0000fff0


	//----- nvinfo : EIATTR_INT_WARP_WIDE_INSTR_OFFSETS
	.align		4
.L_285:
        /*02e0*/ 	.byte	0x04, 0x31
        /*02e2*/ 	.short	(.L_287 - .L_286)


	//   ....[0]....
.L_286:
        /*02e4*/ 	.word	0x000000c0


	//   ....[1]....
        /*02e8*/ 	.word	0x000000d0


	//   ....[2]....
        /*02ec*/ 	.word	0x00000170


	//   ....[3]....
        /*02f0*/ 	.word	0x0000efb0


	//   ....[4]....
        /*02f4*/ 	.word	0x0000f040


	//   ....[5]....
        /*02f8*/ 	.word	0x00011d70


	//   ....[6]....
        /*02fc*/ 	.word	0x00011e00


	//----- nvinfo : EIATTR_COOP_GROUP_MASK_REGIDS
	.align		4
.L_287:
        /*0300*/ 	.byte	0x04, 0x29
        /*0302*/ 	.short	(.L_289 - .L_288)


	//   ....[0]....
.L_288:
        /*0304*/ 	.word	0xffffffff


	//   ....[1]....
        /*0308*/ 	.word	0xffffffff


	//   ....[2]....
        /*030c*/ 	.word	0xffffffff


	//   ....[3]....
        /*0310*/ 	.word	0xffffffff


	//   ....[4]....
        /*0314*/ 	.word	0xffffffff


	//   ....[5]....
        /*0318*/ 	.word	0xffffffff


	//   ....[6]....
        /*031c*/ 	.word	0xffffffff


	//   ....[7]....
        /*0320*/ 	.word	0xffffffff


	//   ....[8]....
        /*0324*/ 	.word	0xffffffff


	//   ....[9]....
        /*0328*/ 	.word	0xffffffff


	//   ....[10]....
        /*032c*/ 	.word	0xffffffff


	//   ....[11]....
        /*0330*/ 	.word	0xffffffff


	//   ....[12]....
        /*0334*/ 	.word	0xffffffff


	//   ....[13]....
        /*0338*/ 	.word	0xffffffff


	//   ....[14]....
        /*033c*/ 	.word	0xffffffff


	//   ....[15]....
        /*0340*/ 	.word	0xffffffff


	//   ....[16]....
        /*0344*/ 	.word	0xffffffff


	//   ....[17]....
        /*0348*/ 	.word	0xffffffff


	//   ....[18]....
        /*034c*/ 	.word	0xffffffff


	//   ....[19]....
        /*0350*/ 	.word	0xffffffff


	//   ....[20]....
        /*0354*/ 	.word	0xffffffff


	//   ....[21]....
        /*0358*/ 	.word	0xffffffff


	//   ....[22]....
        /*035c*/ 	.word	0xffffffff


	//   ....[23]....
        /*0360*/ 	.word	0xffffffff


	//   ....[24]....
        /*0364*/ 	.word	0xffffffff


	//   ....[25]....
        /*0368*/ 	.word	0xffffffff


	//   ....[26]....
        /*036c*/ 	.word	0xffffffff


	//   ....[27]....
        /*0370*/ 	.word	0xffffffff


	//   ....[28]....
        /*0374*/ 	.word	0xffffffff


	//   ....[29]....
        /*0378*/ 	.word	0xffffffff


	//   ....[30]....
        /*037c*/ 	.word	0xffffffff


	//   ....[31]....
        /*0380*/ 	.word	0xffffffff


	//   ....[32]....
        /*0384*/ 	.word	0xffffffff


	//   ....[33]....
        /*0388*/ 	.word	0xffffffff


	//   ....[34]....
        /*038c*/ 	.word	0xffffffff


	//   ....[35]....
        /*0390*/ 	.word	0xffffffff


	//   ....[36]....
        /*0394*/ 	.word	0xffffffff


	//   ....[37]....
        /*0398*/ 	.word	0xffffffff


	//   ....[38]....
        /*039c*/ 	.word	0xffffffff


	//   ....[39]....
        /*03a0*/ 	.word	0xffffffff


	//   ....[40]....
        /*03a4*/ 	.word	0xffffffff


	//   ....[41]....
        /*03a8*/ 	.word	0xffffffff


	//   ....[42]....
        /*03ac*/ 	.word	0xffffffff


	//   ....[43]....
        /*03b0*/ 	.word	0xffffffff


	//   ....[44]....
        /*03b4*/ 	.word	0xffffffff


	//   ....[45]....
        /*03b8*/ 	.word	0xffffffff


	//   ....[46]....
        /*03bc*/ 	.word	0xffffffff


	//   ....[47]....
        /*03c0*/ 	.word	0xffffffff


	//   ....[48]....
        /*03c4*/ 	.word	0xffffffff


	//   ....[49]....
        /*03c8*/ 	.word	0xffffffff


	//   ....[50]....
        /*03cc*/ 	.word	0xffffffff


	//   ....[51]....
        /*03d0*/ 	.word	0xffffffff


	//   ....[52]....
        /*03d4*/ 	.word	0xffffffff


	//   ....[53]....
        /*03d8*/ 	.word	0xffffffff


	//   ....[54]....
        /*03dc*/ 	.word	0xffffffff


	//   ....[55]....
        /*03e0*/ 	.word	0xffffffff


	//   ....[56]....
        /*03e4*/ 	.word	0xffffffff


	//   ....[57]....
        /*03e8*/ 	.word	0xffffffff


	//   ....[58]....
        /*03ec*/ 	.word	0xffffffff


	//   ....[59]....
        /*03f0*/ 	.word	0xffffffff


	//   ....[60]....
        /*03f4*/ 	.word	0xffffffff


	//   ....[61]....
        /*03f8*/ 	.word	0xffffffff


	//   ....[62]....
        /*03fc*/ 	.word	0xffffffff


	//   ....[63]....
        /*0400*/ 	.word	0xffffffff


	//   ....[64]....
        /*0404*/ 	.word	0xffffffff


	//   ....[65]....
        /*0408*/ 	.word	0xffffffff


	//   ....[66]....
        /*040c*/ 	.word	0xffffffff


	//   ....[67]....
        /*0410*/ 	.word	0xffffffff


	//   ....[68]....
        /*0414*/ 	.word	0xffffffff


	//   ....[69]....
        /*0418*/ 	.word	0xffffffff


	//   ....[70]....
        /*041c*/ 	.word	0xffffffff


	//   ....[71]....
        /*0420*/ 	.word	0xffffffff


	//   ....[72]....
        /*0424*/ 	.word	0xffffffff


	//   ....[73]....
        /*0428*/ 	.word	0xffffffff


	//   ....[74]....
        /*042c*/ 	.word	0xffffffff


	//   ....[75]....
        /*0430*/ 	.word	0xffffffff


	//   ....[76]....
        /*0434*/ 	.word	0xffffffff


	//   ....[77]....
        /*0438*/ 	.word	0xffffffff


	//   ....[78]....
        /*043c*/ 	.word	0xffffffff


	//   ....[79]....
        /*0440*/ 	.word	0xffffffff


	//   ....[80]....
        /*0444*/ 	.word	0xffffffff


	//   ....[81]....
        /*0448*/ 	.word	0xffffffff


	//   ....[82]....
        /*044c*/ 	.word	0xffffffff


	//   ....[83]....
        /*0450*/ 	.word	0xffffffff


	//   ....[84]....
        /*0454*/ 	.word	0xffffffff


	//   ....[85]....
        /*0458*/ 	.word	0xffffffff


	//   ....[86]....
        /*045c*/ 	.word	0xffffffff


	//   ....[87]....
        /*0460*/ 	.word	0xffffffff


	//   ....[88]....
        /*0464*/ 	.word	0xffffffff


	//   ....[89]....
        /*0468*/ 	.word	0xffffffff


	//   ....[90]....
        /*046c*/ 	.word	0xffffffff


	//   ....[91]....
        /*0470*/ 	.word	0xffffffff


	//   ....[92]....
        /*0474*/ 	.word	0xffffffff


	//   ....[93]....
        /*0478*/ 	.word	0xffffffff


	//   ....[94]....
        /*047c*/ 	.word	0xffffffff


	//   ....[95]....
        /*0480*/ 	.word	0xffffffff


	//   ....[96]....
        /*0484*/ 	.word	0xffffffff


	//   ....[97]....
        /*0488*/ 	.word	0xffffffff


	//   ....[98]....
        /*048c*/ 	.word	0xffffffff


	//   ....[99]....
        /*0490*/ 	.word	0xffffffff


	//   ....[100]....
        /*0494*/ 	.word	0xffffffff


	//   ....[101]....
        /*0498*/ 	.word	0xffffffff


	//   ....[102]....
        /*049c*/ 	.word	0xffffffff


	//   ....[103]....
        /*04a0*/ 	.word	0xffffffff


	//   ....[104]....
        /*04a4*/ 	.word	0xffffffff


	//   ....[105]....
        /*04a8*/ 	.word	0xffffffff


	//   ....[106]....
        /*04ac*/ 	.word	0xffffffff


	//   ....[107]....
        /*04b0*/ 	.word	0xffffffff


	//   ....[108]....
        /*04b4*/ 	.word	0xffffffff


	//   ....[109]....
        /*04b8*/ 	.word	0xffffffff


	//   ....[110]....
        /*04bc*/ 	.word	0xffffffff


	//   ....[111]....
        /*04c0*/ 	.word	0xffffffff


	//   ....[112]....
        /*04c4*/ 	.word	0xffffffff


	//   ....[113]....
        /*04c8*/ 	.word	0xffffffff


	//   ....[114]....
        /*04cc*/ 	.word	0xffffffff


	//   ....[115]....
        /*04d0*/ 	.word	0xffffffff


	//   ....[116]....
        /*04d4*/ 	.word	0xffffffff


	//   ....[117]....
        /*04d8*/ 	.word	0xffffffff


	//   ....[118]....
        /*04dc*/ 	.word	0xffffffff


	//   ....[119]....
        /*04e0*/ 	.word	0xffffffff


	//   ....[120]....
        /*04e4*/ 	.word	0xffffffff


	//   ....[121]....
        /*04e8*/ 	.word	0xffffffff


	//   ....[122]....
        /*04ec*/ 	.word	0xffffffff


	//   ....[123]....
        /*04f0*/ 	.word	0xffffffff


	//   ....[124]....
        /*04f4*/ 	.word	0xffffffff


	//   ....[125]....
        /*04f8*/ 	.word	0xffffffff


	//   ....[126]....
        /*04fc*/ 	.word	0x0500000f


	//   ....[127]....
        /*0500*/ 	.word	0x0500000f


	//   ....[128]....
        /*0504*/ 	.word	0x0500000f


	//   ....[129]....
        /*0508*/ 	.word	0x0500000f


	//   ....[130]....
        /*050c*/ 	.word	0x0500000f


	//   ....[131]....
        /*0510*/ 	.word	0x0500000f


	//   ....[132]....
        /*0514*/ 	.word	0x0500000f


	//   ....[133]....
        /*0518*/ 	.word	0x0500000f


	//   ....[134]....
        /*051c*/ 	.word	0x0500000f


	//   ....[135]....
        /*0520*/ 	.word	0x0500000f


	//   ....[136]....
        /*0524*/ 	.word	0x0500000f


	//   ....[137]....
        /*0528*/ 	.word	0x0500000f


	//   ....[138]....
        /*052c*/ 	.word	0x0500000f


	//   ....[139]....
        /*0530*/ 	.word	0x0500000f


	//   ....[140]....
        /*0534*/ 	.word	0x0500000f


	//   ....[141]....
        /*0538*/ 	.word	0x0500000f


	//   ....[142]....
        /*053c*/ 	.word	0x0500000f


	//   ....[143]....
        /*0540*/ 	.word	0x0500000f


	//   ....[144]....
        /*0544*/ 	.word	0x0500000f


	//   ....[145]....
        /*0548*/ 	.word	0x0500000f


	//   ....[146]....
        /*054c*/ 	.word	0x0500000f


	//   ....[147]....
        /*0550*/ 	.word	0x0500000f


	//   ....[148]....
        /*0554*/ 	.word	0x0500000f


	//   ....[149]....
        /*0558*/ 	.word	0x0500000f


	//   ....[150]....
        /*055c*/ 	.word	0x0500000f


	//   ....[151]....
        /*0560*/ 	.word	0x0500000f


	//   ....[152]....
        /*0564*/ 	.word	0x0500000f


	//   ....[153]....
        /*0568*/ 	.word	0x0500000f


	//   ....[154]....
        /*056c*/ 	.word	0x0500000f


	//   ....[155]....
        /*0570*/ 	.word	0x0500000f


	//   ....[156]....
        /*0574*/ 	.word	0x0500000f


	//   ....[157]....
        /*0578*/ 	.word	0x0500000f


	//   ....[158]....
        /*057c*/ 	.word	0x0500000f


	//   ....[159]....
        /*0580*/ 	.word	0x0500000f


	//   ....[160]....
        /*0584*/ 	.word	0x0500000f


	//   ....[161]....
        /*0588*/ 	.word	0x0500000f


	//   ....[162]....
        /*058c*/ 	.word	0x0500000f


	//   ....[163]....
        /*0590*/ 	.word	0x0500000f


	//   ....[164]....
        /*0594*/ 	.word	0x0500000f


	//   ....[165]....
        /*0598*/ 	.word	0x0500000f


	//   ....[166]....
        /*059c*/ 	.word	0x0500000f


	//   ....[167]....
        /*05a0*/ 	.word	0x0500000f


	//   ....[168]....
        /*05a4*/ 	.word	0x0500000f


	//   ....[169]....
        /*05a8*/ 	.word	0x0500000f


	//   ....[170]....
        /*05ac*/ 	.word	0x0500000f


	//   ....[171]....
        /*05b0*/ 	.word	0x0500000f


	//   ....[172]....
        /*05b4*/ 	.word	0x0500000f


	//   ....[173]....
        /*05b8*/ 	.word	0x0500000f


	//   ....[174]....
        /*05bc*/ 	.word	0x0500000f


	//   ....[175]....
        /*05c0*/ 	.word	0x0500000f


	//   ....[176]....
        /*05c4*/ 	.word	0x0500000f


	//   ....[177]....
        /*05c8*/ 	.word	0x0500000f


	//   ....[178]....
        /*05cc*/ 	.word	0x0500000f


	//   ....[179]....
        /*05d0*/ 	.word	0x0500000f


	//   ....[180]....
        /*05d4*/ 	.word	0x0500000f


	//   ....[181]....
        /*05d8*/ 	.word	0x0500000f


	//   ....[182]....
        /*05dc*/ 	.word	0x0500000f


	//   ....[183]....
        /*05e0*/ 	.word	0x0500000f


	//   ....[184]....
        /*05e4*/ 	.word	0x0500000f


	//   ....[185]....
        /*05e8*/ 	.word	0x0500000f


	//   ....[186]....
        /*05ec*/ 	.word	0x0500000f


	//   ....[187]....
        /*05f0*/ 	.word	0x0500000f


	//   ....[188]....
        /*05f4*/ 	.word	0x0500000f


	//   ....[189]....
        /*05f8*/ 	.word	0x0500000f


	//----- nvinfo : EIATTR_COOP_GROUP_INSTR_OFFSETS
	.align		4
.L_289:
        /*05fc*/ 	.byte	0x04, 0x28
        /*05fe*/ 	.short	(.L_291 - .L_290)


	//   ....[0]....
.L_290:
        /*0600*/ 	.word	0x00000080


	//   ....[1]....
        /*0604*/ 	.word	0x000000b0


	//   ....[2]....
        /*0608*/ 	.word	0x000002d0


	//   ....[3]....
        /*060c*/ 	.word	0x00000430


	//   ....[4]....
        /*0610*/ 	.word	0x00000550


	//   ....[5]....
        /*0614*/ 	.word	0x000006b0


	//   ....[6]....
        /*0618*/ 	.word	0x000019b0


	//   ....[7]....
        /*061c*/ 	.word	0x00002400


	//   ....[8]....
        /*0620*/ 	.word	0x00002450


	//   ....[9]....
        /*0624*/ 	.word	0x00002d30


	//   ....[10]....
        /*0628*/ 	.word	0x00002df0


	//   ....[11]....
        /*062c*/ 	.word	0x00003850


	//   ....[12]....
        /*0630*/ 	.word	0x000038a0


	//   ....[13]....
        /*0634*/ 	.word	0x000046b0


	//   ....[14]....
        /*0638*/ 	.word	0x00005420


	//   ....[15]....
        /*063c*/ 	.word	0x000054b0


	//   ....[16]....
        /*0640*/ 	.word	0x00005d20


	//   ....[17]....
        /*0644*/ 	.word	0x00005e50


	//   ....[18]....
        /*0648*/ 	.word	0x00006870


	//   ....[19]....
        /*064c*/ 	.word	0x000068d0


	//   ....[20]....
        /*0650*/ 	.word	0x000078f0


	//   ....[21]....
        /*0654*/ 	.word	0x00008a60


	//   ....[22]....
        /*0658*/ 	.word	0x00008ac0


	//   ....[23]....
        /*065c*/ 	.word	0x00008e90


	//   ....[24]....
        /*0660*/ 	.word	0x00008eb0


	//   ....[25]....
        /*0664*/ 	.word	0x0000a1f0


	//   ....[26]....
        /*0668*/ 	.word	0x0000a2f0


	//   ....[27]....
        /*066c*/ 	.word	0x0000a340


	//   ....[28]....
        /*0670*/ 	.word	0x0000a400


	//   ....[29]....
        /*0674*/ 	.word	0x0000a430


	//   ....[30]....
        /*0678*/ 	.word	0x0000b5d0


	//   ....[31]....
        /*067c*/ 	.word	0x0000b5e0


	//   ....[32]....
        /*0680*/ 	.word	0x0000b5f0


	//   ....[33]....
        /*0684*/ 	.word	0x0000b630


	//   ....[34]....
        /*0688*/ 	.word	0x0000bcf0


	//   ....[35]....
        /*068c*/ 	.word	0x0000bd20


	//   ....[36]....
        /*0690*/ 	.word	0x0000be40


	//   ....[37]....
        /*0694*/ 	.word	0x0000be60


	//   ....[38]....
        /*0698*/ 	.word	0x0000c330


	//   ....[39]....
        /*069c*/ 	.word	0x0000c370


	//   ....[40]....
        /*06a0*/ 	.word	0x0000c700


	//   ....[41]....
        /*06a4*/ 	.word	0x0000c710


	//   ....[42]....
        /*06a8*/ 	.word	0x0000d2b0


	//   ....[43]....
        /*06ac*/ 	.word	0x0000d2c0


	//   ....[44]....
        /*06b0*/ 	.word	0x0000d3c0


	//   ....[45]....
        /*06b4*/ 	.word	0x0000d3e0


	//   ....[46]....
        /*06b8*/ 	.word	0x0000d560


	//   ....[47]....
        /*06bc*/ 	.word	0x0000d780


	//   ....[48]....
        /*06c0*/ 	.word	0x0000d7b0


	//   ....[49]....
        /*06c4*/ 	.word	0x0000d7e0


	//   ....[50]....
        /*06c8*/ 	.word	0x0000d810


	//   ....[51]....
        /*06cc*/ 	.word	0x0000d840


	//   ....[52]....
        /*06d0*/ 	.word	0x0000d870


	//   ....[53]....
        /*06d4*/ 	.word	0x0000d9e0


	//   ....[54]....
        /*06d8*/ 	.word	0x0000da10


	//   ....[55]....
        /*06dc*/ 	.word	0x0000da40


	//   ....[56]....
        /*06e0*/ 	.word	0x0000da70


	//   ....[57]....
        /*06e4*/ 	.word	0x0000daa0


	//   ....[58]....
        /*06e8*/ 	.word	0x0000dad0


	//   ....[59]....
        /*06ec*/ 	.word	0x0000db60


	//   ....[60]....
        /*06f0*/ 	.word	0x0000db90


	//   ....[61]....
        /*06f4*/ 	.word	0x0000dba0


	//   ....[62]....
        /*06f8*/ 	.word	0x0000dbe0


	//   ....[63]....
        /*06fc*/ 	.word	0x0000fc80


	//   ....[64]....
        /*0700*/ 	.word	0x0000fca0


	//   ....[65]....
        /*0704*/ 	.word	0x0000fd50


	//   ....[66]....
        /*0708*/ 	.word	0x0000fd70


	//   ....[67]....
        /*070c*/ 	.word	0x0000fe10


	//   ....[68]....
        /*0710*/ 	.word	0x0000fe30


	//   ....[69]....
        /*0714*/ 	.word	0x0000fe40


	//   ....[70]....
        /*0718*/ 	.word	0x0000fe50


	//   ....[71]....
        /*071c*/ 	.word	0x000107e0


	//   ....[72]....
        /*0720*/ 	.word	0x000107f0


	//   ....[73]....
        /*0724*/ 	.word	0x00010850


	//   ....[74]....
        /*0728*/ 	.word	0x00010890


	//   ....[75]....
        /*072c*/ 	.word	0x000108f0


	//   ....[76]....
        /*0730*/ 	.word	0x00010930


	//   ....[77]....
        /*0734*/ 	.word	0x00010940


	//   ....[78]....
        /*0738*/ 	.word	0x00010960


	//   ....[79]....
        /*073c*/ 	.word	0x00010a30


	//   ....[80]....
        /*0740*/ 	.word	0x00010a70


	//   ....[81]....
        /*0744*/ 	.word	0x00010a80


	//   ....[82]....
        /*0748*/ 	.word	0x00010aa0


	//   ....[83]....
        /*074c*/ 	.word	0x00011340


	//   ....[84]....
        /*0750*/ 	.word	0x00011350


	//   ....[85]....
        /*0754*/ 	.word	0x000113b0


	//   ....[86]....
        /*0758*/ 	.word	0x00011400


	//   ....[87]....
        /*075c*/ 	.word	0x00011410


	//   ....[88]....
        /*0760*/ 	.word	0x00011470


	//   ....[89]....
        /*0764*/ 	.word	0x000114a0


	//   ....[90]....
        /*0768*/ 	.word	0x000114e0


	//   ....[91]....
        /*076c*/ 	.word	0x000117d0


	//   ....[92]....
        /*0770*/ 	.word	0x000117f0


	//   ....[93]....
        /*0774*/ 	.word	0x00011890


	//   ....[94]....
        /*0778*/ 	.word	0x000118a0


	//   ....[95]....
        /*077c*/ 	.word	0x00011930


	//   ....[96]....
        /*0780*/ 	.word	0x00011940


	//   ....[97]....
        /*0784*/ 	.word	0x00011950


	//   ....[98]....
        /*0788*/ 	.word	0x000119e0


	//   ....[99]....
        /*078c*/ 	.word	0x00011ff0


	//   ....[100]....
        /*0790*/ 	.word	0x00012000


	//   ....[101]....
        /*0794*/ 	.word	0x00012090


	//   ....[102]....
        /*0798*/ 	.word	0x00012130


	//   ....[103]....
        /*079c*/ 	.word	0x00012150


	//   ....[104]....
        /*07a0*/ 	.word	0x000121d0


	//   ....[105]....
        /*07a4*/ 	.word	0x000121f0


	//   ....[106]....
        /*07a8*/ 	.word	0x00012200


	//   ....[107]....
        /*07ac*/ 	.word	0x00012640


	//   ....[108]....
        /*07b0*/ 	.word	0x00012670


	//   ....[109]....
        /*07b4*/ 	.word	0x000126d0


	//   ....[110]....
        /*07b8*/ 	.word	0x00012700


	//   ....[111]....
        /*07bc*/ 	.word	0x00012730


	//   ....[112]....
        /*07c0*/ 	.word	0x00012760


	//   ....[113]....
        /*07c4*/ 	.word	0x00012790


	//   ....[114]....
        /*07c8*/ 	.word	0x000127c0


	//   ....[115]....
        /*07cc*/ 	.word	0x00012960


	//   ....[116]....
        /*07d0*/ 	.word	0x00012990


	//   ....[117]....
        /*07d4*/ 	.word	0x000129c0


	//   ....[118]....
        /*07d8*/ 	.word	0x000129f0


	//   ....[119]....
        /*07dc*/ 	.word	0x00012a20


	//   ....[120]....
        /*07e0*/ 	.word	0x00012a50


	//   ....[121]....
        /*07e4*/ 	.word	0x00012b10


	//   ....[122]....
        /*07e8*/ 	.word	0x00012b30


	//   ....[123]....
        /*07ec*/ 	.word	0x00012b50


	//   ....[124]....
        /*07f0*/ 	.word	0x00012bb0


	//   ....[125]....
        /*07f4*/ 	.word	0x000135e0


	//   ....[126]....
        /*07f8*/ 	.word	0x00013b80


	//   ....[127]....
        /*07fc*/ 	.word	0x00013c70


	//   ....[128]....
        /*0800*/ 	.word	0x00013d10


	//   ....[129]....
        /*0804*/ 	.word	0x00013d70


	//   ....[130]....
        /*0808*/ 	.word	0x00013e80


	//   ....[131]....
        /*080c*/ 	.word	0x00013ef0


	//   ....[132]....
        /*0810*/ 	.word	0x00014000


	//   ....[133]....
        /*0814*/ 	.word	0x00014070


	//   ....[134]....
        /*0818*/ 	.word	0x00014110


	//   ....[135]....
        /*081c*/ 	.word	0x00014230


	//   ....[136]....
        /*0820*/ 	.word	0x00014290


	//   ....[137]....
        /*0824*/ 	.word	0x000142f0


	//   ....[138]....
        /*0828*/ 	.word	0x00014400


	//   ....[139]....
        /*082c*/ 	.word	0x00014460


	//   ....[140]....
        /*0830*/ 	.word	0x00014560


	//   ....[141]....
        /*0834*/ 	.word	0x000145c0


	//   ....[142]....
        /*0838*/ 	.word	0x000146c0


	//   ....[143]....
        /*083c*/ 	.word	0x00014720


	//   ....[144]....
        /*0840*/ 	.word	0x00014820


	//   ....[145]....
        /*0844*/ 	.word	0x00014880


	//   ....[146]....
        /*0848*/ 	.word	0x00014960


	//   ....[147]....
        /*084c*/ 	.word	0x00014aa0


	//   ....[148]....
        /*0850*/ 	.word	0x00014b70


	//   ....[149]....
        /*0854*/ 	.word	0x00014be0


	//   ....[150]....
        /*0858*/ 	.word	0x00014d10


	//   ....[151]....
        /*085c*/ 	.word	0x00014d70


	//   ....[152]....
        /*0860*/ 	.word	0x00014e40


	//   ....[153]....
        /*0864*/ 	.word	0x00014f30


	//   ....[154]....
        /*0868*/ 	.word	0x00014fc0


	//   ....[155]....
        /*086c*/ 	.word	0x000150b0


	//   ....[156]....
        /*0870*/ 	.word	0x00015150


	//   ....[157]....
        /*0874*/ 	.word	0x000151b0


	//   ....[158]....
        /*0878*/ 	.word	0x000152b0


	//   ....[159]....
        /*087c*/ 	.word	0x00015310


	//   ....[160]....
        /*0880*/ 	.word	0x00015410


	//   ....[161]....
        /*0884*/ 	.word	0x00015470


	//   ....[162]....
        /*0888*/ 	.word	0x00015540


	//   ....[163]....
        /*088c*/ 	.word	0x00015690


	//   ....[164]....
        /*0890*/ 	.word	0x00015740


	//   ....[165]....
        /*0894*/ 	.word	0x00015850


	//   ....[166]....
        /*0898*/ 	.word	0x00015930


	//   ....[167]....
        /*089c*/ 	.word	0x00015990


	//   ....[168]....
        /*08a0*/ 	.word	0x00015a80


	//   ....[169]....
        /*08a4*/ 	.word	0x00015ae0


	//   ....[170]....
        /*08a8*/ 	.word	0x00015bc0


	//   ....[171]....
        /*08ac*/ 	.word	0x00015c50


	//   ....[172]....
        /*08b0*/ 	.word	0x00015cf0


	//   ....[173]....
        /*08b4*/ 	.word	0x00015e60


	//   ....[174]....
        /*08b8*/ 	.word	0x00015ed0


	//   ....[175]....
        /*08bc*/ 	.word	0x00015f40


	//   ....[176]....
        /*08c0*/ 	.word	0x00015fb0


	//   ....[177]....
        /*08c4*/ 	.word	0x00016020


	//   ....[178]....
        /*08c8*/ 	.word	0x000160a0


	//   ....[179]....
        /*08cc*/ 	.word	0x00016120


	//   ....[180]....
        /*08d0*/ 	.word	0x000161b0


	//   ....[181]....
        /*08d4*/ 	.word	0x00016220


	//   ....[182]....
        /*08d8*/ 	.word	0x00016290


	//   ....[183]....
        /*08dc*/ 	.word	0x00016300


	//   ....[184]....
        /*08e0*/ 	.word	0x00016380


	//   ....[185]....
        /*08e4*/ 	.word	0x000163f0


	//   ....[186]....
        /*08e8*/ 	.word	0x000164a0


	//   ....[187]....
        /*08ec*/ 	.word	0x000164f0


	//   ....[188]....
        /*08f0*/ 	.word	0x00016580


	//   ....[189]....
        /*08f4*/ 	.word	0x000166b0


	//----- nvinfo : EIATTR_REG_RECONFIG
	.align		4
.L_291:
        /*08f8*/ 	.byte	0x01, 0x54
	.zero		2


	//----- nvinfo : EIATTR_SYSCALL_OFFSETS
	.align		4
        /*08fc*/ 	.byte	0x04, 0x46
        /*08fe*/ 	.short	(.L_293 - .L_292)


	//   ....[0]....
.L_292:
        /*0900*/ 	.word	0x00001b70


	//   ....[1]....
        /*0904*/ 	.word	0x0000f1a0


	//   ....[2]....
        /*0908*/ 	.word	0x0000f2f0


	//   ....[3]....
        /*090c*/ 	.word	0x0000f3e0


	//   ....[4]....
        /*0910*/ 	.word	0x00010280


	//----- nvinfo : EIATTR_MBARRIER_INSTR_OFFSETS
	.align		4
.L_293:
        /*0914*/ 	.byte	0x04, 0x39
        /*0916*/ 	.short	(.L_295 - .L_294)


	//   ....[0]....
.L_294:
        /*0918*/ 	.word	0x00000180
        /*091c*/ 	.word	0x000000ff
        /*0920*/ 	.word	0x0002d800
        /*0924*/ 	.short	0x0100
        /*0926*/ 	.byte	0x08
	.zero		1


	//   ....[1]....
        /*0928*/ 	.word	0x00000190
        /*092c*/ 	.word	0x000000ff
        /*0930*/ 	.word	0x0002d820
        /*0934*/ 	.short	0x0100
        /*0936*/ 	.byte	0x08
	.zero		1


	//   ....[2]....
        /*0938*/ 	.word	0x00000280
        /*093c*/ 	.word	0x000000ff
        /*0940*/ 	.word	0x0002d830
        /*0944*/ 	.short	0x0100
        /*0946*/ 	.byte	0x08
	.zero		1


	//   ....[3]....
        /*0948*/ 	.word	0x00000290
        /*094c*/ 	.word	0x000000ff
        /*0950*/ 	.word	0x0002d840
        /*0954*/ 	.short	0x0100
        /*0956*/ 	.byte	0x08
	.zero		1


	//   ....[4]....
        /*0958*/ 	.word	0x000002a0
        /*095c*/ 	.word	0x000000ff
        /*0960*/ 	.word	0x0002d838
        /*0964*/ 	.short	0x0100
        /*0966*/ 	.byte	0x08
	.zero		1


	//   ....[5]....
        /*0968*/ 	.word	0x000002b0
        /*096c*/ 	.word	0x000000ff
        /*0970*/ 	.word	0x0002d848
        /*0974*/ 	.short	0x0100
        /*0976*/ 	.byte	0x08
	.zero		1


	//   ....[6]....
        /*0978*/ 	.word	0x000003e0
        /*097c*/ 	.word	0x000000ff
        /*0980*/ 	.word	0x0002d850
        /*0984*/ 	.short	0x0100
        /*0986*/ 	.byte	0x08
	.zero		1


	//   ....[7]....
        /*0988*/ 	.word	0x000003f0
        /*098c*/ 	.word	0x000000ff
        /*0990*/ 	.word	0x0002d860
        /*0994*/ 	.short	0x0100
        /*0996*/ 	.byte	0x08
	.zero		1


	//   ....[8]....
        /*0998*/ 	.word	0x00000400
        /*099c*/ 	.word	0x000000ff
        /*09a0*/ 	.word	0x0002d858
        /*09a4*/ 	.short	0x0100
        /*09a6*/ 	.byte	0x08
	.zero		1


	//   ....[9]....
        /*09a8*/ 	.word	0x00000410
        /*09ac*/ 	.word	0x000000ff
        /*09b0*/ 	.word	0x0002d868
        /*09b4*/ 	.short	0x0100
        /*09b6*/ 	.byte	0x08
	.zero		1


	//   ....[10]....
        /*09b8*/ 	.word	0x00000500
        /*09bc*/ 	.word	0x000000ff
        /*09c0*/ 	.word	0x0002d870
        /*09c4*/ 	.short	0x0100
        /*09c6*/ 	.byte	0x06
	.zero		1


	//   ....[11]....
        /*09c8*/ 	.word	0x00000510
        /*09cc*/ 	.word	0x000000ff
        /*09d0*/ 	.word	0x0002d880
        /*09d4*/ 	.short	0x0100
        /*09d6*/ 	.byte	0x06
	.zero		1


	//   ....[12]....
        /*09d8*/ 	.word	0x00000520
        /*09dc*/ 	.word	0x000000ff
        /*09e0*/ 	.word	0x0002d878
        /*09e4*/ 	.short	0x0100
        /*09e6*/ 	.byte	0x06
	.zero		1


	//   ....[13]....
        /*09e8*/ 	.word	0x00000530
        /*09ec*/ 	.word	0x000000ff
        /*09f0*/ 	.word	0x0002d888
        /*09f4*/ 	.short	0x0100
        /*09f6*/ 	.byte	0x06
	.zero		1


	//   ....[14]....
        /*09f8*/ 	.word	0x00000660
        /*09fc*/ 	.word	0x000000ff
        /*0a00*/ 	.word	0x0002d890
        /*0a04*/ 	.short	0x0100
        /*0a06*/ 	.byte	0x08
	.zero		1


	//   ....[15]....
        /*0a08*/ 	.word	0x00000670
        /*0a0c*/ 	.word	0x000000ff
        /*0a10*/ 	.word	0x0002d8a0
        /*0a14*/ 	.short	0x0100
        /*0a16*/ 	.byte	0x08
	.zero		1


	//   ....[16]....
        /*0a18*/ 	.word	0x00000680
        /*0a1c*/ 	.word	0x000000ff
        /*0a20*/ 	.word	0x0002d898
        /*0a24*/ 	.short	0x0100
        /*0a26*/ 	.byte	0x08
	.zero		1


	//   ....[17]....
        /*0a28*/ 	.word	0x00000690
        /*0a2c*/ 	.word	0x000000ff
        /*0a30*/ 	.word	0x0002d8a8
        /*0a34*/ 	.short	0x0100
        /*0a36*/ 	.byte	0x08
	.zero		1


	//   ....[18]....
        /*0a38*/ 	.word	0x000007c0
        /*0a3c*/ 	.word	0x000000ff
        /*0a40*/ 	.word	0x0002d8b0
        /*0a44*/ 	.short	0x0100
        /*0a46*/ 	.byte	0x08
	.zero		1


	//   ....[19]....
        /*0a48*/ 	.word	0x000007d0
        /*0a4c*/ 	.word	0x000000ff
        /*0a50*/ 	.word	0x0002d8c0
        /*0a54*/ 	.short	0x0100
        /*0a56*/ 	.byte	0x08
	.zero		1


	//   ....[20]....
        /*0a58*/ 	.word	0x000007e0
        /*0a5c*/ 	.word	0x000000ff
        /*0a60*/ 	.word	0x0002d8b8
        /*0a64*/ 	.short	0x0100
        /*0a66*/ 	.byte	0x08
	.zero		1


	//   ....[21]....
        /*0a68*/ 	.word	0x000007f0
        /*0a6c*/ 	.word	0x000000ff
        /*0a70*/ 	.word	0x0002d8c8
        /*0a74*/ 	.short	0x0100
        /*0a76*/ 	.byte	0x08
	.zero		1


	//   ....[22]....
        /*0a78*/ 	.word	0x00001be0
        /*0a7c*/ 	.word	0x000000ff
        /*0a80*/ 	.word	0x0002d800
        /*0a84*/ 	.short	0x010a
        /*0a86*/ 	.byte	0x29
	.zero		1


	//   ....[23]....
        /*0a88*/ 	.word	0x00001c50
        /*0a8c*/ 	.word	0x00000000
        /*0a90*/ 	.word	0x0002d830
        /*0a94*/ 	.short	0x010a
        /*0a96*/ 	.byte	0x3f
	.zero		1


	//   ....[24]....
        /*0a98*/ 	.word	0x00001c90
        /*0a9c*/ 	.word	0x00000000
        /*0aa0*/ 	.word	0x0002d830
        /*0aa4*/ 	.short	0x010a
        /*0aa6*/ 	.byte	0x3f
	.zero		1


	//   ....[25]....
        /*0aa8*/ 	.word	0x000030b0
        /*0aac*/ 	.word	0x000000ff
        /*0ab0*/ 	.word	0x00000000
        /*0ab4*/ 	.short	0x0101
        /*0ab6*/ 	.byte	0x05
	.zero		1


	//   ....[26]....
        /*0ab8*/ 	.word	0x000047f0
        /*0abc*/ 	.word	0x000000ff
        /*0ac0*/ 	.word	0x0002d830
        /*0ac4*/ 	.short	0x010a
        /*0ac6*/ 	.byte	0x07
	.zero		1


	//   ....[27]....
        /*0ac8*/ 	.word	0x00004830
        /*0acc*/ 	.word	0x000000ff
        /*0ad0*/ 	.word	0x0002d830
        /*0ad4*/ 	.short	0x010a
        /*0ad6*/ 	.byte	0x07
	.zero		1


	//   ....[28]....
        /*0ad8*/ 	.word	0x00004af0
        /*0adc*/ 	.word	0x000000ff
        /*0ae0*/ 	.word	0x0002d850
        /*0ae4*/ 	.short	0x010a
        /*0ae6*/ 	.byte	0x07
	.zero		1


	//   ....[29]....
        /*0ae8*/ 	.word	0x00004b30
        /*0aec*/ 	.word	0x000000ff
        /*0af0*/ 	.word	0x0002d850
        /*0af4*/ 	.short	0x010a
        /*0af6*/ 	.byte	0x07
	.zero		1


	//   ....[30]....
        /*0af8*/ 	.word	0x00005500
        /*0afc*/ 	.word	0x000000ff
        /*0b00*/ 	.word	0x00000000
        /*0b04*/ 	.short	0x0101
        /*0b06*/ 	.byte	0x07
	.zero		1


	//   ....[31]....
        /*0b08*/ 	.word	0x00007390
        /*0b0c*/ 	.word	0x000000ff
        /*0b10*/ 	.word	0x00000000
        /*0b14*/ 	.short	0x0101
        /*0b16*/ 	.byte	0x06
	.zero		1


	//   ....[32]....
        /*0b18*/ 	.word	0x00007a40
        /*0b1c*/ 	.word	0x000000ff
        /*0b20*/ 	.word	0x0002d830
        /*0b24*/ 	.short	0x010a
        /*0b26*/ 	.byte	0x07
	.zero		1


	//   ....[33]....
        /*0b28*/ 	.word	0x00007a80
        /*0b2c*/ 	.word	0x000000ff
        /*0b30*/ 	.word	0x0002d830
        /*0b34*/ 	.short	0x010a
        /*0b36*/ 	.byte	0x07
	.zero		1


	//   ....[34]....
        /*0b38*/ 	.word	0x00007d40
        /*0b3c*/ 	.word	0x000000ff
        /*0b40*/ 	.word	0x0002d850
        /*0b44*/ 	.short	0x010a
        /*0b46*/ 	.byte	0x07
	.zero		1


	//   ....[35]....
        /*0b48*/ 	.word	0x00007d80
        /*0b4c*/ 	.word	0x000000ff
        /*0b50*/ 	.word	0x0002d850
        /*0b54*/ 	.short	0x010a
        /*0b56*/ 	.byte	0x07
	.zero		1


	//   ....[36]....
        /*0b58*/ 	.word	0x00008790
        /*0b5c*/ 	.word	0x000000ff
        /*0b60*/ 	.word	0x00000000
        /*0b64*/ 	.short	0x0101
        /*0b66*/ 	.byte	0x07
	.zero		1


	//   ....[37]....
        /*0b68*/ 	.word	0x00009c90
        /*0b6c*/ 	.word	0x000000ff
        /*0b70*/ 	.word	0x00000000
        /*0b74*/ 	.short	0x0101
        /*0b76*/ 	.byte	0x06
	.zero		1


	//   ....[38]....
        /*0b78*/ 	.word	0x0000a260
        /*0b7c*/ 	.word	0x000000ff
        /*0b80*/ 	.word	0x0002d850
        /*0b84*/ 	.short	0x010a
        /*0b86*/ 	.byte	0x04
	.zero		1


	//   ....[39]....
        /*0b88*/ 	.word	0x0000a2a0
        /*0b8c*/ 	.word	0x000000ff
        /*0b90*/ 	.word	0x0002d850
        /*0b94*/ 	.short	0x010a
        /*0b96*/ 	.byte	0x04
	.zero		1


	//   ....[40]....
        /*0b98*/ 	.word	0x0000a920
        /*0b9c*/ 	.word	0x000000ff
        /*0ba0*/ 	.word	0x00000000
        /*0ba4*/ 	.short	0x0101
        /*0ba6*/ 	.byte	0x04
	.zero		1


	//   ....[41]....
        /*0ba8*/ 	.word	0x0000bd10
        /*0bac*/ 	.word	0x000000ff
        /*0bb0*/ 	.word	0x00000000
        /*0bb4*/ 	.short	0x0101
        /*0bb6*/ 	.byte	0x04
	.zero		1


	//   ....[42]....
        /*0bb8*/ 	.word	0x0000c270
        /*0bbc*/ 	.word	0x000000ff
        /*0bc0*/ 	.word	0x00000000
        /*0bc4*/ 	.short	0x0101
        /*0bc6*/ 	.byte	0x04
	.zero		1


	//   ....[43]....
        /*0bc8*/ 	.word	0x0000fa00
        /*0bcc*/ 	.word	0x00000002
        /*0bd0*/ 	.word	0x0002d840
        /*0bd4*/ 	.short	0x010a
        /*0bd6*/ 	.byte	0x3f
	.zero		1


	//   ....[44]....
        /*0bd8*/ 	.word	0x0000ff90
        /*0bdc*/ 	.word	0x00000002
        /*0be0*/ 	.word	0x0002d830
        /*0be4*/ 	.short	0x0107
        /*0be6*/ 	.byte	0x3f
	.zero		1


	//   ....[45]....
        /*0be8*/ 	.word	0x00010060
        /*0bec*/ 	.word	0x00000002
        /*0bf0*/ 	.word	0x0002d830
        /*0bf4*/ 	.short	0x0101
        /*0bf6*/ 	.byte	0x3f
	.zero		1


	//   ....[46]....
        /*0bf8*/ 	.word	0x00010be0
        /*0bfc*/ 	.word	0x00000016
        /*0c00*/ 	.word	0x0002d800
        /*0c04*/ 	.short	0x0107
        /*0c06*/ 	.byte	0x3f
	.zero		1


	//   ....[47]....
        /*0c08*/ 	.word	0x00010cd0
        /*0c0c*/ 	.word	0x00000016
        /*0c10*/ 	.word	0x0002d800
        /*0c14*/ 	.short	0x0101
        /*0c16*/ 	.byte	0x3f
	.zero		1


	//   ....[48]....
        /*0c18*/ 	.word	0x00010cf0
        /*0c1c*/ 	.word	0x00000016
        /*0c20*/ 	.word	0x0002d820
        /*0c24*/ 	.short	0x010a
        /*0c26*/ 	.byte	0x3f
	.zero		1


	//   ....[49]....
        /*0c28*/ 	.word	0x00011110
        /*0c2c*/ 	.word	0x00000005
        /*0c30*/ 	.word	0x0002d840
        /*0c34*/ 	.short	0x010a
        /*0c36*/ 	.byte	0x3f
	.zero		1


	//   ....[50]....
        /*0c38*/ 	.word	0x000115a0
        /*0c3c*/ 	.word	0x00000005
        /*0c40*/ 	.word	0x0002d830
        /*0c44*/ 	.short	0x0107
        /*0c46*/ 	.byte	0x3f
	.zero		1


	//   ....[51]....
        /*0c48*/ 	.word	0x00011660
        /*0c4c*/ 	.word	0x00000005
        /*0c50*/ 	.word	0x0002d830
        /*0c54*/ 	.short	0x0101
        /*0c56*/ 	.byte	0x3f
	.zero		1


	//   ....[52]....
        /*0c58*/ 	.word	0x000116c0
        /*0c5c*/ 	.word	0x00000006
        /*0c60*/ 	.word	0x0002d860
        /*0c64*/ 	.short	0x010a
        /*0c66*/ 	.byte	0x3f
	.zero		1


	//   ....[53]....
        /*0c68*/ 	.word	0x00011ba0
        /*0c6c*/ 	.word	0x00000006
        /*0c70*/ 	.word	0x0002d850
        /*0c74*/ 	.short	0x0107
        /*0c76*/ 	.byte	0x3f
	.zero		1


	//   ....[54]....
        /*0c78*/ 	.word	0x00011c90
        /*0c7c*/ 	.word	0x00000006
        /*0c80*/ 	.word	0x0002d850
        /*0c84*/ 	.short	0x0101
        /*0c86*/ 	.byte	0x3f
	.zero		1


	//   ....[55]....
        /*0c88*/ 	.word	0x00011eb0
        /*0c8c*/ 	.word	0x00000000
        /*0c90*/ 	.word	0x0002d860
        /*0c94*/ 	.short	0x010a
        /*0c96*/ 	.byte	0x3f
	.zero		1


	//   ....[56]....
        /*0c98*/ 	.word	0x00012330
        /*0c9c*/ 	.word	0x00000000
        /*0ca0*/ 	.word	0x0002d850
        /*0ca4*/ 	.short	0x0107
        /*0ca6*/ 	.byte	0x3f
	.zero		1


	//   ....[57]....
        /*0ca8*/ 	.word	0x000123f0
        /*0cac*/ 	.word	0x00000000
        /*0cb0*/ 	.word	0x0002d850
        /*0cb4*/ 	.short	0x0101
        /*0cb6*/ 	.byte	0x3f
	.zero		1


	//   ....[58]....
        /*0cb8*/ 	.word	0x00013560
        /*0cbc*/ 	.word	0x00000007
        /*0cc0*/ 	.word	0x0002d820
        /*0cc4*/ 	.short	0x010a
        /*0cc6*/ 	.byte	0x3f
	.zero		1


	//   ....[59]....
        /*0cc8*/ 	.word	0x000136e0
        /*0ccc*/ 	.word	0x00000005
        /*0cd0*/ 	.word	0x0002d840
        /*0cd4*/ 	.short	0x010a
        /*0cd6*/ 	.byte	0x3f
	.zero		1


	//   ....[60]....
        /*0cd8*/ 	.word	0x00013780
        /*0cdc*/ 	.word	0x00000003
        /*0ce0*/ 	.word	0x0002d840
        /*0ce4*/ 	.short	0x010a
        /*0ce6*/ 	.byte	0x3f
	.zero		1


	//   ....[61]....
        /*0ce8*/ 	.word	0x000137c0
        /*0cec*/ 	.word	0x00000005
        /*0cf0*/ 	.word	0x0002d860
        /*0cf4*/ 	.short	0x010a
        /*0cf6*/ 	.byte	0x3f
	.zero		1


	//   ....[62]....
        /*0cf8*/ 	.word	0x00013800
        /*0cfc*/ 	.word	0x00000003
        /*0d00*/ 	.word	0x0002d860
        /*0d04*/ 	.short	0x010a
        /*0d06*/ 	.byte	0x3f
	.zero		1


	//   ....[63]....
        /*0d08*/ 	.word	0x00013870
        /*0d0c*/ 	.word	0x00000003
        /*0d10*/ 	.word	0x0002d800
        /*0d14*/ 	.short	0x010a
        /*0d16*/ 	.byte	0x3f
	.zero		1


	//   ....[64]....
        /*0d18*/ 	.word	0x000138c0
        /*0d1c*/ 	.word	0x00000000
        /*0d20*/ 	.word	0x0002d830
        /*0d24*/ 	.short	0x010a
        /*0d26*/ 	.byte	0x3f
	.zero		1


	//   ....[65]....
        /*0d28*/ 	.word	0x00013920
        /*0d2c*/ 	.word	0x00000007
        /*0d30*/ 	.word	0x0002d830
        /*0d34*/ 	.short	0x010a
        /*0d36*/ 	.byte	0x3f
	.zero		1


	//   ....[66]....
        /*0d38*/ 	.word	0x00013980
        /*0d3c*/ 	.word	0x00000007
        /*0d40*/ 	.word	0x0002d850
        /*0d44*/ 	.short	0x010a
        /*0d46*/ 	.byte	0x3f
	.zero		1


	//   ....[67]....
        /*0d48*/ 	.word	0x000139e0
        /*0d4c*/ 	.word	0x00000007
        /*0d50*/ 	.word	0x0002d830
        /*0d54*/ 	.short	0x010a
        /*0d56*/ 	.byte	0x3f
	.zero		1


	//   ....[68]....
        /*0d58*/ 	.word	0x00013a40
        /*0d5c*/ 	.word	0x00000007
        /*0d60*/ 	.word	0x0002d850
        /*0d64*/ 	.short	0x010a
        /*0d66*/ 	.byte	0x3f
	.zero		1


	//   ....[69]....
        /*0d68*/ 	.word	0x00013aa0
        /*0d6c*/ 	.word	0x00000005
        /*0d70*/ 	.word	0x0002d850
        /*0d74*/ 	.short	0x010a
        /*0d76*/ 	.byte	0x3f
	.zero		1


	//   ....[70]....
        /*0d78*/ 	.word	0x00013bc0
        /*0d7c*/ 	.word	0x00000002
        /*0d80*/ 	.word	0x0002d840
        /*0d84*/ 	.short	0x010a
        /*0d86*/ 	.byte	0x3f
	.zero		1


	//   ....[71]....
        /*0d88*/ 	.word	0x000149a0
        /*0d8c*/ 	.word	0x00000016
        /*0d90*/ 	.word	0x0002d820
        /*0d94*/ 	.short	0x010a
        /*0d96*/ 	.byte	0x3f
	.zero		1


	//   ....[72]....
        /*0d98*/ 	.word	0x000149f0
        /*0d9c*/ 	.word	0x00000005
        /*0da0*/ 	.word	0x0002d840
        /*0da4*/ 	.short	0x010a
        /*0da6*/ 	.byte	0x3f
	.zero		1


	//   ....[73]....
        /*0da8*/ 	.word	0x00015000
        /*0dac*/ 	.word	0x00000006
        /*0db0*/ 	.word	0x0002d860
        /*0db4*/ 	.short	0x010a
        /*0db6*/ 	.byte	0x3f
	.zero		1


	//   ....[74]....
        /*0db8*/ 	.word	0x000155e0
        /*0dbc*/ 	.word	0x00000000
        /*0dc0*/ 	.word	0x0002d860
        /*0dc4*/ 	.short	0x010a
        /*0dc6*/ 	.byte	0x3f
	.zero		1


	//   ....[75]....
        /*0dc8*/ 	.word	0x000165d0
        /*0dcc*/ 	.word	0x00000007
        /*0dd0*/ 	.word	0x0002d820
        /*0dd4*/ 	.short	0x010a
        /*0dd6*/ 	.byte	0x3f
	.zero		1


	//   ....[76]....
        /*0dd8*/ 	.word	0x00016770
        /*0ddc*/ 	.word	0x00000005
        /*0de0*/ 	.word	0x0002d840
        /*0de4*/ 	.short	0x010a
        /*0de6*/ 	.byte	0x3f
	.zero		1


	//   ....[77]....
        /*0de8*/ 	.word	0x000167c0
        /*0dec*/ 	.word	0x00000003
        /*0df0*/ 	.word	0x0002d840
        /*0df4*/ 	.short	0x010a
        /*0df6*/ 	.byte	0x3f
	.zero		1


	//   ....[78]....
        /*0df8*/ 	.word	0x00016810
        /*0dfc*/ 	.word	0x00000005
        /*0e00*/ 	.word	0x0002d860
        /*0e04*/ 	.short	0x010a
        /*0e06*/ 	.byte	0x3f
	.zero		1


	//----- nvinfo : EIATTR_NUM_MBARRIERS
	.align		4
.L_295:
        /*0e08*/ 	.byte	0x03, 0x38
        /*0e0a*/ 	.short	0x0016


	//----- nvinfo : EIATTR_EXIT_INSTR_OFFSETS
	.align		4
        /*0e0c*/ 	.byte	0x04, 0x1c
        /*0e0e*/ 	.short	(.L_297 - .L_296)


	//   ....[0]....
.L_296:
        /*0e10*/ 	.word	0x000009a0


	//   ....[1]....
        /*0e14*/ 	.word	0x0000d500


	//   ....[2]....
        /*0e18*/ 	.word	0x00013850


	//----- nvinfo : EIATTR_MAX_THREADS
	.align		4
.L_297:
        /*0e1c*/ 	.byte	0x04, 0x05
        /*0e1e*/ 	.short	(.L_299 - .L_298)
.L_298:
        /*0e20*/ 	.word	0x00000200
        /*0e24*/ 	.word	0x00000001
        /*0e28*/ 	.word	0x00000001


	//----- nvinfo : EIATTR_CRS_STACK_SIZE
	.align		4
.L_299:
        /*0e2c*/ 	.byte	0x04, 0x1e
        /*0e2e*/ 	.short	(.L_301 - .L_300)
.L_300:
        /*0e30*/ 	.word	0x00000000


	//----- nvinfo : EIATTR_CBANK_PARAM_SIZE
	.align		4
.L_301:
        /*0e34*/ 	.byte	0x03, 0x19
        /*0e36*/ 	.short	0x0af0


	//----- nvinfo : EIATTR_PARAM_CBANK
	.align		4
        /*0e38*/ 	.byte	0x04, 0x0a
        /*0e3a*/ 	.short	(.L_303 - .L_302)
	.align		4
.L_302:
        /*0e3c*/ 	.word	index@(.nv.constant0._ZN7cutlass13device_kernelIN5flash11enable_sm90INS1_16FlashAttnFwdSm90INS1_25CollectiveMainloopFwdSm90ILi2EN4cute5tupleIJNS5_1CILi1EEES8_S8_EEENS6_IJNS7_ILi192EEENS7_ILi128EEENS7_ILi96EEEEEELi96ENS_6half_tEfNS_4arch4Sm90ELb1ELb0ELb1ELb1ELb1ELb0ELb0ELb0ELb1ELb1ELb1ELb0EEENS1_21CollectiveEpilogueFwdINS6_IJSA_SC_SB_EEES9_SE_SG_Li384ELb1ELb1ELb1ELb0EEENS1_36VarlenDynamicPersistentTileSchedulerILi192ELi128ELi384ELi128ELb1ELb1ELb1ELb1ELb1ELb1EEEEEEEEEvNT_6ParamsE)
        /*0e40*/ 	.short	0x0210
        /*0e42*/ 	.short	0x0af0


	//----- nvinfo : EIATTR_SW_WAR
	.align		4
.L_303:
        /*0e44*/ 	.byte	0x04, 0x36
        /*0e46*/ 	.short	(.L_305 - .L_304)
.L_304:
        /*0e48*/ 	.word	0x00000008
.L_305:


//--------------------- .nv.info._ZN7cutlass13device_kernelIN5flash11enable_sm90INS1_16FlashAttnFwdSm90INS1_25CollectiveMainloopFwdSm90ILi2EN4cute5tupleIJNS5_1CILi1EEES8_S8_EEENS6_IJNS7_ILi192EEENS7_ILi128EEENS7_ILi96EEEEEELi96ENS_6half_tEfNS_4arch4Sm90ELb1ELb0ELb1ELb1ELb1ELb1ELb0ELb0ELb1ELb1ELb1ELb0EEENS1_21CollectiveEpilogueFwdINS6_IJSA_SC_SB_EEES9_SE_SG_Li384ELb1ELb1ELb1ELb0EEENS1_36VarlenDynamicPersistentTileSchedulerILi192ELi128ELi384ELi128ELb1ELb1ELb1ELb1ELb1ELb1EEEEEEEEEvNT_6ParamsE --------------------------
	.section	.nv.info._ZN7cutlass13device_kernelIN5flash11enable_sm90INS1_16FlashAttnFwdSm90INS1_25CollectiveMainloopFwdSm90ILi2EN4cute5tupleIJNS5_1CILi1EEES8_S8_EEENS6_IJNS7_ILi192EEENS7_ILi128EEENS7_ILi96EEEEEELi96ENS_6half_tEfNS_4arch4Sm90ELb1ELb0ELb1ELb1ELb1ELb1ELb0ELb0ELb1ELb1ELb1ELb0EEENS1_21CollectiveEpilogueFwdINS6_IJSA_SC_SB_EEES9_SE_SG_Li384ELb1ELb1ELb1ELb0EEENS1_36VarlenDynamicPersistentTileSchedulerILi192ELi128ELi384ELi128ELb1ELb1ELb1ELb1ELb1ELb1EEEEEEEEEvNT_6ParamsE,"",@"SHT_CUDA_INFO"
	.sectionflags	@""
	.align	4


	//----- nvinfo : EIATTR_CUDA_API_VERSION
	.align		4
        /*0000*/ 	.byte	0x04, 0x37
        /*0002*/ 	.short	(.L_307 - .L_306)
.L_306:
        /*0004*/ 	.word	0x00000082


	//----- nvinfo : EIATTR_KPARAM_INFO
	.align		4
.L_307:
        /*0008*/ 	.byte	0x04, 0x17
        /*000a*/ 	.short	(.L_309 - .L_308)
.L_308:
        /*000c*/ 	.word	0x00000000
        /*0010*/ 	.short	0x0000
        /*0012*/ 	.short	0x0070
        /*0014*/ 	.byte	0x00, 0xf0, 0x01, 0x2a


	//----- nvinfo : EIATTR_SPARSE_MMA_MASK
	.align		4
.L_309:
        /*0018*/ 	.byte	0x03, 0x50
        /*001a*/ 	.short	0x0000


	//----- nvinfo : EIATTR_MAXREG_COUNT
	.align		4
        /*001c*/ 	.byte	0x03, 0x1b
        /*001e*/ 	.short	0x0080


	//----- nvinfo : EIATTR_NUM_BARRIERS
	.align		4
        /*0020*/ 	.byte	0x02, 0x4c
        /*0022*/ 	.byte	0x10
	.zero		1


	//----- nvinfo : EIATTR_EXTERNS
	.align		4
        /*0024*/ 	.byte	0x04, 0x0f
        /*0026*/ 	.short	(.L_311 - .L_310)


	//   ....[0]....
	.align		4
.L_310:
        /*0028*/ 	.word	index@(__assertfail)


	//----- nvinfo : EIATTR_ANNOTATIONS
	.align		4
.L_311:
        /*002c*/ 	.byte	0x04, 0x55
        /*002e*/ 	.short	(.L_313 - .L_312)


	//   ....[0]....
.L_312:
        /* <DEDUP_REMOVED lines=155> */


	//----- nvinfo : EIATTR_MERCURY_ISA_VERSION
	.align		4
.L_313:
        /*09c8*/ 	.byte	0x03, 0x5f
        /*09ca*/ 	.short	0x0101


	//----- nvinfo : EIATTR_UNUSED_LOAD_BYTE_OFFSET
	.align		4
        /*09cc*/ 	.byte	0x04, 0x44
        /*09ce*/ 	.short	(.L_315 - .L_314)


	//   ....[0]....
.L_314:
        /*09d0*/ 	.word	0x00000a90
        /*09d4*/ 	.word	0x0000fff0


	//   ....[1]....
        /*09d8*/ 	.word	0x00015b00
        /*09dc*/ 	.word	0x0000fff0


	//----- nvinfo : EIATTR_INT_WARP_WIDE_INSTR_OFFSETS
	.align		4
.L_315:
        /*09e0*/ 	.byte	0x04, 0x31
        /*09e2*/ 	.short	(.L_317 - .L_316)


	//   ....[0]....
.L_316:
        /*09e4*/ 	.word	0x00000130


	//   ....[1]....
        /*09e8*/ 	.word	0x00000170


	//   ....[2]....
        /*09ec*/ 	.word	0x000001e0


	//   ....[3]....
        /*09f0*/ 	.word	0x0001ba90


	//   ....[4]....
        /*09f4*/ 	.word	0x0001bb20


	//   ....[5]....
        /*09f8*/ 	.word	0x0001e790


	//   ....[6]....
        /*09fc*/ 	.word	0x0001e820


	//----- nvinfo : EIATTR_COOP_GROUP_MASK_REGIDS
	.align		4
.L_317:
        /*0a00*/ 	.byte	0x04, 0x29
        /*0a02*/ 	.short	(.L_319 - .L_318)


	//   ....[0]....
.L_318:
        /*0a04*/ 	.word	0xffffffff


	//   ....[1]....
        /*0a08*/ 	.word	0xffffffff


	//   ....[2]....
        /*0a0c*/ 	.word	0xffffffff


	//   ....[3]....
        /*0a10*/ 	.word	0xffffffff


	//   ....[4]....
        /*0a14*/ 	.word	0xffffffff


	//   ....[5]....
        /*0a18*/ 	.word	0xffffffff


	//   ....[6]....
        /*0a1c*/ 	.word	0xffffffff


	//   ....[7]....
        /*0a20*/ 	.word	0xffffffff


	//   ....[8]....
        /*0a24*/ 	.word	0xffffffff


	//   ....[9]....
        /*0a28*/ 	.word	0xffffffff


	//   ....[10]....
        /*0a2c*/ 	.word	0xffffffff


	//   ....[11]....
        /*0a30*/ 	.word	0xffffffff


	//   ....[12]....
        /*0a34*/ 	.word	0xffffffff


	//   ....[13]....
        /*0a38*/ 	.word	0xffffffff


	//   ....[14]....
        /*0a3c*/ 	.word	0xffffffff


	//   ....[15]....
        /*0a40*/ 	.word	0xffffffff


	//   ....[16]....
        /*0a44*/ 	.word	0xffffffff


	//   ....[17]....
        /*0a48*/ 	.word	0xffffffff


	//   ....[18]....
        /*0a4c*/ 	.word	0xffffffff


	//   ....[19]....
        /*0a50*/ 	.word	0xffffffff


	//   ....[20]....
        /*0a54*/ 	.word	0xffffffff


	//   ....[21]....
        /*0a58*/ 	.word	0xffffffff


	//   ....[22]....
        /*0a5c*/ 	.word	0xffffffff


	//   ....[23]....
        /*0a60*/ 	.word	0xffffffff


	//   ....[24]....
        /*0a64*/ 	.word	0xffffffff


	//   ....[25]....
        /*0a68*/ 	.word	0xffffffff


	//   ....[26]....
        /*0a6c*/ 	.word	0xffffffff


	//   ....[27]....
        /*0a70*/ 	.word	0xffffffff


	//   ....[28]....
        /*0a74*/ 	.word	0xffffffff


	//   ....[29]....
        /*0a78*/ 	.word	0xffffffff


	//   ....[30]....
        /*0a7c*/ 	.word	0xffffffff


	//   ....[31]....
        /*0a80*/ 	.word	0xffffffff


	//   ....[32]....
        /*0a84*/ 	.word	0xffffffff


	//   ....[33]....
        /*0a88*/ 	.word	0xffffffff


	//   ....[34]....
        /*0a8c*/ 	.word	0xffffffff


	//   ....[35]....
        /*0a90*/ 	.word	0xffffffff


	//   ....[36]....
        /*0a94*/ 	.word	0xffffffff


	//   ....[37]....
        /*0a98*/ 	.word	0xffffffff


	//   ....[38]....
        /*0a9c*/ 	.word	0xffffffff


	//   ....[39]....
        /*0aa0*/ 	.word	0xffffffff


	//   ....[40]....
        /*0aa4*/ 	.word	0xffffffff


	//   ....[41]....
        /*0aa8*/ 	.word	0xffffffff


	//   ....[42]....
        /*0aac*/ 	.word	0xffffffff


	//   ....[43]....
        /*0ab0*/ 	.word	0xffffffff


	//   ....[44]....
        /*0ab4*/ 	.word	0xffffffff


	//   ....[45]....
        /*0ab8*/ 	.word	0xffffffff


	//   ....[46]....
        /*0abc*/ 	.word	0xffffffff


	//   ....[47]....
        /*0ac0*/ 	.word	0xffffffff


	//   ....[48]....
        /*0ac4*/ 	.word	0xffffffff


	//   ....[49]....
        /*0ac8*/ 	.word	0xffffffff


	//   ....[50]....
        /*0acc*/ 	.word	0xffffffff


	//   ....[51]....
        /*0ad0*/ 	.word	0xffffffff


	//   ....[52]....
        /*0ad4*/ 	.word	0xffffffff


	//   ....[53]....
        /*0ad8*/ 	.word	0xffffffff


	//   ....[54]....
        /*0adc*/ 	.word	0xffffffff


	//   ....[55]....
        /*0ae0*/ 	.word	0xffffffff


	//   ....[56]....
        /*0ae4*/ 	.word	0xffffffff


	//   ....[57]....
        /*0ae8*/ 	.word	0xffffffff


	//   ....[58]....
        /*0aec*/ 	.word	0xffffffff


	//   ....[59]....
        /*0af0*/ 	.word	0xffffffff


	//   ....[60]....
        /*0af4*/ 	.word	0xffffffff


	//   ....[61]....
        /*0af8*/ 	.word	0xffffffff


	//   ....[62]....
        /*0afc*/ 	.word	0xffffffff


	//   ....[63]....
        /*0b00*/ 	.word	0xffffffff


	//   ....[64]....
        /*0b04*/ 	.word	0xffffffff


	//   ....[65]....
        /*0b08*/ 	.word	0xffffffff


	//   ....[66]....
        /*0b0c*/ 	.word	0xffffffff


	//   ....[67]....
        /*0b10*/ 	.word	0xffffffff


	//   ....[68]....
        /*0b14*/ 	.word	0xffffffff


	//   ....[69]....
        /*0b18*/ 	.word	0xffffffff


	//   ....[70]....
        /*0b1c*/ 	.word	0xffffffff


	//   ....[71]....
        /*0b20*/ 	.word	0xffffffff


	//   ....[72]....
        /*0b24*/ 	.word	0xffffffff


	//   ....[73]....
        /*0b28*/ 	.word	0xffffffff


	//   ....[74]....
        /*0b2c*/ 	.word	0xffffffff


	//   ....[75]....
        /*0b30*/ 	.word	0xffffffff


	//   ....[76]....
        /*0b34*/ 	.word	0xffffffff


	//   ....[77]....
        /*0b38*/ 	.word	0xffffffff


	//   ....[78]....
        /*0b3c*/ 	.word	0xffffffff


	//   ....[79]....
        /*0b40*/ 	.word	0xffffffff


	//   ....[80]....
        /*0b44*/ 	.word	0xffffffff


	//   ....[81]....
        /*0b48*/ 	.word	0xffffffff


	//   ....[82]....
        /*0b4c*/ 	.word	0xffffffff


	//   ....[83]....
        /*0b50*/ 	.word	0xffffffff


	//   ....[84]....
        /*0b54*/ 	.word	0xffffffff


	//   ....[85]....
        /*0b58*/ 	.word	0xffffffff


	//   ....[86]....
        /*0b5c*/ 	.word	0xffffffff


	//   ....[87]....
        /*0b60*/ 	.word	0xffffffff


	//   ....[88]....
        /*0b64*/ 	.word	0xffffffff


	//   ....[89]....
        /*0b68*/ 	.word	0xffffffff


	//   ....[90]....
        /*0b6c*/ 	.word	0xffffffff


	//   ....[91]....
        /*0b70*/ 	.word	0xffffffff


	//   ....[92]....
        /*0b74*/ 	.word	0xffffffff


	//   ....[93]....
        /*0b78*/ 	.word	0xffffffff


	//   ....[94]....
        /*0b7c*/ 	.word	0xffffffff


	//   ....[95]....
        /*0b80*/ 	.word	0xffffffff


	//   ....[96]....
        /*0b84*/ 	.word	0xffffffff


	//   ....[97]....
        /*0b88*/ 	.word	0xffffffff


	//   ....[98]....
        /*0b8c*/ 	.word	0xffffffff


	//   ....[99]....
        /*0b90*/ 	.word	0xffffffff


	//   ....[100]....
        /*0b94*/ 	.word	0xffffffff


	//   ....[101]....
        /*0b98*/ 	.word	0xffffffff


	//   ....[102]....
        /*0b9c*/ 	.word	0xffffffff


	//   ....[103]....
        /*0ba0*/ 	.word	0xffffffff


	//   ....[104]....
        /*0ba4*/ 	.word	0xffffffff


	//   ....[105]....
        /*0ba8*/ 	.word	0xffffffff


	//   ....[106]....
        /*0bac*/ 	.word	0xffffffff


	//   ....[107]....
        /*0bb0*/ 	.word	0xffffffff


	//   ....[108]....
        /*0bb4*/ 	.word	0xffffffff


	//   ....[109]....
        /*0bb8*/ 	.word	0xffffffff


	//   ....[110]....
        /*0bbc*/ 	.word	0xffffffff


	//   ....[111]....
        /*0bc0*/ 	.word	0xffffffff


	//   ....[112]....
        /*0bc4*/ 	.word	0xffffffff


	//   ....[113]....
        /*0bc8*/ 	.word	0xffffffff


	//   ....[114]....
        /*0bcc*/ 	.word	0xffffffff


	//   ....[115]....
        /*0bd0*/ 	.word	0xffffffff


	//   ....[116]....
        /*0bd4*/ 	.word	0xffffffff


	//   ....[117]....
        /*0bd8*/ 	.word	0xffffffff


	//   ....[118]....
        /*0bdc*/ 	.word	0xffffffff


	//   ....[119]....
        /*0be0*/ 	.word	0xffffffff


	//   ....[120]....
        /*0be4*/ 	.word	0xffffffff


	//   ....[121]....
        /*0be8*/ 	.word	0xffffffff


	//   ....[122]....
        /*0bec*/ 	.word	0xffffffff


	//   ....[123]....
        /*0bf0*/ 	.word	0xffffffff


	//   ....[124]....
        /*0bf4*/ 	.word	0xffffffff


	//   ....[125]....
        /*0bf8*/ 	.word	0xffffffff


	//   ....[126]....
        /*0bfc*/ 	.word	0xffffffff


	//   ....[127]....
        /*0c00*/ 	.word	0xffffffff


	//   ....[128]....
        /*0c04*/ 	.word	0xffffffff


	//   ....[129]....
        /*0c08*/ 	.word	0xffffffff


	//   ....[130]....
        /*0c0c*/ 	.word	0xffffffff


	//   ....[131]....
        /*0c10*/ 	.word	0xffffffff


	//   ....[132]....
        /*0c14*/ 	.word	0xffffffff


	//   ....[133]....
        /*0c18*/ 	.word	0xffffffff


	//   ....[134]....
        /*0c1c*/ 	.word	0xffffffff


	//   ....[135]....
        /*0c20*/ 	.word	0xffffffff


	//   ....[136]....
        /*0c24*/ 	.word	0xffffffff


	//   ....[137]....
        /*0c28*/ 	.word	0xffffffff


	//   ....[138]....
        /*0c2c*/ 	.word	0xffffffff


	//   ....[139]....
        /*0c30*/ 	.word	0xffffffff


	//   ....[140]....
        /*0c34*/ 	.word	0xffffffff


	//   ....[141]....
        /*0c38*/ 	.word	0xffffffff


	//   ....[142]....
        /*0c3c*/ 	.word	0xffffffff


	//   ....[143]....
        /*0c40*/ 	.word	0xffffffff


	//   ....[144]....
        /*0c44*/ 	.word	0x0500000f


	//   ....[145]....
        /*0c48*/ 	.word	0x0500000f


	//   ....[146]....
        /*0c4c*/ 	.word	0x0500000f


	//   ....[147]....
        /*0c50*/ 	.word	0x0500000f


	//   ....[148]....
        /*0c54*/ 	.word	0x0500000f


	//   ....[149]....
        /*0c58*/ 	.word	0x0500000f


	//   ....[150]....
        /*0c5c*/ 	.word	0x0500000f


	//   ....[151]....
        /*0c60*/ 	.word	0x0500000f


	//   ....[152]....
        /*0c64*/ 	.word	0x0500000f


	//   ....[153]....
        /*0c68*/ 	.word	0x0500000f


	//   ....[154]....
        /*0c6c*/ 	.word	0x0500000f


	//   ....[155]....
        /*0c70*/ 	.word	0x0500000f


	//   ....[156]....
        /*0c74*/ 	.word	0x0500000f


	//   ....[157]....
        /*0c78*/ 	.word	0x0500000f


	//   ....[158]....
        /*0c7c*/ 	.word	0x0500000f


	//   ....[159]....
        /*0c80*/ 	.word	0x0500000f


	//   ....[160]....
        /*0c84*/ 	.word	0x0500000f


	//   ....[161]....
        /*0c88*/ 	.word	0x0500000f


	//   ....[162]....
        /*0c8c*/ 	.word	0x0500000f


	//   ....[163]....
        /*0c90*/ 	.word	0x0500000f


	//   ....[164]....
        /*0c94*/ 	.word	0x0500000f


	//   ....[165]....
        /*0c98*/ 	.word	0x0500000f


	//   ....[166]....
        /*0c9c*/ 	.word	0x0500000f


	//   ....[167]....
        /*0ca0*/ 	.word	0x0500000f


	//   ....[168]....
        /*0ca4*/ 	.word	0x0500000f


	//   ....[169]....
        /*0ca8*/ 	.word	0x0500000f


	//   ....[170]....
        /*0cac*/ 	.word	0x0500000f


	//   ....[171]....
        /*0cb0*/ 	.word	0x0500000f


	//   ....[172]....
        /*0cb4*/ 	.word	0x0500000f


	//   ....[173]....
        /*0cb8*/ 	.word	0x0500000f


	//   ....[174]....
        /*0cbc*/ 	.word	0x0500000f


	//   ....[175]....
        /*0cc0*/ 	.word	0x0500000f


	//   ....[176]....
        /*0cc4*/ 	.word	0x0500000f


	//   ....[177]....
        /*0cc8*/ 	.word	0x0500000f


	//   ....[178]....
        /*0ccc*/ 	.word	0x0500000f


	//   ....[179]....
        /*0cd0*/ 	.word	0x0500000f


	//   ....[180]....
        /*0cd4*/ 	.word	0x0500000f


	//   ....[181]....
        /*0cd8*/ 	.word	0x0500000f


	//   ....[182]....
        /*0cdc*/ 	.word	0x0500000f


	//   ....[183]....
        /*0ce0*/ 	.word	0x0500000f


	//   ....[184]....
        /*0ce4*/ 	.word	0x0500000f


	//   ....[185]....
        /*0ce8*/ 	.word	0x0500000f


	//   ....[186]....
        /*0cec*/ 	.word	0x0500000f


	//   ....[187]....
        /*0cf0*/ 	.word	0x0500000f


	//   ....[188]....
        /*0cf4*/ 	.word	0x0500000f


	//   ....[189]....
        /*0cf8*/ 	.word	0x0500000f


	//   ....[190]....
        /*0cfc*/ 	.word	0x0500000f


	//   ....[191]....
        /*0d00*/ 	.word	0x0500000f


	//   ....[192]....
        /*0d04*/ 	.word	0x0500000f


	//   ....[193]....
        /*0d08*/ 	.word	0x0500000f


	//   ....[194]....
        /*0d0c*/ 	.word	0x0500000f


	//   ....[195]....
        /*0d10*/ 	.word	0x0500000f


	//   ....[196]....
        /*0d14*/ 	.word	0x0500000f


	//   ....[197]....
        /*0d18*/ 	.word	0x0500000f


	//   ....[198]....
        /*0d1c*/ 	.word	0x0500000f


	//   ....[199]....
        /*0d20*/ 	.word	0x0500000f


	//   ....[200]....
        /*0d24*/ 	.word	0x0500000f


	//   ....[201]....
        /*0d28*/ 	.word	0x0500000f


	//   ....[202]....
        /*0d2c*/ 	.word	0x0500000f


	//   ....[203]....
        /*0d30*/ 	.word	0x0500000f


	//   ....[204]....
        /*0d34*/ 	.word	0x0500000f


	//   ....[205]....
        /*0d38*/ 	.word	0x0500000f


	//   ....[206]....
        /*0d3c*/ 	.word	0x0500000f


	//   ....[207]....
        /*0d40*/ 	.word	0x0500000f


	//   ....[208]....
        /*0d44*/ 	.word	0x0500000f


	//   ....[209]....
        /*0d48*/ 	.word	0x0500000f


	//   ....[210]....
        /*0d4c*/ 	.word	0x0500000f


	//   ....[211]....
        /*0d50*/ 	.word	0x0500000f


	//   ....[212]....
        /*0d54*/ 	.word	0x0500000f


	//   ....[213]....
        /*0d58*/ 	.word	0x0500000f


	//   ....[214]....
        /*0d5c*/ 	.word	0x0500000f


	//   ....[215]....
        /*0d60*/ 	.word	0x0500000f


	//   ....[216]....
        /*0d64*/ 	.word	0x0500000f


	//   ....[217]....
        /*0d68*/ 	.word	0x0500000f


	//   ....[218]....
        /*0d6c*/ 	.word	0x0500000f


	//   ....[219]....
        /*0d70*/ 	.word	0x0500000f


	//   ....[220]....
        /*0d74*/ 	.word	0x0500000f


	//   ....[221]....
        /*0d78*/ 	.word	0x0500000f


	//   ....[222]....
        /*0d7c*/ 	.word	0x0500000f


	//   ....[223]....
        /*0d80*/ 	.word	0x0500000f


	//   ....[224]....
        /*0d84*/ 	.word	0x0500000f


	//   ....[225]....
        /*0d88*/ 	.word	0x0500000f


	//   ....[226]....
        /*0d8c*/ 	.word	0x0500000f


	//   ....[227]....
        /*0d90*/ 	.word	0x0500000f


	//   ....[228]....
        /*0d94*/ 	.word	0x0500000f


	//   ....[229]....
        /*0d98*/ 	.word	0x0500000f


	//   ....[230]....
        /*0d9c*/ 	.word	0x0500000f


	//   ....[231]....
        /*0da0*/ 	.word	0x0500000f


	//   ....[232]....
        /*0da4*/ 	.word	0x0500000f


	//   ....[233]....
        /*0da8*/ 	.word	0x0500000f


	//   ....[234]....
        /*0dac*/ 	.word	0x0500000f


	//   ....[235]....
        /*0db0*/ 	.word	0x0500000f


	//----- nvinfo : EIATTR_COOP_GROUP_INSTR_OFFSETS
	.align		4
.L_319:
        /*0db4*/ 	.byte	0x04, 0x28
        /*0db6*/ 	.short	(.L_321 - .L_320)


	//   ....[0]....
.L_320:
        /*0db8*/ 	.word	0x00000070


	//   ....[1]....
        /*0dbc*/ 	.word	0x00000140


	//   ....[2]....
        /*0dc0*/ 	.word	0x00000190


	//   ....[3]....
        /*0dc4*/ 	.word	0x000003c0


	//   ....[4]....
        /*0dc8*/ 	.word	0x00000520


	//   ....[5]....
        /*0dcc*/ 	.word	0x00000640


	//   ....[6]....
        /*0dd0*/ 	.word	0x000007a0


	//   ....[7]....
        /*0dd4*/ 	.word	0x000036e0


	//   ....[8]....
        /*0dd8*/ 	.word	0x000036f0


	//   ....[9]....
        /*0ddc*/ 	.word	0x000052f0


	//   ....[10]....
        /*0de0*/ 	.word	0x00005300


	//   ....[11]....
        /*0de4*/ 	.word	0x00006cb0


	//   ....[12]....
        /*0de8*/ 	.word	0x00006cc0


	//   ....[13]....
        /*0dec*/ 	.word	0x000071d0


	//   ....[14]....
        /*0df0*/ 	.word	0x000071f0


	//   ....[15]....
        /*0df4*/ 	.word	0x00007b90


	//   ....[16]....
        /*0df8*/ 	.word	0x000082b0


	//   ....[17]....
        /*0dfc*/ 	.word	0x000082c0


	//   ....[18]....
        /*0e00*/ 	.word	0x000082d0


	//   ....[19]....
        /*0e04*/ 	.word	0x000082e0


	//   ....[20]....
        /*0e08*/ 	.word	0x0000a070


	//   ....[21]....
        /*0e0c*/ 	.word	0x0000a080


	//   ....[22]....
        /*0e10*/ 	.word	0x0000a090


	//   ....[23]....
        /*0e14*/ 	.word	0x0000a0a0


	//   ....[24]....
        /*0e18*/ 	.word	0x0000c790


	//   ....[25]....
        /*0e1c*/ 	.word	0x0000c7a0


	//   ....[26]....
        /*0e20*/ 	.word	0x0000d840


	//   ....[27]....
        /*0e24*/ 	.word	0x0000d8c0


	//   ....[28]....
        /*0e28*/ 	.word	0x0000d8e0


	//   ....[29]....
        /*0e2c*/ 	.word	0x0000d900


	//   ....[30]....
        /*0e30*/ 	.word	0x0000eac0


	//   ....[31]....
        /*0e34*/ 	.word	0x0000fbb0


	//   ....[32]....
        /*0e38*/ 	.word	0x0000fc40


	//   ....[33]....
        /*0e3c*/ 	.word	0x000104b0


	//   ....[34]....
        /*0e40*/ 	.word	0x00010530


	//   ....[35]....
        /*0e44*/ 	.word	0x00010f20


	//   ....[36]....
        /*0e48*/ 	.word	0x00010f40


	//   ....[37]....
        /*0e4c*/ 	.word	0x00012130


	//   ....[38]....
        /*0e50*/ 	.word	0x00013680


	//   ....[39]....
        /*0e54*/ 	.word	0x000136e0


	//   ....[40]....
        /*0e58*/ 	.word	0x00013cc0


	//   ....[41]....
        /*0e5c*/ 	.word	0x00013d20


	//   ....[42]....
        /*0e60*/ 	.word	0x00014e60


	//   ....[43]....
        /*0e64*/ 	.word	0x00015090


	//   ....[44]....
        /*0e68*/ 	.word	0x000150b0


	//   ....[45]....
        /*0e6c*/ 	.word	0x00015530


	//   ....[46]....
        /*0e70*/ 	.word	0x00015560


	//   ....[47]....
        /*0e74*/ 	.word	0x000164c0


	//   ....[48]....
        /*0e78*/ 	.word	0x000164e0


	//   ....[49]....
        /*0e7c*/ 	.word	0x000164f0


	//   ....[50]....
        /*0e80*/ 	.word	0x00016500


	//   ....[51]....
        /*0e84*/ 	.word	0x00016ba0


	//   ....[52]....
        /*0e88*/ 	.word	0x00016bb0


	//   ....[53]....
        /*0e8c*/ 	.word	0x00016d00


	//   ....[54]....
        /*0e90*/ 	.word	0x00016d10


	//   ....[55]....
        /*0e94*/ 	.word	0x00017100


	//   ....[56]....
        /*0e98*/ 	.word	0x00017110


	//   ....[57]....
        /*0e9c*/ 	.word	0x00017610


	//   ....[58]....
        /*0ea0*/ 	.word	0x00017620


	//   ....[59]....
        /*0ea4*/ 	.word	0x000183c0


	//   ....[60]....
        /*0ea8*/ 	.word	0x000183d0


	//   ....[61]....
        /*0eac*/ 	.word	0x00018530


	//   ....[62]....
        /*0eb0*/ 	.word	0x00018540


	//   ....[63]....
        /*0eb4*/ 	.word	0x000186f0


	//   ....[64]....
        /*0eb8*/ 	.word	0x000188f0


	//   ....[65]....
        /*0ebc*/ 	.word	0x00018920


	//   ....[66]....
        /*0ec0*/ 	.word	0x00018950


	//   ....[67]....
        /*0ec4*/ 	.word	0x00018980


	//   ....[68]....
        /*0ec8*/ 	.word	0x000189b0


	//   ....[69]....
        /*0ecc*/ 	.word	0x000189e0


	//   ....[70]....
        /*0ed0*/ 	.word	0x00018b70


	//   ....[71]....
        /*0ed4*/ 	.word	0x00018ba0


	//   ....[72]....
        /*0ed8*/ 	.word	0x00018bd0


	//   ....[73]....
        /*0edc*/ 	.word	0x00018c00


	//   ....[74]....
        /*0ee0*/ 	.word	0x00018c30


	//   ....[75]....
        /*0ee4*/ 	.word	0x00018c60


	//   ....[76]....
        /*0ee8*/ 	.word	0x00018cf0


	//   ....[77]....
        /*0eec*/ 	.word	0x00018d20


	//   ....[78]....
        /*0ef0*/ 	.word	0x00018d30


	//   ....[79]....
        /*0ef4*/ 	.word	0x00018d70


	//   ....[80]....
        /*0ef8*/ 	.word	0x0001a2c0


	//   ....[81]....
        /*0efc*/ 	.word	0x0001c6b0


	//   ....[82]....
        /*0f00*/ 	.word	0x0001c6c0


	//   ....[83]....
        /*0f04*/ 	.word	0x0001c780


	//   ....[84]....
        /*0f08*/ 	.word	0x0001c790


	//   ....[85]....
        /*0f0c*/ 	.word	0x0001c840


	//   ....[86]....
        /*0f10*/ 	.word	0x0001c850


	//   ....[87]....
        /*0f14*/ 	.word	0x0001c860


	//   ....[88]....
        /*0f18*/ 	.word	0x0001c870


	//   ....[89]....
        /*0f1c*/ 	.word	0x0001d230


	//   ....[90]....
        /*0f20*/ 	.word	0x0001d260


	//   ....[91]....
        /*0f24*/ 	.word	0x0001d320


	//   ....[92]....
        /*0f28*/ 	.word	0x0001d340


	//   ....[93]....
        /*0f2c*/ 	.word	0x0001d3e0


	//   ....[94]....
        /*0f30*/ 	.word	0x0001d400


	//   ....[95]....
        /*0f34*/ 	.word	0x0001d410


	//   ....[96]....
        /*0f38*/ 	.word	0x0001d420


	//   ....[97]....
        /*0f3c*/ 	.word	0x0001d540


	//   ....[98]....
        /*0f40*/ 	.word	0x0001d550


	//   ....[99]....
        /*0f44*/ 	.word	0x0001d560


	//   ....[100]....
        /*0f48*/ 	.word	0x0001d5f0


	//   ....[101]....
        /*0f4c*/ 	.word	0x0001ddb0


	//   ....[102]....
        /*0f50*/ 	.word	0x0001ddc0


	//   ....[103]....
        /*0f54*/ 	.word	0x0001dde0


	//   ....[104]....
        /*0f58*/ 	.word	0x0001de60


	//   ....[105]....
        /*0f5c*/ 	.word	0x0001de70


	//   ....[106]....
        /*0f60*/ 	.word	0x0001ded0


	//   ....[107]....
        /*0f64*/ 	.word	0x0001df00


	//   ....[108]....
        /*0f68*/ 	.word	0x0001df40


	//   ....[109]....
        /*0f6c*/ 	.word	0x0001e1f0


	//   ....[110]....
        /*0f70*/ 	.word	0x0001e210


	//   ....[111]....
        /*0f74*/ 	.word	0x0001e2b0


	//   ....[112]....
        /*0f78*/ 	.word	0x0001e2c0


	//   ....[113]....
        /*0f7c*/ 	.word	0x0001e350


	//   ....[114]....
        /*0f80*/ 	.word	0x0001e360


	//   ....[115]....
        /*0f84*/ 	.word	0x0001e370


	//   ....[116]....
        /*0f88*/ 	.word	0x0001e400


	//   ....[117]....
        /*0f8c*/ 	.word	0x0001e9d0


	//   ....[118]....
        /*0f90*/ 	.word	0x0001e9e0


	//   ....[119]....
        /*0f94*/ 	.word	0x0001ea60


	//   ....[120]....
        /*0f98*/ 	.word	0x0001eb10


	//   ....[121]....
        /*0f9c*/ 	.word	0x0001eb30


	//   ....[122]....
        /*0fa0*/ 	.word	0x0001ebb0


	//   ....[123]....
        /*0fa4*/ 	.word	0x0001ebd0


	//   ....[124]....
        /*0fa8*/ 	.word	0x0001ebe0


	//   ....[125]....
        /*0fac*/ 	.word	0x0001f020


	//   ....[126]....
        /*0fb0*/ 	.word	0x0001f050


	//   ....[127]....
        /*0fb4*/ 	.word	0x0001f0c0


	//   ....[128]....
        /*0fb8*/ 	.word	0x0001f0f0


	//   ....[129]....
        /*0fbc*/ 	.word	0x0001f120


	//   ....[130]....
        /*0fc0*/ 	.word	0x0001f150


	//   ....[131]....
        /*0fc4*/ 	.word	0x0001f180


	//   ....[132]....
        /*0fc8*/ 	.word	0x0001f1b0


	//   ....[133]....
        /*0fcc*/ 	.word	0x0001f350


	//   ....[134]....
        /*0fd0*/ 	.word	0x0001f380


	//   ....[135]....
        /*0fd4*/ 	.word	0x0001f3b0


	//   ....[136]....
        /*0fd8*/ 	.word	0x0001f3e0


	//   ....[137]....
        /*0fdc*/ 	.word	0x0001f410


	//   ....[138]....
        /*0fe0*/ 	.word	0x0001f440


	//   ....[139]....
        /*0fe4*/ 	.word	0x0001f500


	//   ....[140]....
        /*0fe8*/ 	.word	0x0001f520


	//   ....[141]....
        /*0fec*/ 	.word	0x0001f540


	//   ....[142]....
        /*0ff0*/ 	.word	0x0001f5a0


	//   ....[143]....
        /*0ff4*/ 	.word	0x0001ffd0


	//   ....[144]....
        /*0ff8*/ 	.word	0x00020310


	//   ....[145]....
        /*0ffc*/ 	.word	0x000203a0


	//   ....[146]....
        /*1000*/ 	.word	0x00020490


	//   ....[147]....
        /*1004*/ 	.word	0x00020520


	//   ....[148]....
        /*1008*/ 	.word	0x00020600


	//   ....[149]....
        /*100c*/ 	.word	0x00020690


	//   ....[150]....
        /*1010*/ 	.word	0x00020770


	//   ....[151]....
        /*1014*/ 	.word	0x00020810


	//   ....[152]....
        /*1018*/ 	.word	0x000208a0


	//   ....[153]....
        /*101c*/ 	.word	0x000208f0


	//   ....[154]....
        /*1020*/ 	.word	0x00020940


	//   ....[155]....
        /*1024*/ 	.word	0x00020a20


	//   ....[156]....
        /*1028*/ 	.word	0x00020ab0


	//   ....[157]....
        /*102c*/ 	.word	0x00020b00


	//   ....[158]....
        /*1030*/ 	.word	0x00020b50


	//   ....[159]....
        /*1034*/ 	.word	0x00020e10


	//   ....[160]....
        /*1038*/ 	.word	0x00020e60


	//   ....[161]....
        /*103c*/ 	.word	0x00020ef0


	//   ....[162]....
        /*1040*/ 	.word	0x00020f80


	//   ....[163]....
        /*1044*/ 	.word	0x00021000


	//   ....[164]....
        /*1048*/ 	.word	0x00021050


	//   ....[165]....
        /*104c*/ 	.word	0x000210e0


	//   ....[166]....
        /*1050*/ 	.word	0x00021170


	//   ....[167]....
        /*1054*/ 	.word	0x000211f0


	//   ....[168]....
        /*1058*/ 	.word	0x00021240


	//   ....[169]....
        /*105c*/ 	.word	0x000212d0


	//   ....[170]....
        /*1060*/ 	.word	0x00021360


	//   ....[171]....
        /*1064*/ 	.word	0x00021420


	//   ....[172]....
        /*1068*/ 	.word	0x00021700


	//   ....[173]....
        /*106c*/ 	.word	0x000217f0


	//   ....[174]....
        /*1070*/ 	.word	0x00021880


	//   ....[175]....
        /*1074*/ 	.word	0x000218e0


	//   ....[176]....
        /*1078*/ 	.word	0x00021a00


	//   ....[177]....
        /*107c*/ 	.word	0x00021a60


	//   ....[178]....
        /*1080*/ 	.word	0x00021b80


	//   ....[179]....
        /*1084*/ 	.word	0x00021be0


	//   ....[180]....
        /*1088*/ 	.word	0x00021c90


	//   ....[181]....
        /*108c*/ 	.word	0x00021da0


	//   ....[182]....
        /*1090*/ 	.word	0x00021e10


	//   ....[183]....
        /*1094*/ 	.word	0x00021e70


	//   ....[184]....
        /*1098*/ 	.word	0x00021f80


	//   ....[185]....
        /*109c*/ 	.word	0x00021fe0


	//   ....[186]....
        /*10a0*/ 	.word	0x00022100


	//   ....[187]....
        /*10a4*/ 	.word	0x00022160


	//   ....[188]....
        /*10a8*/ 	.word	0x00022200


	//   ....[189]....
        /*10ac*/ 	.word	0x000222d0


	//   ....[190]....
        /*10b0*/ 	.word	0x000223d0


	//   ....[191]....
        /*10b4*/ 	.word	0x00022430


	//   ....[192]....
        /*10b8*/ 	.word	0x00022510


	//   ....[193]....
        /*10bc*/ 	.word	0x000226a0


	//   ....[194]....
        /*10c0*/ 	.word	0x00022780


	//   ....[195]....
        /*10c4*/ 	.word	0x00022800


	//   ....[196]....
        /*10c8*/ 	.word	0x000228e0


	//   ....[197]....
        /*10cc*/ 	.word	0x00022940


	//   ....[198]....
        /*10d0*/ 	.word	0x00022a10


	//   ....[199]....
        /*10d4*/ 	.word	0x00022a70


	//   ....[200]....
        /*10d8*/ 	.word	0x00022b50


	//   ....[201]....
        /*10dc*/ 	.word	0x00022c40


	//   ....[202]....
        /*10e0*/ 	.word	0x00022ce0


	//   ....[203]....
        /*10e4*/ 	.word	0x00022d40


	//   ....[204]....
        /*10e8*/ 	.word	0x00022e40


	//   ....[205]....
        /*10ec*/ 	.word	0x00022ea0


	//   ....[206]....
        /*10f0*/ 	.word	0x00022fa0


	//   ....[207]....
        /*10f4*/ 	.word	0x00023000


	//   ....[208]....
        /*10f8*/ 	.word	0x000230d0


	//   ....[209]....
        /*10fc*/ 	.word	0x00023220


	//   ....[210]....
        /*1100*/ 	.word	0x000232d0


	//   ....[211]....
        /*1104*/ 	.word	0x000233e0


	//   ....[212]....
        /*1108*/ 	.word	0x000234c0


	//   ....[213]....
        /*110c*/ 	.word	0x00023520


	//   ....[214]....
        /*1110*/ 	.word	0x00023610


	//   ....[215]....
        /*1114*/ 	.word	0x00023670


	//   ....[216]....
        /*1118*/ 	.word	0x00023750


	//   ....[217]....
        /*111c*/ 	.word	0x000237e0


	//   ....[218]....
        /*1120*/ 	.word	0x00023880


	//   ....[219]....
        /*1124*/ 	.word	0x000239f0


	//   ....[220]....
        /*1128*/ 	.word	0x00023a60


	//   ....[221]....
        /*112c*/ 	.word	0x00023ad0


	//   ....[222]....
        /*1130*/ 	.word	0x00023b40


	//   ....[223]....
        /*1134*/ 	.word	0x00023bb0


	//   ....[224]....
        /*1138*/ 	.word	0x00023c30


	//   ....[225]....
        /*113c*/ 	.word	0x00023cb0


	//   ....[226]....
        /*1140*/ 	.word	0x00023d40


	//   ....[227]....
        /*1144*/ 	.word	0x00023db0


	//   ....[228]....
        /*1148*/ 	.word	0x00023e20


	//   ....[229]....
        /*114c*/ 	.word	0x00023e90


	//   ....[230]....
        /*1150*/ 	.word	0x00023f10


	//   ....[231]....
        /*1154*/ 	.word	0x00023f80


	//   ....[232]....
        /*1158*/ 	.word	0x00024030


	//   ....[233]....
        /*115c*/ 	.word	0x00024080


	//   ....[234]....
        /*1160*/ 	.word	0x00024110


	//   ....[235]....
        /*1164*/ 	.word	0x00024240


	//----- nvinfo : EIATTR_REG_RECONFIG
	.align		4
.L_321:
        /*1168*/ 	.byte	0x01, 0x54
	.zero		2


	//----- nvinfo : EIATTR_SYSCALL_OFFSETS
	.align		4
        /*116c*/ 	.byte	0x04, 0x46
        /*116e*/ 	.short	(.L_323 - .L_322)


	//   ....[0]....
.L_322:
        /*1170*/ 	.word	0x00002170


	//   ....[1]....
        /*1174*/ 	.word	0x000022c0


	//   ....[2]....
        /*1178*/ 	.word	0x00007d60


	//   ....[3]....
        /*117c*/ 	.word	0x00008080


	//   ....[4]....
        /*1180*/ 	.word	0x0001bc80


	//   ....[5]....
        /*1184*/ 	.word	0x0001bdd0


	//   ....[6]....
        /*1188*/ 	.word	0x0001bec0


	//   ....[7]....
        /*118c*/ 	.word	0x0001ccf0


	//----- nvinfo : EIATTR_MBARRIER_INSTR_OFFSETS
	.align		4
.L_323:
        /*1190*/ 	.byte	0x04, 0x39
        /*1192*/ 	.short	(.L_325 - .L_324)


	//   ....[0]....
.L_324:
        /*1194*/ 	.word	0x00000270
        /*1198*/ 	.word	0x000000ff
        /*119c*/ 	.word	0x0002d800
        /*11a0*/ 	.short	0x0100
        /*11a2*/ 	.byte	0x08
	.zero		1


	//   ....[1]....
        /*11a4*/ 	.word	0x00000280
        /*11a8*/ 	.word	0x000000ff
        /*11ac*/ 	.word	0x0002d820
        /*11b0*/ 	.short	0x0100
        /*11b2*/ 	.byte	0x08
	.zero		1


	//   ....[2]....
        /*11b4*/ 	.word	0x00000370
        /*11b8*/ 	.word	0x000000ff
        /*11bc*/ 	.word	0x0002d830
        /*11c0*/ 	.short	0x0100
        /*11c2*/ 	.byte	0x08
	.zero		1


	//   ....[3]....
        /*11c4*/ 	.word	0x00000380
        /*11c8*/ 	.word	0x000000ff
        /*11cc*/ 	.word	0x0002d840
        /*11d0*/ 	.short	0x0100
        /*11d2*/ 	.byte	0x08
	.zero		1


	//   ....[4]....
        /*11d4*/ 	.word	0x00000390
        /*11d8*/ 	.word	0x000000ff
        /*11dc*/ 	.word	0x0002d838
        /*11e0*/ 	.short	0x0100
        /*11e2*/ 	.byte	0x08
	.zero		1


	//   ....[5]....
        /*11e4*/ 	.word	0x000003a0
        /*11e8*/ 	.word	0x000000ff
        /*11ec*/ 	.word	0x0002d848
        /*11f0*/ 	.short	0x0100
        /*11f2*/ 	.byte	0x08
	.zero		1


	//   ....[6]....
        /*11f4*/ 	.word	0x000004d0
        /*11f8*/ 	.word	0x000000ff
        /*11fc*/ 	.word	0x0002d850
        /*1200*/ 	.short	0x0100
        /*1202*/ 	.byte	0x08
	.zero		1


	//   ....[7]....
        /*1204*/ 	.word	0x000004e0
        /*1208*/ 	.word	0x000000ff
        /*120c*/ 	.word	0x0002d860
        /*1210*/ 	.short	0x0100
        /*1212*/ 	.byte	0x08
	.zero		1


	//   ....[8]....
        /*1214*/ 	.word	0x000004f0
        /*1218*/ 	.word	0x000000ff
        /*121c*/ 	.word	0x0002d858
        /*1220*/ 	.short	0x0100
        /*1222*/ 	.byte	0x08
	.zero		1


	//   ....[9]....
        /*1224*/ 	.word	0x00000500
        /*1228*/ 	.word	0x000000ff
        /*122c*/ 	.word	0x0002d868
        /*1230*/ 	.short	0x0100
        /*1232*/ 	.byte	0x08
	.zero		1


	//   ....[10]....
        /*1234*/ 	.word	0x000005f0
        /*1238*/ 	.word	0x000000ff
        /*123c*/ 	.word	0x0002d870
        /*1240*/ 	.short	0x0100
        /*1242*/ 	.byte	0x06
	.zero		1


	//   ....[11]....
        /*1244*/ 	.word	0x00000600
        /*1248*/ 	.word	0x000000ff
        /*124c*/ 	.word	0x0002d880
        /*1250*/ 	.short	0x0100
        /*1252*/ 	.byte	0x06
	.zero		1


	//   ....[12]....
        /*1254*/ 	.word	0x00000610
        /*1258*/ 	.word	0x000000ff
        /*125c*/ 	.word	0x0002d878
        /*1260*/ 	.short	0x0100
        /*1262*/ 	.byte	0x06
	.zero		1


	//   ....[13]....
        /*1264*/ 	.word	0x00000620
        /*1268*/ 	.word	0x000000ff
        /*126c*/ 	.word	0x0002d888
        /*1270*/ 	.short	0x0100
        /*1272*/ 	.byte	0x06
	.zero		1


	//   ....[14]....
        /*1274*/ 	.word	0x00000750
        /*1278*/ 	.word	0x000000ff
        /*127c*/ 	.word	0x0002d890
        /*1280*/ 	.short	0x0100
        /*1282*/ 	.byte	0x08
	.zero		1


	//   ....[15]....
        /*1284*/ 	.word	0x00000760
        /*1288*/ 	.word	0x000000ff
        /*128c*/ 	.word	0x0002d8a0
        /*1290*/ 	.short	0x0100
        /*1292*/ 	.byte	0x08
	.zero		1


	//   ....[16]....
        /*1294*/ 	.word	0x00000770
        /*1298*/ 	.word	0x000000ff
        /*129c*/ 	.word	0x0002d898
        /*12a0*/ 	.short	0x0100
        /*12a2*/ 	.byte	0x08
	.zero		1


	//   ....[17]....
        /*12a4*/ 	.word	0x00000780
        /*12a8*/ 	.word	0x000000ff
        /*12ac*/ 	.word	0x0002d8a8
        /*12b0*/ 	.short	0x0100
        /*12b2*/ 	.byte	0x08
	.zero		1


	//   ....[18]....
        /*12b4*/ 	.word	0x000008b0
        /*12b8*/ 	.word	0x000000ff
        /*12bc*/ 	.word	0x0002d8b0
        /*12c0*/ 	.short	0x0100
        /*12c2*/ 	.byte	0x08
	.zero		1


	//   ....[19]....
        /*12c4*/ 	.word	0x000008c0
        /*12c8*/ 	.word	0x000000ff
        /*12cc*/ 	.word	0x0002d8c0
        /*12d0*/ 	.short	0x0100
        /*12d2*/ 	.byte	0x08
	.zero		1


	//   ....[20]....
        /*12d4*/ 	.word	0x000008d0
        /*12d8*/ 	.word	0x000000ff
        /*12dc*/ 	.word	0x0002d8b8
        /*12e0*/ 	.short	0x0100
        /*12e2*/ 	.byte	0x08
	.zero		1


	//   ....[21]....
        /*12e4*/ 	.word	0x000008e0
        /*12e8*/ 	.word	0x000000ff
        /*12ec*/ 	.word	0x0002d8c8
        /*12f0*/ 	.short	0x0100
        /*12f2*/ 	.byte	0x08
	.zero		1


	//   ....[22]....
        /*12f4*/ 	.word	0x00003690
        /*12f8*/ 	.word	0x00000039
        /*12fc*/ 	.word	0x0002d890
        /*1300*/ 	.short	0x010a
        /*1302*/ 	.byte	0x3f
	.zero		1


	//   ....[23]....
        /*1304*/ 	.word	0x000052a0
        /*1308*/ 	.word	0x00000039
        /*130c*/ 	.word	0x0002d890
        /*1310*/ 	.short	0x010a
        /*1312*/ 	.byte	0x3f
	.zero		1


	//   ....[24]....
        /*1314*/ 	.word	0x00006b20
        /*1318*/ 	.word	0x00000039
        /*131c*/ 	.word	0x0002d890
        /*1320*/ 	.short	0x010a
        /*1322*/ 	.byte	0x3f
	.zero		1


	//   ....[25]....
        /*1324*/ 	.word	0x00007040
        /*1328*/ 	.word	0x0000000b
        /*132c*/ 	.word	0x00000000
        /*1330*/ 	.short	0x0101
        /*1332*/ 	.byte	0x3f
	.zero		1


	//   ....[26]....
        /*1334*/ 	.word	0x00007080
        /*1338*/ 	.word	0x00000039
        /*133c*/ 	.word	0x0002d8b0
        /*1340*/ 	.short	0x010a
        /*1342*/ 	.byte	0x3f
	.zero		1


	//   ....[27]....
        /*1344*/ 	.word	0x00007560
        /*1348*/ 	.word	0x00000039
        /*134c*/ 	.word	0x00000000
        /*1350*/ 	.short	0x0101
        /*1352*/ 	.byte	0x3f
	.zero		1


	//   ....[28]....
        /*1354*/ 	.word	0x00007e00
        /*1358*/ 	.word	0x00000002
        /*135c*/ 	.word	0x0002d800
        /*1360*/ 	.short	0x010a
        /*1362*/ 	.byte	0x3f
	.zero		1


	//   ....[29]....
        /*1364*/ 	.word	0x00007e50
        /*1368*/ 	.word	0x00000002
        /*136c*/ 	.word	0x0002d800
        /*1370*/ 	.short	0x010a
        /*1372*/ 	.byte	0x3f
	.zero		1


	//   ....[30]....
        /*1374*/ 	.word	0x00008a50
        /*1378*/ 	.word	0x00000002
        /*137c*/ 	.word	0x0002d800
        /*1380*/ 	.short	0x010a
        /*1382*/ 	.byte	0x3f
	.zero		1


	//   ....[31]....
        /*1384*/ 	.word	0x0000a5e0
        /*1388*/ 	.word	0x00000002
        /*138c*/ 	.word	0x0002d800
        /*1390*/ 	.short	0x010a
        /*1392*/ 	.byte	0x3f
	.zero		1


	//   ....[32]....
        /*1394*/ 	.word	0x0000bd50
        /*1398*/ 	.word	0x00000000
        /*139c*/ 	.word	0x0002d830
        /*13a0*/ 	.short	0x010a
        /*13a2*/ 	.byte	0x3f
	.zero		1


	//   ....[33]....
        /*13a4*/ 	.word	0x0000be20
        /*13a8*/ 	.word	0x00000000
        /*13ac*/ 	.word	0x0002d830
        /*13b0*/ 	.short	0x010a
        /*13b2*/ 	.byte	0x3f
	.zero		1


	//   ....[34]....
        /*13b4*/ 	.word	0x0000db00
        /*13b8*/ 	.word	0x0000000c
        /*13bc*/ 	.word	0x00000000
        /*13c0*/ 	.short	0x0101
        /*13c2*/ 	.byte	0x3f
	.zero		1


	//   ....[35]....
        /*13c4*/ 	.word	0x0000ec10
        /*13c8*/ 	.word	0x00000007
        /*13cc*/ 	.word	0x0002d830
        /*13d0*/ 	.short	0x010a
        /*13d2*/ 	.byte	0x3f
	.zero		1


	//   ....[36]....
        /*13d4*/ 	.word	0x0000ec60
        /*13d8*/ 	.word	0x00000007
        /*13dc*/ 	.word	0x0002d830
        /*13e0*/ 	.short	0x010a
        /*13e2*/ 	.byte	0x3f
	.zero		1


	//   ....[37]....
        /*13e4*/ 	.word	0x0000f110
        /*13e8*/ 	.word	0x00000008
        /*13ec*/ 	.word	0x0002d850
        /*13f0*/ 	.short	0x010a
        /*13f2*/ 	.byte	0x3f
	.zero		1


	//   ....[38]....
        /*13f4*/ 	.word	0x0000f150
        /*13f8*/ 	.word	0x00000008
        /*13fc*/ 	.word	0x0002d850
        /*1400*/ 	.short	0x010a
        /*1402*/ 	.byte	0x3f
	.zero		1


	//   ....[39]....
        /*1404*/ 	.word	0x000112f0
        /*1408*/ 	.word	0x00000050
        /*140c*/ 	.word	0x00000000
        /*1410*/ 	.short	0x0101
        /*1412*/ 	.byte	0x3f
	.zero		1


	//   ....[40]....
        /*1414*/ 	.word	0x00011b20
        /*1418*/ 	.word	0x00000005
        /*141c*/ 	.word	0x00000000
        /*1420*/ 	.short	0x0101
        /*1422*/ 	.byte	0x3f
	.zero		1


	//   ....[41]....
        /*1424*/ 	.word	0x000122a0
        /*1428*/ 	.word	0x00000007
        /*142c*/ 	.word	0x0002d830
        /*1430*/ 	.short	0x010a
        /*1432*/ 	.byte	0x3f
	.zero		1


	//   ....[42]....
        /*1434*/ 	.word	0x000122f0
        /*1438*/ 	.word	0x00000007
        /*143c*/ 	.word	0x0002d830
        /*1440*/ 	.short	0x010a
        /*1442*/ 	.byte	0x3f
	.zero		1


	//   ....[43]....
        /*1444*/ 	.word	0x000127a0
        /*1448*/ 	.word	0x00000008
        /*144c*/ 	.word	0x0002d850
        /*1450*/ 	.short	0x010a
        /*1452*/ 	.byte	0x3f
	.zero		1


	//   ....[44]....
        /*1454*/ 	.word	0x000127e0
        /*1458*/ 	.word	0x00000008
        /*145c*/ 	.word	0x0002d850
        /*1460*/ 	.short	0x010a
        /*1462*/ 	.byte	0x3f
	.zero		1


	//   ....[45]....
        /*1464*/ 	.word	0x00012f30
        /*1468*/ 	.word	0x00000007
        /*146c*/ 	.word	0x00000000
        /*1470*/ 	.short	0x0101
        /*1472*/ 	.byte	0x3f
	.zero		1


	//   ....[46]....
        /*1474*/ 	.word	0x00014800
        /*1478*/ 	.word	0x00000005
        /*147c*/ 	.word	0x00000000
        /*1480*/ 	.short	0x0101
        /*1482*/ 	.byte	0x3f
	.zero		1


	//   ....[47]....
        /*1484*/ 	.word	0x00014ee0
        /*1488*/ 	.word	0x00000006
        /*148c*/ 	.word	0x0002d850
        /*1490*/ 	.short	0x010a
        /*1492*/ 	.byte	0x3f
	.zero		1


	//   ....[48]....
        /*1494*/ 	.word	0x00014f90
        /*1498*/ 	.word	0x00000006
        /*149c*/ 	.word	0x0002d850
        /*14a0*/ 	.short	0x010a
        /*14a2*/ 	.byte	0x3f
	.zero		1


	//   ....[49]....
        /*14a4*/ 	.word	0x00015790
        /*14a8*/ 	.word	0x00000006
        /*14ac*/ 	.word	0x00000000
        /*14b0*/ 	.short	0x0101
        /*14b2*/ 	.byte	0x3f
	.zero		1


	//   ....[50]....
        /*14b4*/ 	.word	0x00016b00
        /*14b8*/ 	.word	0x00000000
        /*14bc*/ 	.word	0x00000000
        /*14c0*/ 	.short	0x0101
        /*14c2*/ 	.byte	0x3f
	.zero		1


	//   ....[51]....
        /*14c4*/ 	.word	0x00017000
        /*14c8*/ 	.word	0x00000006
        /*14cc*/ 	.word	0x00000000
        /*14d0*/ 	.short	0x0101
        /*14d2*/ 	.byte	0x3f
	.zero		1


	//   ....[52]....
        /*14d4*/ 	.word	0x0001a3a0
        /*14d8*/ 	.word	0x00000010
        /*14dc*/ 	.word	0x0002d820
        /*14e0*/ 	.short	0x010a
        /*14e2*/ 	.byte	0x3f
	.zero		1


	//   ....[53]....
        /*14e4*/ 	.word	0x0001a460
        /*14e8*/ 	.word	0x00000009
        /*14ec*/ 	.word	0x0002d8a0
        /*14f0*/ 	.short	0x010a
        /*14f2*/ 	.byte	0x3f
	.zero		1


	//   ....[54]....
        /*14f4*/ 	.word	0x0001a890
        /*14f8*/ 	.word	0x00000009
        /*14fc*/ 	.word	0x0002d8c0
        /*1500*/ 	.short	0x010a
        /*1502*/ 	.byte	0x3f
	.zero		1


	//   ....[55]....
        /*1504*/ 	.word	0x0001adf0
        /*1508*/ 	.word	0x00000009
        /*150c*/ 	.word	0x0002d8a0
        /*1510*/ 	.short	0x010a
        /*1512*/ 	.byte	0x3f
	.zero		1


	//   ....[56]....
        /*1514*/ 	.word	0x0001b210
        /*1518*/ 	.word	0x00000009
        /*151c*/ 	.word	0x0002d8c0
        /*1520*/ 	.short	0x010a
        /*1522*/ 	.byte	0x3f
	.zero		1


	//   ....[57]....
        /*1524*/ 	.word	0x0001c470
        /*1528*/ 	.word	0x00000000
        /*152c*/ 	.word	0x0002d840
        /*1530*/ 	.short	0x010a
        /*1532*/ 	.byte	0x3f
	.zero		1


	//   ....[58]....
        /*1534*/ 	.word	0x0001c9c0
        /*1538*/ 	.word	0x00000000
        /*153c*/ 	.word	0x0002d830
        /*1540*/ 	.short	0x0107
        /*1542*/ 	.byte	0x3f
	.zero		1


	//   ....[59]....
        /*1544*/ 	.word	0x0001ca90
        /*1548*/ 	.word	0x00000000
        /*154c*/ 	.word	0x0002d830
        /*1550*/ 	.short	0x0101
        /*1552*/ 	.byte	0x3f
	.zero		1


	//   ....[60]....
        /*1554*/ 	.word	0x0001d6b0
        /*1558*/ 	.word	0x00000010
        /*155c*/ 	.word	0x0002d800
        /*1560*/ 	.short	0x0107
        /*1562*/ 	.byte	0x3f
	.zero		1


	//   ....[61]....
        /*1564*/ 	.word	0x0001d7a0
        /*1568*/ 	.word	0x00000010
        /*156c*/ 	.word	0x0002d800
        /*1570*/ 	.short	0x0101
        /*1572*/ 	.byte	0x3f
	.zero		1


	//   ....[62]....
        /*1574*/ 	.word	0x0001d7c0
        /*1578*/ 	.word	0x00000010
        /*157c*/ 	.word	0x0002d820
        /*1580*/ 	.short	0x010a
        /*1582*/ 	.byte	0x3f
	.zero		1


	//   ....[63]....
        /*1584*/ 	.word	0x0001dbe0
        /*1588*/ 	.word	0x00000005
        /*158c*/ 	.word	0x0002d840
        /*1590*/ 	.short	0x010a
        /*1592*/ 	.byte	0x3f
	.zero		1


	//   ....[64]....
        /*1594*/ 	.word	0x0001dff0
        /*1598*/ 	.word	0x00000005
        /*159c*/ 	.word	0x0002d830
        /*15a0*/ 	.short	0x0107
        /*15a2*/ 	.byte	0x3f
	.zero		1


	//   ....[65]....
        /*15a4*/ 	.word	0x0001e0b0
        /*15a8*/ 	.word	0x00000005
        /*15ac*/ 	.word	0x0002d830
        /*15b0*/ 	.short	0x0101
        /*15b2*/ 	.byte	0x3f
	.zero		1


	//   ....[66]....
        /*15b4*/ 	.word	0x0001e110
        /*15b8*/ 	.word	0x00000005
        /*15bc*/ 	.word	0x0002d860
        /*15c0*/ 	.short	0x010a
        /*15c2*/ 	.byte	0x3f
	.zero		1


	//   ....[67]....
        /*15c4*/ 	.word	0x0001e5c0
        /*15c8*/ 	.word	0x00000005
        /*15cc*/ 	.word	0x0002d850
        /*15d0*/ 	.short	0x0107
        /*15d2*/ 	.byte	0x3f
	.zero		1


	//   ....[68]....
        /*15d4*/ 	.word	0x0001e6b0
        /*15d8*/ 	.word	0x00000005
        /*15dc*/ 	.word	0x0002d850
        /*15e0*/ 	.short	0x0101
        /*15e2*/ 	.byte	0x3f
	.zero		1


	//   ....[69]....
        /*15e4*/ 	.word	0x0001e8e0
        /*15e8*/ 	.word	0x00000000
        /*15ec*/ 	.word	0x0002d860
        /*15f0*/ 	.short	0x010a
        /*15f2*/ 	.byte	0x3f
	.zero		1


	//   ....[70]....
        /*15f4*/ 	.word	0x0001ed10
        /*15f8*/ 	.word	0x00000000
        /*15fc*/ 	.word	0x0002d850
        /*1600*/ 	.short	0x0107
        /*1602*/ 	.byte	0x3f
	.zero		1


	//   ....[71]....
        /*1604*/ 	.word	0x0001edf0
        /*1608*/ 	.word	0x00000000
        /*160c*/ 	.word	0x0002d850
        /*1610*/ 	.short	0x0101
        /*1612*/ 	.byte	0x3f
	.zero		1


	//   ....[72]....
        /*1614*/ 	.word	0x0001ff50
        /*1618*/ 	.word	0x00000005
        /*161c*/ 	.word	0x0002d820
        /*1620*/ 	.short	0x010a
        /*1622*/ 	.byte	0x3f
	.zero		1


	//   ....[73]....
        /*1624*/ 	.word	0x000200f0
        /*1628*/ 	.word	0x00000003
        /*162c*/ 	.word	0x0002d840
        /*1630*/ 	.short	0x010a
        /*1632*/ 	.byte	0x3f
	.zero		1


	//   ....[74]....
        /*1634*/ 	.word	0x00020180
        /*1638*/ 	.word	0x00000005
        /*163c*/ 	.word	0x0002d840
        /*1640*/ 	.short	0x010a
        /*1642*/ 	.byte	0x3f
	.zero		1


	//   ....[75]....
        /*1644*/ 	.word	0x000201c0
        /*1648*/ 	.word	0x00000003
        /*164c*/ 	.word	0x0002d860
        /*1650*/ 	.short	0x010a
        /*1652*/ 	.byte	0x3f
	.zero		1


	//   ....[76]....
        /*1654*/ 	.word	0x00020200
        /*1658*/ 	.word	0x00000005
        /*165c*/ 	.word	0x0002d860
        /*1660*/ 	.short	0x010a
        /*1662*/ 	.byte	0x3f
	.zero		1


	//   ....[77]....
        /*1664*/ 	.word	0x00020260
        /*1668*/ 	.word	0x00000039
        /*166c*/ 	.word	0x0002d890
        /*1670*/ 	.short	0x010a
        /*1672*/ 	.byte	0x3f
	.zero		1


	//   ....[78]....
        /*1674*/ 	.word	0x000203e0
        /*1678*/ 	.word	0x00000039
        /*167c*/ 	.word	0x0002d890
        /*1680*/ 	.short	0x010a
        /*1682*/ 	.byte	0x3f
	.zero		1


	//   ....[79]....
        /*1684*/ 	.word	0x00020560
        /*1688*/ 	.word	0x00000039
        /*168c*/ 	.word	0x0002d890
        /*1690*/ 	.short	0x010a
        /*1692*/ 	.byte	0x3f
	.zero		1


	//   ....[80]....
        /*1694*/ 	.word	0x000206d0
        /*1698*/ 	.word	0x00000039
        /*169c*/ 	.word	0x0002d8b0
        /*16a0*/ 	.short	0x010a
        /*16a2*/ 	.byte	0x3f
	.zero		1


	//   ....[81]....
        /*16a4*/ 	.word	0x00020980
        /*16a8*/ 	.word	0x00000002
        /*16ac*/ 	.word	0x0002d800
        /*16b0*/ 	.short	0x010a
        /*16b2*/ 	.byte	0x3f
	.zero		1


	//   ....[82]....
        /*16b4*/ 	.word	0x00020b90
        /*16b8*/ 	.word	0x00000002
        /*16bc*/ 	.word	0x0002d800
        /*16c0*/ 	.short	0x010a
        /*16c2*/ 	.byte	0x3f
	.zero		1


	//   ....[83]....
        /*16c4*/ 	.word	0x00020be0
        /*16c8*/ 	.word	0x00000000
        /*16cc*/ 	.word	0x0002d830
        /*16d0*/ 	.short	0x010a
        /*16d2*/ 	.byte	0x3f
	.zero		1


	//   ....[84]....
        /*16d4*/ 	.word	0x00020c30
        /*16d8*/ 	.word	0x00000007
        /*16dc*/ 	.word	0x0002d830
        /*16e0*/ 	.short	0x010a
        /*16e2*/ 	.byte	0x3f
	.zero		1


	//   ....[85]....
        /*16e4*/ 	.word	0x00020c80
        /*16e8*/ 	.word	0x00000008
        /*16ec*/ 	.word	0x0002d850
        /*16f0*/ 	.short	0x010a
        /*16f2*/ 	.byte	0x3f
	.zero		1


	//   ....[86]....
        /*16f4*/ 	.word	0x00020cd0
        /*16f8*/ 	.word	0x00000007
        /*16fc*/ 	.word	0x0002d830
        /*1700*/ 	.short	0x010a
        /*1702*/ 	.byte	0x3f
	.zero		1


	//   ....[87]....
        /*1704*/ 	.word	0x00020d20
        /*1708*/ 	.word	0x00000008
        /*170c*/ 	.word	0x0002d850
        /*1710*/ 	.short	0x010a
        /*1712*/ 	.byte	0x3f
	.zero		1


	//   ....[88]....
        /*1714*/ 	.word	0x00020d70
        /*1718*/ 	.word	0x00000006
        /*171c*/ 	.word	0x0002d850
        /*1720*/ 	.short	0x010a
        /*1722*/ 	.byte	0x3f
	.zero		1


	//   ....[89]....
        /*1724*/ 	.word	0x000214e0
        /*1728*/ 	.word	0x00000010
        /*172c*/ 	.word	0x0002d820
        /*1730*/ 	.short	0x010a
        /*1732*/ 	.byte	0x3f
	.zero		1


	//   ....[90]....
        /*1734*/ 	.word	0x00021530
        /*1738*/ 	.word	0x00000009
        /*173c*/ 	.word	0x0002d8a0
        /*1740*/ 	.short	0x010a
        /*1742*/ 	.byte	0x3f
	.zero		1


	//   ....[91]....
        /*1744*/ 	.word	0x00021580
        /*1748*/ 	.word	0x00000009
        /*174c*/ 	.word	0x0002d8c0
        /*1750*/ 	.short	0x010a
        /*1752*/ 	.byte	0x3f
	.zero		1


	//   ....[92]....
        /*1754*/ 	.word	0x000215d0
        /*1758*/ 	.word	0x00000009
        /*175c*/ 	.word	0x0002d8a0
        /*1760*/ 	.short	0x010a
        /*1762*/ 	.byte	0x3f
	.zero		1


	//   ....[93]....
        /*1764*/ 	.word	0x00021620
        /*1768*/ 	.word	0x00000009
        /*176c*/ 	.word	0x0002d8c0
        /*1770*/ 	.short	0x010a
        /*1772*/ 	.byte	0x3f
	.zero		1


	//   ....[94]....
        /*1774*/ 	.word	0x00021740
        /*1778*/ 	.word	0x00000000
        /*177c*/ 	.word	0x0002d840
        /*1780*/ 	.short	0x010a
        /*1782*/ 	.byte	0x3f
	.zero		1


	//   ....[95]....
        /*1784*/ 	.word	0x000225a0
        /*1788*/ 	.word	0x00000010
        /*178c*/ 	.word	0x0002d820
        /*1790*/ 	.short	0x010a
        /*1792*/ 	.byte	0x3f
	.zero		1


	//   ....[96]....
        /*1794*/ 	.word	0x000225f0
        /*1798*/ 	.word	0x00000005
        /*179c*/ 	.word	0x0002d840
        /*17a0*/ 	.short	0x010a
        /*17a2*/ 	.byte	0x3f
	.zero		1


	//   ....[97]....
        /*17a4*/ 	.word	0x00022b90
        /*17a8*/ 	.word	0x00000005
        /*17ac*/ 	.word	0x0002d860
        /*17b0*/ 	.short	0x010a
        /*17b2*/ 	.byte	0x3f
	.zero		1


	//   ....[98]....
        /*17b4*/ 	.word	0x00023170
        /*17b8*/ 	.word	0x00000000
        /*17bc*/ 	.word	0x0002d860
        /*17c0*/ 	.short	0x010a
        /*17c2*/ 	.byte	0x3f
	.zero		1


	//   ....[99]....
        /*17c4*/ 	.word	0x00024160
        /*17c8*/ 	.word	0x00000005
        /*17cc*/ 	.word	0x0002d820
        /*17d0*/ 	.short	0x010a
        /*17d2*/ 	.byte	0x3f
	.zero		1


	//   ....[100]....
        /*17d4*/ 	.word	0x00024300
        /*17d8*/ 	.word	0x00000003
        /*17dc*/ 	.word	0x0002d840
        /*17e0*/ 	.short	0x010a
        /*17e2*/ 	.byte	0x3f
	.zero		1


	//   ....[101]....
        /*17e4*/ 	.word	0x00024350
        /*17e8*/ 	.word	0x00000005
        /*17ec*/ 	.word	0x0002d840
        /*17f0*/ 	.short	0x010a
        /*17f2*/ 	.byte	0x3f
	.zero		1


	//   ....[102]....
        /*17f4*/ 	.word	0x000243a0
        /*17f8*/ 	.word	0x00000003
        /*17fc*/ 	.word	0x0002d860
        /*1800*/ 	.short	0x010a
        /*1802*/ 	.byte	0x3f
	.zero		1


	//----- nvinfo : EIATTR_NUM_MBARRIERS
	.align		4
.L_325:
        /*1804*/ 	.byte	0x03, 0x38
        /*1806*/ 	.short	0x0016


	//----- nvinfo : EIATTR_EXIT_INSTR_OFFSETS
	.align		4
        /*1808*/ 	.byte	0x04, 0x1c
        /*180a*/ 	.short	(.L_327 - .L_326)


	//   ....[0]....
.L_326:
        /*180c*/ 	.word	0x00020250


	//----- nvinfo : EIATTR_MAX_THREADS
	.align		4
.L_327:
        /*1810*/ 	.byte	0x04, 0x05
        /*1812*/ 	.short	(.L_329 - .L_328)
.L_328:
        /*1814*/ 	.word	0x00000200
        /*1818*/ 	.word	0x00000001
        /*181c*/ 	.word	0x00000001


	//----- nvinfo : EIATTR_CRS_STACK_SIZE
	.align		4
.L_329:
        /*1820*/ 	.byte	0x04, 0x1e
        /*1822*/ 	.short	(.L_331 - .L_330)
.L_330:
        /*1824*/ 	.word	0x00000000


	//----- nvinfo : EIATTR_CBANK_PARAM_SIZE
	.align		4
.L_331:
        /*1828*/ 	.byte	0x03, 0x19
        /*182a*/ 	.short	0x0af0


	//----- nvinfo : EIATTR_PARAM_CBANK
	.align		4
        /*182c*/ 	.byte	0x04, 0x0a
        /*182e*/ 	.short	(.L_333 - .L_332)
	.align		4
.L_332:
        /*1830*/ 	.word	index@(.nv.constant0._ZN7cutlass13device_kernelIN5flash11enable_sm90INS1_16FlashAttnFwdSm90INS1_25CollectiveMainloopFwdSm90ILi2EN4cute5tupleIJNS5_1CILi1EEES8_S8_EEENS6_IJNS7_ILi192EEENS7_ILi128EEENS7_ILi96EEEEEELi96ENS_6half_tEfNS_4arch4Sm90ELb1ELb0ELb1ELb1ELb1ELb1ELb0ELb0ELb1ELb1ELb1ELb0EEENS1_21CollectiveEpilogueFwdINS6_IJSA_SC_SB_EEES9_SE_SG_Li384ELb1ELb1ELb1ELb0EEENS1_36VarlenDynamicPersistentTileSchedulerILi192ELi128ELi384ELi128ELb1ELb1ELb1ELb1ELb1ELb1EEEEEEEEEvNT_6ParamsE)
        /*1834*/ 	.short	0x0210
        /*1836*/ 	.short	0x0af0


	//----- nvinfo : EIATTR_SW_WAR
	.align		4
.L_333:
        /*1838*/ 	.byte	0x04, 0x36
        /*183a*/ 	.short	(.L_335 - .L_334)
.L_334:
        /*183c*/ 	.word	0x00000008
.L_335:


//--------------------- .nv.callgraph             --------------------------
	.section	.nv.callgraph,"",@"SHT_CUDA_CALLGRAPH"
	.align	4
	.sectionentsize	8
	.align		4
        /*0000*/ 	.word	0x00000000
	.align		4
        /*0004*/ 	.word	0xffffffff
	.align		4
        /*0008*/ 	.word	index@(_ZN7cutlass13device_kernelIN5flash11enable_sm90INS1_16FlashAttnFwdSm90INS1_25CollectiveMainloopFwdSm90ILi2EN4cute5tupleIJNS5_1CILi1EEES8_S8_EEENS6_IJNS7_ILi192EEENS7_ILi128EEENS7_ILi96EEEEEELi96ENS_6half_tEfNS_4arch4Sm90ELb0ELb0ELb1ELb0ELb1ELb0ELb0ELb0ELb1ELb1ELb1ELb0EEENS1_21CollectiveEpilogueFwdINS6_IJSA_SC_SB_EEES9_SE_SG_Li384ELb0ELb1ELb1ELb0EEENS1_19SingleTileSchedulerILb0ELb1ELb1ELi192EEEEEEEEEvNT_6ParamsE)
	.align		4
        /*000c*/ 	.word	index@(__assertfail)
	.align		4
        /*0010*/ 	.word	index@(_ZN7cutlass13device_kernelIN5flash11enable_sm90INS1_16FlashAttnFwdSm90INS1_25CollectiveMainloopFwdSm90ILi2EN4cute5tupleIJNS5_1CILi1EEES8_S8_EEENS6_IJNS7_ILi192EEENS7_ILi128EEENS7_ILi96EEEEEELi96ENS_6half_tEfNS_4arch4Sm90ELb0ELb0ELb1ELb1ELb1ELb0ELb0ELb0ELb1ELb1ELb1ELb0EEENS1_21CollectiveEpilogueFwdINS6_IJSA_SC_SB_EEES9_SE_SG_Li384ELb1ELb1ELb1ELb0EEENS1_36VarlenDynamicPersistentTileSchedulerILi192ELi128ELi384ELi128ELb1ELb1ELb1ELb0ELb1ELb1EEEEEEEEEvNT_6ParamsE)
	.align		4
        /*0014*/ 	.word	index@(__assertfail)
	.align		4
        /*0018*/ 	.word	index@(_ZN7cutlass13device_kernelIN5flash11enable_sm90INS1_16FlashAttnFwdSm90INS1_25CollectiveMainloopFwdSm90ILi2EN4cute5tupleIJNS5_1CILi1EEES8_S8_EEENS6_IJNS7_ILi192EEENS7_ILi128EEENS7_ILi96EEEEEELi96ENS_6half_tEfNS_4arch4Sm90ELb0ELb0ELb1ELb1ELb1ELb1ELb0ELb0ELb1ELb1ELb1ELb0EEENS1_21CollectiveEpilogueFwdINS6_IJSA_SC_SB_EEES9_SE_SG_Li384ELb1ELb1ELb1ELb0EEENS1_36VarlenDynamicPersistentTileSchedulerILi192ELi128ELi384ELi128ELb1ELb1ELb1ELb0ELb1ELb1EEEEEEEEEvNT_6ParamsE)
	.align		4
        /*001c*/ 	.word	index@(__assertfail)
	.align		4
        /*0020*/ 	.word	index@(_ZN7cutlass13device_kernelIN5flash11enable_sm90INS1_16FlashAttnFwdSm90INS1_25CollectiveMainloopFwdSm90ILi2EN4cute5tupleIJNS5_1CILi1EEES8_S8_EEENS6_IJNS7_ILi192EEENS7_ILi128EEENS7_ILi96EEEEEELi96ENS_6half_tEfNS_4arch4Sm90ELb0ELb1ELb1ELb0ELb1ELb0ELb0ELb0ELb1ELb1ELb1ELb0EEENS1_21CollectiveEpilogueFwdINS6_IJSA_SC_SB_EEES9_SE_SG_Li384ELb0ELb1ELb1ELb0EEENS1_19SingleTileSchedulerILb0ELb1ELb1ELi192EEEEEEEEEvNT_6ParamsE)
	.align		4
        /*0024*/ 	.word	index@(__assertfail)
	.align		4
        /*0028*/ 	.word	index@(_ZN7cutlass13device_kernelIN5flash11enable_sm90INS1_16FlashAttnFwdSm90INS1_25CollectiveMainloopFwdSm90ILi2EN4cute5tupleIJNS5_1CILi1EEES8_S8_EEENS6_IJNS7_ILi192EEENS7_ILi128EEENS7_ILi96EEEEEELi96ENS_6half_tEfNS_4arch4Sm90ELb0ELb1ELb1ELb1ELb1ELb0ELb0ELb0ELb1ELb1ELb1ELb0EEENS1_21CollectiveEpilogueFwdINS6_IJSA_SC_SB_EEES9_SE_SG_Li384ELb1ELb1ELb1ELb0EEENS1_36VarlenDynamicPersistentTileSchedulerILi192ELi128ELi384ELi128ELb1ELb1ELb1ELb1ELb0ELb1EEEEEEEEEvNT_6ParamsE)
	.align		4
        /*002c*/ 	.word	index@(__assertfail)
	.align		4
        /*0030*/ 	.word	index@(_ZN7cutlass13device_kernelIN5flash11enable_sm90INS1_16FlashAttnFwdSm90INS1_25CollectiveMainloopFwdSm90ILi2EN4cute5tupleIJNS5_1CILi1EEES8_S8_EEENS6_IJNS7_ILi192EEENS7_ILi128EEENS7_ILi96EEEEEELi96ENS_6half_tEfNS_4arch4Sm90ELb0ELb1ELb1ELb1ELb1ELb1ELb0ELb0ELb1ELb1ELb1ELb0EEENS1_21CollectiveEpilogueFwdINS6_IJSA_SC_SB_EEES9_SE_SG_Li384ELb1ELb1ELb1ELb0EEENS1_36VarlenDynamicPersistentTileSchedulerILi192ELi128ELi384ELi128ELb1ELb1ELb1ELb1ELb0ELb1EEEEEEEEEvNT_6ParamsE)
	.align		4
        /*0034*/ 	.word	index@(__assertfail)
	.align		4
        /*0038*/ 	.word	index@(_ZN7cutlass13device_kernelIN5flash11enable_sm90INS1_16FlashAttnFwdSm90INS1_25CollectiveMainloopFwdSm90ILi2EN4cute5tupleIJNS5_1CILi1EEES8_S8_EEENS6_IJNS7_ILi192EEENS7_ILi128EEENS7_ILi96EEEEEELi96ENS_6half_tEfNS_4arch4Sm90ELb1ELb0ELb1ELb0ELb1ELb0ELb0ELb0ELb1ELb1ELb1ELb0EEENS1_21CollectiveEpilogueFwdINS6_IJSA_SC_SB_EEES9_SE_SG_Li384ELb0ELb1ELb1ELb0EEENS1_19SingleTileSchedulerILb0ELb1ELb1ELi192EEEEEEEEEvNT_6ParamsE)
	.align		4
        /*003c*/ 	.word	index@(__assertfail)
	.align		4
        /*0040*/ 	.word	index@(_ZN7cutlass13device_kernelIN5flash11enable_sm90INS1_16FlashAttnFwdSm90INS1_25CollectiveMainloopFwdSm90ILi2EN4cute5tupleIJNS5_1CILi1EEES8_S8_EEENS6_IJNS7_ILi192EEENS7_ILi128EEENS7_ILi96EEEEEELi96ENS_6half_tEfNS_4arch4Sm90ELb1ELb0ELb1ELb1ELb1ELb0ELb0ELb0ELb1ELb1ELb1ELb0EEENS1_21CollectiveEpilogueFwdINS6_IJSA_SC_SB_EEES9_SE_SG_Li384ELb1ELb1ELb1ELb0EEENS1_36VarlenDynamicPersistentTileSchedulerILi192ELi128ELi384ELi128ELb1ELb1ELb1ELb1ELb1ELb1EEEEEEEEEvNT_6ParamsE)
	.align		4
        /*0044*/ 	.word	index@(__assertfail)
	.align		4
        /*0048*/ 	.word	index@(_ZN7cutlass13device_kernelIN5flash11enable_sm90INS1_16FlashAttnFwdSm90INS1_25CollectiveMainloopFwdSm90ILi2EN4cute5tupleIJNS5_1CILi1EEES8_S8_EEENS6_IJNS7_ILi192EEENS7_ILi128EEENS7_ILi96EEEEEELi96ENS_6half_tEfNS_4arch4Sm90ELb1ELb0ELb1ELb1ELb1ELb1ELb0ELb0ELb1ELb1ELb1ELb0EEENS1_21CollectiveEpilogueFwdINS6_IJSA_SC_SB_EEES9_SE_SG_Li384ELb1ELb1ELb1ELb0EEENS1_36VarlenDynamicPersistentTileSchedulerILi192ELi128ELi384ELi128ELb1ELb1ELb1ELb1ELb1ELb1EEEEEEEEEvNT_6ParamsE)
	.align		4
        /*004c*/ 	.word	index@(__assertfail)
	.align		4
        /*0050*/ 	.word	0x00000000
	.align		4
        /*0054*/ 	.word	0xfffffffe
	.align		4
        /*0058*/ 	.word	0x00000000
	.align		4
        /*005c*/ 	.word	0xfffffffd
	.align		4
        /*0060*/ 	.word	0x00000000
	.align		4
        /*0064*/ 	.word	0xfffffffc


//--------------------- .nv.constant4             --------------------------
	.section	.nv.constant4,"a",@progbits
	.align	8
	.align		8
.nv.constant4:
        /*0000*/ 	.dword	__assertfail
	.align		8
        /*0008*/ 	.dword	__unnamed_1
	.align		8
        /*0010*/ 	.dword	__unnamed_2
	.align		8
        /*0018*/ 	.dword	__unnamed_3
	.align		8
        /*0020*/ 	.dword	__unnamed_4
	.align		8
        /*0028*/ 	.dword	__unnamed_5
	.align		8
        /*0030*/ 	.dword	_ZN85_INTERNAL_8aeadf04_49_flash_fwd_hdim96_fp16_paged_split_softcap_sm90_cu_9b94ef52_35014cuda3std3__45__cpo5beginE
	.align		8
        /*0038*/ 	.dword	_ZN85_INTERNAL_8aeadf04_49_flash_fwd_hdim96_fp16_paged_split_softcap_sm90_cu_9b94ef52_35014cuda3std3__45__cpo3endE
	.align		8
        /*0040*/ 	.dword	_ZN85_INTERNAL_8aeadf04_49_flash_fwd_hdim96_fp16_paged_split_softcap_sm90_cu_9b94ef52_35014cuda3std3__45__cpo6cbeginE
	.align		8
        /*0048*/ 	.dword	_ZN85_INTERNAL_8aeadf04_49_flash_fwd_hdim96_fp16_paged_split_softcap_sm90_cu_9b94ef52_35014cuda3std3__45__cpo4cendE
	.align		8
        /*0050*/ 	.dword	_ZN85_INTERNAL_8aeadf04_49_flash_fwd_hdim96_fp16_paged_split_softcap_sm90_cu_9b94ef52_35014cuda3std3__487_GLOBAL__N__8aeadf04_49_flash_fwd_hdim96_fp16_paged_split_softcap_sm90_cu_9b94ef52_35016ignoreE
	.align		8
        /*0058*/ 	.dword	_ZN85_INTERNAL_8aeadf04_49_flash_fwd_hdim96_fp16_paged_split_softcap_sm90_cu_9b94ef52_35014cuda3std3__419piecewise_constructE
	.align		8
        /*0060*/ 	.dword	_ZN85_INTERNAL_8aeadf04_49_flash_fwd_hdim96_fp16_paged_split_softcap_sm90_cu_9b94ef52_35014cuda3std3__48in_placeE
	.align		8
        /*0068*/ 	.dword	_ZN85_INTERNAL_8aeadf04_49_flash_fwd_hdim96_fp16_paged_split_softcap_sm90_cu_9b94ef52_35014cuda3std6ranges3__45__cpo4swapE
	.align		8
        /*0070*/ 	.dword	_ZN85_INTERNAL_8aeadf04_49_flash_fwd_hdim96_fp16_paged_split_softcap_sm90_cu_9b94ef52_35014cuda3std6ranges3__45__cpo9iter_moveE
	.align		8
        /*0078*/ 	.dword	_ZN85_INTERNAL_8aeadf04_49_flash_fwd_hdim96_fp16_paged_split_softcap_sm90_cu_9b94ef52_35014cute7productE
	.align		8
        /*0080*/ 	.dword	_ZN85_INTERNAL_8aeadf04_49_flash_fwd_hdim96_fp16_paged_split_softcap_sm90_cu_9b94ef52_35014cute1_E
	.align		8
        /*0088*/ 	.dword	$str$23
	.align		8
        /*0090*/ 	.dword	$str$24


//--------------------- .text._ZN7cutlass13device_kernelIN5flash11enable_sm90INS1_16FlashAttnFwdSm90INS1_25CollectiveMainloopFwdSm90ILi2EN4cute5tupleIJNS5_1CILi1EEES8_S8_EEENS6_IJNS7_ILi192EEENS7_ILi128EEENS7_ILi96EEEEEELi96ENS_6half_tEfNS_4arch4Sm90ELb0ELb0ELb1ELb0ELb1ELb0ELb0ELb0ELb1ELb1ELb1ELb0EEENS1_21CollectiveEpilogueFwdINS6_IJSA_SC_SB_EEES9_SE_SG_Li384ELb0ELb1ELb1ELb0EEENS1_19SingleTileSchedulerILb0ELb1ELb1ELi192EEEEEEEEEvNT_6ParamsE --------------------------
	.section	.text._ZN7cutlass13device_kernelIN5flash11enable_sm90INS1_16FlashAttnFwdSm90INS1_25CollectiveMainloopFwdSm90ILi2EN4cute5tupleIJNS5_1CILi1EEES8_S8_EEENS6_IJNS7_ILi192EEENS7_ILi128EEENS7_ILi96EEEEEELi96ENS_6half_tEfNS_4arch4Sm90ELb0ELb0ELb1ELb0ELb1ELb0ELb0ELb0ELb1ELb1ELb1ELb0EEENS1_21CollectiveEpilogueFwdINS6_IJSA_SC_SB_EEES9_SE_SG_Li384ELb0ELb1ELb1ELb0EEENS1_19SingleTileSchedulerILb0ELb1ELb1ELi192EEEEEEEEEvNT_6ParamsE,"ax",@progbits
	.align	128
.text._ZN7cutlass13device_kernelIN5flash11enable_sm90INS1_16FlashAttnFwdSm90INS1_25CollectiveMainloopFwdSm90ILi2EN4cute5tupleIJNS5_1CILi1EEES8_S8_EEENS6_IJNS7_ILi192EEENS7_ILi128EEENS7_ILi96EEEEEELi96ENS_6half_tEfNS_4arch4Sm90ELb0ELb0ELb1ELb0ELb1ELb0ELb0ELb0ELb1ELb1ELb1ELb0EEENS1_21CollectiveEpilogueFwdINS6_IJSA_SC_SB_EEES9_SE_SG_Li384ELb0ELb1ELb1ELb0EEENS1_19SingleTileSchedulerILb0ELb1ELb1ELi192EEEEEEEEEvNT_6ParamsE:
        .type           _ZN7cutlass13device_kernelIN5flash11enable_sm90INS1_16FlashAttnFwdSm90INS1_25CollectiveMainloopFwdSm90ILi2EN4cute5tupleIJNS5_1CILi1EEES8_S8_EEENS6_IJNS7_ILi192EEENS7_ILi128EEENS7_ILi96EEEEEELi96ENS_6half_tEfNS_4arch4Sm90ELb0ELb0ELb1ELb0ELb1ELb0ELb0ELb0ELb1ELb1ELb1ELb0EEENS1_21CollectiveEpilogueFwdINS6_IJSA_SC_SB_EEES9_SE_SG_Li384ELb0ELb1ELb1ELb0EEENS1_19SingleTileSchedulerILb0ELb1ELb1ELi192EEEEEEEEEvNT_6ParamsE,@function
        .size           _ZN7cutlass13device_kernelIN5flash11enable_sm90INS1_16FlashAttnFwdSm90INS1_25CollectiveMainloopFwdSm90ILi2EN4cute5tupleIJNS5_1CILi1EEES8_S8_EEENS6_IJNS7_ILi192EEENS7_ILi128EEENS7_ILi96EEEEEELi96ENS_6half_tEfNS_4arch4Sm90ELb0ELb0ELb1ELb0ELb1ELb0ELb0ELb0ELb1ELb1ELb1ELb0EEENS1_21CollectiveEpilogueFwdINS6_IJSA_SC_SB_EEES9_SE_SG_Li384ELb0ELb1ELb1ELb0EEENS1_19SingleTileSchedulerILb0ELb1ELb1ELi192EEEEEEEEEvNT_6ParamsE,(.L_x_2780 - _ZN7cutlass13device_kernelIN5flash11enable_sm90INS1_16FlashAttnFwdSm90INS1_25CollectiveMainloopFwdSm90ILi2EN4cute5tupleIJNS5_1CILi1EEES8_S8_EEENS6_IJNS7_ILi192EEENS7_ILi128EEENS7_ILi96EEEEEELi96ENS_6half_tEfNS_4arch4Sm90ELb0ELb0ELb1ELb0ELb1ELb0ELb0ELb0ELb1ELb1ELb1ELb0EEENS1_21CollectiveEpilogueFwdINS6_IJSA_SC_SB_EEES9_SE_SG_Li384ELb0ELb1ELb1ELb0EEENS1_19SingleTileSchedulerILb0ELb1ELb1ELi192EEEEEEEEEvNT_6ParamsE)
        .other          _ZN7cutlass13device_kernelIN5flash11enable_sm90INS1_16FlashAttnFwdSm90INS1_25CollectiveMainloopFwdSm90ILi2EN4cute5tupleIJNS5_1CILi1EEES8_S8_EEENS6_IJNS7_ILi192EEENS7_ILi128EEENS7_ILi96EEEEEELi96ENS_6half_tEfNS_4arch4Sm90ELb0ELb0ELb1ELb0ELb1ELb0ELb0ELb0ELb1ELb1ELb1ELb0EEENS1_21CollectiveEpilogueFwdINS6_IJSA_SC_SB_EEES9_SE_SG_Li384ELb0ELb1ELb1ELb0EEENS1_19SingleTileSchedulerILb0ELb1ELb1ELi192EEEEEEEEEvNT_6ParamsE,@"STO_CUDA_ENTRY STV_DEFAULT"
_ZN7cutlass13device_kernelIN5flash11enable_sm90INS1_16FlashAttnFwdSm90INS1_25CollectiveMainloopFwdSm90ILi2EN4cute5tupleIJNS5_1CILi1EEES8_S8_EEENS6_IJNS7_ILi192EEENS7_ILi128EEENS7_ILi96EEEEEELi96ENS_6half_tEfNS_4arch4Sm90ELb0ELb0ELb1ELb0ELb1ELb0ELb0ELb0ELb1ELb1ELb1ELb0EEENS1_21CollectiveEpilogueFwdINS6_IJSA_SC_SB_EEES9_SE_SG_Li384ELb0ELb1ELb1ELb0EEENS1_19SingleTileSchedulerILb0ELb1ELb1ELi192EEEEEEEEEvNT_6ParamsE:
[----:B------:R-:W0:Y:S02]  /*0000*/  LDC R1, c[0x0][0x28] ;  /* 0x00000a00ff017b82 */ /* 0x000e240000000800 */
[----:B0-----:R-:W-:Y:S01]  /*0010*/  VIADD R1, R1, 0xfffffff8 ;  /* 0xfffffff801017836 */ /* 0x001fe20000000000 */
[----:B------:R-:W0:Y:S01]  /*0020*/  S2R R22, SR_TID.X ;  /* 0x0000000000167919 */ /* 0x000e220000002100 */
[----:B------:R-:W-:Y:S01]  /*0030*/  ELECT P0, URZ, PT ;  /* 0x00000000003f782f */ /* 0x000fe20003800000 */
[----:B------:R-:W-:Y:S01]  /*0040*/  UMOV UR4, 0x80 ;  /* 0x0000008000047882 */ /* 0x000fe20000000000 */
[----:B------:R-:W-:Y:S01]  /*0050*/  UMOV UR7, 0x180 ;  /* 0x0000018000077882 */ /* 0x000fe20000000000 */
[--C-:B0-----:R-:W-:Y:S02]  /*0060*/  SHF.R.U32.HI R0, RZ, 0x5, R22.reuse ;  /* 0x00000005ff007819 */ /* 0x101fe40000011616 */
[----:B------:R-:W-:-:S03]  /*0070*/  SHF.R.U32.HI R17, RZ, 0x7, R22 ;  /* 0x00000007ff117819 */ /* 0x000fc60000011616 */
[----:B------:R-:W0:Y:S04]  /*0080*/  SHFL.IDX PT, R2, R0, RZ, 0x1f ;  /* 0x00001fff00027589 */ /* 0x000e2800000e0000 */
[----:B------:R1:W2:Y:S01]  /*0090*/  SHFL.IDX PT, R3, R17, RZ, 0x1f ;  /* 0x00001fff11037589 */ /* 0x0002a200000e0000 */
[C---:B0-----:R-:W-:Y:S02]  /*00a0*/  ISETP.NE.OR P0, PT, R2.reuse, RZ, !P0 ;  /* 0x000000ff0200720c */ /* 0x041fe40004705670 */
[----:B------:R-:W-:-:S11]  /*00b0*/  ISETP.NE.AND P1, PT, R2, RZ, PT ;  /* 0x000000ff0200720c */ /* 0x000fd60003f25270 */
[----:B------:R-:W-:Y:S01]  /*00c0*/  VOTEU.ALL UP0, P0 ;  /* 0x00000000003f7886 */ /* 0x000fe20000000000 */
[----:B------:R-:W-:-:S04]  /*00d0*/  VOTEU.ALL UP1, P0 ;  /* 0x00000000003f7886 */ /* 0x000fc80000020000 */
[----:B------:R-:W0:Y:S01]  /*00e0*/  @!UP0 S2UR UR8, SR_CgaCtaId ;  /* 0x00000000000889c3 */ /* 0x000e220000008800 */
[----:B------:R-:W-:Y:S01]  /*00f0*/  @!UP0 UMOV UR6, 0x400 ;  /* 0x0000040000068882 */ /* 0x000fe20000000000 */
[----:B------:R-:W-:-:S04]  /*0100*/  @!UP0 UIADD3 UR4, -UR4, 0x100000, URZ ;  /* 0x0010000004048890 */ /* 0x000fc8000fffe13f */
[----:B------:R-:W-:Y:S02]  /*0110*/  @!UP0 USHF.L.U32 UR5, UR4, 0xb, URZ ;  /* 0x0000000b04058899 */ /* 0x000fe4000800063f */
[----:B------:R-:W-:Y:S02]  /*0120*/  @!UP0 USHF.L.U32 UR4, UR4, 0x1, URZ ;  /* 0x0000000104048899 */ /* 0x000fe4000800063f */
[----:B0-----:R-:W-:Y:S02]  /*0130*/  @!UP0 ULEA UR8, UR8, UR6, 0x18 ;  /* 0x0000000608088291 */ /* 0x001fe4000f8ec03f */
[----:B------:R-:W-:-:S04]  /*0140*/  @!UP0 UIADD3 UR6, -UR7, 0x100000, URZ ;  /* 0x0010000007068890 */ /* 0x000fc8000fffe13f */
[----:B------:R-:W-:Y:S02]  /*0150*/  @!UP0 USHF.L.U32 UR7, UR6, 0xb, URZ ;  /* 0x0000000b06078899 */ /* 0x000fe4000800063f */
[----:B------:R-:W-:Y:S01]  /*0160*/  @!UP0 USHF.L.U32 UR6, UR6, 0x1, URZ ;  /* 0x0000000106068899 */ /* 0x000fe2000800063f */
[----:B------:R-:W-:-:S05]  /*0170*/  VOTEU.ALL UP0, P0 ;  /* 0x00000000003f7886 */ /* 0x000fca0000000000 */
[----:B------:R1:W0:Y:S06]  /*0180*/  @!UP0 SYNCS.EXCH.64 URZ, [UR8+0x2d800], UR4 ;  /* 0x02d80004083f85b2 */ /* 0x00022c0008000100 */
[----:B------:R1:W3:Y:S02]  /*0190*/  @!UP1 SYNCS.EXCH.64 URZ, [UR8+0x2d820], UR6 ;  /* 0x02d82006083f95b2 */ /* 0x0002e40008000100 */
[----:B-12---:R-:W-:Y:S05]  /*01a0*/  @P1 BRA `(.L_x_0) ;  /* 0x0000000000481947 */ /* 0x006fea0003800000 */
[----:B------:R-:W1:Y:S01]  /*01b0*/  S2UR UR5, SR_CgaCtaId ;  /* 0x00000000000579c3 */ /* 0x000e620000008800 */
[----:B------:R-:W-:Y:S01]  /*01c0*/  UMOV UR4, 0x400 ;  /* 0x0000040000047882 */ /* 0x000fe20000000000 */
[----:B------:R-:W-:Y:S01]  /*01d0*/  UMOV UR6, 0x80 ;  /* 0x0000008000067882 */ /* 0x000fe20000000000 */
[----:B------:R-:W-:Y:S01]  /*01e0*/  UMOV UR7, 0x180 ;  /* 0x0000018000077882 */ /* 0x000fe20000000000 */
[----:B------:R-:W-:Y:S01]  /*01f0*/  ELECT P0, URZ, PT ;  /* 0x00000000003f782f */ /* 0x000fe20003800000 */
[----:B-1----:R-:W-:Y:S02]  /*0200*/  ULEA UR8, UR5, UR4, 0x18 ;  /* 0x0000000405087291 */ /* 0x002fe4000f8ec03f */
[----:B------:R-:W-:-:S04]  /*0210*/  UIADD3 UR4, -UR6, 0x100000, URZ ;  /* 0x0010000006047890 */ /* 0x000fc8000fffe13f */
[----:B------:R-:W-:Y:S02]  /*0220*/  USHF.L.U32 UR5, UR4, 0xb, URZ ;  /* 0x0000000b04057899 */ /* 0x000fe4000800063f */
[----:B------:R-:W-:Y:S02]  /*0230*/  USHF.L.U32 UR4, UR4, 0x1, URZ ;  /* 0x0000000104047899 */ /* 0x000fe4000800063f */
[----:B------:R-:W-:-:S04]  /*0240*/  UIADD3 UR6, -UR7, 0x100000, URZ ;  /* 0x0010000007067890 */ /* 0x000fc8000fffe13f */
[----:B------:R-:W-:Y:S02]  /*0250*/  USHF.L.U32 UR7, UR6, 0xb, URZ ;  /* 0x0000000b06077899 */ /* 0x000fe4000800063f */
[----:B------:R-:W-:Y:S01]  /*0260*/  USHF.L.U32 UR6, UR6, 0x1, URZ ;  /* 0x0000000106067899 */ /* 0x000fe2000800063f */
[----:B------:R-:W1:Y:S03]  /*0270*/  FENCE.VIEW.ASYNC.S ;  /* 0x00000000000073c6 */ /* 0x000e660000000000 */
[----:B-1----:R1:W2:Y:S08]  /*0280*/  SYNCS.EXCH.64 URZ, [UR8+0x2d830], UR4 ;  /* 0x02d83004083f75b2 */ /* 0x0022b00008000100 */
[----:B------:R1:W4:Y:S01]  /*0290*/  SYNCS.EXCH.64 URZ, [UR8+0x2d840], UR6 ;  /* 0x02d84006083f75b2 */ /* 0x0003220008000100 */
[----:B------:R1:W0:Y:S01]  /*02a0*/  SYNCS.EXCH.64 URZ, [UR8+0x2d838], UR4 ;  /* 0x02d83804083f75b2 */ /* 0x0002220008000100 */
[----:B------:R1:W0:Y:S01]  /*02b0*/  SYNCS.EXCH.64 URZ, [UR8+0x2d848], UR6 ;  /* 0x02d84806083f75b2 */ /* 0x0002220008000100 */
[----:B------:R-:W-:Y:S01]  /*02c0*/  NOP ;  /* 0x0000000000007918 */ /* 0x000fe20000000000 */
.L_x_0:
[----:B------:R-:W5:Y:S01]  /*02d0*/  SHFL.IDX PT, R2, R0, RZ, 0x1f ;  /* 0x00001fff00027589 */ /* 0x000f6200000e0000 */
[----:B------:R-:W-:Y:S01]  /*02e0*/  NOP ;  /* 0x0000000000007918 */ /* 0x000fe20000000000 */
[----:B-----5:R-:W-:-:S13]  /*02f0*/  ISETP.NE.AND P0, PT, R2, RZ, PT ;  /* 0x000000ff0200720c */ /* 0x020fda0003f05270 */
[----:B------:R-:W-:Y:S05]  /*0300*/  @P0 BRA `(.L_x_1) ;  /* 0x0000000000480947 */ /* 0x000fea0003800000 */
[----:B-1----:R-:W1:Y:S01]  /*0310*/  S2UR UR5, SR_CgaCtaId ;  /* 0x00000000000579c3 */ /* 0x002e620000008800 */
        /* <DEDUP_REMOVED lines=12> */
[----:B-1----:R1:W0:Y:S08]  /*03e0*/  SYNCS.EXCH.64 URZ, [UR8+0x2d850], UR4 ;  /* 0x02d85004083f75b2 */ /* 0x0022300008000100 */
[----:B------:R1:W0:Y:S01]  /*03f0*/  SYNCS.EXCH.64 URZ, [UR8+0x2d860], UR6 ;  /* 0x02d86006083f75b2 */ /* 0x0002220008000100 */
[----:B------:R1:W0:Y:S01]  /*0400*/  SYNCS.EXCH.64 URZ, [UR8+0x2d858], UR4 ;  /* 0x02d85804083f75b2 */ /* 0x0002220008000100 */
[----:B------:R1:W0:Y:S01]  /*0410*/  SYNCS.EXCH.64 URZ, [UR8+0x2d868], UR6 ;  /* 0x02d86806083f75b2 */ /* 0x0002220008000100 */
[----:B------:R-:W-:Y:S01]  /*0420*/  NOP ;  /* 0x0000000000007918 */ /* 0x000fe20000000000 */
.L_x_1:
[----:B------:R-:W5:Y:S01]  /*0430*/  SHFL.IDX PT, R2, R0, RZ, 0x1f ;  /* 0x00001fff00027589 */ /* 0x000f6200000e0000 */
[----:B------:R-:W-:Y:S01]  /*0440*/  NOP ;  /* 0x0000000000007918 */ /* 0x000fe20000000000 */
[----:B-----5:R-:W-:-:S13]  /*0450*/  ISETP.NE.AND P0, PT, R2, RZ, PT ;  /* 0x000000ff0200720c */ /* 0x020fda0003f05270 */
[----:B------:R-:W-:Y:S05]  /*0460*/  @P0 BRA `(.L_x_2) ;  /* 0x0000000000380947 */ /* 0x000fea0003800000 */
[----:B-1----:R-:W1:Y:S01]  /*0470*/  S2UR UR5, SR_CgaCtaId ;  /* 0x00000000000579c3 */ /* 0x002e620000008800 */
[----:B------:R-:W-:Y:S01]  /*0480*/  UMOV UR4, 0x400 ;  /* 0x0000040000047882 */ /* 0x000fe20000000000 */
[----:B------:R-:W-:Y:S01]  /*0490*/  UMOV UR7, 0x80 ;  /* 0x0000008000077882 */ /* 0x000fe20000000000 */
[----:B------:R-:W-:Y:S01]  /*04a0*/  ELECT P0, URZ, PT ;  /* 0x00000000003f782f */ /* 0x000fe20003800000 */
[----:B-1----:R-:W-:Y:S02]  /*04b0*/  ULEA UR6, UR5, UR4, 0x18 ;  /* 0x0000000405067291 */ /* 0x002fe4000f8ec03f */
[----:B------:R-:W-:-:S04]  /*04c0*/  UIADD3 UR4, -UR7, 0x100000, URZ ;  /* 0x0010000007047890 */ /* 0x000fc8000fffe13f */
[----:B------:R-:W-:Y:S02]  /*04d0*/  USHF.L.U32 UR5, UR4, 0xb, URZ ;  /* 0x0000000b04057899 */ /* 0x000fe4000800063f */
[----:B------:R-:W-:Y:S01]  /*04e0*/  USHF.L.U32 UR4, UR4, 0x1, URZ ;  /* 0x0000000104047899 */ /* 0x000fe2000800063f */
[----:B------:R-:W1:Y:S11]  /*04f0*/  FENCE.VIEW.ASYNC.S ;  /* 0x00000000000073c6 */ /* 0x000e760000000000 */
[----:B-1----:R1:W0:Y:S01]  /*0500*/  SYNCS.EXCH.64 URZ, [UR6+0x2d870], UR4 ;  /* 0x02d87004063f75b2 */ /* 0x0022220008000100 */
[----:B------:R1:W0:Y:S01]  /*0510*/  SYNCS.EXCH.64 URZ, [UR6+0x2d880], UR4 ;  /* 0x02d88004063f75b2 */ /* 0x0002220008000100 */
[----:B------:R1:W0:Y:S01]  /*0520*/  SYNCS.EXCH.64 URZ, [UR6+0x2d878], UR4 ;  /* 0x02d87804063f75b2 */ /* 0x0002220008000100 */
[----:B------:R1:W0:Y:S01]  /*0530*/  SYNCS.EXCH.64 URZ, [UR6+0x2d888], UR4 ;  /* 0x02d88804063f75b2 */ /* 0x0002220008000100 */
[----:B------:R-:W-:Y:S01]  /*0540*/  NOP ;  /* 0x0000000000007918 */ /* 0x000fe20000000000 */
.L_x_2:
        /* <DEDUP_REMOVED lines=22> */
.L_x_3:
[----:B------:R-:W5:Y:S01]  /*06b0*/  SHFL.IDX PT, R2, R0, RZ, 0x1f ;  /* 0x00001fff00027589 */ /* 0x000f6200000e0000 */
[----:B------:R-:W-:Y:S01]  /*06c0*/  R2UR UR9, R3 ;  /* 0x00000000030972ca */ /* 0x000fe200000e0000 */
        /* <DEDUP_REMOVED lines=21> */
.L_x_4:
[----:B------:R-:W-:Y:S01]  /*0820*/  UISETP.NE.AND UP0, UPT, UR9, URZ, UPT ;  /* 0x0000003f0900728c */ /* 0x000fe2000bf05270 */
[----:B------:R-:W-:Y:S01]  /*0830*/  NOP ;  /* 0x0000000000007918 */ /* 0x000fe20000000000 */
[----:B------:R-:W-:Y:S01]  /*0840*/  UMOV UR38, 0x1 ;  /* 0x0000000100267882 */ /* 0x000fe20000000000 */
[----:B------:R-:W-:Y:S01]  /*0850*/  ULDC.64 UR36, c[0x0][0x208] ;  /* 0x0000820000247ab9 */ /* 0x000fe20000000a00 */
[----:B------:R-:W-:Y:S01]  /*0860*/  USEL UR38, UR38, 0x2, !UP0 ;  /* 0x0000000226267887 */ /* 0x000fe2000c000000 */
[----:B------:R-:W-:Y:S01]  /*0870*/  BSSY B6, `(.L_x_5) ;  /* 0x0000b94000067945 */ /* 0x000fe20003800000 */
[----:B0-234-:R-:W-:Y:S01]  /*0880*/  BAR.SYNC.DEFER_BLOCKING 0x0 ;  /* 0x0000000000007b1d */ /* 0x01dfe20000010000 */
[----:B------:R-:W-:-:S13]  /*0890*/  PLOP3.LUT P0, PT, PT, PT, UP0, 0x80, 0x0 ;  /* 0x000000000000781c */ /* 0x000fda0003f0f008 */
[----:B------:R-:W-:Y:S05]  /*08a0*/  @!P0 BRA `(.L_x_6) ;  /* 0x0000007c00b48947 */ /* 0x000fea0003800000 */
.L_x_7:
[----:B------:R-:W-:-:S08]  /*08b0*/  NOP ;  /* 0x0000000000007918 */ /* 0x000fd00000000000 */
[----:B------:R-:W0:Y:S02]  /*08c0*/  USETMAXREG.TRY_ALLOC.CTAPOOL UP0, 0xa0 ;  /* 0x000000a0000079c8 */ /* 0x000e240008000600 */
[----:B0-----:R-:W-:-:S13]  /*08d0*/  PLOP3.LUT P0, PT, PT, PT, UP0, 0x80, 0x0 ;  /* 0x000000000000781c */ /* 0x001fda0003f0f008 */
[----:B------:R-:W-:Y:S05]  /*08e0*/  @!P0 BRA `(.L_x_7) ;  /* 0xfffffffc00f08947 */ /* 0x000fea000383ffff */
[----:B-1----:R-:W0:Y:S01]  /*08f0*/  S2UR UR6, SR_CTAID.Y ;  /* 0x00000000000679c3 */ /* 0x002e220000002600 */
[----:B------:R-:W-:Y:S01]  /*0900*/  LOP3.LUT R0, R22, 0xffffff80, RZ, 0xc0, !PT ;  /* 0xffffff8016007812 */ /* 0x000fe200078ec0ff */
[----:B------:R-:W-:Y:S02]  /*0910*/  ULDC UR7, c[0x0][0xc50] ;  /* 0x0003140000077ab9 */ /* 0x000fe40000000800 */
[----:B------:R-:W-:-:S04]  /*0920*/  UISETP.NE.AND UP0, UPT, UR7, 0x1, UPT ;  /* 0x000000010700788c */ /* 0x000fc8000bf05270 */
[----:B------:R-:W-:Y:S08]  /*0930*/  BAR.ARV 0x8, 0x200 ;  /* 0x0208000000007b1d */ /* 0x000ff00000002000 */
[----:B------:R-:W1:Y:S01]  /*0940*/  S2UR UR8, SR_CTAID.Z ;  /* 0x00000000000879c3 */ /* 0x000e620000002700 */
[----:B------:R-:W-:Y:S01]  /*0950*/  ISETP.NE.AND P0, PT, R0, 0x80, PT ;  /* 0x000000800000780c */ /* 0x000fe20003f05270 */
[----:B------:R-:W-:Y:S01]  /*0960*/  @UP0 ULDC UR4, c[0x0][0xc54] ;  /* 0x0003150000040ab9 */ /* 0x000fe20000000800 */
[----:B------:R-:W-:Y:S01]  /*0970*/  @UP0 ULDC UR9, c[0x0][0xc58] ;  /* 0x0003160000090ab9 */ /* 0x000fe20000000800 */
[----:B0-----:R-:W-:-:S10]  /*0980*/  UIMAD.WIDE.U32 UR4, UR6, UR4, URZ ;  /* 0x00000004060472a5 */ /* 0x001fd4000f8e003f */
[----:B------:R-:W-:Y:S06]  /*0990*/  @!P0 BAR.ARV 0x9, 0x100 ;  /* 0x0244000000008b1d */ /* 0x000fec0000002000 */
[----:B------:R-:W-:Y:S01]  /*09a0*/  UMOV UR39, UR6 ;  /* 0x0000000600277c82 */ /* 0x000fe20008000000 */
[----:B------:R-:W-:Y:S01]  /*09b0*/  @UP0 USHF.R.U32.HI UR39, URZ, UR9, UR5 ;  /* 0x000000093f270299 */ /* 0x000fe20008011605 */
[----:B-1----:R-:W-:-:S03]  /*09c0*/  ISETP.LE.AND P0, PT, RZ, UR8, PT ;  /* 0x00000008ff007c0c */ /* 0x002fc6000bf03270 */
[----:B------:R-:W-:-:S04]  /*09d0*/  UIADD3 UR4, -UR39, URZ, URZ ;  /* 0x0000003f27047290 */ /* 0x000fc8000fffe13f */
[----:B------:R-:W-:-:S06]  /*09e0*/  UIMAD UR7, UR7, UR4, UR6 ;  /* 0x00000004070772a4 */ /* 0x000fcc000f8e0206 */
[----:B------:R-:W-:Y:S06]  /*09f0*/  @!P0 BRA `(.L_x_8) ;  /* 0x000000b400ec8947 */ /* 0x000fec0003800000 */
[----:B------:R-:W-:Y:S01]  /*0a00*/  ULDC.64 UR4, c[0x0][0x418] ;  /* 0x0001060000047ab9 */ /* 0x000fe20000000a00 */
[----:B------:R-:W-:Y:S01]  /*0a10*/  ULDC UR43, c[0x0][0x424] ;  /* 0x00010900002b7ab9 */ /* 0x000fe20000000800 */
[----:B------:R-:W-:Y:S01]  /*0a20*/  UISETP.NE.U32.AND UP0, UPT, UR4, URZ, UPT ;  /* 0x0000003f0400728c */ /* 0x000fe2000bf05070 */
[----:B------:R-:W-:Y:S01]  /*0a30*/  IMAD.MOV.U32 R3, RZ, RZ, RZ ;  /* 0x000000ffff037224 */ /* 0x000fe200078e00ff */
[----:B------:R-:W-:Y:S02]  /*0a40*/  ULOP3.LUT UR8, UR7, 0xffff, URZ, 0xc0, !UPT ;  /* 0x0000ffff07087892 */ /* 0x000fe4000f8ec03f */
[----:B------:R-:W-:Y:S01]  /*0a50*/  UISETP.NE.AND.EX UP0, UPT, UR5, URZ, UPT, UP0 ;  /* 0x0000003f0500728c */ /* 0x000fe2000bf05300 */
[----:B------:R-:W-:-:S03]  /*0a60*/  ULDC UR4, c[0x0][0x2f0] ;  /* 0x0000bc0000047ab9 */ /* 0x000fc60000000800 */
[----:B------:R-:W-:-:S04]  /*0a70*/  USEL UR43, UR43, 0x1, UP0 ;  /* 0x000000012b2b7887 */ /* 0x000fc80008000000 */
[----:B------:R-:W-:-:S04]  /*0a80*/  UIMAD UR43, UR43, UR4, URZ ;  /* 0x000000042b2b72a4 */ /* 0x000fc8000f8e023f */
[----:B------:R-:W-:Y:S02]  /*0a90*/  UISETP.GE.AND UP0, UPT, UR43, 0x1, UPT ;  /* 0x000000012b00788c */ /* 0x000fe4000bf06270 */
[----:B------:R-:W-:-:S04]  /*0aa0*/  UIADD3 UR4, UR43, 0x7f, URZ ;  /* 0x0000007f2b047890 */ /* 0x000fc8000fffe03f */
[----:B------:R-:W-:Y:S01]  /*0ab0*/  PLOP3.LUT P0, PT, PT, PT, UP0, 0x80, 0x0 ;  /* 0x000000000000781c */ /* 0x000fe20003f0f008 */
[----:B------:R-:W-:-:S04]  /*0ac0*/  USHF.R.S32.HI UR5, URZ, 0x1f, UR4 ;  /* 0x0000001f3f057899 */ /* 0x000fc80008011404 */
[----:B------:R-:W-:-:S04]  /*0ad0*/  ULEA.HI UR5, UR5, UR4, URZ, 0x7 ;  /* 0x0000000405057291 */ /* 0x000fc8000f8f383f */
[----:B------:R-:W-:-:S04]  /*0ae0*/  USHF.R.S32.HI UR5, URZ, 0x7, UR5 ;  /* 0x000000073f057899 */ /* 0x000fc80008011405 */
[----:B------:R-:W-:Y:S08]  /*0af0*/  @!P0 BRA `(.L_x_9) ;  /* 0x00000000007c8947 */ /* 0x000ff00003800000 */
[----:B------:R-:W-:-:S04]  /*0b00*/  USHF.R.U32.HI UR4, URZ, 0x10, UR7 ;  /* 0x000000103f047899 */ /* 0x000fc80008011607 */
[----:B------:R-:W-:-:S11]  /*0b10*/  UISETP.NE.AND UP0, UPT, UR4, URZ, UPT ;  /* 0x0000003f0400728c */ /* 0x000fd6000bf05270 */
[----:B------:R-:W-:Y:S02]  /*0b20*/  @!UP0 ULDC UR4, c[0x0][0x9f0] ;  /* 0x00027c0000048ab9 */ /* 0x000fe40000000800 */
[----:B------:R-:W-:Y:S01]  /*0b30*/  IMAD.U32 R4, RZ, RZ, UR4 ;  /* 0x00000004ff047e24 */ /* 0x000fe2000f8e00ff */
[----:B------:R-:W-:-:S04]  /*0b40*/  UIADD3 UR6, UR5, -0x1, UR4 ;  /* 0xffffffff05067890 */ /* 0x000fc8000fffe004 */
[-C--:B------:R-:W-:Y:S02]  /*0b50*/  IABS R5, R4.reuse ;  /* 0x0000000400057213 */ /* 0x080fe40000000000 */
[----:B------:R-:W-:Y:S01]  /*0b60*/  IMAD.U32 R6, RZ, RZ, UR6 ;  /* 0x00000006ff067e24 */ /* 0x000fe2000f8e00ff */
[----:B------:R-:W-:Y:S01]  /*0b70*/  IABS R4, R4 ;  /* 0x0000000400047213 */ /* 0x000fe20000000000 */
[----:B------:R-:W0:Y:S01]  /*0b80*/  I2F.RP R0, R5 ;  /* 0x0000000500007306 */ /* 0x000e220000209400 */
[----:B------:R-:W-:-:S03]  /*0b90*/  ULOP3.LUT UR6, UR6, UR4, URZ, 0x3c, !UPT ;  /* 0x0000000406067292 */ /* 0x000fc6000f8e3c3f */
[----:B------:R-:W-:-:S03]  /*0ba0*/  IMAD.MOV R4, RZ, RZ, -R4 ;  /* 0x000000ffff047224 */ /* 0x000fc600078e0a04 */
[----:B------:R-:W-:Y:S01]  /*0bb0*/  ISETP.LE.AND P2, PT, RZ, UR6, PT ;  /* 0x00000006ff007c0c */ /* 0x000fe2000bf43270 */
[----:B0-----:R-:W0:Y:S02]  /*0bc0*/  MUFU.RCP R0, R0 ;  /* 0x0000000000007308 */ /* 0x001e240000001000 */
[----:B0-----:R-:W-:Y:S02]  /*0bd0*/  IADD3 R2, R0, 0xffffffe, RZ ;  /* 0x0ffffffe00027810 */ /* 0x001fe40007ffe0ff */
[----:B------:R-:W-:-:S04]  /*0be0*/  IABS R0, R6 ;  /* 0x0000000600007213 */ /* 0x000fc80000000000 */
[----:B------:R0:W1:Y:S02]  /*0bf0*/  F2I.FTZ.U32.TRUNC.NTZ R3, R2 ;  /* 0x0000000200037305 */ /* 0x000064000021f000 */
[----:B0-----:R-:W-:Y:S01]  /*0c00*/  MOV R2, RZ ;  /* 0x000000ff00027202 */ /* 0x001fe20000000f00 */
[----:B-1----:R-:W-:-:S04]  /*0c10*/  IMAD.MOV R8, RZ, RZ, -R3 ;  /* 0x000000ffff087224 */ /* 0x002fc800078e0a03 */
[----:B------:R-:W-:-:S04]  /*0c20*/  IMAD R7, R8, R5, RZ ;  /* 0x0000000508077224 */ /* 0x000fc800078e02ff */
[----:B------:R-:W-:-:S04]  /*0c30*/  IMAD.HI.U32 R3, R3, R7, R2 ;  /* 0x0000000703037227 */ /* 0x000fc800078e0002 */
[----:B------:R-:W-:Y:S02]  /*0c40*/  IMAD.MOV.U32 R2, RZ, RZ, R4 ;  /* 0x000000ffff027224 */ /* 0x000fe400078e0004 */
[----:B------:R-:W-:-:S04]  /*0c50*/  IMAD.HI.U32 R3, R3, R0, RZ ;  /* 0x0000000003037227 */ /* 0x000fc800078e00ff */
[----:B------:R-:W-:-:S05]  /*0c60*/  IMAD R0, R3, R2, R0 ;  /* 0x0000000203007224 */ /* 0x000fca00078e0200 */
[----:B------:R-:W-:-:S13]  /*0c70*/  ISETP.GT.U32.AND P1, PT, R5, R0, PT ;  /* 0x000000000500720c */ /* 0x000fda0003f24070 */
[----:B------:R-:W-:Y:S02]  /*0c80*/  @!P1 IMAD.IADD R0, R0, 0x1, -R5 ;  /* 0x0000000100009824 */ /* 0x000fe400078e0a05 */
[----:B------:R-:W-:Y:S01]  /*0c90*/  @!P1 VIADD R3, R3, 0x1 ;  /* 0x0000000103039836 */ /* 0x000fe20000000000 */
[----:B------:R-:W-:Y:S02]  /*0ca0*/  ISETP.NE.AND P1, PT, RZ, UR4, PT ;  /* 0x00000004ff007c0c */ /* 0x000fe4000bf25270 */
[----:B------:R-:W-:-:S13]  /*0cb0*/  ISETP.GE.U32.AND P0, PT, R0, R5, PT ;  /* 0x000000050000720c */ /* 0x000fda0003f06070 */
[----:B------:R-:W-:-:S05]  /*0cc0*/  @P0 IADD3 R3, R3, 0x1, RZ ;  /* 0x0000000103030810 */ /* 0x000fca0007ffe0ff */
[----:B------:R-:W-:Y:S01]  /*0cd0*/  @!P2 IMAD.MOV R3, RZ, RZ, -R3 ;  /* 0x000000ffff03a224 */ /* 0x000fe200078e0a03 */
[----:B------:R-:W-:-:S07]  /*0ce0*/  @!P1 LOP3.LUT R3, RZ, UR4, RZ, 0x33, !PT ;  /* 0x00000004ff039c12 */ /* 0x000fce000f8e33ff */
.L_x_9:
[----:B------:R-:W-:Y:S01]  /*0cf0*/  IMAD R16, R3, UR8, RZ ;  /* 0x0000000803107c24 */ /* 0x000fe2000f8e02ff */
[----:B------:R-:W-:Y:S01]  /*0d00*/  PLOP3.LUT P0, PT, PT, PT, PT, 0x80, 0x0 ;  /* 0x000000000000781c */ /* 0x000fe20003f0f070 */
[----:B------:R-:W-:Y:S01]  /*0d10*/  VIADD R18, R22, 0xffffff80 ;  /* 0xffffff8016127836 */ /* 0x000fe20000000000 */
[----:B------:R-:W-:Y:S01]  /*0d20*/  MOV R19, RZ ;  /* 0x000000ff00137202 */ /* 0x000fe20000000f00 */
[----:B------:R-:W-:Y:S01]  /*0d30*/  IMAD.MOV.U32 R0, RZ, RZ, RZ ;  /* 0x000000ffff007224 */ /* 0x000fe200078e00ff */
[----:B------:R-:W-:Y:S02]  /*0d40*/  VIADDMNMX R3, R16, R3, UR5, PT ;  /* 0x0000000510037e46 */ /* 0x000fe4000b800103 */
[----:B------:R-:W-:Y:S02]  /*0d50*/  CS2R R134, SRZ ;  /* 0x0000000000867805 */ /* 0x000fe4000001ff00 */
[----:B------:R-:W-:Y:S02]  /*0d60*/  CS2R R52, SRZ ;  /* 0x0000000000347805 */ /* 0x000fe4000001ff00 */
[----:B------:R-:W-:-:S02]  /*0d70*/  CS2R R50, SRZ ;  /* 0x0000000000327805 */ /* 0x000fc4000001ff00 */
[----:B------:R-:W-:Y:S02]  /*0d80*/  R2UR UR44, R3 ;  /* 0x00000000032c72ca */ /* 0x000fe400000e0000 */
[----:B------:R-:W-:Y:S02]  /*0d90*/  CS2R R42, SRZ ;  /* 0x00000000002a7805 */ /* 0x000fe4000001ff00 */
[----:B------:R-:W-:Y:S02]  /*0da0*/  CS2R R26, SRZ ;  /* 0x00000000001a7805 */ /* 0x000fe4000001ff00 */
[----:B------:R-:W-:Y:S02]  /*0db0*/  CS2R R28, SRZ ;  /* 0x00000000001c7805 */ /* 0x000fe4000001ff00 */
[----:B------:R-:W-:Y:S02]  /*0dc0*/  CS2R R14, SRZ ;  /* 0x00000000000e7805 */ /* 0x000fe4000001ff00 */
[----:B------:R-:W-:-:S02]  /*0dd0*/  CS2R R20, SRZ ;  /* 0x0000000000147805 */ /* 0x000fc4000001ff00 */
[----:B------:R-:W-:Y:S02]  /*0de0*/  CS2R R12, SRZ ;  /* 0x00000000000c7805 */ /* 0x000fe4000001ff00 */
[----:B------:R-:W-:Y:S02]  /*0df0*/  CS2R R6, SRZ ;  /* 0x0000000000067805 */ /* 0x000fe4000001ff00 */
[----:B------:R-:W-:Y:S02]  /*0e00*/  CS2R R8, SRZ ;  /* 0x0000000000087805 */ /* 0x000fe4000001ff00 */
[----:B------:R-:W-:Y:S02]  /*0e10*/  CS2R R4, SRZ ;  /* 0x0000000000047805 */ /* 0x000fe4000001ff00 */
[----:B------:R-:W-:Y:S02]  /*0e20*/  CS2R R48, SRZ ;  /* 0x0000000000307805 */ /* 0x000fe4000001ff00 */
[----:B------:R-:W-:-:S02]  /*0e30*/  CS2R R2, SRZ ;  /* 0x0000000000027805 */ /* 0x000fc4000001ff00 */
[----:B------:R-:W-:Y:S02]  /*0e40*/  CS2R R30, SRZ ;  /* 0x00000000001e7805 */ /* 0x000fe4000001ff00 */
[----:B------:R-:W-:Y:S02]  /*0e50*/  ISETP.LT.AND P1, PT, R16, UR44, PT ;  /* 0x0000002c10007c0c */ /* 0x000fe4000bf21270 */
        /* <DEDUP_REMOVED lines=8> */
[----:B------:R-:W-:Y:S01]  /*0ee0*/  CS2R R38, SRZ ;  /* 0x0000000000267805 */ /* 0x000fe2000001ff00 */
[----:B------:R-:W-:Y:S06]  /*0ef0*/  @!P1 BRA `(.L_x_10) ;  /* 0x0000006000a89947 */ /* 0x000fec0003800000 */
[----:B------:R-:W-:Y:S01]  /*0f00*/  SHF.R.S32.HI R19, RZ, 0x1f, R18 ;  /* 0x0000001fff137819 */ /* 0x000fe20000011412 */
[----:B------:R-:W0:Y:S01]  /*0f10*/  S2UR UR6, SR_CgaCtaId ;  /* 0x00000000000679c3 */ /* 0x000e220000008800 */
[----:B------:R-:W-:Y:S02]  /*0f20*/  UMOV UR41, 0x400 ;  /* 0x0000040000297882 */ /* 0x000fe40000000000 */
[----:B------:R-:W-:-:S04]  /*0f30*/  LEA.HI R23, R19, R18, RZ, 0x7 ;  /* 0x0000001213177211 */ /* 0x000fc800078f38ff */
[----:B------:R-:W-:-:S06]  /*0f40*/  SHF.R.S32.HI R0, RZ, 0x7, R23 ;  /* 0x00000007ff007819 */ /* 0x000fcc0000011417 */
[----:B------:R-:W1:Y:S01]  /*0f50*/  SHFL.IDX PT, R0, R0, RZ, 0x1f ;  /* 0x00001fff00007589 */ /* 0x000e6200000e0000 */
[----:B0-----:R-:W-:-:S04]  /*0f60*/  ULEA UR41, UR6, UR41, 0x18 ;  /* 0x0000002906297291 */ /* 0x001fc8000f8ec03f */
[----:B------:R-:W-:-:S04]  /*0f70*/  UIADD3 UR6, UR41, 0x21800, URZ ;  /* 0x0002180029067890 */ /* 0x000fc8000fffe03f */
[----:B------:R-:W-:Y:S01]  /*0f80*/  ULOP3.LUT UP0, URZ, UR6, 0x3ff, URZ, 0xc0, !UPT ;  /* 0x000003ff063f7892 */ /* 0x000fe2000f80c03f */
[----:B-1----:R-:W-:-:S05]  /*0f90*/  R2UR UR40, R0 ;  /* 0x00000000002872ca */ /* 0x002fca00000e0000 */
[----:B------:R-:W-:-:S08]  /*0fa0*/  PLOP3.LUT P0, PT, PT, PT, UP0, 0x80, 0x0 ;  /* 0x000000000000781c */ /* 0x000fd00003f0f008 */
[----:B------:R-:W-:-:S04]  /*0fb0*/  UIMAD.WIDE UR4, UR40, 0x55555556, URZ ;  /* 0x55555556280478a5 */ /* 0x000fc8000f8e023f */
[----:B------:R-:W-:-:S04]  /*0fc0*/  ULEA.HI UR5, UR5, UR5, URZ, 0x1 ;  /* 0x0000000505057291 */ /* 0x000fc8000f8f083f */
[----:B------:R-:W-:-:S04]  /*0fd0*/  UIMAD UR45, UR5, -0x3, UR40 ;  /* 0xfffffffd052d78a4 */ /* 0x000fc8000f8e0228 */
[----:B------:R-:W-:-:S04]  /*0fe0*/  ULEA UR4, UR45, UR6, 0xd ;  /* 0x000000062d047291 */ /* 0x000fc8000f8e683f */
[----:B------:R-:W-:-:S04]  /*0ff0*/  USHF.R.U32.HI UR4, URZ, 0x4, UR4 ;  /* 0x000000043f047899 */ /* 0x000fc80008011604 */
[----:B------:R-:W-:Y:S01]  /*1000*/  ULOP3.LUT UR42, UR4, 0x3fff, URZ, 0xc0, !UPT ;  /* 0x00003fff042a7892 */ /* 0x000fe2000f8ec03f */
[----:B------:R-:W-:Y:S11]  /*1010*/  @!P0 BRA `(.L_x_11) ;  /* 0x0000000000408947 */ /* 0x000ff60003800000 */
[----:B------:R-:W-:Y:S01]  /*1020*/  MOV R0, 0x0 ;  /* 0x0000000000007802 */ /* 0x000fe20000000f00 */
[----:B------:R-:W-:Y:S01]  /*1030*/  ULDC.64 UR4, c[0x4][0x88] ;  /* 0x0100220000047ab9 */ /* 0x000fe20000000a00 */
[----:B------:R-:W-:Y:S01]  /*1040*/  ULDC.64 UR6, c[0x4][0x28] ;  /* 0x01000a0000067ab9 */ /* 0x000fe20000000a00 */
[----:B------:R-:W-:Y:S01]  /*1050*/  IMAD.U32 R4, RZ, RZ, UR4 ;  /* 0x00000004ff047e24 */ /* 0x000fe2000f8e00ff */
[----:B------:R0:W1:Y:S01]  /*1060*/  LDC.64 R2, c[0x4][R0] ;  /* 0x0100000000027b82 */ /* 0x0000620000000a00 */
[----:B------:R-:W-:Y:S01]  /*1070*/  IMAD.U32 R5, RZ, RZ, UR5 ;  /* 0x00000005ff057e24 */ /* 0x000fe2000f8e00ff */
[----:B------:R-:W-:Y:S01]  /*1080*/  ULDC.64 UR4, c[0x4][0x90] ;  /* 0x0100240000047ab9 */ /* 0x000fe20000000a00 */
[----:B------:R-:W-:Y:S01]  /*1090*/  IMAD.U32 R10, RZ, RZ, UR6 ;  /* 0x00000006ff0a7e24 */ /* 0x000fe2000f8e00ff */
[----:B------:R-:W-:Y:S01]  /*10a0*/  MOV R7, UR5 ;  /* 0x0000000500077c02 */ /* 0x000fe20008000f00 */
[----:B------:R-:W-:Y:S01]  /*10b0*/  IMAD.U32 R6, RZ, RZ, UR4 ;  /* 0x00000004ff067e24 */ /* 0x000fe2000f8e00ff */
[----:B------:R-:W-:Y:S01]  /*10c0*/  MOV R12, 0x1 ;  /* 0x00000001000c7802 */ /* 0x000fe20000000f00 */
[----:B------:R-:W-:-:S02]  /*10d0*/  IMAD.U32 R11, RZ, RZ, UR7 ;  /* 0x00000007ff0b7e24 */ /* 0x000fc4000f8e00ff */
[----:B------:R-:W-:Y:S02]  /*10e0*/  IMAD.MOV.U32 R8, RZ, RZ, 0x70 ;  /* 0x00000070ff087424 */ /* 0x000fe400078e00ff */
[----:B0-----:R-:W-:-:S07]  /*10f0*/  IMAD.MOV.U32 R13, RZ, RZ, RZ ;  /* 0x000000ffff0d7224 */ /* 0x001fce00078e00ff */
[----:B------:R-:W-:-:S07]  /*1100*/  LEPC R20, `(.L_x_11) ;  /* 0x000000001014794e */ /* 0x000fce0000000000 */
[----:B-1----:R-:W-:Y:S05]  /*1110*/  CALL.ABS.NOINC R2 ;  /* 0x0000000002007343 */ /* 0x002fea0003c00000 */
.L_x_11:
[----:B------:R-:W-:Y:S02]  /*1120*/  SHF.L.U32 R2, RZ, 0x1f, RZ ;  /* 0x0000001fff027819 */ /* 0x000fe400000006ff */
[----:B------:R-:W-:Y:S02]  /*1130*/  LEA.HI R7, R19, R18, RZ, 0x4 ;  /* 0x0000001213077211 */ /* 0x000fe400078f20ff */
[----:B------:R-:W0:Y:S02]  /*1140*/  SYNCS.PHASECHK.TRANS64.TRYWAIT P0, [UR41+0x2d800], R2 ;  /* 0x02d80002ff0075a7 */ /* 0x000e240008000169 */
[----:B------:R-:W-:-:S05]  /*1150*/  LOP3.LUT R3, R7, 0xfffffff0, RZ, 0xc0, !PT ;  /* 0xfffffff007037812 */ /* 0x000fca00078ec0ff */
[----:B------:R-:W-:-:S05]  /*1160*/  IMAD.IADD R3, R18, 0x1, -R3 ;  /* 0x0000000112037824 */ /* 0x000fca00078e0a03 */
[----:B------:R-:W-:-:S04]  /*1170*/  SHF.R.S32.HI R0, RZ, 0x1f, R3 ;  /* 0x0000001fff007819 */ /* 0x000fc80000011403 */
[----:B------:R-:W-:Y:S01]  /*1180*/  LEA.HI R5, R0, R3, RZ, 0x3 ;  /* 0x0000000300057211 */ /* 0x000fe200078f18ff */
[----:B0-----:R-:W-:Y:S06]  /*1190*/  @!P0 BRA `(.L_x_12) ;  /* 0x000000b0000c8947 */ /* 0x001fec0003800000 */
.L_x_85:
[----:B------:R-:W-:Y:S01]  /*11a0*/  ULOP3.LUT UR4, UR38, 0x1, URZ, 0xfc, !UPT ;  /* 0x0000000126047892 */ /* 0x000fe2000f8efc3f */
[----:B------:R-:W-:Y:S01]  /*11b0*/  LOP3.LUT R6, R5, 0xfffffff8, RZ, 0xc0, !PT ;  /* 0xfffffff805067812 */ /* 0x000fe200078ec0ff */
[----:B------:R-:W-:-:S03]  /*11c0*/  IMAD.MOV.U32 R4, RZ, RZ, 0x20 ;  /* 0x00000020ff047424 */ /* 0x000fc600078e00ff */
[----:B------:R-:W-:Y:S01]  /*11d0*/  IADD3 R6, R3, -R6, RZ ;  /* 0x8000000603067210 */ /* 0x000fe20007ffe0ff */
[----:B------:R-:W-:-:S03]  /*11e0*/  IMAD.U32 R0, RZ, RZ, UR4 ;  /* 0x00000004ff007e24 */ /* 0x000fc6000f8e00ff */
[----:B------:R-:W-:Y:S02]  /*11f0*/  LOP3.LUT P1, RZ, R6, 0x4, RZ, 0xc0, !PT ;  /* 0x0000000406ff7812 */ /* 0x000fe4000782c0ff */
[----:B------:R-:W-:Y:S02]  /*1200*/  ISETP.NE.AND P0, PT, R0, 0x3, PT ;  /* 0x000000030000780c */ /* 0x000fe40003f05270 */
[----:B------:R-:W-:-:S11]  /*1210*/  SEL R8, R4, 0xffffffe0, !P1 ;  /* 0xffffffe004087807 */ /* 0x000fd60004800000 */
[----:B------:R-:W-:Y:S05]  /*1220*/  @!P0 BRA `(.L_x_13) ;  /* 0x0000000000048947 */ /* 0x000fea0003800000 */
[----:B------:R-:W-:Y:S01]  /*1230*/  BPT.TRAP 0x1 ;  /* 0x000000040000795c */ /* 0x000fe20000300000 */
.L_x_13:
[----:B------:R1:W2:Y:S01]  /*1240*/  SYNCS.PHASECHK.TRANS64.TRYWAIT P1, [UR41+0x2d830], R2 ;  /* 0x02d83002ff0075a7 */ /* 0x0002a20008020169 */
[----:B------:R-:W-:Y:S05]  /*1250*/  @!P0 BRA `(.L_x_14) ;  /* 0x0000000000048947 */ /* 0x000fea0003800000 */
[----:B------:R-:W-:Y:S01]  /*1260*/  BPT.TRAP 0x1 ;  /* 0x000000040000795c */ /* 0x000fe20000300000 */
.L_x_14:
[----:B--2---:R-:W-:Y:S05]  /*1270*/  @P1 BRA `(.L_x_15) ;  /* 0x0000000000081947 */ /* 0x004fea0003800000 */
[----:B------:R-:W2:Y:S02]  /*1280*/  SYNCS.PHASECHK.TRANS64.TRYWAIT P1, [UR41+0x2d830], R2 ;  /* 0x02d83002ff0075a7 */ /* 0x000ea40008020169 */
[----:B--2---:R-:W-:Y:S05]  /*1290*/  @!P1 BRA `(.L_x_16) ;  /* 0x000000ac00e49947 */ /* 0x004fea0003800000 */
.L_x_15:
[----:B------:R-:W-:Y:S01]  /*12a0*/  ULEA UR4, UR45, UR41, 0xc ;  /* 0x000000292d047291 */ /* 0x000fe2000f8e603f */
[----:B------:R-:W-:Y:S01]  /*12b0*/  IMAD.MOV.U32 R0, RZ, RZ, RZ ;  /* 0x000000ffff007224 */ /* 0x000fe200078e00ff */
[----:B------:R-:W-:Y:S01]  /*12c0*/  MOV R135, RZ ;  /* 0x000000ff00877202 */ /* 0x000fe20000000f00 */
[----:B--2---:R-:W-:Y:S01]  /*12d0*/  IMAD.MOV.U32 R3, RZ, RZ, -0x7fffffe0 ;  /* 0x80000020ff037424 */ /* 0x004fe200078e00ff */
[----:B------:R-:W-:-:S04]  /*12e0*/  UIADD3 UR4, UR4, 0xc400, URZ ;  /* 0x0000c40004047890 */ /* 0x000fc8000fffe03f */
[----:B------:R-:W-:-:S04]  /*12f0*/  USHF.R.U32.HI UR4, URZ, 0x4, UR4 ;  /* 0x000000043f047899 */ /* 0x000fc80008011604 */
[----:B------:R-:W-:-:S06]  /*1300*/  ULOP3.LUT UR4, UR4, 0x3fff, URZ, 0xc0, !UPT ;  /* 0x00003fff04047892 */ /* 0x000fcc000f8ec03f */
[----:B01----:R-:W-:Y:S01]  /*1310*/  IMAD.U32 R2, RZ, RZ, UR4 ;  /* 0x00000004ff027e24 */ /* 0x003fe2000f8e00ff */
[----:B------:R-:W-:Y:S05]  /*1320*/  WARPSYNC.ALL ;  /* 0x0000000000007948 */ /* 0x000fea0003800000 */
[----:B------:R-:W-:Y:S01]  /*1330*/  LOP3.LUT R2, R2, 0x10000, RZ, 0xfc, !PT ;  /* 0x0001000002027812 */ /* 0x000fe200078efcff */
[----:B------:R-:W-:-:S03]  /*1340*/  UIADD3 UR4, UR41, 0x15400, URZ ;  /* 0x0001540029047890 */ /* 0x000fc6000fffe03f */
[C---:B------:R-:W-:Y:S01]  /*1350*/  R2UR UR8, R2.reuse ;  /* 0x00000000020872ca */ /* 0x040fe200000e0000 */
[----:B------:R-:W-:Y:S01]  /*1360*/  WARPGROUP.ARRIVE ;  /* 0x00000000000079c5 */ /* 0x000fe20000000000 */
[----:B------:R-:W-:Y:S01]  /*1370*/  R2UR UR9, R3 ;  /* 0x00000000030972ca */ /* 0x000fe200000e0000 */
[----:B------:R-:W-:Y:S01]  /*1380*/  USHF.R.U32.HI UR4, URZ, 0x4, UR4 ;  /* 0x000000043f047899 */ /* 0x000fe20008011604 */
[----:B------:R-:W-:Y:S01]  /*1390*/  R2UR UR24, R2 ;  /* 0x00000000021872ca */ /* 0x000fe200000e0000 */
[----:B------:R-:W-:Y:S01]  /*13a0*/  UMOV UR11, 0x80000020 ;  /* 0x80000020000b7882 */ /* 0x000fe20000000000 */
[----:B------:R-:W-:Y:S01]  /*13b0*/  UMOV UR13, 0x80000020 ;  /* 0x80000020000d7882 */ /* 0x000fe20000000000 */
[----:B------:R-:W-:Y:S01]  /*13c0*/  ULOP3.LUT UR4, UR4, 0x3fff, URZ, 0xc0, !UPT ;  /* 0x00003fff04047892 */ /* 0x000fe2000f8ec03f */
[----:B------:R-:W0:Y:S01]  /*13d0*/  S2UR UR6, SR_CgaCtaId ;  /* 0x00000000000679c3 */ /* 0x000e220000008800 */
[----:B------:R-:W-:Y:S01]  /*13e0*/  UMOV UR15, 0x80000020 ;  /* 0x80000020000f7882 */ /* 0x000fe20000000000 */
[----:B------:R-:W-:Y:S01]  /*13f0*/  UMOV UR17, 0x80000020 ;  /* 0x8000002000117882 */ /* 0x000fe20000000000 */
[----:B------:R-:W-:Y:S01]  /*1400*/  ULOP3.LUT UR32, UR4, 0x10000, URZ, 0xfc, !UPT ;  /* 0x0001000004207892 */ /* 0x000fe2000f8efc3f */
[----:B------:R-:W-:Y:S01]  /*1410*/  UMOV UR19, 0x80000020 ;  /* 0x8000002000137882 */ /* 0x000fe20000000000 */
[----:B------:R-:W-:-:S02]  /*1420*/  UMOV UR21, 0x80000020 ;  /* 0x8000002000157882 */ /* 0x000fc40000000000 */
[----:B------:R-:W-:Y:S02]  /*1430*/  UIADD3 UR14, UR32, 0x200, URZ ;  /* 0x00000200200e7890 */ /* 0x000fe4000fffe03f */
[----:B------:R-:W-:Y:S01]  /*1440*/  UIADD3 UR12, UR24, 0x300, URZ ;  /* 0x00000300180c7890 */ /* 0x000fe2000fffe03f */
[----:B------:R-:W-:Y:S01]  /*1450*/  UMOV UR10, UR32 ;  /* 0x00000020000a7c82 */ /* 0x000fe20008000000 */
[----:B------:R-:W-:Y:S01]  /*1460*/  UIADD3 UR16, UR24, 0x302, URZ ;  /* 0x0000030218107890 */ /* 0x000fe2000fffe03f */
[----:B------:R-:W-:Y:S01]  /*1470*/  HGMMA.64x128x16.F32 R24, gdesc[UR8], RZ, !UPT, gsb0 ;  /* 0x01e00000081879f0 */ /* 0x000fe2000c0008ff */
[----:B------:R-:W-:Y:S02]  /*1480*/  UIADD3 UR8, UR24, 0x2, URZ ;  /* 0x0000000218087890 */ /* 0x000fe4000fffe03f */
[----:B------:R-:W-:Y:S01]  /*1490*/  UIADD3 UR10, UR32, 0x2, URZ ;  /* 0x00000002200a7890 */ /* 0x000fe2000fffe03f */
[----:B------:R-:W-:Y:S01]  /*14a0*/  UMOV UR9, 0x80000020 ;  /* 0x8000002000097882 */ /* 0x000fe20000000000 */
[----:B------:R-:W-:Y:S01]  /*14b0*/  UMOV UR11, 0x80000020 ;  /* 0x80000020000b7882 */ /* 0x000fe20000000000 */
[----:B------:R-:W-:-:S02]  /*14c0*/  UIADD3 UR18, UR32, 0x202, URZ ;  /* 0x0000020220127890 */ /* 0x000fc4000fffe03f */
[----:B------:R-:W-:Y:S02]  /*14d0*/  UIADD3 UR20, UR24, 0x600, URZ ;  /* 0x0000060018147890 */ /* 0x000fe4000fffe03f */
[----:B------:R-:W-:Y:S01]  /*14e0*/  UIADD3 UR22, UR32, 0x400, URZ ;  /* 0x0000040020167890 */ /* 0x000fe2000fffe03f */
[----:B------:R-:W-:Y:S01]  /*14f0*/  UMOV UR23, 0x80000020 ;  /* 0x8000002000177882 */ /* 0x000fe20000000000 */
[----:B------:R-:W-:Y:S02]  /*1500*/  UIADD3 UR24, UR24, 0x602, URZ ;  /* 0x0000060218187890 */ /* 0x000fe4000fffe03f */
[----:B------:R-:W-:Y:S01]  /*1510*/  UIADD3 UR26, UR32, 0x402, URZ ;  /* 0x00000402201a7890 */ /* 0x000fe2000fffe03f */
[----:B------:R-:W-:Y:S01]  /*1520*/  UMOV UR25, 0x80000020 ;  /* 0x8000002000197882 */ /* 0x000fe20000000000 */
[----:B------:R-:W-:Y:S01]  /*1530*/  UMOV UR27, 0x80000020 ;  /* 0x80000020001b7882 */ /* 0x000fe20000000000 */
[----:B------:R-:W-:Y:S02]  /*1540*/  WARPGROUP.DEPBAR.LE gsb0, 0x0 ;  /* 0x00008000000079c5 */ /* 0x000fe40000010000 */
[----:B------:R-:W-:-:S06]  /*1550*/  WARPGROUP.ARRIVE ;  /* 0x00000000000079c5 */ /* 0x000fcc0000000000 */
[----:B------:R-:W-:Y:S03]  /*1560*/  HGMMA.64x128x16.F32 R24, gdesc[UR8], R24, gsb0 ;  /* 0x01e00000081879f0 */ /* 0x000fe60008000818 */
[----:B------:R-:W-:Y:S02]  /*1570*/  WARPGROUP.DEPBAR.LE gsb0, 0x0 ;  /* 0x00008000000079c5 */ /* 0x000fe40000010000 */
[----:B------:R-:W-:-:S07]  /*1580*/  WARPGROUP.ARRIVE ;  /* 0x00000000000079c5 */ /* 0x000fce0000000000 */
        /* <DEDUP_REMOVED lines=11> */
[----:B0-----:R-:W-:Y:S05]  /*1640*/  @!P0 BRA `(.L_x_17) ;  /* 0x0000000000048947 */ /* 0x001fea0003800000 */
[----:B------:R-:W-:Y:S01]  /*1650*/  BPT.TRAP 0x1 ;  /* 0x000000040000795c */ /* 0x000fe20000300000 */
.L_x_17:
[----:B------:R-:W-:Y:S01]  /*1660*/  LOP3.LUT R23, R23, 0xffffff80, RZ, 0xc0, !PT ;  /* 0xffffff8017177812 */ /* 0x000fe200078ec0ff */
[----:B------:R-:W-:Y:S01]  /*1670*/  ULDC UR4, c[0x0][0x9d8] ;  /* 0x0002760000047ab9 */ /* 0x000fe20000000800 */
[----:B------:R-:W-:Y:S01]  /*1680*/  ULDC UR5, c[0x0][0x988] ;  /* 0x0002620000057ab9 */ /* 0x000fe20000000800 */
[----:B------:R-:W-:Y:S01]  /*1690*/  FMUL.FTZ R14, R33, UR4 ;  /* 0x00000004210e7c20 */ /* 0x000fe20008410000 */
[----:B------:R-:W-:Y:S01]  /*16a0*/  FMUL.FTZ R33, R49, UR4 ;  /* 0x0000000431217c20 */ /* 0x000fe20008410000 */
[----:B------:R-:W-:Y:S02]  /*16b0*/  IMAD.IADD R23, R18, 0x1, -R23 ;  /* 0x0000000112177824 */ /* 0x000fe400078e0a17 */
[----:B------:R-:W-:Y:S01]  /*16c0*/  FMUL.FTZ R49, R64, UR4 ;  /* 0x0000000440317c20 */ /* 0x000fe20008410000 */
[----:B------:R-:W-:Y:S01]  /*16d0*/  FMUL.FTZ R15, R26, UR4 ;  /* 0x000000041a0f7c20 */ /* 0x000fe20008410000 */
[----:B------:R-:W-:Y:S01]  /*16e0*/  FMUL.FTZ R21, R27, UR4 ;  /* 0x000000041b157c20 */ /* 0x000fe20008410000 */
[----:B------:R-:W-:Y:S01]  /*16f0*/  FMUL.FTZ R27, R30, UR4 ;  /* 0x000000041e1b7c20 */ /* 0x000fe20008410000 */
[----:B------:R-:W-:Y:S01]  /*1700*/  SHF.R.S32.HI R64, RZ, 0x1f, R23 ;  /* 0x0000001fff407819 */ /* 0x000fe20000011417 */
[----:B------:R-:W-:Y:S01]  /*1710*/  FMUL.FTZ R26, R40, UR4 ;  /* 0x00000004281a7c20 */ /* 0x000fe20008410000 */
[----:B------:R-:W-:Y:S01]  /*1720*/  FMUL.FTZ R11, R28, UR4 ;  /* 0x000000041c0b7c20 */ /* 0x000fe20008410000 */
[----:B------:R-:W0:Y:S01]  /*1730*/  MUFU.TANH R15, R15 ;  /* 0x0000000f000f7308 */ /* 0x000e220000002400 */
[----:B------:R-:W-:Y:S01]  /*1740*/  LEA.HI R64, R64, R23, RZ, 0x2 ;  /* 0x0000001740407211 */ /* 0x000fe200078f10ff */
[----:B------:R-:W-:Y:S01]  /*1750*/  FMUL.FTZ R40, R42, UR4 ;  /* 0x000000042a287c20 */ /* 0x000fe20008410000 */
[----:B------:R-:W-:Y:S01]  /*1760*/  FMUL.FTZ R28, R31, UR4 ;  /* 0x000000041f1c7c20 */ /* 0x000fe20008410000 */
[----:B------:R-:W-:Y:S01]  /*1770*/  FMUL.FTZ R42, R57, UR4 ;  /* 0x00000004392a7c20 */ /* 0x000fe20008410000 */
[----:B------:R-:W-:Y:S01]  /*1780*/  LOP3.LUT R64, R64, 0x7ffffffc, RZ, 0xc0, !PT ;  /* 0x7ffffffc40407812 */ /* 0x000fe200078ec0ff */
[----:B------:R-:W-:Y:S01]  /*1790*/  FMUL.FTZ R57, R73, UR4 ;  /* 0x0000000449397c20 */ /* 0x000fe20008410000 */
[----:B------:R-:W-:Y:S01]  /*17a0*/  IMAD.U32 R73, RZ, RZ, UR44 ;  /* 0x0000002cff497e24 */ /* 0x000fe2000f8e00ff */
[----:B------:R-:W1:Y:S01]  /*17b0*/  MUFU.TANH R21, R21 ;  /* 0x0000001500157308 */ /* 0x000e620000002400 */
[----:B------:R-:W-:Y:S01]  /*17c0*/  FMUL.FTZ R13, R32, UR4 ;  /* 0x00000004200d7c20 */ /* 0x000fe20008410000 */
[----:B------:R-:W-:Y:S01]  /*17d0*/  IMAD.IADD R64, R23, 0x1, -R64 ;  /* 0x0000000117407824 */ /* 0x000fe200078e0a40 */
[----:B------:R-:W-:Y:S01]  /*17e0*/  MOV R23, 0xfffffffe ;  /* 0xfffffffe00177802 */ /* 0x000fe20000000f00 */
[----:B------:R-:W-:Y:S01]  /*17f0*/  FMUL.FTZ R32, R34, UR4 ;  /* 0x0000000422207c20 */ /* 0x000fe20008410000 */
[----:B------:R-:W-:Y:S01]  /*1800*/  FMUL.FTZ R9, R24, UR4 ;  /* 0x0000000418097c20 */ /* 0x000fe20008410000 */
[----:B------:R-:W-:Y:S01]  /*1810*/  FMUL.FTZ R31, R35, UR4 ;  /* 0x00000004231f7c20 */ /* 0x000fe20008410000 */
[----:B------:R-:W-:Y:S01]  /*1820*/  FMUL.FTZ R35, R39, UR4 ;  /* 0x0000000427237c20 */ /* 0x000fe20008410000 */
[----:B------:R-:W-:Y:S01]  /*1830*/  IMAD R64, R64, R23, 0x80 ;  /* 0x0000008040407424 */ /* 0x000fe200078e0217 */
[----:B------:R-:W2:Y:S01]  /*1840*/  MUFU.TANH R27, R27 ;  /* 0x0000001b001b7308 */ /* 0x000ea20000002400 */
[----:B------:R-:W-:Y:S01]  /*1850*/  FMUL.FTZ R39, R43, UR4 ;  /* 0x000000042b277c20 */ /* 0x000fe20008410000 */
[----:B------:R-:W-:Y:S01]  /*1860*/  FMUL.FTZ R43, R47, UR4 ;  /* 0x000000042f2b7c20 */ /* 0x000fe20008410000 */
[----:B------:R-:W-:-:S02]  /*1870*/  VIADD R64, R64, UR43 ;  /* 0x0000002b40407c36 */ /* 0x000fc40008000000 */
[----:B------:R-:W-:Y:S01]  /*1880*/  FMUL.FTZ R10, R25, UR4 ;  /* 0x00000004190a7c20 */ /* 0x000fe20008410000 */
[----:B------:R-:W-:Y:S01]  /*1890*/  FMUL.FTZ R20, R36, UR4 ;  /* 0x0000000424147c20 */ /* 0x000fe20008410000 */
[----:B------:R-:W-:Y:S01]  /*18a0*/  FMUL.FTZ R47, R51, UR4 ;  /* 0x00000004332f7c20 */ /* 0x000fe20008410000 */
[----:B------:R-:W-:Y:S01]  /*18b0*/  IMAD R73, R73, -0x80, R64 ;  /* 0xffffff8049497824 */ /* 0x000fe200078e0240 */
[----:B------:R-:W3:Y:S01]  /*18c0*/  MUFU.TANH R28, R28 ;  /* 0x0000001c001c7308 */ /* 0x000ee20000002400 */
[----:B------:R-:W-:Y:S01]  /*18d0*/  FMUL.FTZ R36, R38, UR4 ;  /* 0x0000000426247c20 */ /* 0x000fe20008410000 */
[----:B------:R-:W-:Y:S01]  /*18e0*/  FMUL.FTZ R51, R55, UR4 ;  /* 0x0000000437337c20 */ /* 0x000fe20008410000 */
[----:B------:R-:W-:Y:S01]  /*18f0*/  FMUL.FTZ R55, R59, UR4 ;  /* 0x000000043b377c20 */ /* 0x000fe20008410000 */
[----:B------:R-:W-:Y:S01]  /*1900*/  ISETP.GT.AND P2, PT, R73, RZ, PT ;  /* 0x000000ff4900720c */ /* 0x000fe20003f44270 */
[----:B------:R-:W-:Y:S01]  /*1910*/  FMUL.FTZ R59, R63, UR4 ;  /* 0x000000043f3b7c20 */ /* 0x000fe20008410000 */
[----:B------:R-:W-:Y:S01]  /*1920*/  ISETP.GT.AND P1, PT, R73, 0x1, PT ;  /* 0x000000014900780c */ /* 0x000fe20003f24270 */
[----:B------:R-:W-:Y:S01]  /*1930*/  FMUL.FTZ R30, R45, UR4 ;  /* 0x000000042d1e7c20 */ /* 0x000fe20008410000 */
[----:B------:R-:W4:Y:S01]  /*1940*/  MUFU.TANH R32, R32 ;  /* 0x0000002000207308 */ /* 0x000f220000002400 */
[----:B------:R-:W-:Y:S01]  /*1950*/  ISETP.GT.AND P6, PT, R73, 0x8, PT ;  /* 0x000000084900780c */ /* 0x000fe20003fc4270 */
[----:B------:R-:W-:Y:S01]  /*1960*/  FMUL.FTZ R34, R48, UR4 ;  /* 0x0000000430227c20 */ /* 0x000fe20008410000 */
[----:B0-----:R-:W-:Y:S01]  /*1970*/  FSEL R63, R15, -INF , P2 ;  /* 0xff8000000f3f7808 */ /* 0x001fe20001000000 */
[----:B------:R-:W-:Y:S01]  /*1980*/  FMUL.FTZ R12, R29, UR4 ;  /* 0x000000041d0c7c20 */ /* 0x000fe20008410000 */
[----:B-1----:R-:W-:Y:S01]  /*1990*/  FSEL R64, R21, -INF , P1 ;  /* 0xff80000015407808 */ /* 0x002fe20000800000 */
[----:B------:R-:W-:Y:S01]  /*19a0*/  FMUL.FTZ R48, R50, UR4 ;  /* 0x0000000432307c20 */ /* 0x000fe20008410000 */
[----:B------:R-:W-:Y:S01]  /*19b0*/  FMUL.FTZ R45, R61, UR4 ;  /* 0x000000043d2d7c20 */ /* 0x000fe20008410000 */
[----:B------:R-:W0:Y:S01]  /*19c0*/  MUFU.TANH R9, R9 ;  /* 0x0000000900097308 */ /* 0x000e220000002400 */
[----:B------:R-:W-:Y:S01]  /*19d0*/  FMUL.FTZ R29, R44, UR4 ;  /* 0x000000042c1d7c20 */ /* 0x000fe20008410000 */
[----:B------:R-:W-:Y:S01]  /*19e0*/  FMUL.FTZ R50, R65, UR4 ;  /* 0x0000000441327c20 */ /* 0x000fe20008410000 */
[----:B------:R-:W-:Y:S01]  /*19f0*/  FMUL.FTZ R61, R66, UR4 ;  /* 0x00000004423d7c20 */ /* 0x000fe20008410000 */
[----:B------:R-:W-:Y:S01]  /*1a00*/  FMUL.FTZ R44, R46, UR4 ;  /* 0x000000042e2c7c20 */ /* 0x000fe20008410000 */
[----:B------:R-:W-:Y:S01]  /*1a10*/  ISETP.GT.AND P5, PT, R73, 0x9, PT ;  /* 0x000000094900780c */ /* 0x000fe20003fa4270 */
[----:B------:R-:W-:Y:S01]  /*1a20*/  FMUL.FTZ R46, R60, UR4 ;  /* 0x000000043c2e7c20 */ /* 0x000fe20008410000 */
[----:B--2---:R-:W-:Y:S01]  /*1a30*/  FSEL R65, R27, -INF , P6 ;  /* 0xff8000001b417808 */ /* 0x004fe20003000000 */
[----:B------:R-:W1:Y:S01]  /*1a40*/  MUFU.TANH R31, R31 ;  /* 0x0000001f001f7308 */ /* 0x000e620000002400 */
[----:B------:R-:W-:Y:S01]  /*1a50*/  FMNMX.FTZ R66, R63, R64, !PT ;  /* 0x000000403f427209 */ /* 0x000fe20007810000 */
[----:B------:R-:W-:Y:S01]  /*1a60*/  FMUL.FTZ R60, R62, UR4 ;  /* 0x000000043e3c7c20 */ /* 0x000fe20008410000 */
[----:B------:R-:W-:Y:S01]  /*1a70*/  FMUL.FTZ R62, R67, UR4 ;  /* 0x00000004433e7c20 */ /* 0x000fe20008410000 */
[----:B------:R-:W-:Y:S01]  /*1a80*/  ISETP.GT.AND P4, PT, R73, 0x10, PT ;  /* 0x000000104900780c */ /* 0x000fe20003f84270 */
[----:B------:R-:W-:Y:S01]  /*1a90*/  FMUL.FTZ R38, R52, UR4 ;  /* 0x0000000434267c20 */ /* 0x000fe20008410000 */
[----:B---3--:R-:W-:Y:S01]  /*1aa0*/  FSEL R67, R28, -INF , P5 ;  /* 0xff8000001c437808 */ /* 0x008fe20002800000 */
[----:B------:R-:W-:Y:S01]  /*1ab0*/  FMUL.FTZ R52, R54, UR4 ;  /* 0x0000000436347c20 */ /* 0x000fe20008410000 */
[----:B------:R-:W2:Y:S01]  /*1ac0*/  MUFU.TANH R10, R10 ;  /* 0x0000000a000a7308 */ /* 0x000ea20000002400 */
[----:B------:R-:W-:Y:S01]  /*1ad0*/  FMNMX.FTZ R66, R65, R66, !PT ;  /* 0x0000004241427209 */ /* 0x000fe20007810000 */
[----:B------:R-:W-:Y:S01]  /*1ae0*/  FMUL.FTZ R54, R68, UR4 ;  /* 0x0000000444367c20 */ /* 0x000fe20008410000 */
[----:B------:R-:W-:Y:S01]  /*1af0*/  ISETP.GT.AND P3, PT, R73, 0x11, PT ;  /* 0x000000114900780c */ /* 0x000fe20003f64270 */
[----:B------:R-:W-:Y:S01]  /*1b00*/  FMUL.FTZ R24, R37, UR4 ;  /* 0x0000000425187c20 */ /* 0x000fe20008410000 */
[----:B----4-:R-:W-:Y:S01]  /*1b10*/  FSEL R68, R32, -INF , P4 ;  /* 0xff80000020447808 */ /* 0x010fe20002000000 */
[----:B------:R-:W-:Y:S01]  /*1b20*/  FMUL.FTZ R25, R41, UR4 ;  /* 0x0000000429197c20 */ /* 0x000fe20008410000 */
[----:B------:R-:W-:Y:S01]  /*1b30*/  FMNMX.FTZ R15, R67, R66, !PT ;  /* 0x00000042430f7209 */ /* 0x000fe20007810000 */
[----:B------:R-:W3:Y:S01]  /*1b40*/  MUFU.TANH R36, R36 ;  /* 0x0000002400247308 */ /* 0x000ee20000002400 */
[----:B0-----:R-:W-:Y:S01]  /*1b50*/  FSEL R9, R9, -INF , P2 ;  /* 0xff80000009097808 */ /* 0x001fe20001000000 */
[----:B------:R-:W-:Y:S01]  /*1b60*/  FMUL.FTZ R41, R56, UR4 ;  /* 0x0000000438297c20 */ /* 0x000fe20008410000 */
[----:B------:R-:W-:Y:S01]  /*1b70*/  ISETP.GT.AND P2, PT, R73, 0x18, PT ;  /* 0x000000184900780c */ /* 0x000fe20003f44270 */
[----:B------:R-:W-:Y:S01]  /*1b80*/  FMUL.FTZ R56, R58, UR4 ;  /* 0x000000043a387c20 */ /* 0x000fe20008410000 */
[----:B-1----:R-:W-:Y:S01]  /*1b90*/  FSEL R66, R31, -INF , P3 ;  /* 0xff8000001f427808 */ /* 0x002fe20001800000 */
[----:B------:R-:W-:Y:S01]  /*1ba0*/  FMUL.FTZ R37, R53, UR4 ;  /* 0x0000000435257c20 */ /* 0x000fe20008410000 */
[----:B------:R-:W-:Y:S01]  /*1bb0*/  FMNMX.FTZ R15, R68, R15, !PT ;  /* 0x0000000f440f7209 */ /* 0x000fe20007810000 */
[----:B------:R-:W0:Y:S01]  /*1bc0*/  MUFU.TANH R11, R11 ;  /* 0x0000000b000b7308 */ /* 0x000e220000002400 */
[----:B--2---:R-:W-:Y:S01]  /*1bd0*/  FSEL R10, R10, -INF , P1 ;  /* 0xff8000000a0a7808 */ /* 0x004fe20000800000 */
[----:B------:R-:W-:Y:S01]  /*1be0*/  FMUL.FTZ R70, R70, UR4 ;  /* 0x0000000446467c20 */ /* 0x000fe20008410000 */
[----:B------:R-:W-:Y:S01]  /*1bf0*/  ISETP.GT.AND P1, PT, R73, 0x19, PT ;  /* 0x000000194900780c */ /* 0x000fe20003f24270 */
[----:B------:R-:W-:Y:S01]  /*1c00*/  FMUL.FTZ R53, R69, UR4 ;  /* 0x0000000445357c20 */ /* 0x000fe20008410000 */
[----:B------:R-:W-:Y:S01]  /*1c10*/  FMNMX.FTZ R15, R66, R15, !PT ;  /* 0x0000000f420f7209 */ /* 0x000fe20007810000 */
[----:B------:R-:W-:Y:S01]  /*1c20*/  FMUL.FTZ R69, R71, UR4 ;  /* 0x0000000447457c20 */ /* 0x000fe20008410000 */
[----:B------:R-:W-:Y:S01]  /*1c30*/  FMUL.FTZ R71, R74, UR4 ;  /* 0x000000044a477c20 */ /* 0x000fe20008410000 */
[----:B------:R-:W1:Y:S01]  /*1c40*/  MUFU.TANH R35, R35 ;  /* 0x0000002300237308 */ /* 0x000e620000002400 */
[----:B---3--:R-:W-:Y:S01]  /*1c50*/  FSEL R36, R36, -INF , P2 ;  /* 0xff80000024247808 */ /* 0x008fe20001000000 */
[----:B------:R-:W-:Y:S01]  /*1c60*/  FMUL.FTZ R58, R72, UR4 ;  /* 0x00000004483a7c20 */ /* 0x000fe20008410000 */
[----:B------:R-:W-:Y:S01]  /*1c70*/  FMUL.FTZ R72, R75, UR4 ;  /* 0x000000044b487c20 */ /* 0x000fe20008410000 */
[----:B------:R-:W-:Y:S01]  /*1c80*/  FMUL.FTZ R74, R78, UR4 ;  /* 0x000000044e4a7c20 */ /* 0x000fe20008410000 */
[----:B------:R-:W-:Y:S01]  /*1c90*/  FMNMX.FTZ R28, R36, R15, !PT ;  /* 0x0000000f241c7209 */ /* 0x000fe20007810000 */
[----:B------:R-:W-:Y:S01]  /*1ca0*/  FMUL.FTZ R75, R79, UR4 ;  /* 0x000000044f4b7c20 */ /* 0x000fe20008410000 */
[----:B------:R-:W-:Y:S01]  /*1cb0*/  FMUL.FTZ R78, R82, UR4 ;  /* 0x00000004524e7c20 */ /* 0x000fe20008410000 */
[----:B------:R-:W2:Y:S01]  /*1cc0*/  MUFU.TANH R12, R12 ;  /* 0x0000000c000c7308 */ /* 0x000ea20000002400 */
[----:B0-----:R-:W-:Y:S01]  /*1cd0*/  FSEL R11, R11, -INF , P6 ;  /* 0xff8000000b0b7808 */ /* 0x001fe20003000000 */
[----:B------:R-:W-:Y:S01]  /*1ce0*/  FMUL.FTZ R79, R83, UR4 ;  /* 0x00000004534f7c20 */ /* 0x000fe20008410000 */
[----:B------:R-:W-:Y:S01]  /*1cf0*/  ISETP.GT.AND P6, PT, R73, 0x20, PT ;  /* 0x000000204900780c */ /* 0x000fe20003fc4270 */
[----:B------:R-:W-:Y:S01]  /*1d00*/  FMUL.FTZ R82, R86, UR4 ;  /* 0x0000000456527c20 */ /* 0x000fe20008410000 */
[----:B------:R-:W-:Y:S01]  /*1d10*/  FMUL.FTZ R83, R87, UR4 ;  /* 0x0000000457537c20 */ /* 0x000fe20008410000 */
[----:B------:R-:W-:Y:S01]  /*1d20*/  P2R R88, PR, RZ, 0x1 ;  /* 0x00000001ff587803 */ /* 0x000fe20000000000 */
[----:B------:R-:W-:Y:S01]  /*1d30*/  FMUL.FTZ R76, R76, UR4 ;  /* 0x000000044c4c7c20 */ /* 0x000fe20008410000 */
[----:B------:R-:W0:Y:S01]  /*1d40*/  MUFU.TANH R40, R40 ;  /* 0x0000002800287308 */ /* 0x000e220000002400 */
[----:B-1----:R-:W-:Y:S01]  /*1d50*/  FSEL R35, R35, -INF , P1 ;  /* 0xff80000023237808 */ /* 0x002fe20000800000 */
[----:B------:R-:W-:Y:S01]  /*1d60*/  FMUL.FTZ R77, R77, UR4 ;  /* 0x000000044d4d7c20 */ /* 0x000fe20008410000 */
[----:B------:R-:W-:Y:S01]  /*1d70*/  FMUL.FTZ R80, R80, UR4 ;  /* 0x0000000450507c20 */ /* 0x000fe20008410000 */
[----:B------:R-:W-:Y:S01]  /*1d80*/  FMUL.FTZ R81, R81, UR4 ;  /* 0x0000000451517c20 */ /* 0x000fe20008410000 */
[----:B------:R-:W-:Y:S01]  /*1d90*/  FMNMX.FTZ R15, R35, R28, !PT ;  /* 0x0000001c230f7209 */ /* 0x000fe20007810000 */
[----:B------:R-:W-:Y:S01]  /*1da0*/  FMUL.FTZ R84, R84, UR4 ;  /* 0x0000000454547c20 */ /* 0x000fe20008410000 */
[----:B------:R-:W-:Y:S01]  /*1db0*/  FMUL.FTZ R85, R85, UR4 ;  /* 0x0000000455557c20 */ /* 0x000fe20008410000 */
[----:B------:R-:W1:Y:S01]  /*1dc0*/  MUFU.TANH R13, R13 ;  /* 0x0000000d000d7308 */ /* 0x000e620000002400 */
[----:B--2---:R-:W-:Y:S01]  /*1dd0*/  FSEL R12, R12, -INF , P5 ;  /* 0xff8000000c0c7808 */ /* 0x004fe20002800000 */
[----:B------:R-:W-:Y:S01]  /*1de0*/  IMAD.SHL.U32 R5, R5, 0x40, RZ ;  /* 0x0000004005057824 */ /* 0x000fe200078e00ff */
[----:B------:R-:W-:Y:S01]  /*1df0*/  ISETP.GT.AND P5, PT, R73, 0x21, PT ;  /* 0x000000214900780c */ /* 0x000fe20003fa4270 */
[----:B------:R-:W-:Y:S01]  /*1e00*/  UIADD3 UR4, UR41, 0x2d840, URZ ;  /* 0x0002d84029047890 */ /* 0x000fe2000fffe03f */
[----:B------:R-:W-:Y:S01]  /*1e10*/  MOV R134, R135 ;  /* 0x0000008700867202 */ /* 0x000fe20000000f00 */
[----:B------:R-:W-:Y:S01]  /*1e20*/  UIADD3 UR34, UR44, -0x2, URZ ;  /* 0xfffffffe2c227890 */ /* 0x000fe2000fffe03f */
[----:B------:R-:W-:Y:S01]  /*1e30*/  LOP3.LUT R5, R5, 0x7ffffe00, RZ, 0xc0, !PT ;  /* 0x7ffffe0005057812 */ /* 0x000fe200078ec0ff */
[----:B------:R-:W2:Y:S01]  /*1e40*/  MUFU.TANH R39, R39 ;  /* 0x0000002700277308 */ /* 0x000ea20000002400 */
[----:B0-----:R-:W-:Y:S01]  /*1e50*/  FSEL R40, R40, -INF , P6 ;  /* 0xff80000028287808 */ /* 0x001fe20003000000 */
[----:B------:R-:W-:Y:S01]  /*1e60*/  UPRMT UR4, UR6, 0x654, UR4 ;  /* 0x0000065406047896 */ /* 0x000fe20008000004 */
[--C-:B------:R-:W-:Y:S01]  /*1e70*/  IMAD.MOV.U32 R133, RZ, RZ, R135.reuse ;  /* 0x000000ffff857224 */ /* 0x100fe200078e0087 */
[----:B------:R-:W-:Y:S01]  /*1e80*/  UMOV UR33, URZ ;  /* 0x0000003f00217c82 */ /* 0x000fe20008000000 */
[----:B------:R-:W-:Y:S01]  /*1e90*/  FMNMX.FTZ R28, R40, R15, !PT ;  /* 0x0000000f281c7209 */ /* 0x000fe20007810000 */
[--C-:B------:R-:W-:Y:S01]  /*1ea0*/  IMAD.MOV.U32 R132, RZ, RZ, R135.reuse ;  /* 0x000000ffff847224 */ /* 0x100fe200078e0087 */
[-C--:B------:R-:W-:Y:S01]  /*1eb0*/  MOV R130, R135.reuse ;  /* 0x0000008700827202 */ /* 0x080fe20000000f00 */
[----:B------:R-:W0:Y:S01]  /*1ec0*/  MUFU.TANH R14, R14 ;  /* 0x0000000e000e7308 */ /* 0x000e220000002400 */
[----:B-1----:R-:W-:Y:S01]  /*1ed0*/  FSEL R13, R13, -INF , P4 ;  /* 0xff8000000d0d7808 */ /* 0x002fe20002000000 */
[--C-:B------:R-:W-:Y:S01]  /*1ee0*/  IMAD.MOV.U32 R131, RZ, RZ, R135.reuse ;  /* 0x000000ffff837224 */ /* 0x100fe200078e0087 */
[----:B------:R-:W-:Y:S01]  /*1ef0*/  ISETP.GT.AND P4, PT, R73, 0x28, PT ;  /* 0x000000284900780c */ /* 0x000fe20003f84270 */
[----:B------:R-:W-:Y:S01]  /*1f00*/  SYNCS.ARRIVE.TRANS64.RED.A1T0 RZ, [UR4], RZ ;  /* 0x000000ffffff79a7 */ /* 0x000fe20008100404 */
[--C-:B------:R-:W-:Y:S01]  /*1f10*/  IMAD.MOV.U32 R129, RZ, RZ, R135.reuse ;  /* 0x000000ffff817224 */ /* 0x100fe200078e0087 */
[-C--:B------:R-:W-:Y:S01]  /*1f20*/  MOV R126, R135.reuse ;  /* 0x00000087007e7202 */ /* 0x080fe20000000f00 */
[--C-:B------:R-:W-:Y:S01]  /*1f30*/  IMAD.MOV.U32 R128, RZ, RZ, R135.reuse ;  /* 0x000000ffff807224 */ /* 0x100fe200078e0087 */
[----:B------:R-:W1:Y:S01]  /*1f40*/  MUFU.TANH R44, R44 ;  /* 0x0000002c002c7308 */ /* 0x000e620000002400 */
[----:B--2---:R-:W-:Y:S01]  /*1f50*/  FSEL R39, R39, -INF , P5 ;  /* 0xff80000027277808 */ /* 0x004fe20002800000 */
[--C-:B------:R-:W-:Y:S01]  /*1f60*/  IMAD.MOV.U32 R127, RZ, RZ, R135.reuse ;  /* 0x000000ffff7f7224 */ /* 0x100fe200078e0087 */
[-C--:B------:R-:W-:Y:S01]  /*1f70*/  MOV R122, R135.reuse ;  /* 0x00000087007a7202 */ /* 0x080fe20000000f00 */
[--C-:B------:R-:W-:Y:S01]  /*1f80*/  IMAD.MOV.U32 R125, RZ, RZ, R135.reuse ;  /* 0x000000ffff7d7224 */ /* 0x100fe200078e0087 */
[----:B------:R-:W-:Y:S01]  /*1f90*/  FMNMX.FTZ R21, R39, R28, !PT ;  /* 0x0000001c27157209 */ /* 0x000fe20007810000 */
[--C-:B------:R-:W-:Y:S01]  /*1fa0*/  IMAD.MOV.U32 R124, RZ, RZ, R135.reuse ;  /* 0x000000ffff7c7224 */ /* 0x100fe200078e0087 */
[-C--:B------:R-:W-:Y:S01]  /*1fb0*/  MOV R118, R135.reuse ;  /* 0x0000008700767202 */ /* 0x080fe20000000f00 */
[----:B------:R-:W2:Y:S01]  /*1fc0*/  MUFU.TANH R20, R20 ;  /* 0x0000001400147308 */ /* 0x000ea20000002400 */
[----:B0-----:R-:W-:Y:S01]  /*1fd0*/  FSEL R14, R14, -INF , P3 ;  /* 0xff8000000e0e7808 */ /* 0x001fe20001800000 */
[--C-:B------:R-:W-:Y:S01]  /*1fe0*/  IMAD.MOV.U32 R123, RZ, RZ, R135.reuse ;  /* 0x000000ffff7b7224 */ /* 0x100fe200078e0087 */
[C---:B------:R-:W-:Y:S01]  /*1ff0*/  ISETP.GT.AND P3, PT, R73.reuse, 0x29, PT ;  /* 0x000000294900780c */ /* 0x040fe20003f64270 */
[--C-:B------:R-:W-:Y:S01]  /*2000*/  IMAD.MOV.U32 R121, RZ, RZ, R135.reuse ;  /* 0x000000ffff797224 */ /* 0x100fe200078e0087 */
[-C--:B------:R-:W-:Y:S01]  /*2010*/  MOV R114, R135.reuse ;  /* 0x0000008700727202 */ /* 0x080fe20000000f00 */
[--C-:B------:R-:W-:Y:S01]  /*2020*/  IMAD.MOV.U32 R120, RZ, RZ, R135.reuse ;  /* 0x000000ffff787224 */ /* 0x100fe200078e0087 */
[-C--:B------:R-:W-:Y:S01]  /*2030*/  MOV R110, R135.reuse ;  /* 0x00000087006e7202 */ /* 0x080fe20000000f00 */
[----:B------:R-:W0:Y:S01]  /*2040*/  MUFU.TANH R43, R43 ;  /* 0x0000002b002b7308 */ /* 0x000e220000002400 */
[----:B-1----:R-:W-:Y:S01]  /*2050*/  FSEL R44, R44, -INF , P4 ;  /* 0xff8000002c2c7808 */ /* 0x002fe20002000000 */
[--C-:B------:R-:W-:Y:S01]  /*2060*/  IMAD.MOV.U32 R119, RZ, RZ, R135.reuse ;  /* 0x000000ffff777224 */ /* 0x100fe200078e0087 */
[----:B------:R-:W-:Y:S01]  /*2070*/  MOV R106, R135 ;  /* 0x00000087006a7202 */ /* 0x000fe20000000f00 */
[--C-:B------:R-:W-:Y:S01]  /*2080*/  IMAD.MOV.U32 R117, RZ, RZ, R135.reuse ;  /* 0x000000ffff757224 */ /* 0x100fe200078e0087 */
[----:B------:R-:W-:Y:S01]  /*2090*/  FMNMX.FTZ R28, R44, R21, !PT ;  /* 0x000000152c1c7209 */ /* 0x000fe20007810000 */
[--C-:B------:R-:W-:Y:S01]  /*20a0*/  IMAD.MOV.U32 R116, RZ, RZ, R135.reuse ;  /* 0x000000ffff747224 */ /* 0x100fe200078e0087 */
[-C--:B------:R-:W-:Y:S01]  /*20b0*/  MOV R102, R135.reuse ;  /* 0x0000008700667202 */ /* 0x080fe20000000f00 */
[----:B------:R-:W1:Y:S01]  /*20c0*/  MUFU.TANH R24, R24 ;  /* 0x0000001800187308 */ /* 0x000e620000002400 */
[----:B--2---:R-:W-:Y:S01]  /*20d0*/  FSEL R15, R20, -INF , P2 ;  /* 0xff800000140f7808 */ /* 0x004fe20001000000 */
[--C-:B------:R-:W-:Y:S01]  /*20e0*/  IMAD.MOV.U32 R115, RZ, RZ, R135.reuse ;  /* 0x000000ffff737224 */ /* 0x100fe200078e0087 */
[----:B------:R-:W-:Y:S01]  /*20f0*/  ISETP.GT.AND P2, PT, R73, 0x30, PT ;  /* 0x000000304900780c */ /* 0x000fe20003f44270 */
[--C-:B------:R-:W-:Y:S01]  /*2100*/  IMAD.MOV.U32 R113, RZ, RZ, R135.reuse ;  /* 0x000000ffff717224 */ /* 0x100fe200078e0087 */
[-C--:B------:R-:W-:Y:S01]  /*2110*/  MOV R98, R135.reuse ;  /* 0x0000008700627202 */ /* 0x080fe20000000f00 */
[--C-:B------:R-:W-:Y:S01]  /*2120*/  IMAD.MOV.U32 R112, RZ, RZ, R135.reuse ;  /* 0x000000ffff707224 */ /* 0x100fe200078e0087 */
[----:B------:R-:W-:Y:S01]  /*2130*/  MOV R94, R135 ;  /* 0x00000087005e7202 */ /* 0x000fe20000000f00 */
[----:B------:R-:W2:Y:S01]  /*2140*/  MUFU.TANH R48, R48 ;  /* 0x0000003000307308 */ /* 0x000ea20000002400 */
[----:B0-----:R-:W-:Y:S01]  /*2150*/  FSEL R43, R43, -INF , P3 ;  /* 0xff8000002b2b7808 */ /* 0x001fe20001800000 */
[----:B------:R-:W-:-:S02]  /*2160*/  IMAD.MOV.U32 R111, RZ, RZ, R135 ;  /* 0x000000ffff6f7224 */ /* 0x000fc400078e0087 */
[--C-:B------:R-:W-:Y:S01]  /*2170*/  IMAD.MOV.U32 R109, RZ, RZ, R135.reuse ;  /* 0x000000ffff6d7224 */ /* 0x100fe200078e0087 */
[----:B------:R-:W-:Y:S01]  /*2180*/  FMNMX.FTZ R23, R43, R28, !PT ;  /* 0x0000001c2b177209 */ /* 0x000fe20007810000 */
[--C-:B------:R-:W-:Y:S02]  /*2190*/  IMAD.MOV.U32 R108, RZ, RZ, R135.reuse ;  /* 0x000000ffff6c7224 */ /* 0x100fe400078e0087 */
[----:B------:R-:W0:Y:S01]  /*21a0*/  MUFU.TANH R26, R26 ;  /* 0x0000001a001a7308 */ /* 0x000e220000002400 */
[----:B-1----:R-:W-:Y:S01]  /*21b0*/  FSEL R20, R24, -INF , P1 ;  /* 0xff80000018147808 */ /* 0x002fe20000800000 */
[--C-:B------:R-:W-:Y:S01]  /*21c0*/  IMAD.MOV.U32 R107, RZ, RZ, R135.reuse ;  /* 0x000000ffff6b7224 */ /* 0x100fe200078e0087 */
[----:B------:R-:W-:Y:S01]  /*21d0*/  ISETP.GT.AND P1, PT, R73, 0x31, PT ;  /* 0x000000314900780c */ /* 0x000fe20003f24270 */
[--C-:B------:R-:W-:Y:S02]  /*21e0*/  IMAD.MOV.U32 R105, RZ, RZ, R135.reuse ;  /* 0x000000ffff697224 */ /* 0x100fe400078e0087 */
[----:B------:R-:W-:-:S02]  /*21f0*/  IMAD.MOV.U32 R104, RZ, RZ, R135 ;  /* 0x000000ffff687224 */ /* 0x000fc400078e0087 */
[----:B------:R-:W1:Y:S01]  /*2200*/  MUFU.TANH R47, R47 ;  /* 0x0000002f002f7308 */ /* 0x000e620000002400 */
[----:B--2---:R-:W-:Y:S01]  /*2210*/  FSEL R48, R48, -INF , P2 ;  /* 0xff80000030307808 */ /* 0x004fe20001000000 */
[--C-:B------:R-:W-:Y:S02]  /*2220*/  IMAD.MOV.U32 R103, RZ, RZ, R135.reuse ;  /* 0x000000ffff677224 */ /* 0x100fe400078e0087 */
[--C-:B------:R-:W-:Y:S01]  /*2230*/  IMAD.MOV.U32 R101, RZ, RZ, R135.reuse ;  /* 0x000000ffff657224 */ /* 0x100fe200078e0087 */
[----:B------:R-:W-:Y:S01]  /*2240*/  FMNMX.FTZ R24, R48, R23, !PT ;  /* 0x0000001730187209 */ /* 0x000fe20007810000 */
[--C-:B------:R-:W-:Y:S02]  /*2250*/  IMAD.MOV.U32 R100, RZ, RZ, R135.reuse ;  /* 0x000000ffff647224 */ /* 0x100fe400078e0087 */
[----:B------:R-:W2:Y:S01]  /*2260*/  MUFU.TANH R25, R25 ;  /* 0x0000001900197308 */ /* 0x000ea20000002400 */
[----:B0-----:R-:W-:Y:S01]  /*2270*/  FSEL R21, R26, -INF , P6 ;  /* 0xff8000001a157808 */ /* 0x001fe20003000000 */
[--C-:B------:R-:W-:Y:S01]  /*2280*/  IMAD.MOV.U32 R99, RZ, RZ, R135.reuse ;  /* 0x000000ffff637224 */ /* 0x100fe200078e0087 */
[----:B------:R-:W-:Y:S01]  /*2290*/  ISETP.GT.AND P6, PT, R73, 0x38, PT ;  /* 0x000000384900780c */ /* 0x000fe20003fc4270 */
[----:B------:R-:W-:-:S02]  /*22a0*/  IMAD.MOV.U32 R97, RZ, RZ, R135 ;  /* 0x000000ffff617224 */ /* 0x000fc400078e0087 */
[--C-:B------:R-:W-:Y:S02]  /*22b0*/  IMAD.MOV.U32 R96, RZ, RZ, R135.reuse ;  /* 0x000000ffff607224 */ /* 0x100fe400078e0087 */
[----:B------:R-:W0:Y:S01]  /*22c0*/  MUFU.TANH R52, R52 ;  /* 0x0000003400347308 */ /* 0x000e220000002400 */
[----:B-1----:R-:W-:Y:S01]  /*22d0*/  FSEL R47, R47, -INF , P1 ;  /* 0xff8000002f2f7808 */ /* 0x002fe20000800000 */
[--C-:B------:R-:W-:Y:S02]  /*22e0*/  IMAD.MOV.U32 R95, RZ, RZ, R135.reuse ;  /* 0x000000ffff5f7224 */ /* 0x100fe400078e0087 */
[--C-:B------:R-:W-:Y:S02]  /*22f0*/  IMAD.MOV.U32 R93, RZ, RZ, R135.reuse ;  /* 0x000000ffff5d7224 */ /* 0x100fe400078e0087 */
[--C-:B------:R-:W-:Y:S02]  /*2300*/  IMAD.MOV.U32 R92, RZ, RZ, R135.reuse ;  /* 0x000000ffff5c7224 */ /* 0x100fe400078e0087 */
[----:B------:R-:W1:Y:S01]  /*2310*/  MUFU.TANH R29, R29 ;  /* 0x0000001d001d7308 */ /* 0x000e620000002400 */
[----:B--2---:R-:W-:Y:S01]  /*2320*/  FSEL R23, R25, -INF , P5 ;  /* 0xff80000019177808 */ /* 0x004fe20002800000 */
[----:B------:R-:W-:Y:S01]  /*2330*/  IMAD.MOV.U32 R91, RZ, RZ, R135 ;  /* 0x000000ffff5b7224 */ /* 0x000fe200078e0087 */
[----:B------:R-:W-:-:S02]  /*2340*/  ISETP.GT.AND P5, PT, R73, 0x39, PT ;  /* 0x000000394900780c */ /* 0x000fc40003fa4270 */
[----:B------:R-:W-:-:S03]  /*2350*/  FMNMX.FTZ R25, R47, R24, !PT ;  /* 0x000000182f197209 */ /* 0x000fc60007810000 */
[----:B------:R-:W2:Y:S01]  /*2360*/  MUFU.TANH R51, R51 ;  /* 0x0000003300337308 */ /* 0x000ea20000002400 */
[----:B0-----:R-:W-:-:S04]  /*2370*/  FSEL R52, R52, -INF , P6 ;  /* 0xff80000034347808 */ /* 0x001fc80003000000 */
[----:B------:R-:W-:-:S03]  /*2380*/  FMNMX.FTZ R26, R52, R25, !PT ;  /* 0x00000019341a7209 */ /* 0x000fc60007810000 */
[----:B------:R-:W0:Y:S01]  /*2390*/  MUFU.TANH R30, R30 ;  /* 0x0000001e001e7308 */ /* 0x000e220000002400 */
[----:B-1----:R-:W-:Y:S02]  /*23a0*/  FSEL R24, R29, -INF , P4 ;  /* 0xff8000001d187808 */ /* 0x002fe40002000000 */
[----:B------:R-:W-:-:S05]  /*23b0*/  ISETP.GT.AND P4, PT, R73, 0x40, PT ;  /* 0x000000404900780c */ /* 0x000fca0003f84270 */
[----:B------:R-:W1:Y:S01]  /*23c0*/  MUFU.TANH R56, R56 ;  /* 0x0000003800387308 */ /* 0x000e620000002400 */
[----:B--2---:R-:W-:-:S04]  /*23d0*/  FSEL R51, R51, -INF , P5 ;  /* 0xff80000033337808 */ /* 0x004fc80002800000 */
[----:B------:R-:W-:-:S03]  /*23e0*/  FMNMX.FTZ R27, R51, R26, !PT ;  /* 0x0000001a331b7209 */ /* 0x000fc60007810000 */
[----:B------:R-:W2:Y:S01]  /*23f0*/  MUFU.TANH R34, R34 ;  /* 0x0000002200227308 */ /* 0x000ea20000002400 */
[----:B0-----:R-:W-:Y:S02]  /*2400*/  FSEL R25, R30, -INF , P3 ;  /* 0xff8000001e197808 */ /* 0x001fe40001800000 */
[----:B------:R-:W-:-:S05]  /*2410*/  ISETP.GT.AND P3, PT, R73, 0x41, PT ;  /* 0x000000414900780c */ /* 0x000fca0003f64270 */
[----:B------:R-:W0:Y:S01]  /*2420*/  MUFU.TANH R55, R55 ;  /* 0x0000003700377308 */ /* 0x000e220000002400 */
[----:B-1----:R-:W-:-:S04]  /*2430*/  FSEL R56, R56, -INF , P4 ;  /* 0xff80000038387808 */ /* 0x002fc80002000000 */
[----:B------:R-:W-:-:S03]  /*2440*/  FMNMX.FTZ R28, R56, R27, !PT ;  /* 0x0000001b381c7209 */ /* 0x000fc60007810000 */
[----:B------:R-:W1:Y:S01]  /*2450*/  MUFU.TANH R33, R33 ;  /* 0x0000002100217308 */ /* 0x000e620000002400 */
[----:B--2---:R-:W-:Y:S02]  /*2460*/  FSEL R26, R34, -INF , P2 ;  /* 0xff800000221a7808 */ /* 0x004fe40001000000 */
[----:B------:R-:W-:-:S05]  /*2470*/  ISETP.GT.AND P2, PT, R73, 0x48, PT ;  /* 0x000000484900780c */ /* 0x000fca0003f44270 */
        /* <DEDUP_REMOVED lines=71> */
[----:B------:R-:W-:Y:S02]  /*28f0*/  ISETP.GT.AND P2, PT, R73, 0x78, PT ;  /* 0x000000784900780c */ /* 0x000fe40003f44270 */
[----:B------:R-:W-:-:S03]  /*2900*/  FMNMX.FTZ R58, R9, R10, !PT ;  /* 0x0000000a093a7209 */ /* 0x000fc60007810000 */
[----:B------:R-:W2:Y:S01]  /*2910*/  MUFU.TANH R82, R82 ;  /* 0x0000005200527308 */ /* 0x000ea20000002400 */
[----:B0-----:R-:W-:-:S04]  /*2920*/  FSEL R79, R79, -INF , P3 ;  /* 0xff8000004f4f7808 */ /* 0x001fc80001800000 */
[----:B------:R-:W-:-:S03]  /*2930*/  FMNMX.FTZ R50, R79, R50, !PT ;  /* 0x000000324f327209 */ /* 0x000fc60007810000 */
[----:B------:R-:W0:Y:S01]  /*2940*/  MUFU.TANH R83, R83 ;  /* 0x0000005300537308 */ /* 0x000e220000002400 */
[----:B-1----:R-:W-:Y:S02]  /*2950*/  FSEL R34, R57, -INF , P1 ;  /* 0xff80000039227808 */ /* 0x002fe40000800000 */
[----:B------:R-:W-:-:S05]  /*2960*/  ISETP.GT.AND P1, PT, R73, 0x79, PT ;  /* 0x000000794900780c */ /* 0x000fca0003f24270 */
[----:B------:R-:W-:Y:S01]  /*2970*/  MUFU.TANH R76, R76 ;  /* 0x0000004c004c7308 */ /* 0x000fe20000002400 */
[----:B--2---:R-:W-:-:S04]  /*2980*/  FSEL R73, R82, -INF , P2 ;  /* 0xff80000052497808 */ /* 0x004fc80001000000 */
[----:B------:R-:W-:-:S03]  /*2990*/  FMNMX.FTZ R50, R73, R50, !PT ;  /* 0x0000003249327209 */ /* 0x000fc60007810000 */
[----:B------:R-:W-:Y:S01]  /*29a0*/  MUFU.TANH R77, R77 ;  /* 0x0000004d004d7308 */ /* 0x000fe20000002400 */
[----:B0-----:R-:W-:-:S04]  /*29b0*/  FSEL R83, R83, -INF , P1 ;  /* 0xff80000053537808 */ /* 0x001fc80000800000 */
[----:B------:R-:W-:-:S03]  /*29c0*/  FMNMX.FTZ R50, R83, R50, !PT ;  /* 0x0000003253327209 */ /* 0x000fc60007810000 */
[----:B------:R-:W-:Y:S02]  /*29d0*/  MUFU.TANH R80, R80 ;  /* 0x0000005000507308 */ /* 0x000fe40000002400 */
[----:B------:R-:W0:Y:S06]  /*29e0*/  SHFL.BFLY PT, R45, R50, 0x2, 0x1f ;  /* 0x0c401f00322d7f89 */ /* 0x000e2c00000e0000 */
[----:B------:R-:W-:Y:S08]  /*29f0*/  MUFU.TANH R81, R81 ;  /* 0x0000005100517308 */ /* 0x000ff00000002400 */
[----:B------:R-:W1:Y:S08]  /*2a00*/  MUFU.TANH R84, R84 ;  /* 0x0000005400547308 */ /* 0x000e700000002400 */
[----:B------:R-:W2:Y:S01]  /*2a10*/  MUFU.TANH R85, R85 ;  /* 0x0000005500557308 */ /* 0x000ea20000002400 */
[----:B0-----:R-:W-:-:S05]  /*2a20*/  FMNMX.FTZ R45, R50, R45, !PT ;  /* 0x0000002d322d7209 */ /* 0x001fca0007810000 */
[----:B------:R-:W0:Y:S01]  /*2a30*/  SHFL.BFLY PT, R54, R45, 0x1, 0x1f ;  /* 0x0c201f002d367f89 */ /* 0x000e2200000e0000 */
[----:B-1----:R-:W-:Y:S02]  /*2a40*/  FSEL R84, R84, -INF , P2 ;  /* 0xff80000054547808 */ /* 0x002fe40001000000 */
[----:B--2---:R-:W-:Y:S02]  /*2a50*/  FSEL R85, R85, -INF , P1 ;  /* 0xff80000055557808 */ /* 0x004fe40000800000 */
[----:B0-----:R-:W-:Y:S02]  /*2a60*/  FMNMX.FTZ R53, R45, R54, !PT ;  /* 0x000000362d357209 */ /* 0x001fe40007810000 */
[----:B------:R-:W-:Y:S02]  /*2a70*/  FMNMX.FTZ R45, R11, R58, !PT ;  /* 0x0000003a0b2d7209 */ /* 0x000fe40007810000 */
[C---:B------:R-:W-:Y:S01]  /*2a80*/  FSETP.NEU.FTZ.AND P0, PT, R53.reuse, -INF , PT ;  /* 0xff8000003500780b */ /* 0x040fe20003f1d000 */
[----:B------:R-:W-:Y:S01]  /*2a90*/  FMUL.FTZ R82, R53, UR5 ;  /* 0x0000000535527c20 */ /* 0x000fe20008410000 */
[----:B------:R-:W-:-:S04]  /*2aa0*/  FMNMX.FTZ R58, R12, R45, !PT ;  /* 0x0000002d0c3a7209 */ /* 0x000fc80007810000 */
[----:B------:R-:W-:Y:S02]  /*2ab0*/  FSEL R82, R82, RZ, P0 ;  /* 0x000000ff52527208 */ /* 0x000fe40000000000 */
[----:B------:R-:W-:Y:S02]  /*2ac0*/  FMNMX.FTZ R57, R13, R58, !PT ;  /* 0x0000003a0d397209 */ /* 0x000fe40007810000 */
[----:B------:R-:W-:Y:S01]  /*2ad0*/  ISETP.NE.AND P0, PT, R88, RZ, PT ;  /* 0x000000ff5800720c */ /* 0x000fe20003f05270 */
[--C-:B------:R-:W-:Y:S01]  /*2ae0*/  FFMA.FTZ R50, R63, UR5, -R82.reuse ;  /* 0x000000053f327c23 */ /* 0x100fe20008010852 */
[--C-:B------:R-:W-:Y:S01]  /*2af0*/  FFMA.FTZ R63, R64, UR5, -R82.reuse ;  /* 0x00000005403f7c23 */ /* 0x100fe20008010852 */
[----:B------:R-:W-:Y:S01]  /*2b00*/  FMNMX.FTZ R64, R14, R57, !PT ;  /* 0x000000390e407209 */ /* 0x000fe20007810000 */
[--C-:B------:R-:W-:Y:S01]  /*2b10*/  FFMA.FTZ R49, R65, UR5, -R82.reuse ;  /* 0x0000000541317c23 */ /* 0x100fe20008010852 */
        /* <DEDUP_REMOVED lines=9> */
[----:B------:R0:W-:Y:S01]  /*2bb0*/  MUFU.EX2 R45, R68 ;  /* 0x00000044002d7308 */ /* 0x0001e20000000800 */
[----:B------:R-:W-:Y:S01]  /*2bc0*/  FMNMX.FTZ R64, R21, R64, !PT ;  /* 0x0000004015407209 */ /* 0x000fe20007810000 */
[--C-:B------:R-:W-:Y:S01]  /*2bd0*/  FFMA.FTZ R36, R36, UR5, -R82.reuse ;  /* 0x0000000524247c23 */ /* 0x100fe20008010852 */
[--C-:B------:R-:W-:Y:S01]  /*2be0*/  FFMA.FTZ R35, R35, UR5, -R82.reuse ;  /* 0x0000000523237c23 */ /* 0x100fe20008010852 */
[--C-:B------:R-:W-:Y:S01]  /*2bf0*/  FFMA.FTZ R40, R40, UR5, -R82.reuse ;  /* 0x0000000528287c23 */ /* 0x100fe20008010852 */
[----:B------:R-:W-:Y:S01]  /*2c00*/  FMNMX.FTZ R57, R23, R64, !PT ;  /* 0x0000004017397209 */ /* 0x000fe20007810000 */
[--C-:B------:R-:W-:Y:S01]  /*2c10*/  FFMA.FTZ R39, R39, UR5, -R82.reuse ;  /* 0x0000000527277c23 */ /* 0x100fe20008010852 */
[--C-:B------:R-:W-:Y:S01]  /*2c20*/  FFMA.FTZ R44, R44, UR5, -R82.reuse ;  /* 0x000000052c2c7c23 */ /* 0x100fe20008010852 */
[----:B------:R-:W-:Y:S01]  /*2c30*/  FFMA.FTZ R74, R79, UR5, -R82 ;  /* 0x000000054f4a7c23 */ /* 0x000fe20008010852 */
[----:B------:R-:W-:Y:S01]  /*2c40*/  FMNMX.FTZ R64, R24, R57, !PT ;  /* 0x0000003918407209 */ /* 0x000fe20007810000 */
[----:B------:R-:W-:Y:S01]  /*2c50*/  MUFU.EX2 R50, R50 ;  /* 0x0000003200327308 */ /* 0x000fe20000000800 */
[----:B0-----:R-:W-:-:S02]  /*2c60*/  FSEL R68, R77, -INF , P5 ;  /* 0xff8000004d447808 */ /* 0x001fc40002800000 */
[----:B------:R-:W-:Y:S02]  /*2c70*/  FMNMX.FTZ R57, R25, R64, !PT ;  /* 0x0000004019397209 */ /* 0x000fe40007810000 */
[----:B------:R-:W-:Y:S02]  /*2c80*/  FSEL R77, R80, -INF , P4 ;  /* 0xff800000504d7808 */ /* 0x000fe40002000000 */
[----:B------:R-:W-:Y:S01]  /*2c90*/  FMNMX.FTZ R64, R26, R57, !PT ;  /* 0x000000391a407209 */ /* 0x000fe20007810000 */
[----:B------:R-:W0:Y:S01]  /*2ca0*/  MUFU.EX2 R63, R63 ;  /* 0x0000003f003f7308 */ /* 0x000e220000000800 */
[----:B------:R-:W-:Y:S01]  /*2cb0*/  FSEL R80, R81, -INF , P3 ;  /* 0xff80000051507808 */ /* 0x000fe20001800000 */
[--C-:B------:R-:W-:Y:S01]  /*2cc0*/  FFMA.FTZ R81, R59, UR5, -R82.reuse ;  /* 0x000000053b517c23 */ /* 0x100fe20008010852 */
[----:B------:R-:W-:Y:S01]  /*2cd0*/  FMNMX.FTZ R57, R33, R64, !PT ;  /* 0x0000004021397209 */ /* 0x000fe20007810000 */
[--C-:B------:R-:W-:Y:S01]  /*2ce0*/  FFMA.FTZ R59, R69, UR5, -R82.reuse ;  /* 0x00000005453b7c23 */ /* 0x100fe20008010852 */
[----:B------:R-:W-:-:S02]  /*2cf0*/  FFMA.FTZ R69, R73, UR5, -R82 ;  /* 0x0000000549457c23 */ /* 0x000fc40008010852 */
[----:B------:R-:W-:Y:S01]  /*2d00*/  FMNMX.FTZ R64, R38, R57, !PT ;  /* 0x0000003926407209 */ /* 0x000fe20007810000 */
[----:B------:R-:W-:Y:S03]  /*2d10*/  MUFU.EX2 R49, R49 ;  /* 0x0000003100317308 */ /* 0x000fe60000000800 */
[----:B------:R-:W-:-:S04]  /*2d20*/  FMNMX.FTZ R64, R37, R64, !PT ;  /* 0x0000004025407209 */ /* 0x000fc80007810000 */
        /* <DEDUP_REMOVED lines=10> */
[--C-:B------:R-:W-:Y:S01]  /*2dd0*/  FFMA.FTZ R47, R52, UR5, -R82.reuse ;  /* 0x00000005342f7c23 */ /* 0x100fe20008010852 */
[--C-:B------:R-:W-:Y:S01]  /*2de0*/  FFMA.FTZ R52, R51, UR5, -R82.reuse ;  /* 0x0000000533347c23 */ /* 0x100fe20008010852 */
[--C-:B------:R-:W-:Y:S01]  /*2df0*/  FFMA.FTZ R51, R56, UR5, -R82.reuse ;  /* 0x0000000538337c23 */ /* 0x100fe20008010852 */
[----:B------:R-:W-:Y:S01]  /*2e00*/  FMNMX.FTZ R57, R31, R64, !PT ;  /* 0x000000401f397209 */ /* 0x000fe20007810000 */
[----:B------:R1:W-:Y:S01]  /*2e10*/  MUFU.EX2 R48, R66 ;  /* 0x0000004200307308 */ /* 0x0003e20000000800 */
[----:B------:R-:W-:Y:S01]  /*2e20*/  FSEL R64, R76, -INF , P6 ;  /* 0xff8000004c407808 */ /* 0x000fe20003000000 */
[--C-:B------:R-:W-:Y:S01]  /*2e30*/  FFMA.FTZ R76, R60, UR5, -R82.reuse ;  /* 0x000000053c4c7c23 */ /* 0x100fe20008010852 */
[----:B------:R-:W-:Y:S01]  /*2e40*/  FMNMX.FTZ R57, R32, R57, !PT ;  /* 0x0000003920397209 */ /* 0x000fe20007810000 */
[--C-:B------:R-:W-:Y:S01]  /*2e50*/  FFMA.FTZ R60, R62, UR5, -R82.reuse ;  /* 0x000000053e3c7c23 */ /* 0x100fe20008010852 */
[----:B------:R-:W-:-:S02]  /*2e60*/  FFMA.FTZ R62, R72, UR5, -R82 ;  /* 0x00000005483e7c23 */ /* 0x000fc40008010852 */
[----:B------:R-:W-:Y:S01]  /*2e70*/  FMNMX.FTZ R57, R34, R57, !PT ;  /* 0x0000003922397209 */ /* 0x000fe20007810000 */
[----:B------:R-:W-:Y:S01]  /*2e80*/  MUFU.EX2 R35, R35 ;  /* 0x0000002300237308 */ /* 0x000fe20000000800 */
[--C-:B-1----:R-:W-:Y:S01]  /*2e90*/  FFMA.FTZ R66, R55, UR5, -R82.reuse ;  /* 0x0000000537427c23 */ /* 0x102fe20008010852 */
[--C-:B------:R-:W-:Y:S01]  /*2ea0*/  FFMA.FTZ R55, R61, UR5, -R82.reuse ;  /* 0x000000053d377c23 */ /* 0x100fe20008010852 */
[----:B------:R-:W-:Y:S01]  /*2eb0*/  FMNMX.FTZ R57, R64, R57, !PT ;  /* 0x0000003940397209 */ /* 0x000fe20007810000 */
[--C-:B------:R-:W-:Y:S01]  /*2ec0*/  FFMA.FTZ R61, R71, UR5, -R82.reuse ;  /* 0x00000005473d7c23 */ /* 0x100fe20008010852 */
[----:B------:R-:W-:Y:S02]  /*2ed0*/  FFMA.FTZ R71, R78, UR5, -R82 ;  /* 0x000000054e477c23 */ /* 0x000fe40008010852 */
        /* <DEDUP_REMOVED lines=9> */
[----:B------:R-:W-:Y:S01]  /*2f70*/  FFMA.FTZ R82, R83, UR5, -R82 ;  /* 0x0000000553527c23 */ /* 0x000fe20008010852 */
[----:B------:R-:W-:Y:S01]  /*2f80*/  MUFU.EX2 R44, R44 ;  /* 0x0000002c002c7308 */ /* 0x000fe20000000800 */
[----:B------:R-:W1:Y:S07]  /*2f90*/  SHFL.BFLY PT, R86, R57, 0x2, 0x1f ;  /* 0x0c401f0039567f89 */ /* 0x000e6e00000e0000 */
[----:B------:R-:W-:Y:S08]  /*2fa0*/  MUFU.EX2 R65, R65 ;  /* 0x0000004100417308 */ /* 0x000ff00000000800 */
[----:B------:R-:W-:Y:S08]  /*2fb0*/  MUFU.EX2 R43, R43 ;  /* 0x0000002b002b7308 */ /* 0x000ff00000000800 */
[----:B------:R-:W-:Y:S01]  /*2fc0*/  MUFU.EX2 R47, R47 ;  /* 0x0000002f002f7308 */ /* 0x000fe20000000800 */
[----:B-1----:R-:W-:-:S05]  /*2fd0*/  FMNMX.FTZ R86, R57, R86, !PT ;  /* 0x0000005639567209 */ /* 0x002fca0007810000 */
[----:B------:R-:W1:Y:S02]  /*2fe0*/  SHFL.BFLY PT, R57, R86, 0x1, 0x1f ;  /* 0x0c201f0056397f89 */ /* 0x000e6400000e0000 */
[----:B------:R-:W-:Y:S08]  /*2ff0*/  MUFU.EX2 R52, R52 ;  /* 0x0000003400347308 */ /* 0x000ff00000000800 */
[----:B------:R-:W-:Y:S08]  /*3000*/  MUFU.EX2 R51, R51 ;  /* 0x0000003300337308 */ /* 0x000ff00000000800 */
[----:B------:R-:W-:Y:S01]  /*3010*/  MUFU.EX2 R66, R66 ;  /* 0x0000004200427308 */ /* 0x000fe20000000800 */
[----:B-1----:R-:W-:-:S07]  /*3020*/  FMNMX.FTZ R57, R86, R57, !PT ;  /* 0x0000003956397209 */ /* 0x002fce0007810000 */
[----:B------:R-:W-:Y:S01]  /*3030*/  MUFU.EX2 R76, R76 ;  /* 0x0000004c004c7308 */ /* 0x000fe20000000800 */
[C---:B------:R-:W-:Y:S01]  /*3040*/  FSETP.NEU.FTZ.AND P1, PT, R57.reuse, -INF , PT ;  /* 0xff8000003900780b */ /* 0x040fe20003f3d000 */
[----:B------:R-:W-:-:S05]  /*3050*/  FMUL.FTZ R72, R57, UR5 ;  /* 0x0000000539487c20 */ /* 0x000fca0008410000 */
[----:B------:R-:W-:Y:S01]  /*3060*/  FSEL R83, R72, RZ, P1 ;  /* 0x000000ff48537208 */ /* 0x000fe20000800000 */
[----:B------:R-:W-:Y:S01]  /*3070*/  MUFU.EX2 R81, R81 ;  /* 0x0000005100517308 */ /* 0x000fe20000000800 */
[----:B------:R-:W-:-:S03]  /*3080*/  LOP3.LUT P1, RZ, R6, 0x2, RZ, 0xc0, !PT ;  /* 0x0000000206ff7812 */ /* 0x000fc6000782c0ff */
[--C-:B------:R-:W-:Y:S01]  /*3090*/  FFMA.FTZ R12, R12, UR5, -R83.reuse ;  /* 0x000000050c0c7c23 */ /* 0x100fe20008010853 */
[--C-:B------:R-:W-:Y:S01]  /*30a0*/  FFMA.FTZ R73, R9, UR5, -R83.reuse ;  /* 0x0000000509497c23 */ /* 0x100fe20008010853 */
[----:B------:R-:W-:Y:S01]  /*30b0*/  FFMA.FTZ R9, R13, UR5, -R83 ;  /* 0x000000050d097c23 */ /* 0x000fe20008010853 */
[----:B------:R-:W-:Y:S01]  /*30c0*/  SHF.R.S32.HI R13, RZ, 0x4, R7 ;  /* 0x00000004ff0d7819 */ /* 0x000fe20000011407 */
[----:B------:R1:W-:Y:S01]  /*30d0*/  MUFU.EX2 R90, R12 ;  /* 0x0000000c005a7308 */ /* 0x0003e20000000800 */
[--C-:B------:R-:W-:Y:S01]  /*30e0*/  FFMA.FTZ R10, R10, UR5, -R83.reuse ;  /* 0x000000050a0a7c23 */ /* 0x100fe20008010853 */
[--C-:B------:R-:W-:Y:S01]  /*30f0*/  FFMA.FTZ R79, R15, UR5, -R83.reuse ;  /* 0x000000050f4f7c23 */ /* 0x100fe20008010853 */
[----:B------:R-:W-:Y:S01]  /*3100*/  SHF.L.U32 R15, R13, 0x3, RZ ;  /* 0x000000030d0f7819 */ /* 0x000fe200000006ff */
[--C-:B------:R-:W-:Y:S01]  /*3110*/  FFMA.FTZ R11, R11, UR5, -R83.reuse ;  /* 0x000000050b0b7c23 */ /* 0x100fe20008010853 */
[----:B------:R-:W-:Y:S01]  /*3120*/  LEA.HI R13, R19, R18, RZ, 0x5 ;  /* 0x00000012130d7211 */ /* 0x000fe200078f28ff */
[--C-:B------:R-:W-:Y:S01]  /*3130*/  FFMA.FTZ R78, R14, UR5, -R83.reuse ;  /* 0x000000050e4e7c23 */ /* 0x100fe20008010853 */
[----:B------:R-:W-:Y:S01]  /*3140*/  FFMA.FTZ R86, R20, UR5, -R83 ;  /* 0x0000000514567c23 */ /* 0x000fe20008010853 */
[----:B------:R2:W-:Y:S01]  /*3150*/  MUFU.EX2 R87, R73 ;  /* 0x0000004900577308 */ /* 0x0005e20000000800 */
[----:B-1----:R-:W-:-:S02]  /*3160*/  IMAD.SHL.U32 R12, R6, 0x40, RZ ;  /* 0x00000040060c7824 */ /* 0x002fc400078e00ff */
[--C-:B------:R-:W-:Y:S01]  /*3170*/  FFMA.FTZ R75, R21, UR5, -R83.reuse ;  /* 0x00000005154b7c23 */ /* 0x100fe20008010853 */
[----:B------:R-:W-:Y:S02]  /*3180*/  IMAD.SHL.U32 R13, R13, 0x20, RZ ;  /* 0x000000200d0d7824 */ /* 0x000fe400078e00ff */
[--C-:B------:R-:W-:Y:S01]  /*3190*/  FFMA.FTZ R20, R24, UR5, -R83.reuse ;  /* 0x0000000518147c23 */ /* 0x100fe20008010853 */
[--C-:B------:R-:W-:Y:S01]  /*31a0*/  FFMA.FTZ R38, R38, UR5, -R83.reuse ;  /* 0x0000000526267c23 */ /* 0x100fe20008010853 */
[----:B------:R-:W-:Y:S01]  /*31b0*/  LOP3.LUT R12, R12, 0x1c0, RZ, 0xc0, !PT ;  /* 0x000001c00c0c7812 */ /* 0x000fe200078ec0ff */
[--C-:B------:R-:W-:Y:S01]  /*31c0*/  FFMA.FTZ R27, R27, UR5, -R83.reuse ;  /* 0x000000051b1b7c23 */ /* 0x100fe20008010853 */
[----:B------:R1:W3:Y:S01]  /*31d0*/  MUFU.EX2 R88, R10 ;  /* 0x0000000a00587308 */ /* 0x0002e20000000800 */
[----:B------:R-:W-:Y:S01]  /*31e0*/  LOP3.LUT R14, R13, 0x7ffffc00, RZ, 0xc0, !PT ;  /* 0x7ffffc000d0e7812 */ /* 0x000fe200078ec0ff */
[----:B--2---:R-:W-:Y:S01]  /*31f0*/  FFMA.FTZ R73, R25, UR5, -R83 ;  /* 0x0000000519497c23 */ /* 0x004fe20008010853 */
[----:B------:R-:W-:Y:S01]  /*3200*/  LOP3.LUT R15, R12, 0x8, R15, 0xf8, !PT ;  /* 0x000000080c0f7812 */ /* 0x000fe200078ef80f */
[--C-:B------:R-:W-:Y:S01]  /*3210*/  FFMA.FTZ R37, R37, UR5, -R83.reuse ;  /* 0x0000000525257c23 */ /* 0x100fe20008010853 */
[----:B------:R-:W-:Y:S01]  /*3220*/  SHF.R.U32.HI R12, RZ, 0x3, R12 ;  /* 0x00000003ff0c7819 */ /* 0x000fe2000001160c */
[----:B------:R-:W-:Y:S01]  /*3230*/  FFMA.FTZ R19, R41, UR5, -R83 ;  /* 0x0000000529137c23 */ /* 0x000fe20008010853 */
[----:B0-----:R-:W-:Y:S01]  /*3240*/  F2FP.F16.F32.PACK_AB R13, R63, R50 ;  /* 0x000000323f0d723e */ /* 0x001fe200000000ff */
[----:B------:R0:W2:Y:S01]  /*3250*/  MUFU.EX2 R89, R11 ;  /* 0x0000000b00597308 */ /* 0x0000a20000000800 */
[----:B------:R-:W-:Y:S01]  /*3260*/  LOP3.LUT R15, R15, R12, RZ, 0x3c, !PT ;  /* 0x0000000c0f0f7212 */ /* 0x000fe200078e3cff */
[----:B------:R-:W-:Y:S01]  /*3270*/  FADD.FTZ R12, R50, R63 ;  /* 0x0000003f320c7221 */ /* 0x000fe20000010000 */
[--C-:B-1----:R-:W-:Y:S01]  /*3280*/  FFMA.FTZ R10, R26, UR5, -R83.reuse ;  /* 0x000000051a0a7c23 */ /* 0x102fe20008010853 */
[--C-:B------:R-:W-:Y:S01]  /*3290*/  FFMA.FTZ R41, R34, UR5, -R83.reuse ;  /* 0x0000000522297c23 */ /* 0x100fe20008010853 */
[--C-:B------:R-:W-:Y:S01]  /*32a0*/  FFMA.FTZ R21, R46, UR5, -R83.reuse ;  /* 0x000000052e157c23 */ /* 0x100fe20008010853 */
[--C-:B------:R-:W-:Y:S01]  /*32b0*/  FFMA.FTZ R29, R29, UR5, -R83.reuse ;  /* 0x000000051d1d7c23 */ /* 0x100fe20008010853 */
[--C-:B------:R-:W-:Y:S01]  /*32c0*/  FFMA.FTZ R30, R30, UR5, -R83.reuse ;  /* 0x000000051e1e7c23 */ /* 0x100fe20008010853 */
[----:B------:R1:W-:Y:S01]  /*32d0*/  MUFU.EX2 R72, R82 ;  /* 0x0000005200487308 */ /* 0x0003e20000000800 */
[----:B---3--:R-:W-:Y:S01]  /*32e0*/  FADD.FTZ R6, R87, R88 ;  /* 0x0000005857067221 */ /* 0x008fe20000010000 */
[--C-:B0-----:R-:W-:Y:S01]  /*32f0*/  FFMA.FTZ R11, R33, UR5, -R83.reuse ;  /* 0x00000005210b7c23 */ /* 0x101fe20008010853 */
[--C-:B------:R-:W-:Y:S01]  /*3300*/  FFMA.FTZ R64, R64, UR5, -R83.reuse ;  /* 0x0000000540407c23 */ /* 0x100fe20008010853 */
[--C-:B------:R-:W-:Y:S01]  /*3310*/  FFMA.FTZ R68, R68, UR5, -R83.reuse ;  /* 0x0000000544447c23 */ /* 0x100fe20008010853 */
[--C-:B------:R-:W-:Y:S01]  /*3320*/  FFMA.FTZ R77, R77, UR5, -R83.reuse ;  /* 0x000000054d4d7c23 */ /* 0x100fe20008010853 */
[--C-:B------:R-:W-:Y:S01]  /*3330*/  FFMA.FTZ R80, R80, UR5, -R83.reuse ;  /* 0x0000000550507c23 */ /* 0x100fe20008010853 */
[--C-:B------:R-:W-:Y:S01]  /*3340*/  FFMA.FTZ R84, R84, UR5, -R83.reuse ;  /* 0x0000000554547c23 */ /* 0x100fe20008010853 */
[----:B------:R-:W0:Y:S01]  /*3350*/  MUFU.EX2 R9, R9 ;  /* 0x0000000900097308 */ /* 0x000e220000000800 */
[----:B-1----:R-:W-:Y:S01]  /*3360*/  FFMA.FTZ R82, R23, UR5, -R83 ;  /* 0x0000000517527c23 */ /* 0x002fe20008010853 */
[----:B------:R-:W-:Y:S01]  /*3370*/  IADD3 R23, R15, R5, R14 ;  /* 0x000000050f177210 */ /* 0x000fe20007ffe00e */
[----:B------:R-:W-:Y:S01]  /*3380*/  FADD.FTZ R5, R49, R12 ;  /* 0x0000000c31057221 */ /* 0x000fe20000010000 */
[----:B------:R-:W-:-:S02]  /*3390*/  F2FP.F16.F32.PACK_AB R15, R54, R49 ;  /* 0x00000031360f723e */ /* 0x000fc400000000ff */
[----:B------:R-:W-:Y:S01]  /*33a0*/  F2FP.F16.F32.PACK_AB R12, R88, R87 ;  /* 0x00000057580c723e */ /* 0x000fe200000000ff */
[----:B------:R-:W-:Y:S01]  /*33b0*/  FADD.FTZ R26, R54, R5 ;  /* 0x00000005361a7221 */ /* 0x000fe20000010000 */
[----:B------:R-:W1:Y:S01]  /*33c0*/  MUFU.EX2 R78, R78 ;  /* 0x0000004e004e7308 */ /* 0x000e620000000800 */
[----:B--2---:R-:W-:Y:S01]  /*33d0*/  FADD.FTZ R5, R89, R6 ;  /* 0x0000000659057221 */ /* 0x004fe20000010000 */
[----:B------:R-:W-:Y:S01]  /*33e0*/  FFMA.FTZ R6, R31, UR5, -R83 ;  /* 0x000000051f067c23 */ /* 0x000fe20008010853 */
[----:B------:R-:W-:Y:S01]  /*33f0*/  FADD.FTZ R25, R45, R26 ;  /* 0x0000001a2d197221 */ /* 0x000fe20000010000 */
[C---:B------:R-:W-:Y:S01]  /*3400*/  F2FP.F16.F32.PACK_AB R14, R90.reuse, R89 ;  /* 0x000000595a0e723e */ /* 0x040fe200000000ff */
[----:B------:R-:W-:Y:S01]  /*3410*/  FADD.FTZ R24, R90, R5 ;  /* 0x000000055a187221 */ /* 0x000fe20000010000 */
[----:B------:R-:W-:Y:S01]  /*3420*/  LEA R5, R23, UR41, 0x1 ;  /* 0x0000002917057c11 */ /* 0x000fe2000f8e08ff */
[----:B------:R-:W-:Y:S01]  /*3430*/  FADD.FTZ R31, R58, R25 ;  /* 0x000000193a1f7221 */ /* 0x000fe20000010000 */
[----:B------:R-:W2:Y:S01]  /*3440*/  MUFU.EX2 R79, R79 ;  /* 0x0000004f004f7308 */ /* 0x000ea20000000800 */
[----:B0-----:R-:W-:Y:S01]  /*3450*/  FADD.FTZ R25, R9, R24 ;  /* 0x0000001809197221 */ /* 0x001fe20000010000 */
[----:B------:R-:W-:Y:S01]  /*3460*/  FFMA.FTZ R23, R28, UR5, -R83 ;  /* 0x000000051c177c23 */ /* 0x000fe20008010853 */
[----:B------:R-:W-:Y:S01]  /*3470*/  FADD.FTZ R26, R36, R31 ;  /* 0x0000001f241a7221 */ /* 0x000fe20000010000 */
[----:B------:R0:W-:Y:S01]  /*3480*/  STSM.16.M88.4 [R5+0x21800], R12 ;  /* 0x0218000c05007844 */ /* 0x0001e20000000200 */
[----:B------:R-:W-:Y:S01]  /*3490*/  MOV R90, R135 ;  /* 0x00000087005a7202 */ /* 0x000fe20000000f00 */
[----:B------:R-:W-:-:S02]  /*34a0*/  IMAD.MOV.U32 R89, RZ, RZ, R135 ;  /* 0x000000ffff597224 */ /* 0x000fc400078e0087 */
[----:B------:R-:W3:Y:S01]  /*34b0*/  MUFU.EX2 R86, R86 ;  /* 0x0000005600567308 */ /* 0x000ee20000000800 */
[----:B-1----:R-:W-:Y:S01]  /*34c0*/  FADD.FTZ R24, R78, R25 ;  /* 0x000000194e187221 */ /* 0x002fe20000010000 */
[----:B------:R-:W-:-:S06]  /*34d0*/  IMAD.MOV.U32 R88, RZ, RZ, R135 ;  /* 0x000000ffff587224 */ /* 0x000fcc00078e0087 */
[----:B------:R-:W1:Y:S01]  /*34e0*/  MUFU.EX2 R75, R75 ;  /* 0x0000004b004b7308 */ /* 0x000e620000000800 */
[----:B--2---:R-:W-:Y:S01]  /*34f0*/  FADD.FTZ R25, R79, R24 ;  /* 0x000000184f197221 */ /* 0x004fe20000010000 */
[----:B0-----:R-:W-:-:S06]  /*3500*/  F2FP.F16.F32.PACK_AB R15, R52, R47 ;  /* 0x0000002f340f723e */ /* 0x001fcc00000000ff */
[----:B------:R0:W-:Y:S01]  /*3510*/  MUFU.EX2 R7, R38 ;  /* 0x0000002600077308 */ /* 0x0001e20000000800 */
[----:B---3--:R-:W-:Y:S01]  /*3520*/  FADD.FTZ R24, R86, R25 ;  /* 0x0000001956187221 */ /* 0x008fe20000010000 */
[----:B------:R-:W-:Y:S01]  /*3530*/  F2FP.F16.F32.PACK_AB R25, R58, R45 ;  /* 0x0000002d3a19723e */ /* 0x000fe200000000ff */
[----:B------:R-:W-:-:S05]  /*3540*/  VIADD R45, R5, 0x21800 ;  /* 0x00021800052d7836 */ /* 0x000fca0000000000 */
[----:B------:R-:W2:Y:S01]  /*3550*/  MUFU.EX2 R82, R82 ;  /* 0x0000005200527308 */ /* 0x000ea20000000800 */
[----:B0-----:R-:W-:Y:S01]  /*3560*/  FFMA.FTZ R38, R42, UR5, -R83 ;  /* 0x000000052a267c23 */ /* 0x001fe20008010853 */
[----:B-1----:R-:W-:-:S06]  /*3570*/  FADD.FTZ R31, R75, R24 ;  /* 0x000000184b1f7221 */ /* 0x002fcc0000010000 */
[----:B------:R0:W-:Y:S08]  /*3580*/  MUFU.EX2 R42, R27 ;  /* 0x0000001b002a7308 */ /* 0x0001f00000000800 */
[----:B------:R-:W1:Y:S01]  /*3590*/  MUFU.EX2 R20, R20 ;  /* 0x0000001400147308 */ /* 0x000e620000000800 */
[----:B0-----:R-:W-:Y:S01]  /*35a0*/  FADD.FTZ R27, R35, R26 ;  /* 0x0000001a231b7221 */ /* 0x001fe20000010000 */
[----:B--2---:R-:W-:-:S03]  /*35b0*/  F2FP.F16.F32.PACK_AB R28, R82, R75 ;  /* 0x0000004b521c723e */ /* 0x004fc600000000ff */
[----:B------:R-:W-:-:S03]  /*35c0*/  FADD.FTZ R26, R40, R27 ;  /* 0x0000001b281a7221 */ /* 0x000fc60000010000 */
[----:B------:R-:W0:Y:S01]  /*35d0*/  MUFU.EX2 R73, R73 ;  /* 0x0000004900497308 */ /* 0x000e220000000800 */
[----:B------:R-:W-:Y:S01]  /*35e0*/  FADD.FTZ R27, R39, R26 ;  /* 0x0000001a271b7221 */ /* 0x000fe20000010000 */
[----:B------:R-:W-:-:S03]  /*35f0*/  F2FP.F16.F32.PACK_AB R26, R86, R79 ;  /* 0x0000004f561a723e */ /* 0x000fc600000000ff */
[----:B------:R-:W-:Y:S01]  /*3600*/  FADD.FTZ R24, R44, R27 ;  /* 0x0000001b2c187221 */ /* 0x000fe20000010000 */
[----:B------:R-:W-:Y:S01]  /*3610*/  F2FP.F16.F32.PACK_AB R27, R35, R36 ;  /* 0x00000024231b723e */ /* 0x000fe200000000ff */
[----:B------:R-:W-:Y:S01]  /*3620*/  FADD.FTZ R35, R82, R31 ;  /* 0x0000001f52237221 */ /* 0x000fe20000010000 */
[----:B------:R-:W2:Y:S01]  /*3630*/  MUFU.EX2 R10, R10 ;  /* 0x0000000a000a7308 */ /* 0x000ea20000000800 */
[C---:B------:R-:W-:Y:S01]  /*3640*/  FADD.FTZ R24, R65.reuse, R24 ;  /* 0x0000001841187221 */ /* 0x040fe20000010000 */
[----:B------:R-:W-:Y:S01]  /*3650*/  F2FP.F16.F32.PACK_AB R31, R65, R44 ;  /* 0x0000002c411f723e */ /* 0x000fe200000000ff */
[----:B-1----:R-:W-:Y:S01]  /*3660*/  FADD.FTZ R12, R20, R35 ;  /* 0x00000023140c7221 */ /* 0x002fe20000010000 */
[----:B------:R-:W-:Y:S02]  /*3670*/  IMAD R36, R8, 0x2, R5 ;  /* 0x0000000208247824 */ /* 0x000fe400078e0205 */
[----:B------:R-:W-:Y:S01]  /*3680*/  FADD.FTZ R13, R43, R24 ;  /* 0x000000182b0d7221 */ /* 0x000fe20000010000 */
[----:B------:R-:W-:Y:S01]  /*3690*/  F2FP.F16.F32.PACK_AB R24, R78, R9 ;  /* 0x000000094e18723e */ /* 0x000fe200000000ff */
[----:B------:R-:W1:Y:S01]  /*36a0*/  MUFU.EX2 R11, R11 ;  /* 0x0000000b000b7308 */ /* 0x000e620000000800 */
[----:B0-----:R-:W-:Y:S01]  /*36b0*/  FADD.FTZ R9, R73, R12 ;  /* 0x0000000c49097221 */ /* 0x001fe20000010000 */
[----:B------:R-:W-:-:S06]  /*36c0*/  FADD.FTZ R14, R48, R13 ;  /* 0x0000000d300e7221 */ /* 0x000fcc0000010000 */
[----:B------:R0:W3:Y:S01]  /*36d0*/  MUFU.EX2 R18, R37 ;  /* 0x0000002500127308 */ /* 0x0000e20000000800 */
[----:B--2---:R-:W-:Y:S01]  /*36e0*/  FADD.FTZ R12, R10, R9 ;  /* 0x000000090a0c7221 */ /* 0x004fe20000010000 */
[----:B------:R-:W-:Y:S01]  /*36f0*/  FADD.FTZ R9, R47, R14 ;  /* 0x0000000e2f097221 */ /* 0x000fe20000010000 */
[----:B------:R-:W-:Y:S02]  /*3700*/  SEL R14, R4, 0xffffffe0, !P1 ;  /* 0xffffffe0040e7807 */ /* 0x000fe40004800000 */
[----:B------:R-:W-:-:S03]  /*3710*/  ISETP.LE.AND P1, PT, R16, UR34, PT ;  /* 0x0000002210007c0c */ /* 0x000fc6000bf23270 */
[----:B------:R-:W2:Y:S01]  /*3720*/  MUFU.EX2 R19, R19 ;  /* 0x0000001300137308 */ /* 0x000ea20000000800 */
[----:B-1----:R-:W-:Y:S01]  /*3730*/  FADD.FTZ R12, R11, R12 ;  /* 0x0000000c0b0c7221 */ /* 0x002fe20000010000 */
[--C-:B0-----:R-:W-:Y:S01]  /*3740*/  FFMA.FTZ R37, R32, UR5, -R83.reuse ;  /* 0x0000000520257c23 */ /* 0x101fe20008010853 */
[----:B------:R-:W-:-:S05]  /*3750*/  FFMA.FTZ R83, R85, UR5, -R83 ;  /* 0x0000000555537c23 */ /* 0x000fca0008010853 */
[----:B------:R0:W-:Y:S08]  /*3760*/  MUFU.EX2 R34, R6 ;  /* 0x0000000600227308 */ /* 0x0001f00000000800 */
[----:B------:R-:W1:Y:S01]  /*3770*/  MUFU.EX2 R38, R38 ;  /* 0x0000002600267308 */ /* 0x000e620000000800 */
[----:B0-----:R-:W-:Y:S01]  /*3780*/  FADD.FTZ R6, R52, R9 ;  /* 0x0000000934067221 */ /* 0x001fe20000010000 */
[----:B------:R-:W-:-:S03]  /*3790*/  FADD.FTZ R9, R7, R12 ;  /* 0x0000000c07097221 */ /* 0x000fc60000010000 */
[----:B------:R-:W-:Y:S01]  /*37a0*/  FADD.FTZ R13, R51, R6 ;  /* 0x00000006330d7221 */ /* 0x000fe20000010000 */
[----:B------:R-:W-:Y:S01]  /*37b0*/  IADD3 R6, R45, R14, RZ ;  /* 0x0000000e2d067210 */ /* 0x000fe20007ffe0ff */
[----:B---3--:R-:W-:Y:S01]  /*37c0*/  FADD.FTZ R12, R18, R9 ;  /* 0x00000009120c7221 */ /* 0x008fe20000010000 */
[----:B------:R-:W-:Y:S01]  /*37d0*/  MUFU.EX2 R55, R55 ;  /* 0x0000003700377308 */ /* 0x000fe20000000800 */
[----:B------:R-:W-:Y:S02]  /*37e0*/  FADD.FTZ R13, R66, R13 ;  /* 0x0000000d420d7221 */ /* 0x000fe40000010000 */
[----:B--2---:R-:W-:Y:S01]  /*37f0*/  FADD.FTZ R9, R19, R12 ;  /* 0x0000000c13097221 */ /* 0x004fe20000010000 */
[----:B------:R0:W-:Y:S01]  /*3800*/  STSM.16.M88.4 [R6], R24 ;  /* 0x0000001806007844 */ /* 0x0001e20000000200 */
[----:B------:R-:W-:Y:S01]  /*3810*/  FADD.FTZ R14, R76, R13 ;  /* 0x0000000d4c0e7221 */ /* 0x000fe20000010000 */
[----:B------:R-:W-:Y:S02]  /*3820*/  F2FP.F16.F32.PACK_AB R13, R48, R43 ;  /* 0x0000002b300d723e */ /* 0x000fe400000000ff */
[----:B------:R-:W2:Y:S01]  /*3830*/  MUFU.EX2 R21, R21 ;  /* 0x0000001500157308 */ /* 0x000ea20000000800 */
[----:B------:R-:W-:Y:S01]  /*3840*/  FADD.FTZ R14, R81, R14 ;  /* 0x0000000e510e7221 */ /* 0x000fe20000010000 */
[----:B-1----:R-:W-:-:S06]  /*3850*/  FADD.FTZ R12, R38, R9 ;  /* 0x00000009260c7221 */ /* 0x002fcc0000010000 */
[----:B------:R-:W1:Y:S01]  /*3860*/  MUFU.EX2 R60, R60 ;  /* 0x0000003c003c7308 */ /* 0x000e620000000800 */
[----:B0-----:R-:W-:Y:S02]  /*3870*/  F2FP.F16.F32.PACK_AB R24, R38, R19 ;  /* 0x000000132618723e */ /* 0x001fe400000000ff */
[----:B------:R-:W-:-:S05]  /*3880*/  F2FP.F16.F32.PACK_AB R25, R66, R51 ;  /* 0x000000334219723e */ /* 0x000fca00000000ff */
[----:B------:R-:W-:Y:S01]  /*3890*/  MUFU.EX2 R56, R56 ;  /* 0x0000003800387308 */ /* 0x000fe20000000800 */
[----:B--2---:R-:W-:Y:S01]  /*38a0*/  FADD.FTZ R35, R21, R12 ;  /* 0x0000000c15237221 */ /* 0x004fe20000010000 */
[----:B------:R-:W-:Y:S02]  /*38b0*/  F2FP.F16.F32.PACK_AB R12, R11, R10 ;  /* 0x0000000a0b0c723e */ /* 0x000fe400000000ff */
[----:B------:R-:W-:Y:S02]  /*38c0*/  F2FP.F16.F32.PACK_AB R27, R81, R76 ;  /* 0x0000004c511b723e */ /* 0x000fe400000000ff */
[C---:B------:R-:W-:Y:S02]  /*38d0*/  F2FP.F16.F32.PACK_AB R26, R42.reuse, R21 ;  /* 0x000000152a1a723e */ /* 0x040fe400000000ff */
[----:B------:R-:W0:Y:S08]  /*38e0*/  MUFU.EX2 R23, R23 ;  /* 0x0000001700177308 */ /* 0x000e300000000800 */
[----:B------:R-:W-:Y:S08]  /*38f0*/  MUFU.EX2 R59, R59 ;  /* 0x0000003b003b7308 */ /* 0x000ff00000000800 */
[----:B------:R2:W3:Y:S08]  /*3900*/  MUFU.EX2 R32, R29 ;  /* 0x0000001d00207308 */ /* 0x0004f00000000800 */
[----:B------:R-:W-:Y:S01]  /*3910*/  MUFU.EX2 R61, R61 ;  /* 0x0000003d003d7308 */ /* 0x000fe20000000800 */
[----:B--2---:R-:W-:Y:S01]  /*3920*/  F2FP.F16.F32.PACK_AB R29, R39, R40 ;  /* 0x00000028271d723e */ /* 0x004fe200000000ff */
[----:B------:R-:W-:Y:S01]  /*3930*/  FADD.FTZ R39, R55, R14 ;  /* 0x0000000e37277221 */ /* 0x000fe20000010000 */
[----:B------:R-:W-:-:S03]  /*3940*/  FADD.FTZ R14, R42, R35 ;  /* 0x000000232a0e7221 */ /* 0x000fc60000010000 */
[----:B-1----:R-:W-:Y:S01]  /*3950*/  FADD.FTZ R39, R60, R39 ;  /* 0x000000273c277221 */ /* 0x002fe20000010000 */
[----:B0-----:R-:W-:Y:S01]  /*3960*/  FADD.FTZ R11, R23, R14 ;  /* 0x0000000e170b7221 */ /* 0x001fe20000010000 */
[----:B------:R0:W1:Y:S01]  /*3970*/  MUFU.EX2 R33, R30 ;  /* 0x0000001e00217308 */ /* 0x0000620000000800 */
[----:B------:R-:W-:Y:S01]  /*3980*/  F2FP.F16.F32.PACK_AB R14, R18, R7 ;  /* 0x00000007120e723e */ /* 0x000fe200000000ff */
[----:B------:R-:W-:Y:S02]  /*3990*/  IMAD R7, R8, 0x2, R45 ;  /* 0x0000000208077824 */ /* 0x000fe400078e022d */
[----:B---3--:R-:W-:Y:S01]  /*39a0*/  FADD.FTZ R10, R32, R11 ;  /* 0x0000000b200a7221 */ /* 0x008fe20000010000 */
[----:B------:R-:W-:-:S03]  /*39b0*/  IMAD R8, R8, 0x2, R6 ;  /* 0x0000000208087824 */ /* 0x000fc600078e0206 */
[----:B------:R-:W2:Y:S01]  /*39c0*/  MUFU.EX2 R62, R62 ;  /* 0x0000003e003e7308 */ /* 0x000ea20000000800 */
[----:B0-----:R-:W-:Y:S01]  /*39d0*/  F2FP.F16.F32.PACK_AB R30, R73, R20 ;  /* 0x00000014491e723e */ /* 0x001fe200000000ff */
[----:B------:R-:W-:-:S04]  /*39e0*/  FADD.FTZ R20, R56, R39 ;  /* 0x0000002738147221 */ /* 0x000fc80000010000 */
[----:B------:R-:W-:Y:S01]  /*39f0*/  FADD.FTZ R20, R59, R20 ;  /* 0x000000143b147221 */ /* 0x000fe20000010000 */
[----:B------:R0:W-:Y:S01]  /*3a00*/  STSM.16.M88.4 [R36+0x21800], R28 ;  /* 0x0218001c24007844 */ /* 0x0001e20000000200 */
[----:B------:R-:W3:Y:S01]  /*3a10*/  MUFU.EX2 R67, R67 ;  /* 0x0000004300437308 */ /* 0x000ee20000000800 */
[----:B-1----:R-:W-:Y:S01]  /*3a20*/  FADD.FTZ R11, R33, R10 ;  /* 0x0000000a210b7221 */ /* 0x002fe20000010000 */
[----:B------:R-:W-:Y:S01]  /*3a30*/  FADD.FTZ R19, R61, R20 ;  /* 0x000000143d137221 */ /* 0x000fe20000010000 */
[----:B------:R-:W-:Y:S02]  /*3a40*/  STSM.16.M88.4 [R8], R12 ;  /* 0x0000000c08007844 */ /* 0x000fe40000000200 */
[----:B------:R-:W-:Y:S02]  /*3a50*/  FADD.FTZ R10, R34, R11 ;  /* 0x0000000b220a7221 */ /* 0x000fe40000010000 */
[----:B------:R1:W-:Y:S01]  /*3a60*/  STSM.16.M88.4 [R5+0x27800], R24 ;  /* 0x0278001805007844 */ /* 0x0003e20000000200 */
[----:B------:R-:W4:Y:S01]  /*3a70*/  MUFU.EX2 R70, R70 ;  /* 0x0000004600467308 */ /* 0x000f220000000800 */
[C---:B--2---:R-:W-:Y:S01]  /*3a80*/  FADD.FTZ R18, R62.reuse, R19 ;  /* 0x000000133e127221 */ /* 0x044fe20000010000 */
[----:B------:R-:W-:-:S02]  /*3a90*/  F2FP.F16.F32.PACK_AB R61, R62, R61 ;  /* 0x0000003d3e3d723e */ /* 0x000fc400000000ff */
[----:B0-----:R-:W-:-:S04]  /*3aa0*/  F2FP.F16.F32.PACK_AB R29, R60, R55 ;  /* 0x000000373c1d723e */ /* 0x001fc800000000ff */
[----:B------:R-:W0:Y:S01]  /*3ab0*/  MUFU.EX2 R37, R37 ;  /* 0x0000002500257308 */ /* 0x000e220000000800 */
[----:B------:R-:W-:Y:S01]  /*3ac0*/  F2FP.F16.F32.PACK_AB R31, R59, R56 ;  /* 0x000000383b1f723e */ /* 0x000fe200000000ff */
[----:B---3--:R-:W-:Y:S01]  /*3ad0*/  FADD.FTZ R19, R67, R18 ;  /* 0x0000001243137221 */ /* 0x008fe20000010000 */
[----:B------:R-:W-:Y:S02]  /*3ae0*/  F2FP.F16.F32.PACK_AB R28, R32, R23 ;  /* 0x00000017201c723e */ /* 0x000fe400000000ff */
[----:B------:R-:W-:-:S03]  /*3af0*/  F2FP.F16.F32.PACK_AB R30, R34, R33 ;  /* 0x00000021221e723e */ /* 0x000fc600000000ff */
[----:B------:R-:W2:Y:S01]  /*3b00*/  MUFU.EX2 R4, R41 ;  /* 0x0000002900047308 */ /* 0x000ea20000000800 */
[C---:B----4-:R-:W-:Y:S01]  /*3b10*/  F2FP.F16.F32.PACK_AB R63, R70.reuse, R67 ;  /* 0x00000043463f723e */ /* 0x050fe200000000ff */
[----:B------:R3:W-:Y:S01]  /*3b20*/  STSM.16.M88.4 [R6+0x6000], R28 ;  /* 0x0060001c06007844 */ /* 0x0007e20000000200 */
[----:B------:R-:W-:-:S05]  /*3b30*/  FADD.FTZ R18, R70, R19 ;  /* 0x0000001346127221 */ /* 0x000fca0000010000 */
[----:B------:R-:W4:Y:S01]  /*3b40*/  MUFU.EX2 R64, R64 ;  /* 0x0000004000407308 */ /* 0x000f220000000800 */
[----:B0-----:R-:W-:-:S07]  /*3b50*/  FADD.FTZ R11, R37, R10 ;  /* 0x0000000a250b7221 */ /* 0x001fce0000010000 */
[----:B------:R-:W0:Y:S01]  /*3b60*/  MUFU.EX2 R9, R68 ;  /* 0x0000004400097308 */ /* 0x000e220000000800 */
[C---:B--2---:R-:W-:Y:S01]  /*3b70*/  F2FP.F16.F32.PACK_AB R60, R4.reuse, R37 ;  /* 0x00000025043c723e */ /* 0x044fe200000000ff */
[----:B------:R-:W-:-:S06]  /*3b80*/  FADD.FTZ R11, R4, R11 ;  /* 0x0000000b040b7221 */ /* 0x000fcc0000010000 */
[----:B------:R-:W2:Y:S01]  /*3b90*/  MUFU.EX2 R71, R71 ;  /* 0x0000004700477308 */ /* 0x000ea20000000800 */
[----:B----4-:R-:W-:-:S07]  /*3ba0*/  FADD.FTZ R10, R64, R11 ;  /* 0x0000000b400a7221 */ /* 0x010fce0000010000 */
[----:B------:R-:W1:Y:S01]  /*3bb0*/  MUFU.EX2 R74, R74 ;  /* 0x0000004a004a7308 */ /* 0x000e620000000800 */
[C---:B0-----:R-:W-:Y:S01]  /*3bc0*/  F2FP.F16.F32.PACK_AB R62, R9.reuse, R64 ;  /* 0x00000040093e723e */ /* 0x041fe200000000ff */
[----:B------:R-:W-:-:S04]  /*3bd0*/  FADD.FTZ R10, R9, R10 ;  /* 0x0000000a090a7221 */ /* 0x000fc80000010000 */
[----:B------:R3:W-:Y:S02]  /*3be0*/  STSM.16.M88.4 [R36+0x27800], R60 ;  /* 0x0278003c24007844 */ /* 0x0007e40000000200 */
[----:B------:R-:W0:Y:S01]  /*3bf0*/  MUFU.EX2 R69, R69 ;  /* 0x0000004500457308 */ /* 0x000e220000000800 */
[----:B--2---:R-:W-:-:S07]  /*3c00*/  FADD.FTZ R11, R71, R18 ;  /* 0x00000012470b7221 */ /* 0x004fce0000010000 */
[----:B------:R-:W2:Y:S01]  /*3c10*/  MUFU.EX2 R77, R77 ;  /* 0x0000004d004d7308 */ /* 0x000ea20000000800 */
[C---:B-1----:R-:W-:Y:S01]  /*3c20*/  F2FP.F16.F32.PACK_AB R25, R74.reuse, R71 ;  /* 0x000000474a19723e */ /* 0x042fe200000000ff */
[----:B------:R-:W-:-:S06]  /*3c30*/  FADD.FTZ R12, R74, R11 ;  /* 0x0000000b4a0c7221 */ /* 0x000fcc0000010000 */
[----:B------:R-:W1:Y:S01]  /*3c40*/  MUFU.EX2 R80, R80 ;  /* 0x0000005000507308 */ /* 0x000e620000000800 */
[----:B0-----:R-:W-:Y:S01]  /*3c50*/  F2FP.F16.F32.PACK_AB R27, R72, R69 ;  /* 0x00000045481b723e */ /* 0x001fe200000000ff */
[----:B------:R-:W-:-:S06]  /*3c60*/  FADD.FTZ R69, R69, R12 ;  /* 0x0000000c45457221 */ /* 0x000fcc0000010000 */
[----:B------:R-:W-:Y:S01]  /*3c70*/  MUFU.EX2 R84, R84 ;  /* 0x0000005400547308 */ /* 0x000fe20000000800 */
[----:B--2---:R-:W-:-:S07]  /*3c80*/  FADD.FTZ R11, R77, R10 ;  /* 0x0000000a4d0b7221 */ /* 0x004fce0000010000 */
[----:B------:R-:W0:Y:S01]  /*3c90*/  MUFU.EX2 R83, R83 ;  /* 0x0000005300537308 */ /* 0x000e220000000800 */
[C---:B-1----:R-:W-:Y:S01]  /*3ca0*/  F2FP.F16.F32.PACK_AB R24, R80.reuse, R77 ;  /* 0x0000004d5018723e */ /* 0x042fe200000000ff */
[----:B------:R-:W-:Y:S01]  /*3cb0*/  FADD.FTZ R11, R80, R11 ;  /* 0x0000000b500b7221 */ /* 0x000fe20000010000 */
[----:B0-----:R-:W-:-:S03]  /*3cc0*/  F2FP.F16.F32.PACK_AB R26, R83, R84 ;  /* 0x00000054531a723e */ /* 0x001fc600000000ff */
[----:B------:R-:W-:Y:S01]  /*3cd0*/  FADD.FTZ R84, R84, R11 ;  /* 0x0000000b54547221 */ /* 0x000fe20000010000 */
[----:B------:R-:W-:Y:S01]  /*3ce0*/  FADD.FTZ R11, R72, R69 ;  /* 0x00000045480b7221 */ /* 0x000fe20000010000 */
[----:B------:R3:W-:Y:S02]  /*3cf0*/  STSM.16.M88.4 [R8+0x6000], R24 ;  /* 0x0060001808007844 */ /* 0x0007e40000000200 */
[----:B------:R-:W-:Y:S01]  /*3d00*/  FADD.FTZ R9, R83, R84 ;  /* 0x0000005453097221 */ /* 0x000fe20000010000 */
[----:B------:R0:W-:Y:S06]  /*3d10*/  MEMBAR.ALL.CTA ;  /* 0x0000000000007992 */ /* 0x0001ec0000008000 */
[----:B0-----:R-:W0:Y:S02]  /*3d20*/  FENCE.VIEW.ASYNC.S ;  /* 0x00000000000073c6 */ /* 0x001e240000000000 */
[----:B0-----:R-:W-:Y:S01]  /*3d30*/  NOP ;  /* 0x0000000000007918 */ /* 0x001fe20000000000 */
[----:B------:R-:W-:Y:S05]  /*3d40*/  @!P1 BRA `(.L_x_18) ;  /* 0x0000002800a49947 */ /* 0x000fea0003800000 */
[----:B------:R-:W-:Y:S01]  /*3d50*/  IMAD.MOV.U32 R10, RZ, RZ, R53 ;  /* 0x000000ffff0a7224 */ /* 0x000fe200078e0035 */
[----:B------:R-:W-:Y:S02]  /*3d60*/  MOV R4, R57 ;  /* 0x0000003900047202 */ /* 0x000fe40000000f00 */
        /* <DEDUP_REMOVED lines=23> */
[----:B------:R-:W-:Y:S01]  /*3ee0*/  CS2R R88, SRZ ;  /* 0x0000000000587805 */ /* 0x000fe2000001ff00 */
[----:B------:R-:W-:Y:S01]  /*3ef0*/  UMOV UR35, URZ ;  /* 0x0000003f00237c82 */ /* 0x000fe20008000000 */
[----:B------:R-:W-:Y:S01]  /*3f00*/  UMOV UR7, URZ ;  /* 0x0000003f00077c82 */ /* 0x000fe20008000000 */
[----:B------:R-:W-:Y:S01]  /*3f10*/  ULDC UR4, c[0x0][0x9d8] ;  /* 0x0002760000047ab9 */ /* 0x000fe20000000800 */
[----:B------:R-:W-:-:S05]  /*3f20*/  ULDC UR5, c[0x0][0x988] ;  /* 0x0002620000057ab9 */ /* 0x000fca0000000800 */
.L_x_29:
[----:B------:R-:W-:Y:S01]  /*3f30*/  ISETP.NE.AND P2, PT, RZ, UR40, PT ;  /* 0x00000028ff007c0c */ /* 0x000fe2000bf45270 */
[----:B------:R-:W-:-:S04]  /*3f40*/  UISETP.NE.AND UP0, UPT, UR7, 0x1, UPT ;  /* 0x000000010700788c */ /* 0x000fc8000bf05270 */
[----:B------:R-:W-:-:S04]  /*3f50*/  USEL UR33, URZ, 0x1, UP0 ;  /* 0x000000013f217887 */ /* 0x000fc80008000000 */
[----:B------:R-:W-:-:S04]  /*3f60*/  ULOP3.LUT UR33, UR35, UR33, URZ, 0x3c, !UPT ;  /* 0x0000002123217292 */ /* 0x000fc8000f8e3c3f */
[----:B------:R-:W-:Y:S08]  /*3f70*/  @P2 BRA `(.L_x_19) ;  /* 0x0000000000382947 */ /* 0x000ff00003800000 */
[----:B------:R-:W-:Y:S05]  /*3f80*/  @!P0 BRA `(.L_x_20) ;  /* 0x0000000000048947 */ /* 0x000fea0003800000 */
[----:B------:R-:W-:Y:S01]  /*3f90*/  BPT.TRAP 0x1 ;  /* 0x000000040000795c */ /* 0x000fe20000300000 */
.L_x_20:
[----:B------:R-:W-:Y:S01]  /*3fa0*/  UIADD3 UR10, UR7, 0x1, URZ ;  /* 0x00000001070a7890 */ /* 0x000fe2000fffe03f */
[----:B------:R-:W-:-:S03]  /*3fb0*/  IMAD.U32 R0, RZ, RZ, UR33 ;  /* 0x00000021ff007e24 */ /* 0x000fc6000f8e00ff */
[----:B------:R-:W-:Y:S02]  /*3fc0*/  UISETP.NE.AND UP0, UPT, UR10, 0x2, UPT ;  /* 0x000000020a00788c */ /* 0x000fe4000bf05270 */
[----:B------:R-:W-:Y:S02]  /*3fd0*/  SHF.L.U32 R0, R0, 0x1f, RZ ;  /* 0x0000001f00007819 */ /* 0x000fe400000006ff */
[----:B------:R-:W-:-:S04]  /*3fe0*/  USEL UR10, UR10, URZ, UP0 ;  /* 0x0000003f0a0a7287 */ /* 0x000fc80008000000 */
[----:B------:R-:W-:-:S09]  /*3ff0*/  ULEA UR10, UR10, UR41, 0x3 ;  /* 0x000000290a0a7291 */ /* 0x000fd2000f8e183f */
[----:B------:R0:W1:Y:S01]  /*4000*/  SYNCS.PHASECHK.TRANS64.TRYWAIT P1, [UR10+0x2d830], R0 ;  /* 0x02d83000ff0075a7 */ /* 0x000062000802014a */
[----:B------:R-:W-:Y:S05]  /*4010*/  @!P0 BRA `(.L_x_21) ;  /* 0x0000000000048947 */ /* 0x000fea0003800000 */
[----:B------:R-:W-:Y:S01]  /*4020*/  BPT.TRAP 0x1 ;  /* 0x000000040000795c */ /* 0x000fe20000300000 */
.L_x_21:
[----:B-1----:R-:W-:Y:S05]  /*4030*/  @P1 BRA `(.L_x_19) ;  /* 0x0000000000081947 */ /* 0x002fea0003800000 */
[----:B------:R-:W1:Y:S02]  /*4040*/  SYNCS.PHASECHK.TRANS64.TRYWAIT P1, [UR10+0x2d830], R0 ;  /* 0x02d83000ff0075a7 */ /* 0x000e64000802014a */
[----:B-1----:R-:W-:Y:S05]  /*4050*/  @!P1 BRA `(.L_x_22) ;  /* 0x00000080008c9947 */ /* 0x002fea0003800000 */
.L_x_19:
[----:B01----:R-:W-:Y:S01]  /*4060*/  VIADD R0, R17, 0x8 ;  /* 0x0000000811007836 */ /* 0x003fe20000000000 */
[----:B------:R-:W-:Y:S01]  /*4070*/  UIADD3 UR10, UR7, 0x1, URZ ;  /* 0x00000001070a7890 */ /* 0x000fe2000fffe03f */
[----:B------:R-:W-:Y:S01]  /*4080*/  R2UR UR28, R2 ;  /* 0x00000000021c72ca */ /* 0x000fe200000e0000 */
[----:B------:R-:W-:Y:S01]  /*4090*/  UMOV UR31, 0x80000020 ;  /* 0x80000020001f7882 */ /* 0x000fe20000000000 */
[----:B------:R-:W-:Y:S01]  /*40a0*/  R2UR UR29, R3 ;  /* 0x00000000031d72ca */ /* 0x000fe200000e0000 */
[----:B------:R0:W-:Y:S01]  /*40b0*/  BAR.SYNC.DEFER_BLOCKING R0, 0x100 ;  /* 0x000400000000751d */ /* 0x0001e20000010000 */
[----:B------:R-:W-:-:S04]  /*40c0*/  UISETP.NE.AND UP0, UPT, UR10, 0x2, UPT ;  /* 0x000000020a00788c */ /* 0x000fc8000bf05270 */
[----:B------:R-:W-:Y:S01]  /*40d0*/  USEL UR43, UR10, URZ, UP0 ;  /* 0x0000003f0a2b7287 */ /* 0x000fe20008000000 */
[----:B------:R-:W-:Y:S01]  /*40e0*/  UMOV UR11, 0x80000020 ;  /* 0x80000020000b7882 */ /* 0x000fe20000000000 */
[----:B------:R-:W-:Y:S02]  /*40f0*/  UMOV UR15, 0x80000020 ;  /* 0x80000020000f7882 */ /* 0x000fe40000000000 */
[----:B------:R-:W-:Y:S01]  /*4100*/  UIMAD UR30, UR43, 0x600, UR32 ;  /* 0x000006002b1e78a4 */ /* 0x000fe2000f8e0220 */
[----:B------:R-:W-:Y:S01]  /*4110*/  UMOV UR19, 0x80000020 ;  /* 0x8000002000137882 */ /* 0x000fe20000000000 */
[----:B------:R-:W-:Y:S02]  /*4120*/  UMOV UR23, 0x80000020 ;  /* 0x8000002000177882 */ /* 0x000fe40000000000 */
[----:B------:R-:W-:Y:S01]  /*4130*/  UIADD3 UR10, UR30, 0x2, URZ ;  /* 0x000000021e0a7890 */ /* 0x000fe2000fffe03f */
[----:B0-----:R-:W-:Y:S01]  /*4140*/  IMAD.U32 R0, RZ, RZ, UR43 ;  /* 0x0000002bff007e24 */ /* 0x001fe2000f8e00ff */
[----:B------:R-:W-:-:S02]  /*4150*/  UIADD3 UR14, UR30, 0x200, URZ ;  /* 0x000002001e0e7890 */ /* 0x000fc4000fffe03f */
[----:B------:R-:W-:Y:S02]  /*4160*/  UIADD3 UR18, UR30, 0x202, URZ ;  /* 0x000002021e127890 */ /* 0x000fe4000fffe03f */
[----:B------:R-:W-:Y:S02]  /*4170*/  UIADD3 UR22, UR30, 0x400, URZ ;  /* 0x000004001e167890 */ /* 0x000fe4000fffe03f */
[----:B------:R-:W-:Y:S01]  /*4180*/  UIADD3 UR26, UR30, 0x402, URZ ;  /* 0x000004021e1a7890 */ /* 0x000fe2000fffe03f */
[----:B------:R-:W-:Y:S01]  /*4190*/  UMOV UR27, 0x80000020 ;  /* 0x80000020001b7882 */ /* 0x000fe20000000000 */
[----:B---3--:R-:W-:-:S06]  /*41a0*/  WARPGROUP.ARRIVE ;  /* 0x00000000000079c5 */ /* 0x008fcc0000000000 */
[----:B------:R-:W-:Y:S03]  /*41b0*/  HGMMA.64x128x16.F32 R24, gdesc[UR28], RZ, !UPT, gsb0 ;  /* 0x01e000001c1879f0 */ /* 0x000fe6000c0008ff */
        /* <DEDUP_REMOVED lines=16> */
[----:B------:R-:W-:Y:S05]  /*42c0*/  @P2 BRA `(.L_x_23) ;  /* 0x00000000002c2947 */ /* 0x000fea0003800000 */
[----:B------:R-:W-:Y:S05]  /*42d0*/  @!P0 BRA `(.L_x_24) ;  /* 0x0000000000048947 */ /* 0x000fea0003800000 */
[----:B------:R-:W-:Y:S01]  /*42e0*/  BPT.TRAP 0x1 ;  /* 0x000000040000795c */ /* 0x000fe20000300000 */
.L_x_24:
[----:B------:R-:W-:Y:S01]  /*42f0*/  ULEA UR10, UR7, UR41, 0x3 ;  /* 0x00000029070a7291 */ /* 0x000fe2000f8e183f */
[----:B------:R-:W-:-:S04]  /*4300*/  MOV R12, UR35 ;  /* 0x00000023000c7c02 */ /* 0x000fc80008000f00 */
[----:B------:R-:W-:-:S04]  /*4310*/  SHF.L.U32 R12, R12, 0x1f, RZ ;  /* 0x0000001f0c0c7819 */ /* 0x000fc800000006ff */
[----:B------:R0:W1:Y:S01]  /*4320*/  SYNCS.PHASECHK.TRANS64.TRYWAIT P1, [UR10+0x2d850], R12 ;  /* 0x02d8500cff0075a7 */ /* 0x000062000802014a */
[----:B------:R-:W-:Y:S05]  /*4330*/  @!P0 BRA `(.L_x_25) ;  /* 0x0000000000048947 */ /* 0x000fea0003800000 */
[----:B------:R-:W-:Y:S01]  /*4340*/  BPT.TRAP 0x1 ;  /* 0x000000040000795c */ /* 0x000fe20000300000 */
.L_x_25:
[----:B-1----:R-:W-:Y:S05]  /*4350*/  @P1 BRA `(.L_x_23) ;  /* 0x0000000000081947 */ /* 0x002fea0003800000 */
[----:B------:R-:W1:Y:S02]  /*4360*/  SYNCS.PHASECHK.TRANS64.TRYWAIT P1, [UR10+0x2d850], R12 ;  /* 0x02d8500cff0075a7 */ /* 0x000e64000802014a */
[----:B-1----:R-:W-:Y:S05]  /*4370*/  @!P1 BRA `(.L_x_26) ;  /* 0x0000007c00dc9947 */ /* 0x002fea0003800000 */
.L_x_23:
[----:B------:R-:W-:Y:S01]  /*4380*/  UIADD3 UR10, UR41, 0x400, URZ ;  /* 0x00000400290a7890 */ /* 0x000fe2000fffe03f */
[----:B------:R-:W-:Y:S01]  /*4390*/  WARPGROUP.ARRIVE ;  /* 0x00000000000079c5 */ /* 0x000fe20000000000 */
[----:B------:R-:W-:Y:S01]  /*43a0*/  ULOP3.LUT UR11, UR42, 0x10000, URZ, 0xfc, !UPT ;  /* 0x000100002a0b7892 */ /* 0x000fe2000f8efc3f */
[----:B01----:R-:W-:Y:S01]  /*43b0*/  VIADD R12, R17, 0x9 ;  /* 0x00000009110c7836 */ /* 0x003fe20000000000 */
[----:B------:R-:W-:Y:S01]  /*43c0*/  USHF.R.U32.HI UR10, URZ, 0x4, UR10 ;  /* 0x000000043f0a7899 */ /* 0x000fe2000801160a */
[----:B------:R-:W-:Y:S01]  /*43d0*/  ISETP.GE.U32.AND P1, PT, R22, 0x180, PT ;  /* 0x000001801600780c */ /* 0x000fe20003f26070 */
[----:B------:R-:W-:Y:S01]  /*43e0*/  UMOV UR29, 0x40000040 ;  /* 0x40000040001d7882 */ /* 0x000fe20000000000 */
[----:B------:R-:W-:Y:S01]  /*43f0*/  UMOV UR31, 0x80000020 ;  /* 0x80000020001f7882 */ /* 0x000fe20000000000 */
[----:B------:R-:W-:Y:S01]  /*4400*/  ULOP3.LUT UR10, UR10, 0x3fff, URZ, 0xc0, !UPT ;  /* 0x00003fff0a0a7892 */ /* 0x000fe2000f8ec03f */
[----:B------:R-:W-:Y:S01]  /*4410*/  SEL R12, R12, 0x9, !P1 ;  /* 0x000000090c0c7807 */ /* 0x000fe20004800000 */
[----:B------:R-:W-:-:S02]  /*4420*/  UMOV UR28, UR11 ;  /* 0x0000000b001c7c82 */ /* 0x000fc40008000000 */
[----:B------:R-:W-:-:S04]  /*4430*/  ULOP3.LUT UR10, UR10, 0x2000000, URZ, 0xfc, !UPT ;  /* 0x020000000a0a7892 */ /* 0x000fc8000f8efc3f */
[----:B------:R-:W-:-:S07]  /*4440*/  UIMAD UR10, UR7, 0x600, UR10 ;  /* 0x00000600070a78a4 */ /* 0x000fce000f8e020a */
[----:B------:R-:W-:Y:S02]  /*4450*/  UMOV UR30, UR10 ;  /* 0x0000000a001e7c82 */ /* 0x000fe40008000000 */
[----:B------:R-:W-:Y:S01]  /*4460*/  HGMMA.64x96x16.F32 R88, gdesc[UR28].tnspB, R88, gsb0 ;  /* 0x416000001c5879f0 */ /* 0x000fe20008000858 */
[----:B------:R-:W-:Y:S02]  /*4470*/  UIADD3 UR28, UR11, 0x2, URZ ;  /* 0x000000020b1c7890 */ /* 0x000fe4000fffe03f */
[----:B------:R-:W-:Y:S01]  /*4480*/  UIADD3 UR30, UR10, 0x40, URZ ;  /* 0x000000400a1e7890 */ /* 0x000fe2000fffe03f */
[----:B------:R-:W-:Y:S01]  /*4490*/  UMOV UR29, 0x40000040 ;  /* 0x40000040001d7882 */ /* 0x000fe20000000000 */
[----:B------:R-:W-:Y:S01]  /*44a0*/  UMOV UR31, 0x80000020 ;  /* 0x80000020001f7882 */ /* 0x000fe20000000000 */
[----:B------:R-:W-:Y:S02]  /*44b0*/  WARPGROUP.DEPBAR.LE gsb0, 0x0 ;  /* 0x00008000000079c5 */ /* 0x000fe40000010000 */
[----:B------:R-:W-:-:S06]  /*44c0*/  WARPGROUP.ARRIVE ;  /* 0x00000000000079c5 */ /* 0x000fcc0000000000 */
        /* <DEDUP_REMOVED lines=42> */
[----:B------:R-:W-:Y:S03]  /*4770*/  HGMMA.64x96x16.F32 R88, gdesc[UR28].tnspB, R88, gsb0 ;  /* 0x416000001c5879f0 */ /* 0x000fe60008000858 */
[----:B------:R-:W-:Y:S02]  /*4780*/  WARPGROUP.DEPBAR.LE gsb0, 0x0 ;  /* 0x00008000000079c5 */ /* 0x000fe40000010000 */
[----:B------:R0:W-:Y:S06]  /*4790*/  BAR.ARV R12, 0x100 ;  /* 0x0004000c0000751d */ /* 0x0001ec0000002000 */
[----:B------:R-:W-:Y:S05]  /*47a0*/  @!P0 BRA `(.L_x_27) ;  /* 0x0000000000048947 */ /* 0x000fea0003800000 */
[----:B------:R-:W-:Y:S01]  /*47b0*/  BPT.TRAP 0x1 ;  /* 0x000000040000795c */ /* 0x000fe20000300000 */
.L_x_27:
[----:B------:R-:W-:Y:S01]  /*47c0*/  FMUL.FTZ R13, R24, UR4 ;  /* 0x00000004180d7c20 */ /* 0x000fe20008410000 */
[----:B------:R-:W-:Y:S01]  /*47d0*/  FMUL.FTZ R15, R26, UR4 ;  /* 0x000000041a0f7c20 */ /* 0x000fe20008410000 */
[----:B0-----:R-:W-:Y:S01]  /*47e0*/  FMUL.FTZ R12, R25, UR4 ;  /* 0x00000004190c7c20 */ /* 0x001fe20008410000 */
[----:B------:R-:W-:Y:S01]  /*47f0*/  FMUL.FTZ R14, R27, UR4 ;  /* 0x000000041b0e7c20 */ /* 0x000fe20008410000 */
[----:B------:R-:W-:Y:S01]  /*4800*/  FMUL.FTZ R18, R28, UR4 ;  /* 0x000000041c127c20 */ /* 0x000fe20008410000 */
[----:B------:R-:W-:Y:S01]  /*4810*/  FMUL.FTZ R20, R30, UR4 ;  /* 0x000000041e147c20 */ /* 0x000fe20008410000 */
[----:B------:R-:W0:Y:S01]  /*4820*/  MUFU.TANH R13, R13 ;  /* 0x0000000d000d7308 */ /* 0x000e220000002400 */
[----:B------:R-:W-:Y:S01]  /*4830*/  FMUL.FTZ R19, R29, UR4 ;  /* 0x000000041d137c20 */ /* 0x000fe20008410000 */
[----:B------:R-:W-:Y:S01]  /*4840*/  FMUL.FTZ R21, R31, UR4 ;  /* 0x000000041f157c20 */ /* 0x000fe20008410000 */
[----:B------:R-:W-:Y:S01]  /*4850*/  FMUL.FTZ R23, R32, UR4 ;  /* 0x0000000420177c20 */ /* 0x000fe20008410000 */
[----:B------:R-:W-:Y:S01]  /*4860*/  FMUL.FTZ R25, R34, UR4 ;  /* 0x0000000422197c20 */ /* 0x000fe20008410000 */
[----:B------:R-:W-:Y:S01]  /*4870*/  FMUL.FTZ R24, R33, UR4 ;  /* 0x0000000421187c20 */ /* 0x000fe20008410000 */
[----:B------:R-:W-:Y:S01]  /*4880*/  FMUL.FTZ R26, R35, UR4 ;  /* 0x00000004231a7c20 */ /* 0x000fe20008410000 */
[----:B------:R-:W-:Y:S01]  /*4890*/  FMUL.FTZ R35, R44, UR4 ;  /* 0x000000042c237c20 */ /* 0x000fe20008410000 */
[----:B------:R-:W1:Y:S01]  /*48a0*/  MUFU.TANH R15, R15 ;  /* 0x0000000f000f7308 */ /* 0x000e620000002400 */
[----:B------:R-:W-:Y:S01]  /*48b0*/  FMUL.FTZ R44, R53, UR4 ;  /* 0x00000004352c7c20 */ /* 0x000fe20008410000 */
[----:B------:R-:W-:Y:S01]  /*48c0*/  FMUL.FTZ R30, R39, UR4 ;  /* 0x00000004271e7c20 */ /* 0x000fe20008410000 */
[----:B------:R-:W-:Y:S01]  /*48d0*/  FMUL.FTZ R27, R36, UR4 ;  /* 0x00000004241b7c20 */ /* 0x000fe20008410000 */
[----:B------:R-:W-:Y:S01]  /*48e0*/  FMUL.FTZ R39, R48, UR4 ;  /* 0x0000000430277c20 */ /* 0x000fe20008410000 */
[----:B------:R-:W-:Y:S01]  /*48f0*/  FMUL.FTZ R48, R57, UR4 ;  /* 0x0000000439307c20 */ /* 0x000fe20008410000 */
[----:B------:R-:W-:Y:S01]  /*4900*/  FMUL.FTZ R29, R38, UR4 ;  /* 0x00000004261d7c20 */ /* 0x000fe20008410000 */
[----:B------:R-:W-:Y:S01]  /*4910*/  FMUL.FTZ R36, R45, UR4 ;  /* 0x000000042d247c20 */ /* 0x000fe20008410000 */
[----:B------:R-:W2:Y:S01]  /*4920*/  MUFU.TANH R12, R12 ;  /* 0x0000000c000c7308 */ /* 0x000ea20000002400 */
[----:B0-----:R-:W-:Y:S01]  /*4930*/  FMNMX.FTZ R53, R13, R4, !PT ;  /* 0x000000040d357209 */ /* 0x001fe20007810000 */
[----:B------:R-:W-:Y:S01]  /*4940*/  FMUL.FTZ R28, R37, UR4 ;  /* 0x00000004251c7c20 */ /* 0x000fe20008410000 */
[----:B------:R-:W-:Y:S01]  /*4950*/  FMUL.FTZ R45, R54, UR4 ;  /* 0x00000004362d7c20 */ /* 0x000fe20008410000 */
[----:B------:R-:W-:Y:S01]  /*4960*/  FMUL.FTZ R32, R41, UR4 ;  /* 0x0000000429207c20 */ /* 0x000fe20008410000 */
[----:B------:R-:W-:Y:S01]  /*4970*/  FMUL.FTZ R54, R63, UR4 ;  /* 0x000000043f367c20 */ /* 0x000fe20008410000 */
[----:B------:R-:W-:Y:S01]  /*4980*/  FMUL.FTZ R41, R50, UR4 ;  /* 0x0000000432297c20 */ /* 0x000fe20008410000 */
[----:B------:R-:W-:Y:S01]  /*4990*/  FMUL.FTZ R63, R70, UR4 ;  /* 0x00000004463f7c20 */ /* 0x000fe20008410000 */
[----:B------:R-:W0:Y:S01]  /*49a0*/  MUFU.TANH R14, R14 ;  /* 0x0000000e000e7308 */ /* 0x000e220000002400 */
[----:B-1----:R-:W-:Y:S01]  /*49b0*/  FMNMX.FTZ R57, R15, R10, !PT ;  /* 0x0000000a0f397209 */ /* 0x002fe20007810000 */
[----:B------:R-:W-:Y:S01]  /*49c0*/  FMUL.FTZ R50, R59, UR4 ;  /* 0x000000043b327c20 */ /* 0x000fe20008410000 */
[----:B------:R-:W-:Y:S01]  /*49d0*/  FMUL.FTZ R31, R40, UR4 ;  /* 0x00000004281f7c20 */ /* 0x000fe20008410000 */
[----:B------:R-:W-:Y:S01]  /*49e0*/  FMUL.FTZ R59, R65, UR4 ;  /* 0x00000004413b7c20 */ /* 0x000fe20008410000 */
[----:B------:R-:W-:Y:S01]  /*49f0*/  FMUL.FTZ R65, R72, UR4 ;  /* 0x0000000448417c20 */ /* 0x000fe20008410000 */
[----:B------:R-:W-:Y:S01]  /*4a00*/  FMUL.FTZ R33, R42, UR4 ;  /* 0x000000042a217c20 */ /* 0x000fe20008410000 */
[----:B------:R-:W-:Y:S01]  /*4a10*/  FMUL.FTZ R34, R43, UR4 ;  /* 0x000000042b227c20 */ /* 0x000fe20008410000 */
[----:B------:R-:W1:Y:S01]  /*4a20*/  MUFU.TANH R18, R18 ;  /* 0x0000001200127308 */ /* 0x000e620000002400 */
[----:B--2---:R-:W-:Y:S01]  /*4a30*/  FMNMX.FTZ R53, R12, R53, !PT ;  /* 0x000000350c357209 */ /* 0x004fe20007810000 */
        /* <DEDUP_REMOVED lines=31> */
[----:B0-----:R-:W-:-:S02]  /*4c30*/  FMNMX.FTZ R70, R19, R70, !PT ;  /* 0x0000004613467209 */ /* 0x001fc40007810000 */
[----:B------:R-:W-:-:S05]  /*4c40*/  R2UR UR10, R0 ;  /* 0x00000000000a72ca */ /* 0x000fca00000e0000 */
[----:B------:R-:W0:Y:S01]  /*4c50*/  MUFU.TANH R25, R25 ;  /* 0x0000001900197308 */ /* 0x000e220000002400 */
[----:B-1----:R-:W-:-:S07]  /*4c60*/  FMNMX.FTZ R72, R21, R72, !PT ;  /* 0x0000004815487209 */ /* 0x002fce0007810000 */
[----:B------:R-:W1:Y:S01]  /*4c70*/  MUFU.TANH R24, R24 ;  /* 0x0000001800187308 */ /* 0x000e620000002400 */
[----:B--2---:R-:W-:Y:S01]  /*4c80*/  FMNMX.FTZ R53, R23, R70, !PT ;  /* 0x0000004617357209 */ /* 0x004fe20007810000 */
[----:B------:R-:W-:-:S04]  /*4c90*/  ULEA UR10, UR10, UR41, 0x3 ;  /* 0x000000290a0a7291 */ /* 0x000fc8000f8e183f */
[----:B------:R-:W-:Y:S02]  /*4ca0*/  UIADD3 UR10, UR10, 0x2d840, URZ ;  /* 0x0002d8400a0a7890 */ /* 0x000fe4000fffe03f */
[----:B------:R-:W2:Y:S01]  /*4cb0*/  MUFU.TANH R26, R26 ;  /* 0x0000001a001a7308 */ /* 0x000ea20000002400 */
[----:B0-----:R-:W-:Y:S01]  /*4cc0*/  FMNMX.FTZ R57, R25, R72, !PT ;  /* 0x0000004819397209 */ /* 0x001fe20007810000 */
[----:B------:R-:W-:-:S06]  /*4cd0*/  UPRMT UR10, UR6, 0x654, UR10 ;  /* 0x00000654060a7896 */ /* 0x000fcc000800000a */
[----:B------:R-:W0:Y:S01]  /*4ce0*/  MUFU.TANH R27, R27 ;  /* 0x0000001b001b7308 */ /* 0x000e220000002400 */
[----:B-1----:R-:W-:Y:S02]  /*4cf0*/  FMNMX.FTZ R70, R24, R53, !PT ;  /* 0x0000003518467209 */ /* 0x002fe40007810000 */
[----:B------:R-:W-:Y:S05]  /*4d00*/  SYNCS.ARRIVE.TRANS64.RED.A1T0 RZ, [UR10], RZ ;  /* 0x000000ffffff79a7 */ /* 0x000fea000810040a */
[----:B------:R-:W1:Y:S01]  /*4d10*/  MUFU.TANH R29, R29 ;  /* 0x0000001d001d7308 */ /* 0x000e620000002400 */
[----:B--2---:R-:W-:-:S07]  /*4d20*/  FMNMX.FTZ R72, R26, R57, !PT ;  /* 0x000000391a487209 */ /* 0x004fce0007810000 */
[----:B------:R-:W2:Y:S01]  /*4d30*/  MUFU.TANH R28, R28 ;  /* 0x0000001c001c7308 */ /* 0x000ea20000002400 */
[----:B0-----:R-:W-:Y:S01]  /*4d40*/  FMNMX.FTZ R53, R27, R70, !PT ;  /* 0x000000461b357209 */ /* 0x001fe20007810000 */
[----:B------:R-:W-:Y:S01]  /*4d50*/  FMUL.FTZ R70, R77, UR4 ;  /* 0x000000044d467c20 */ /* 0x000fe20008410000 */
[----:B------:R-:W-:-:S05]  /*4d60*/  FMUL.FTZ R77, R84, UR4 ;  /* 0x00000004544d7c20 */ /* 0x000fca0008410000 */
[----:B------:R-:W0:Y:S01]  /*4d70*/  MUFU.TANH R30, R30 ;  /* 0x0000001e001e7308 */ /* 0x000e220000002400 */
[----:B-1----:R-:W-:-:S07]  /*4d80*/  FMNMX.FTZ R57, R29, R72, !PT ;  /* 0x000000481d397209 */ /* 0x002fce0007810000 */
[----:B------:R-:W1:Y:S01]  /*4d90*/  MUFU.TANH R31, R31 ;  /* 0x0000001f001f7308 */ /* 0x000e620000002400 */
[----:B--2---:R-:W-:-:S07]  /*4da0*/  FMNMX.FTZ R72, R28, R53, !PT ;  /* 0x000000351c487209 */ /* 0x004fce0007810000 */
[----:B------:R-:W2:Y:S01]  /*4db0*/  MUFU.TANH R33, R33 ;  /* 0x0000002100217308 */ /* 0x000ea20000002400 */
[----:B0-----:R-:W-:-:S07]  /*4dc0*/  FMNMX.FTZ R74, R30, R57, !PT ;  /* 0x000000391e4a7209 */ /* 0x001fce0007810000 */
        /* <DEDUP_REMOVED lines=9> */
[----:B--2---:R-:W-:Y:S01]  /*4e60*/  FMNMX.FTZ R53, R35, R72, !PT ;  /* 0x0000004823357209 */ /* 0x004fe20007810000 */
[----:B------:R-:W-:Y:S01]  /*4e70*/  FMUL.FTZ R72, R79, UR4 ;  /* 0x000000044f487c20 */ /* 0x000fe20008410000 */
[----:B------:R-:W-:-:S05]  /*4e80*/  FMUL.FTZ R79, R86, UR4 ;  /* 0x00000004564f7c20 */ /* 0x000fca0008410000 */
        /* <DEDUP_REMOVED lines=15> */
[----:B-1----:R-:W-:Y:S01]  /*4f80*/  FMNMX.FTZ R53, R43, R74, !PT ;  /* 0x0000004a2b357209 */ /* 0x002fe20007810000 */
[----:B------:R-:W-:-:S06]  /*4f90*/  FMUL.FTZ R74, R81, UR4 ;  /* 0x00000004514a7c20 */ /* 0x000fcc0008410000 */
        /* <DEDUP_REMOVED lines=15> */
[----:B0-----:R-:W-:Y:S01]  /*5090*/  FMNMX.FTZ R78, R51, R76, !PT ;  /* 0x0000004c334e7209 */ /* 0x001fe20007810000 */
[----:B------:R-:W-:-:S06]  /*50a0*/  FMUL.FTZ R76, R83, UR4 ;  /* 0x00000004534c7c20 */ /* 0x000fcc0008410000 */
        /* <DEDUP_REMOVED lines=16> */
[----:B------:R-:W-:-:S06]  /*51b0*/  FMUL.FTZ R78, R85, UR4 ;  /* 0x00000004554e7c20 */ /* 0x000fcc0008410000 */
        /* <DEDUP_REMOVED lines=34> */
[----:B-1----:R-:W-:Y:S02]  /*53e0*/  FMNMX.FTZ R81, R78, R53, !PT ;  /* 0x000000354e517209 */ /* 0x002fe40007810000 */
[----:B--2---:R-:W-:-:S03]  /*53f0*/  FMNMX.FTZ R57, R79, R84, !PT ;  /* 0x000000544f397209 */ /* 0x004fc60007810000 */
[----:B------:R-:W1:Y:S01]  /*5400*/  SHFL.BFLY PT, R84, R81, 0x2, 0x1f ;  /* 0x0c401f0051547f89 */ /* 0x000e6200000e0000 */
[----:B0-----:R-:W-:-:S05]  /*5410*/  FMNMX.FTZ R82, R80, R57, !PT ;  /* 0x0000003950527209 */ /* 0x001fca0007810000 */
[----:B------:R-:W0:Y:S01]  /*5420*/  SHFL.BFLY PT, R53, R82, 0x2, 0x1f ;  /* 0x0c401f0052357f89 */ /* 0x000e2200000e0000 */
[----:B-1----:R-:W-:-:S05]  /*5430*/  FMNMX.FTZ R84, R81, R84, !PT ;  /* 0x0000005451547209 */ /* 0x002fca0007810000 */
[----:B------:R-:W1:Y:S01]  /*5440*/  SHFL.BFLY PT, R57, R84, 0x1, 0x1f ;  /* 0x0c201f0054397f89 */ /* 0x000e6200000e0000 */
[----:B0-----:R-:W-:-:S05]  /*5450*/  FMNMX.FTZ R83, R82, R53, !PT ;  /* 0x0000003552537209 */ /* 0x001fca0007810000 */
[----:B------:R-:W0:Y:S01]  /*5460*/  SHFL.BFLY PT, R86, R83, 0x1, 0x1f ;  /* 0x0c201f0053567f89 */ /* 0x000e2200000e0000 */
[----:B-1----:R-:W-:-:S05]  /*5470*/  FMNMX.FTZ R57, R84, R57, !PT ;  /* 0x0000003954397209 */ /* 0x002fca0007810000 */
[C---:B------:R-:W-:Y:S01]  /*5480*/  FMUL.FTZ R82, R57.reuse, UR5 ;  /* 0x0000000539527c20 */ /* 0x040fe20008410000 */
[----:B------:R-:W-:-:S03]  /*5490*/  FADD.FTZ R4, -R57, R4 ;  /* 0x0000000439047221 */ /* 0x000fc60000010100 */
[--C-:B------:R-:W-:Y:S01]  /*54a0*/  FFMA.FTZ R84, R18, UR5, -R82.reuse ;  /* 0x0000000512547c23 */ /* 0x100fe20008010852 */
[--C-:B------:R-:W-:Y:S01]  /*54b0*/  FFMA.FTZ R18, R65, UR5, -R82.reuse ;  /* 0x0000000541127c23 */ /* 0x100fe20008010852 */
[----:B0-----:R-:W-:Y:S01]  /*54c0*/  FMNMX.FTZ R53, R83, R86, !PT ;  /* 0x0000005653357209 */ /* 0x001fe20007810000 */
[----:B------:R-:W-:Y:S01]  /*54d0*/  FMUL.FTZ R86, R4, UR5 ;  /* 0x0000000504567c20 */ /* 0x000fe20008410000 */
[--C-:B------:R-:W-:Y:S01]  /*54e0*/  FFMA.FTZ R85, R13, UR5, -R82.reuse ;  /* 0x000000050d557c23 */ /* 0x100fe20008010852 */
[--C-:B------:R-:W-:Y:S01]  /*54f0*/  FFMA.FTZ R136, R36, UR5, -R82.reuse ;  /* 0x0000000524887c23 */ /* 0x100fe20008010852 */
[----:B------:R-:W-:Y:S01]  /*5500*/  FFMA.FTZ R137, R32, UR5, -R82 ;  /* 0x0000000520897c23 */ /* 0x000fe20008010852 */
[C---:B------:R-:W-:Y:S01]  /*5510*/  FADD.FTZ R4, -R53.reuse, R10 ;  /* 0x0000000a35047221 */ /* 0x040fe20000010100 */
[----:B------:R-:W-:Y:S01]  /*5520*/  FMUL.FTZ R65, R53, UR5 ;  /* 0x0000000535417c20 */ /* 0x000fe20008410000 */
[----:B------:R0:W-:Y:S01]  /*5530*/  MUFU.EX2 R10, R86 ;  /* 0x00000056000a7308 */ /* 0x0001e20000000800 */
[--C-:B------:R-:W-:Y:S01]  /*5540*/  FFMA.FTZ R81, R35, UR5, -R82.reuse ;  /* 0x0000000523517c23 */ /* 0x100fe20008010852 */
[----:B------:R-:W-:Y:S01]  /*5550*/  FMUL.FTZ R4, R4, UR5 ;  /* 0x0000000504047c20 */ /* 0x000fe20008410000 */
[--C-:B------:R-:W-:Y:S01]  /*5560*/  FFMA.FTZ R36, R47, UR5, -R82.reuse ;  /* 0x000000052f247c23 */ /* 0x100fe20008010852 */
[--C-:B------:R-:W-:Y:S01]  /*5570*/  FFMA.FTZ R15, R15, UR5, -R65.reuse ;  /* 0x000000050f0f7c23 */ /* 0x100fe20008010841 */
[--C-:B------:R-:W-:Y:S01]  /*5580*/  FFMA.FTZ R83, R23, UR5, -R82.reuse ;  /* 0x0000000517537c23 */ /* 0x100fe20008010852 */
[--C-:B------:R-:W-:Y:S01]  /*5590*/  FFMA.FTZ R32, R39, UR5, -R82.reuse ;  /* 0x0000000527207c23 */ /* 0x100fe20008010852 */
[--C-:B------:R-:W-:Y:S01]  /*55a0*/  FFMA.FTZ R87, R40, UR5, -R82.reuse ;  /* 0x0000000528577c23 */ /* 0x100fe20008010852 */
[--C-:B------:R-:W-:Y:S01]  /*55b0*/  FFMA.FTZ R35, R43, UR5, -R82.reuse ;  /* 0x000000052b237c23 */ /* 0x100fe20008010852 */
[--C-:B0-----:R-:W-:Y:S01]  /*55c0*/  FFMA.FTZ R86, R44, UR5, -R82.reuse ;  /* 0x000000052c567c23 */ /* 0x101fe20008010852 */
[--C-:B------:R-:W-:Y:S01]  /*55d0*/  FFMA.FTZ R47, R48, UR5, -R82.reuse ;  /* 0x00000005302f7c23 */ /* 0x100fe20008010852 */
        /* <DEDUP_REMOVED lines=18> */
[----:B------:R-:W-:Y:S01]  /*5700*/  FFMA.FTZ R66, R78, UR5, -R82 ;  /* 0x000000054e427c23 */ /* 0x000fe20008010852 */
[--C-:B------:R-:W-:Y:S01]  /*5710*/  FFMA.FTZ R82, R14, UR5, -R65.reuse ;  /* 0x000000050e527c23 */ /* 0x100fe20008010841 */
[----:B------:R-:W0:Y:S01]  /*5720*/  MUFU.EX2 R85, R85 ;  /* 0x0000005500557308 */ /* 0x000e220000000800 */
[--C-:B------:R-:W-:Y:S01]  /*5730*/  FFMA.FTZ R31, R20, UR5, -R65.reuse ;  /* 0x00000005141f7c23 */ /* 0x100fe20008010841 */
[--C-:B------:R-:W-:Y:S01]  /*5740*/  FFMA.FTZ R78, R21, UR5, -R65.reuse ;  /* 0x00000005154e7c23 */ /* 0x100fe20008010841 */
[--C-:B------:R-:W-:Y:S01]  /*5750*/  FFMA.FTZ R25, R25, UR5, -R65.reuse ;  /* 0x0000000519197c23 */ /* 0x100fe20008010841 */
[--C-:B------:R-:W-:Y:S01]  /*5760*/  FFMA.FTZ R26, R26, UR5, -R65.reuse ;  /* 0x000000051a1a7c23 */ /* 0x100fe20008010841 */
[--C-:B------:R-:W-:Y:S01]  /*5770*/  FFMA.FTZ R27, R29, UR5, -R65.reuse ;  /* 0x000000051d1b7c23 */ /* 0x100fe20008010841 */
[--C-:B------:R-:W-:Y:S01]  /*5780*/  FFMA.FTZ R74, R30, UR5, -R65.reuse ;  /* 0x000000051e4a7c23 */ /* 0x100fe20008010841 */
[--C-:B------:R-:W-:Y:S01]  /*5790*/  FFMA.FTZ R14, R33, UR5, -R65.reuse ;  /* 0x00000005210e7c23 */ /* 0x100fe20008010841 */
[----:B------:R-:W-:Y:S01]  /*57a0*/  MUFU.EX2 R4, R4 ;  /* 0x0000000400047308 */ /* 0x000fe20000000800 */
[--C-:B------:R-:W-:Y:S01]  /*57b0*/  FFMA.FTZ R77, R34, UR5, -R65.reuse ;  /* 0x00000005224d7c23 */ /* 0x100fe20008010841 */
[--C-:B------:R-:W-:Y:S01]  /*57c0*/  FFMA.FTZ R20, R37, UR5, -R65.reuse ;  /* 0x0000000525147c23 */ /* 0x100fe20008010841 */
[--C-:B------:R-:W-:Y:S01]  /*57d0*/  FFMA.FTZ R73, R38, UR5, -R65.reuse ;  /* 0x0000000526497c23 */ /* 0x100fe20008010841 */
[--C-:B------:R-:W-:Y:S01]  /*57e0*/  FFMA.FTZ R33, R41, UR5, -R65.reuse ;  /* 0x0000000529217c23 */ /* 0x100fe20008010841 */
[--C-:B------:R-:W-:Y:S01]  /*57f0*/  FFMA.FTZ R34, R42, UR5, -R65.reuse ;  /* 0x000000052a227c23 */ /* 0x100fe20008010841 */
[--C-:B------:R-:W-:Y:S01]  /*5800*/  FFMA.FTZ R21, R45, UR5, -R65.reuse ;  /* 0x000000052d157c23 */ /* 0x100fe20008010841 */
[----:B------:R-:W-:Y:S01]  /*5810*/  FFMA.FTZ R70, R46, UR5, -R65 ;  /* 0x000000052e467c23 */ /* 0x000fe20008010841 */
[----:B------:R-:W1:Y:S01]  /*5820*/  MUFU.EX2 R15, R15 ;  /* 0x0000000f000f7308 */ /* 0x000e620000000800 */
[----:B0-----:R-:W-:Y:S01]  /*5830*/  FFMA.FTZ R9, R10, R9, R85 ;  /* 0x000000090a097223 */ /* 0x001fe20000010055 */
[--C-:B------:R-:W-:Y:S01]  /*5840*/  FFMA.FTZ R37, R49, UR5, -R65.reuse ;  /* 0x0000000531257c23 */ /* 0x100fe20008010841 */
[--C-:B------:R-:W-:Y:S01]  /*5850*/  FFMA.FTZ R38, R50, UR5, -R65.reuse ;  /* 0x0000000532267c23 */ /* 0x100fe20008010841 */
[--C-:B------:R-:W-:Y:S01]  /*5860*/  FFMA.FTZ R41, R52, UR5, -R65.reuse ;  /* 0x0000000534297c23 */ /* 0x100fe20008010841 */
[--C-:B------:R-:W-:Y:S01]  /*5870*/  FFMA.FTZ R54, R54, UR5, -R65.reuse ;  /* 0x0000000536367c23 */ /* 0x100fe20008010841 */
[--C-:B------:R-:W-:Y:S01]  /*5880*/  FFMA.FTZ R45, R56, UR5, -R65.reuse ;  /* 0x00000005382d7c23 */ /* 0x100fe20008010841 */
        /* <DEDUP_REMOVED lines=8> */
[----:B------:R-:W-:Y:S01]  /*5910*/  FFMA.FTZ R49, R75, UR5, -R65 ;  /* 0x000000054b317c23 */ /* 0x000fe20008010841 */
[----:B------:R-:W2:Y:S01]  /*5920*/  MUFU.EX2 R82, R82 ;  /* 0x0000005200527308 */ /* 0x000ea20000000800 */
[----:B-1----:R-:W-:Y:S01]  /*5930*/  FFMA.FTZ R11, R4, R11, R15 ;  /* 0x0000000b040b7223 */ /* 0x002fe2000001000f */
[--C-:B------:R-:W-:Y:S01]  /*5940*/  FFMA.FTZ R56, R76, UR5, -R65.reuse ;  /* 0x000000054c387c23 */ /* 0x100fe20008010841 */
[--C-:B------:R-:W-:Y:S01]  /*5950*/  FFMA.FTZ R64, R79, UR5, -R65.reuse ;  /* 0x000000054f407c23 */ /* 0x100fe20008010841 */
[----:B------:R-:W-:-:S04]  /*5960*/  FFMA.FTZ R65, R80, UR5, -R65 ;  /* 0x0000000550417c23 */ /* 0x000fc80008010841 */
[----:B------:R-:W1:Y:S01]  /*5970*/  MUFU.EX2 R84, R84 ;  /* 0x0000005400547308 */ /* 0x000e620000000800 */
[----:B0-----:R-:W-:-:S07]  /*5980*/  FADD.FTZ R9, R140, R9 ;  /* 0x000000098c097221 */ /* 0x001fce0000010000 */
[----:B------:R-:W0:Y:S01]  /*5990*/  MUFU.EX2 R31, R31 ;  /* 0x0000001f001f7308 */ /* 0x000e220000000800 */
[----:B--2---:R-:W-:-:S07]  /*59a0*/  FADD.FTZ R28, R82, R11 ;  /* 0x0000000b521c7221 */ /* 0x004fce0000010000 */
[----:B------:R-:W2:Y:S01]  /*59b0*/  MUFU.EX2 R139, R139 ;  /* 0x0000008b008b7308 */ /* 0x000ea20000000800 */
[----:B-1----:R-:W-:-:S07]  /*59c0*/  FADD.FTZ R30, R84, R9 ;  /* 0x00000009541e7221 */ /* 0x002fce0000010000 */
        /* <DEDUP_REMOVED lines=113> */
[----:B-1----:R-:W-:Y:S01]  /*60e0*/  FADD.FTZ R28, R64, R11 ;  /* 0x0000000b401c7221 */ /* 0x002fe20000010000 */
[----:B0-----:R-:W-:-:S03]  /*60f0*/  FADD.FTZ R9, R66, R9 ;  /* 0x0000000942097221 */ /* 0x001fc60000010000 */
[----:B--2---:R-:W-:Y:S01]  /*6100*/  FADD.FTZ R11, R65, R28 ;  /* 0x0000001c410b7221 */ /* 0x004fe20000010000 */
[----:B------:R-:W-:Y:S06]  /*6110*/  @!P0 BRA `(.L_x_28) ;  /* 0x0000000000048947 */ /* 0x000fec0003800000 */
[----:B------:R-:W-:Y:S01]  /*6120*/  BPT.TRAP 0x1 ;  /* 0x000000040000795c */ /* 0x000fe20000300000 */
.L_x_28:
[----:B------:R-:W-:Y:S01]  /*6130*/  ULEA UR7, UR7, UR41, 0x3 ;  /* 0x0000002907077291 */ /* 0x000fe2000f8e183f */
[----:B------:R-:W-:Y:S01]  /*6140*/  F2FP.F16.F32.PACK_AB R25, R26, R25 ;  /* 0x000000191a19723e */ /* 0x000fe200000000ff */
[----:B------:R-:W-:Y:S01]  /*6150*/  UIADD3 UR10, UR34, -0x1, URZ ;  /* 0xffffffff220a7890 */ /* 0x000fe2000fffe03f */
[----:B------:R-:W-:Y:S01]  /*6160*/  F2FP.F16.F32.PACK_AB R28, R140, R85 ;  /* 0x000000558c1c723e */ /* 0x000fe200000000ff */
[----:B------:R-:W-:Y:S01]  /*6170*/  UIADD3 UR7, UR7, 0x2d860, URZ ;  /* 0x0002d86007077890 */ /* 0x000fe2000fffe03f */
[----:B------:R-:W-:Y:S01]  /*6180*/  F2FP.F16.F32.PACK_AB R29, R82, R15 ;  /* 0x0000000f521d723e */ /* 0x000fe200000000ff */
[----:B------:R-:W-:Y:S01]  /*6190*/  UMOV UR35, UR33 ;  /* 0x0000002100237c82 */ /* 0x000fe20008000000 */
[----:B------:R-:W-:Y:S01]  /*61a0*/  F2FP.F16.F32.PACK_AB R30, R139, R84 ;  /* 0x000000548b1e723e */ /* 0x000fe200000000ff */
[----:B------:R-:W-:Y:S01]  /*61b0*/  UPRMT UR7, UR6, 0x654, UR7 ;  /* 0x0000065406077896 */ /* 0x000fe20008000007 */
[----:B------:R-:W-:Y:S01]  /*61c0*/  F2FP.F16.F32.PACK_AB R31, R78, R31 ;  /* 0x0000001f4e1f723e */ /* 0x000fe200000000ff */
[-C--:B------:R-:W-:Y:S01]  /*61d0*/  FMUL.FTZ R88, R88, R10.reuse ;  /* 0x0000000a58587220 */ /* 0x080fe20000410000 */
[----:B------:R-:W-:Y:S01]  /*61e0*/  F2FP.F16.F32.PACK_AB R26, R138, R13 ;  /* 0x0000000d8a1a723e */ /* 0x000fe200000000ff */
[-C--:B------:R-:W-:Y:S01]  /*61f0*/  FMUL.FTZ R89, R89, R10.reuse ;  /* 0x0000000a59597220 */ /* 0x080fe20000410000 */
[----:B------:R-:W-:Y:S01]  /*6200*/  F2FP.F16.F32.PACK_AB R24, R24, R83 ;  /* 0x000000531818723e */ /* 0x000fe200000000ff */
[-C--:B------:R-:W-:Y:S01]  /*6210*/  FMUL.FTZ R92, R92, R10.reuse ;  /* 0x0000000a5c5c7220 */ /* 0x080fe20000410000 */
[----:B------:R-:W-:Y:S01]  /*6220*/  F2FP.F16.F32.PACK_AB R27, R74, R27 ;  /* 0x0000001b4a1b723e */ /* 0x000fe200000000ff */
[----:B------:R-:W-:Y:S01]  /*6230*/  FMUL.FTZ R93, R93, R10 ;  /* 0x0000000a5d5d7220 */ /* 0x000fe20000410000 */
[----:B------:R-:W-:Y:S01]  /*6240*/  F2FP.F16.F32.PACK_AB R13, R77, R14 ;  /* 0x0000000e4d0d723e */ /* 0x000fe200000000ff */
[----:B------:R-:W-:Y:S01]  /*6250*/  SYNCS.ARRIVE.TRANS64.RED.A1T0 RZ, [UR7], RZ ;  /* 0x000000ffffff79a7 */ /* 0x000fe20008100407 */
[----:B------:R-:W-:Y:S01]  /*6260*/  F2FP.F16.F32.PACK_AB R33, R34, R33 ;  /* 0x000000212221723e */ /* 0x000fe200000000ff */
[----:B------:R0:W-:Y:S01]  /*6270*/  STSM.16.M88.4 [R5+0x21800], R28 ;  /* 0x0218001c05007844 */ /* 0x0001e20000000200 */
[----:B------:R-:W-:Y:S01]  /*6280*/  F2FP.F16.F32.PACK_AB R12, R137, R12 ;  /* 0x0000000c890c723e */ /* 0x000fe200000000ff */
[----:B------:R-:W-:Y:S01]  /*6290*/  FMUL.FTZ R96, R96, R10 ;  /* 0x0000000a60607220 */ /* 0x000fe20000410000 */
[----:B------:R-:W-:Y:S01]  /*62a0*/  F2FP.F16.F32.PACK_AB R14, R136, R81 ;  /* 0x00000051880e723e */ /* 0x000fe200000000ff */
[----:B------:R0:W-:Y:S01]  /*62b0*/  STSM.16.M88.4 [R6], R24 ;  /* 0x0000001806007844 */ /* 0x0001e20000000200 */
[----:B------:R-:W-:Y:S01]  /*62c0*/  F2FP.F16.F32.PACK_AB R15, R73, R20 ;  /* 0x00000014490f723e */ /* 0x000fe200000000ff */
[-C--:B------:R-:W-:Y:S01]  /*62d0*/  FMUL.FTZ R97, R97, R10.reuse ;  /* 0x0000000a61617220 */ /* 0x080fe20000410000 */
[----:B------:R-:W-:Y:S01]  /*62e0*/  F2FP.F16.F32.PACK_AB R34, R86, R35 ;  /* 0x000000235622723e */ /* 0x000fe200000000ff */
[----:B------:R-:W-:Y:S01]  /*62f0*/  FMUL.FTZ R100, R100, R10 ;  /* 0x0000000a64647220 */ /* 0x000fe20000410000 */
[----:B------:R-:W-:Y:S01]  /*6300*/  F2FP.F16.F32.PACK_AB R37, R38, R37 ;  /* 0x000000252625723e */ /* 0x000fe200000000ff */
[----:B------:R0:W-:Y:S01]  /*6310*/  STSM.16.M88.4 [R7], R12 ;  /* 0x0000000c07007844 */ /* 0x0001e20000000200 */
[----:B------:R-:W-:Y:S01]  /*6320*/  F2FP.F16.F32.PACK_AB R32, R87, R32 ;  /* 0x000000205720723e */ /* 0x000fe200000000ff */
[-C--:B------:R-:W-:Y:S01]  /*6330*/  FMUL.FTZ R101, R101, R10.reuse ;  /* 0x0000000a65657220 */ /* 0x080fe20000410000 */
        /* <DEDUP_REMOVED lines=11> */
[----:B------:R0:W-:Y:S01]  /*63f0*/  STSM.16.M88.4 [R5+0x27800], R36 ;  /* 0x0278002405007844 */ /* 0x0001e20000000200 */
[----:B------:R-:W-:Y:S01]  /*6400*/  F2FP.F16.F32.PACK_AB R46, R40, R19 ;  /* 0x00000013282e723e */ /* 0x000fe200000000ff */
[----:B------:R-:W-:Y:S01]  /*6410*/  FMUL.FTZ R112, R112, R10 ;  /* 0x0000000a70707220 */ /* 0x000fe20000410000 */
[----:B------:R-:W-:Y:S01]  /*6420*/  F2FP.F16.F32.PACK_AB R47, R69, R42 ;  /* 0x0000002a452f723e */ /* 0x000fe200000000ff */
[----:B------:R-:W-:Y:S01]  /*6430*/  FMUL.FTZ R113, R113, R10 ;  /* 0x0000000a71717220 */ /* 0x000fe20000410000 */
[----:B------:R-:W-:Y:S01]  /*6440*/  F2FP.F16.F32.PACK_AB R60, R43, R18 ;  /* 0x000000122b3c723e */ /* 0x000fe200000000ff */
[-C--:B------:R-:W-:Y:S01]  /*6450*/  FMUL.FTZ R116, R116, R10.reuse ;  /* 0x0000000a74747220 */ /* 0x080fe20000410000 */
[----:B------:R-:W-:Y:S01]  /*6460*/  F2FP.F16.F32.PACK_AB R61, R52, R61 ;  /* 0x0000003d343d723e */ /* 0x000fe200000000ff */
[----:B------:R0:W-:Y:S01]  /*6470*/  STSM.16.M88.4 [R6+0x6000], R44 ;  /* 0x0060002c06007844 */ /* 0x0001e20000000200 */
[----:B------:R-:W-:Y:S01]  /*6480*/  F2FP.F16.F32.PACK_AB R62, R62, R51 ;  /* 0x000000333e3e723e */ /* 0x000fe200000000ff */
[-C--:B------:R-:W-:Y:S01]  /*6490*/  FMUL.FTZ R117, R117, R10.reuse ;  /* 0x0000000a75757220 */ /* 0x080fe20000410000 */
        /* <DEDUP_REMOVED lines=9> */
[-C--:B------:R-:W-:Y:S01]  /*6530*/  FMUL.FTZ R125, R125, R10.reuse ;  /* 0x0000000a7d7d7220 */ /* 0x080fe20000410000 */
[----:B------:R-:W-:Y:S01]  /*6540*/  ISETP.LT.AND P1, PT, R16, UR34, PT ;  /* 0x0000002210007c0c */ /* 0x000fe2000bf21270 */
[----:B------:R-:W-:Y:S01]  /*6550*/  UMOV UR34, UR10 ;  /* 0x0000000a00227c82 */ /* 0x000fe20008000000 */
[----:B------:R-:W-:Y:S01]  /*6560*/  R2UR UR7, R0 ;  /* 0x00000000000772ca */ /* 0x000fe200000e0000 */
[----:B------:R0:W-:Y:S01]  /*6570*/  STSM.16.M88.4 [R8+0x6000], R48 ;  /* 0x0060003008007844 */ /* 0x0001e20000000200 */
[-C--:B------:R-:W-:Y:S01]  /*6580*/  FMUL.FTZ R128, R128, R10.reuse ;  /* 0x0000000a80807220 */ /* 0x080fe20000410000 */
[-C--:B------:R-:W-:Y:S01]  /*6590*/  FMUL.FTZ R129, R129, R10.reuse ;  /* 0x0000000a81817220 */ /* 0x080fe20000410000 */
[-C--:B------:R-:W-:Y:S01]  /*65a0*/  FMUL.FTZ R132, R132, R10.reuse ;  /* 0x0000000a84847220 */ /* 0x080fe20000410000 */
[----:B------:R-:W-:Y:S01]  /*65b0*/  @!PT LDS RZ, [RZ] ;  /* 0x00000000fffff984 */ /* 0x000fe20000000800 */
[----:B------:R-:W-:Y:S01]  /*65c0*/  @!PT LDS RZ, [RZ] ;  /* 0x00000000fffff984 */ /* 0x000fe20000000800 */
[----:B------:R-:W-:Y:S01]  /*65d0*/  @!PT LDS RZ, [RZ] ;  /* 0x00000000fffff984 */ /* 0x000fe20000000800 */
[----:B------:R-:W-:Y:S01]  /*65e0*/  @!PT LDS RZ, [RZ] ;  /* 0x00000000fffff984 */ /* 0x000fe20000000800 */
[----:B------:R1:W-:Y:S06]  /*65f0*/  MEMBAR.ALL.CTA ;  /* 0x0000000000007992 */ /* 0x0003ec0000008000 */
[----:B-1----:R-:W1:Y:S01]  /*6600*/  FENCE.VIEW.ASYNC.S ;  /* 0x00000000000073c6 */ /* 0x002e620000000000 */
[----:B------:R-:W-:Y:S01]  /*6610*/  FMUL.FTZ R133, R133, R10 ;  /* 0x0000000a85857220 */ /* 0x000fe20000410000 */
[-C--:B------:R-:W-:Y:S01]  /*6620*/  FMUL.FTZ R90, R90, R4.reuse ;  /* 0x000000045a5a7220 */ /* 0x080fe20000410000 */
        /* <DEDUP_REMOVED lines=22> */
[----:B------:R-:W-:Y:S01]  /*6790*/  FMUL.FTZ R135, R135, R4 ;  /* 0x0000000487877220 */ /* 0x000fe20000410000 */
[----:B------:R-:W-:-:S02]  /*67a0*/  IMAD.MOV.U32 R10, RZ, RZ, R53 ;  /* 0x000000ffff0a7224 */ /* 0x000fc400078e0035 */
[----:B------:R-:W-:Y:S01]  /*67b0*/  IMAD.MOV.U32 R4, RZ, RZ, R57 ;  /* 0x000000ffff047224 */ /* 0x000fe200078e0039 */
[----:B-1----:R-:W-:Y:S01]  /*67c0*/  NOP ;  /* 0x0000000000007918 */ /* 0x002fe20000000000 */
[----:B0-----:R-:W-:Y:S05]  /*67d0*/  @P1 BRA `(.L_x_29) ;  /* 0xffffffd400d41947 */ /* 0x001fea000383ffff */
.L_x_18:
[----:B------:R-:W-:Y:S06]  /*67e0*/  BAR.ARV 0x8, 0x200 ;  /* 0x0208000000007b1d */ /* 0x000fec0000002000 */
[----:B------:R-:W-:Y:S05]  /*67f0*/  @!P0 BRA `(.L_x_30) ;  /* 0x0000000000048947 */ /* 0x000fea0003800000 */
[----:B------:R-:W-:Y:S01]  /*6800*/  BPT.TRAP 0x1 ;  /* 0x000000040000795c */ /* 0x000fe20000300000 */
.L_x_30:
[----:B------:R-:W-:Y:S02]  /*6810*/  R2UR UR4, R0 ;  /* 0x00000000000472ca */ /* 0x000fe400000e0000 */
[----:B------:R-:W-:-:S04]  /*6820*/  MOV R2, UR33 ;  /* 0x0000002100027c02 */ /* 0x000fc80008000f00 */
[----:B------:R-:W-:-:S07]  /*6830*/  SHF.L.U32 R2, R2, 0x1f, RZ ;  /* 0x0000001f02027819 */ /* 0x000fce00000006ff */
[----:B------:R-:W-:-:S09]  /*6840*/  ULEA UR4, UR4, UR41, 0x3 ;  /* 0x0000002904047291 */ /* 0x000fd2000f8e183f */
[----:B------:R0:W1:Y:S01]  /*6850*/  SYNCS.PHASECHK.TRANS64.TRYWAIT P1, [UR4+0x2d850], R2 ;  /* 0x02d85002ff0075a7 */ /* 0x0000620008020144 */
[----:B------:R-:W-:Y:S05]  /*6860*/  @!P0 BRA `(.L_x_31) ;  /* 0x0000000000048947 */ /* 0x000fea0003800000 */
[----:B------:R-:W-:Y:S01]  /*6870*/  BPT.TRAP 0x1 ;  /* 0x000000040000795c */ /* 0x000fe20000300000 */
.L_x_31:
[----:B-1----:R-:W-:Y:S05]  /*6880*/  @P1 BRA `(.L_x_32) ;  /* 0x0000000000081947 */ /* 0x002fea0003800000 */
[----:B------:R-:W1:Y:S02]  /*6890*/  SYNCS.PHASECHK.TRANS64.TRYWAIT P1, [UR4+0x2d850], R2 ;  /* 0x02d85002ff0075a7 */ /* 0x000e640008020144 */
[----:B-1----:R-:W-:Y:S05]  /*68a0*/  @!P1 BRA `(.L_x_33) ;  /* 0x0000005800a89947 */ /* 0x002fea0003800000 */
.L_x_32:
[----:B------:R-:W-:Y:S01]  /*68b0*/  UIADD3 UR41, UR41, 0x400, URZ ;  /* 0x0000040029297890 */ /* 0x000fe2000fffe03f */
[----:B------:R-:W-:Y:S01]  /*68c0*/  R2UR UR8, R0 ;  /* 0x00000000000872ca */ /* 0x000fe200000e0000 */
[----:B------:R-:W-:Y:S01]  /*68d0*/  ULOP3.LUT UR42, UR42, 0x10000, URZ, 0xfc, !UPT ;  /* 0x000100002a2a7892 */ /* 0x000fe2000f8efc3f */
[----:B------:R-:W-:Y:S01]  /*68e0*/  WARPGROUP.ARRIVE ;  /* 0x00000000000079c5 */ /* 0x000fe20000000000 */
[----:B------:R-:W-:Y:S01]  /*68f0*/  USHF.R.U32.HI UR41, URZ, 0x4, UR41 ;  /* 0x000000043f297899 */ /* 0x000fe20008011629 */
[----:B------:R-:W2:Y:S01]  /*6900*/  SHFL.BFLY PT, R0, R9, 0x2, 0x1f ;  /* 0x0c401f0009007f89 */ /* 0x000ea200000e0000 */
[----:B------:R-:W-:Y:S01]  /*6910*/  UMOV UR9, 0x40000040 ;  /* 0x4000004000097882 */ /* 0x000fe20000000000 */
[----:B------:R-:W-:Y:S01]  /*6920*/  UMOV UR11, 0x80000020 ;  /* 0x80000020000b7882 */ /* 0x000fe20000000000 */
[----:B------:R-:W-:Y:S01]  /*6930*/  ULOP3.LUT UR41, UR41, 0x3fff, URZ, 0xc0, !UPT ;  /* 0x00003fff29297892 */ /* 0x000fe2000f8ec03f */
[----:B01----:R-:W0:Y:S01]  /*6940*/  SHFL.BFLY PT, R2, R11, 0x2, 0x1f ;  /* 0x0c401f000b027f89 */ /* 0x003e2200000e0000 */
[----:B---3--:R-:W-:-:S02]  /*6950*/  IMAD.MOV.U32 R8, RZ, RZ, RZ ;  /* 0x000000ffff087224 */ /* 0x008fc400078e00ff */
[----:B------:R-:W-:Y:S01]  /*6960*/  ULOP3.LUT UR7, UR41, 0x2000000, URZ, 0xfc, !UPT ;  /* 0x0200000029077892 */ /* 0x000fe2000f8efc3f */
[----:B------:R-:W-:Y:S02]  /*6970*/  IMAD.MOV.U32 R16, RZ, RZ, RZ ;  /* 0x000000ffff107224 */ /* 0x000fe400078e00ff */
[----:B------:R-:W-:Y:S01]  /*6980*/  IMAD.U32 R7, RZ, RZ, UR5 ;  /* 0x00000005ff077e24 */ /* 0x000fe2000f8e00ff */
[----:B------:R-:W-:Y:S01]  /*6990*/  UIMAD UR7, UR8, 0x600, UR7 ;  /* 0x00000600080778a4 */ /* 0x000fe2000f8e0207 */
[----:B------:R-:W-:Y:S02]  /*69a0*/  IMAD.MOV.U32 R19, RZ, RZ, -0x800000 ;  /* 0xff800000ff137424 */ /* 0x000fe400078e00ff */
[----:B------:R-:W-:-:S04]  /*69b0*/  UMOV UR8, UR42 ;  /* 0x0000002a00087c82 */ /* 0x000fc80008000000 */
[----:B------:R-:W-:Y:S02]  /*69c0*/  UMOV UR10, UR7 ;  /* 0x00000007000a7c82 */ /* 0x000fe40008000000 */
[----:B------:R-:W-:Y:S01]  /*69d0*/  HGMMA.64x96x16.F32 R88, gdesc[UR8].tnspB, R88, gsb0 ;  /* 0x41600000085879f0 */ /* 0x000fe20008000858 */
[----:B------:R-:W-:Y:S02]  /*69e0*/  UIADD3 UR8, UR42, 0x2, URZ ;  /* 0x000000022a087890 */ /* 0x000fe4000fffe03f */
[----:B------:R-:W-:Y:S01]  /*69f0*/  UIADD3 UR10, UR7, 0x40, URZ ;  /* 0x00000040070a7890 */ /* 0x000fe2000fffe03f */
[----:B--2---:R-:W-:Y:S01]  /*6a00*/  FADD.FTZ R0, R0, R9 ;  /* 0x0000000900007221 */ /* 0x004fe20000010000 */
[----:B------:R-:W-:Y:S01]  /*6a10*/  UMOV UR9, 0x40000040 ;  /* 0x4000004000097882 */ /* 0x000fe20000000000 */
[----:B------:R-:W-:Y:S01]  /*6a20*/  UMOV UR11, 0x80000020 ;  /* 0x80000020000b7882 */ /* 0x000fe20000000000 */
[----:B------:R-:W-:Y:S01]  /*6a30*/  MOV R9, UR5 ;  /* 0x0000000500097c02 */ /* 0x000fe20008000f00 */
[----:B0-----:R-:W-:Y:S01]  /*6a40*/  FADD.FTZ R2, R2, R11 ;  /* 0x0000000b02027221 */ /* 0x001fe20000010000 */
[----:B------:R-:W0:Y:S04]  /*6a50*/  SHFL.BFLY PT, R3, R0, 0x1, 0x1f ;  /* 0x0c201f0000037f89 */ /* 0x000e2800000e0000 */
[----:B------:R-:W1:Y:S01]  /*6a60*/  SHFL.BFLY PT, R5, R2, 0x1, 0x1f ;  /* 0x0c201f0002057f89 */ /* 0x000e6200000e0000 */
[----:B0-----:R-:W-:Y:S01]  /*6a70*/  FADD.FTZ R6, R0, R3 ;  /* 0x0000000300067221 */ /* 0x001fe20000010000 */
[----:B------:R-:W-:-:S02]  /*6a80*/  IMAD.MOV.U32 R0, RZ, RZ, -0x800000 ;  /* 0xff800000ff007424 */ /* 0x000fc400078e00ff */
[----:B-1----:R-:W-:Y:S02]  /*6a90*/  FADD.FTZ R5, R2, R5 ;  /* 0x0000000502057221 */ /* 0x002fe40000010000 */
[----:B------:R-:W-:-:S03]  /*6aa0*/  FSETP.NE.FTZ.AND P1, PT, R6, RZ, PT ;  /* 0x000000ff0600720b */ /* 0x000fc60003f35000 */
[----:B------:R-:W-:-:S10]  /*6ab0*/  FSETP.NE.FTZ.AND P2, PT, R5, RZ, PT ;  /* 0x000000ff0500720b */ /* 0x000fd40003f55000 */
[----:B------:R-:W0:Y:S01]  /*6ac0*/  @P1 MUFU.LG2 R3, R6 ;  /* 0x0000000600031308 */ /* 0x000e220000000c00 */
[----:B------:R-:W-:Y:S02]  /*6ad0*/  @P1 FMUL.FTZ R2, R7, 0.69314718246459960938 ;  /* 0x3f31721807021820 */ /* 0x000fe40000410000 */
[----:B------:R-:W-:-:S05]  /*6ae0*/  @P2 FMUL.FTZ R7, R9, 0.69314718246459960938 ;  /* 0x3f31721809072820 */ /* 0x000fca0000410000 */
[----:B------:R-:W1:Y:S08]  /*6af0*/  @P2 MUFU.LG2 R4, R5 ;  /* 0x0000000500042308 */ /* 0x000e700000000c00 */
[----:B------:R2:W3:Y:S01]  /*6b00*/  @P1 MUFU.RCP R8, R6 ;  /* 0x0000000600081308 */ /* 0x0004e20000001000 */
[----:B0-----:R-:W-:-:S04]  /*6b10*/  @P1 FMUL.FTZ R3, R3, 0.69314718246459960938 ;  /* 0x3f31721803031820 */ /* 0x001fc80000410000 */
[----:B------:R-:W-:-:S03]  /*6b20*/  @P1 FFMA.FTZ R19, R2, R57, R3 ;  /* 0x0000003902131223 */ /* 0x000fc60000010003 */
[----:B------:R2:W0:Y:S01]  /*6b30*/  @P2 MUFU.RCP R16, R5 ;  /* 0x0000000500102308 */ /* 0x0004220000001000 */
[----:B-1----:R-:W-:-:S04]  /*6b40*/  @P2 FMUL.FTZ R4, R4, 0.69314718246459960938 ;  /* 0x3f31721804042820 */ /* 0x002fc80000410000 */
[----:B------:R-:W-:Y:S01]  /*6b50*/  @P2 FFMA.FTZ R0, R7, R53, R4 ;  /* 0x0000003507002223 */ /* 0x000fe20000010004 */
        /* <DEDUP_REMOVED lines=46> */
[----:B0-23--:R-:W-:Y:S05]  /*6e40*/  @!P0 BRA `(.L_x_34) ;  /* 0x0000000000048947 */ /* 0x00dfea0003800000 */
[----:B------:R-:W-:Y:S01]  /*6e50*/  BPT.TRAP 0x1 ;  /* 0x000000040000795c */ /* 0x000fe20000300000 */
.L_x_34:
[----:B------:R-:W-:Y:S01]  /*6e60*/  UIADD3 UR4, UR4, 0x2d860, URZ ;  /* 0x0002d86004047890 */ /* 0x000fe2000fffe03f */
[-C--:B------:R-:W-:Y:S01]  /*6e70*/  FMUL.FTZ R38, R88, R8.reuse ;  /* 0x0000000858267220 */ /* 0x080fe20000410000 */
[-C--:B------:R-:W-:Y:S01]  /*6e80*/  FMUL.FTZ R39, R89, R8.reuse ;  /* 0x0000000859277220 */ /* 0x080fe20000410000 */
[-C--:B------:R-:W-:Y:S01]  /*6e90*/  FMUL.FTZ R36, R92, R8.reuse ;  /* 0x000000085c247220 */ /* 0x080fe20000410000 */
[----:B------:R-:W-:Y:S01]  /*6ea0*/  UPRMT UR4, UR6, 0x654, UR4 ;  /* 0x0000065406047896 */ /* 0x000fe20008000004 */
        /* <DEDUP_REMOVED lines=8> */
[----:B------:R-:W-:Y:S01]  /*6f30*/  SYNCS.ARRIVE.TRANS64.RED.A1T0 RZ, [UR4], RZ ;  /* 0x000000ffffff79a7 */ /* 0x000fe20008100404 */
        /* <DEDUP_REMOVED lines=13> */
[----:B------:R-:W-:Y:S01]  /*7010*/  PLOP3.LUT P0, PT, PT, PT, PT, 0x8, 0x0 ;  /* 0x000000000000781c */ /* 0x000fe20003f0e170 */
        /* <DEDUP_REMOVED lines=23> */
[----:B------:R-:W-:-:S07]  /*7190*/  FMUL.FTZ R135, R135, R16 ;  /* 0x0000001087877220 */ /* 0x000fce0000410000 */
.L_x_10:
[----:B------:R-:W-:Y:S05]  /*71a0*/  @P0 BRA `(.L_x_35) ;  /* 0x0000001000880947 */ /* 0x000fea0003800000 */
[----:B------:R-:W-:Y:S01]  /*71b0*/  VIADD R58, R22, 0xffffff80 ;  /* 0xffffff80163a7836 */ /* 0x000fe20000000000 */
[----:B------:R-:W0:Y:S01]  /*71c0*/  LDC R23, c[0x0][0xbe8] ;  /* 0x0002fa00ff177b82 */ /* 0x000e220000000800 */
[----:B------:R-:W1:Y:S01]  /*71d0*/  S2R R60, SR_CTAID.X ;  /* 0x00000000003c7919 */ /* 0x000e620000002500 */
[----:B------:R-:W-:Y:S01]  /*71e0*/  USHF.R.S32.HI UR7, URZ, 0x1f, UR39 ;  /* 0x0000001f3f077899 */ /* 0x000fe20008011427 */
[----:B------:R-:W-:Y:S01]  /*71f0*/  BSSY B0, `(.L_x_36) ;  /* 0x00000d1000007945 */ /* 0x000fe20003800000 */
[----:B------:R-:W-:Y:S01]  /*7200*/  SHF.R.S32.HI R55, RZ, 0x1f, R58 ;  /* 0x0000001fff377819 */ /* 0x000fe2000001143a */
[----:B------:R-:W-:Y:S02]  /*7210*/  ULDC.64 UR8, c[0x0][0xbd0] ;  /* 0x0002f40000087ab9 */ /* 0x000fe40000000a00 */
[----:B------:R-:W-:Y:S01]  /*7220*/  UIMAD UR6, UR7, UR8, URZ ;  /* 0x00000008070672a4 */ /* 0x000fe2000f8e023f */
[CC--:B------:R-:W-:Y:S01]  /*7230*/  LEA.HI R16, R55.reuse, R58.reuse, RZ, 0x7 ;  /* 0x0000003a37107211 */ /* 0x0c0fe200078f38ff */
[----:B------:R-:W2:Y:S01]  /*7240*/  S2UR UR12, SR_CTAID.Z ;  /* 0x00000000000c79c3 */ /* 0x000ea20000002700 */
[----:B------:R-:W-:Y:S01]  /*7250*/  LEA.HI R55, R55, R58, RZ, 0x2 ;  /* 0x0000003a37377211 */ /* 0x000fe200078f10ff */
[----:B------:R-:W-:Y:S01]  /*7260*/  UIMAD.WIDE.U32 UR4, UR39, UR8, URZ ;  /* 0x00000008270472a5 */ /* 0x000fe2000f8e003f */
[----:B------:R-:W-:Y:S01]  /*7270*/  LOP3.LUT R17, R16, 0xffffff80, RZ, 0xc0, !PT ;  /* 0xffffff8010117812 */ /* 0x000fe200078ec0ff */
[----:B------:R-:W-:Y:S01]  /*7280*/  UIMAD UR6, UR39, UR9, UR6 ;  /* 0x00000009270672a4 */ /* 0x000fe2000f8e0206 */
[----:B------:R-:W-:-:S02]  /*7290*/  SHF.R.S32.HI R57, RZ, 0x7, R16 ;  /* 0x00000007ff397819 */ /* 0x000fc40000011410 */
[C---:B------:R-:W-:Y:S01]  /*72a0*/  IADD3 R18, R58.reuse, -R17, RZ ;  /* 0x800000113a127210 */ /* 0x040fe20007ffe0ff */
[----:B------:R-:W3:Y:S01]  /*72b0*/  LDC.64 R62, c[0x0][0xbd8] ;  /* 0x0002f600ff3e7b82 */ /* 0x000ee20000000a00 */
[----:B------:R-:W-:Y:S01]  /*72c0*/  LOP3.LUT R55, R55, 0xfffffffc, RZ, 0xc0, !PT ;  /* 0xfffffffc37377812 */ /* 0x000fe200078ec0ff */
[----:B------:R-:W-:Y:S01]  /*72d0*/  IMAD.HI R16, R57, 0x55555556, RZ ;  /* 0x5555555639107827 */ /* 0x000fe200078e02ff */
[----:B------:R-:W-:Y:S01]  /*72e0*/  SHF.R.S32.HI R59, RZ, 0x1f, R18 ;  /* 0x0000001fff3b7819 */ /* 0x000fe20000011412 */
[----:B------:R-:W-:Y:S02]  /*72f0*/  UIADD3 UR6, UR5, UR6, URZ ;  /* 0x0000000605067290 */ /* 0x000fe4000fffe03f */
[----:B------:R-:W-:Y:S01]  /*7300*/  IMAD.IADD R55, R58, 0x1, -R55 ;  /* 0x000000013a377824 */ /* 0x000fe200078e0a37 */
[----:B------:R-:W-:Y:S01]  /*7310*/  LEA.HI R22, R59, R18, RZ, 0x2 ;  /* 0x000000123b167211 */ /* 0x000fe200078f10ff */
[----:B------:R-:W4:Y:S01]  /*7320*/  S2UR UR11, SR_CTAID.Y ;  /* 0x00000000000b79c3 */ /* 0x000f220000002600 */
[----:B0-----:R-:W-:Y:S01]  /*7330*/  ISETP.NE.AND P0, PT, R23, 0x1, PT ;  /* 0x000000011700780c */ /* 0x001fe20003f05270 */
[----:B------:R-:W-:Y:S01]  /*7340*/  ULDC.64 UR8, c[0x0][0xb38] ;  /* 0x0002ce0000087ab9 */ /* 0x000fe20000000a00 */
[--C-:B------:R-:W-:Y:S01]  /*7350*/  SHF.R.S32.HI R17, RZ, 0x2, R22.reuse ;  /* 0x00000002ff117819 */ /* 0x100fe20000011416 */
[----:B------:R-:W-:Y:S01]  /*7360*/  UIMAD UR7, UR7, UR8, URZ ;  /* 0x00000008070772a4 */ /* 0x000fe2000f8e023f */
[----:B------:R-:W-:-:S02]  /*7370*/  SHF.R.S32.HI R54, RZ, 0x1f, R22 ;  /* 0x0000001fff367819 */ /* 0x000fc40000011416 */
[----:B------:R-:W-:Y:S01]  /*7380*/  LEA.HI R16, R16, R16, RZ, 0x1 ;  /* 0x0000001010107211 */ /* 0x000fe200078f08ff */
[----:B------:R-:W4:Y:S01]  /*7390*/  LDC R68, c[0x0][0xc50] ;  /* 0x00031400ff447b82 */ /* 0x000f220000000800 */
[----:B------:R-:W-:Y:S01]  /*73a0*/  LEA.HI R54, R54, R17, RZ, 0x3 ;  /* 0x0000001136367211 */ /* 0x000fe200078f18ff */
[----:B--2---:R-:W-:-:S03]  /*73b0*/  USHF.R.S32.HI UR10, URZ, 0x1f, UR12 ;  /* 0x0000001f3f0a7899 */ /* 0x004fc6000801140c */
[----:B------:R-:W-:Y:S01]  /*73c0*/  LOP3.LUT R56, R54, 0xfffffff8, RZ, 0xc0, !PT ;  /* 0xfffffff836387812 */ /* 0x000fe200078ec0ff */
[----:B------:R-:W-:Y:S01]  /*73d0*/  IMAD R54, R16, -0x3, R57 ;  /* 0xfffffffd10367824 */ /* 0x000fe200078e0239 */
[----:B------:R-:W-:Y:S01]  /*73e0*/  LEA.HI R16, R59, R18, RZ, 0x5 ;  /* 0x000000123b107211 */ /* 0x000fe200078f28ff */
[----:B------:R-:W0:Y:S02]  /*73f0*/  LDC.64 R66, c[0x0][0xb40] ;  /* 0x0002d000ff427b82 */ /* 0x000e240000000a00 */
[----:B------:R-:W-:Y:S01]  /*7400*/  IMAD.IADD R17, R17, 0x1, -R56 ;  /* 0x0000000111117824 */ /* 0x000fe200078e0a38 */
[C---:B------:R-:W-:Y:S02]  /*7410*/  LEA.HI R56, R55.reuse, R55, RZ, 0x1 ;  /* 0x0000003737387211 */ /* 0x040fe400078f08ff */
[----:B------:R-:W-:Y:S02]  /*7420*/  SHF.R.S32.HI R16, RZ, 0x5, R16 ;  /* 0x00000005ff107819 */ /* 0x000fe40000011410 */
[----:B------:R-:W-:Y:S01]  /*7430*/  LOP3.LUT R56, R56, 0x1ffffffe, RZ, 0xc0, !PT ;  /* 0x1ffffffe38387812 */ /* 0x000fe200078ec0ff */
[----:B------:R-:W2:Y:S04]  /*7440*/  @P0 LDC R59, c[0x0][0xbec] ;  /* 0x0002fb00ff3b0b82 */ /* 0x000ea80000000800 */
[----:B------:R-:W-:Y:S01]  /*7450*/  IMAD.IADD R57, R55, 0x1, -R56 ;  /* 0x0000000137397824 */ /* 0x000fe200078e0a38 */
[----:B------:R-:W-:Y:S01]  /*7460*/  LEA R55, R16, R17, 0x4 ;  /* 0x0000001110377211 */ /* 0x000fe200078e20ff */
[----:B------:R-:W-:-:S02]  /*7470*/  IMAD.U32 R17, RZ, RZ, UR5 ;  /* 0x00000005ff117e24 */ /* 0x000fc4000f8e00ff */
[----:B------:R-:W5:Y:S01]  /*7480*/  @P0 LDC R65, c[0x0][0xbec] ;  /* 0x0002fb00ff410b82 */ /* 0x000f620000000800 */
[----:B------:R-:W-:Y:S01]  /*7490*/  IMAD.U32 R16, RZ, RZ, UR4 ;  /* 0x00000004ff107e24 */ /* 0x000fe2000f8e00ff */
[----:B------:R-:W-:Y:S01]  /*74a0*/  UIMAD.WIDE.U32 UR4, UR39, UR8, URZ ;  /* 0x00000008270472a5 */ /* 0x000fe2000f8e003f */
[----:B------:R-:W-:Y:S01]  /*74b0*/  IMAD.U32 R17, RZ, RZ, UR6 ;  /* 0x00000006ff117e24 */ /* 0x000fe2000f8e00ff */
[----:B------:R-:W-:Y:S01]  /*74c0*/  LEA R56, R54, R55, 0x6 ;  /* 0x0000003736387211 */ /* 0x000fe200078e30ff */
[----:B------:R-:W-:Y:S01]  /*74d0*/  UIMAD UR6, UR39, UR9, UR7 ;  /* 0x00000009270672a4 */ /* 0x000fe2000f8e0207 */
[----:B---3--:R-:W-:Y:S02]  /*74e0*/  IMAD R54, R62, UR10, RZ ;  /* 0x0000000a3e367c24 */ /* 0x008fe4000f8e02ff */
[----:B------:R-:W3:Y:S01]  /*74f0*/  @P0 LDC R64, c[0x0][0xbf0] ;  /* 0x0002fc00ff400b82 */ /* 0x000ee20000000800 */
[----:B------:R-:W-:Y:S01]  /*7500*/  UIADD3 UR6, UR5, UR6, URZ ;  /* 0x0000000605067290 */ /* 0x000fe2000fffe03f */
[----:B------:R-:W-:Y:S01]  /*7510*/  IMAD R61, R63, UR12, R54 ;  /* 0x0000000c3f3d7c24 */ /* 0x000fe2000f8e0236 */
[----:B------:R-:W-:Y:S01]  /*7520*/  ULDC.64 UR8, c[0x0][0xb28] ;  /* 0x0002ca0000087ab9 */ /* 0x000fe20000000a00 */
[----:B------:R-:W-:-:S02]  /*7530*/  IMAD R63, RZ, RZ, -UR39 ;  /* 0x80000027ff3f7e24 */ /* 0x000fc4000f8e02ff */
[----:B------:R-:W-:Y:S02]  /*7540*/  IMAD R57, R57, 0x8, R56 ;  /* 0x0000000839397824 */ /* 0x000fe400078e0238 */
[----:B------:R-:W3:Y:S01]  /*7550*/  @P0 LDC R70, c[0x0][0xbf0] ;  /* 0x0002fc00ff460b82 */ /* 0x000ee20000000800 */
[----:B------:R-:W-:-:S04]  /*7560*/  IMAD.WIDE.U32 R16, R62, UR12, R16 ;  /* 0x0000000c3e107c25 */ /* 0x000fc8000f8e0010 */
[----:B------:R-:W-:Y:S01]  /*7570*/  IMAD.U32 R55, RZ, RZ, UR5 ;  /* 0x00000005ff377e24 */ /* 0x000fe2000f8e00ff */
[----:B------:R-:W-:Y:S01]  /*7580*/  MOV R55, UR6 ;  /* 0x0000000600377c02 */ /* 0x000fe20008000f00 */
[----:B0-----:R-:W-:Y:S01]  /*7590*/  IMAD R62, R66, UR10, RZ ;  /* 0x0000000a423e7c24 */ /* 0x001fe2000f8e02ff */
[----:B------:R-:W-:Y:S01]  /*75a0*/  ULDC.64 UR6, c[0x0][0xb48] ;  /* 0x0002d20000067ab9 */ /* 0x000fe20000000a00 */
[----:B----4-:R-:W-:Y:S02]  /*75b0*/  IMAD R69, R68, R63, UR11 ;  /* 0x0000000b44457e24 */ /* 0x010fe4000f8e023f */
[----:B------:R-:W-:Y:S01]  /*75c0*/  IMAD.U32 R54, RZ, RZ, UR4 ;  /* 0x00000004ff367e24 */ /* 0x000fe2000f8e00ff */
[----:B------:R-:W-:Y:S01]  /*75d0*/  ULDC.64 UR4, c[0x0][0xbe0] ;  /* 0x0002f80000047ab9 */ /* 0x000fe20000000a00 */
[----:B-1----:R-:W-:Y:S02]  /*75e0*/  IMAD R58, R60, 0xc0, R57 ;  /* 0x000000c03c3a7824 */ /* 0x002fe400078e0239 */
[----:B------:R-:W-:-:S02]  /*75f0*/  IMAD.IADD R17, R17, 0x1, R61 ;  /* 0x0000000111117824 */ /* 0x000fc400078e023d */
[----:B------:R-:W-:Y:S01]  /*7600*/  IMAD R61, R67, UR12, R62 ;  /* 0x0000000c433d7c24 */ /* 0x000fe2000f8e023e */
[----:B------:R-:W-:Y:S01]  /*7610*/  SHF.R.S32.HI R62, RZ, 0x1f, R69 ;  /* 0x0000001fff3e7819 */ /* 0x000fe20000011445 */
[----:B------:R-:W-:-:S04]  /*7620*/  IMAD.WIDE.U32 R54, R66, UR12, R54 ;  /* 0x0000000c42367c25 */ /* 0x000fc8000f8e0036 */
[----:B--2---:R-:W-:-:S04]  /*7630*/  @P0 IMAD.HI.U32 R59, R58, R59, RZ ;  /* 0x0000003b3a3b0227 */ /* 0x004fc800078e00ff */
[----:B-----5:R-:W-:-:S04]  /*7640*/  @P0 IMAD.HI.U32 R65, R58, R65, RZ ;  /* 0x000000413a410227 */ /* 0x020fc800078e00ff */
[----:B------:R-:W-:Y:S02]  /*7650*/  IMAD.IADD R55, R55, 0x1, R61 ;  /* 0x0000000137377824 */ /* 0x000fe400078e023d */
[----:B------:R-:W-:Y:S01]  /*7660*/  IMAD.MOV.U32 R57, RZ, RZ, R58 ;  /* 0x000000ffff397224 */ /* 0x000fe200078e003a */
[----:B---3--:R-:W-:Y:S01]  /*7670*/  @P0 SHF.R.U32.HI R57, RZ, R64, R59 ;  /* 0x00000040ff390219 */ /* 0x008fe2000001163b */
[----:B------:R-:W-:Y:S01]  /*7680*/  IMAD R61, R62, UR4, RZ ;  /* 0x000000043e3d7c24 */ /* 0x000fe2000f8e02ff */
[----:B------:R-:W-:Y:S01]  /*7690*/  MOV R59, R58 ;  /* 0x0000003a003b7202 */ /* 0x000fe20000000f00 */
[----:B------:R-:W-:Y:S01]  /*76a0*/  IMAD.WIDE.U32 R16, R69, UR4, R16 ;  /* 0x0000000445107c25 */ /* 0x000fe2000f8e0010 */
[----:B------:R-:W-:-:S03]  /*76b0*/  @P0 SHF.R.U32.HI R59, RZ, R70, R65 ;  /* 0x00000046ff3b0219 */ /* 0x000fc60000011641 */
[----:B------:R-:W-:Y:S01]  /*76c0*/  IMAD R62, R62, UR6, RZ ;  /* 0x000000063e3e7c24 */ /* 0x000fe2000f8e02ff */
[----:B------:R-:W-:Y:S01]  /*76d0*/  BAR.SYNC.DEFER_BLOCKING 0x1, 0x180 ;  /* 0x0046000000007b1d */ /* 0x000fe20000010000 */
[C---:B------:R-:W-:Y:S01]  /*76e0*/  IMAD R63, R69.reuse, UR5, R61 ;  /* 0x00000005453f7c24 */ /* 0x040fe2000f8e023d */
[--C-:B------:R-:W-:Y:S01]  /*76f0*/  SHF.R.S32.HI R61, RZ, 0x1f, R57.reuse ;  /* 0x0000001fff3d7819 */ /* 0x100fe20000011439 */
[----:B------:R-:W-:Y:S01]  /*7700*/  IMAD R65, R69, UR7, R62 ;  /* 0x0000000745417c24 */ /* 0x000fe2000f8e023e */
[----:B------:R-:W-:Y:S01]  /*7710*/  IADD3 R16, P0, R57, R16, RZ ;  /* 0x0000001039107210 */ /* 0x000fe20007f1e0ff */
[----:B------:R-:W-:Y:S01]  /*7720*/  IMAD.MOV R57, RZ, RZ, -R57 ;  /* 0x000000ffff397224 */ /* 0x000fe200078e0a39 */
[----:B------:R-:W-:Y:S01]  /*7730*/  SHF.R.S32.HI R62, RZ, 0x1f, R59 ;  /* 0x0000001fff3e7819 */ /* 0x000fe2000001143b */
[----:B------:R-:W-:Y:S01]  /*7740*/  IMAD.WIDE.U32 R54, R69, UR6, R54 ;  /* 0x0000000645367c25 */ /* 0x000fe2000f8e0036 */
[----:B------:R-:W-:Y:S01]  /*7750*/  ULDC.64 UR4, c[0x0][0xb30] ;  /* 0x0002cc0000047ab9 */ /* 0x000fe20000000a00 */
[----:B------:R-:W-:Y:S01]  /*7760*/  IADD3.X R17, R61, R17, R63, P0, !PT ;  /* 0x000000113d117210 */ /* 0x000fe200007fe43f */
[----:B------:R-:W-:Y:S01]  /*7770*/  ULDC.64 UR6, c[0x0][0xbc8] ;  /* 0x0002f20000067ab9 */ /* 0x000fe20000000a00 */
[----:B------:R-:W-:Y:S01]  /*7780*/  IMAD.MOV R64, RZ, RZ, -R59 ;  /* 0x000000ffff407224 */ /* 0x000fe200078e0a3b */
[----:B------:R-:W-:Y:S01]  /*7790*/  IADD3 R55, R55, R65, RZ ;  /* 0x0000004137377210 */ /* 0x000fe20007ffe0ff */
[----:B------:R-:W-:-:S02]  /*77a0*/  IMAD R57, R23, R57, R58 ;  /* 0x0000003917397224 */ /* 0x000fc400078e023a */
[----:B------:R-:W-:Y:S02]  /*77b0*/  IMAD R62, R62, UR4, RZ ;  /* 0x000000043e3e7c24 */ /* 0x000fe4000f8e02ff */
[----:B------:R-:W-:Y:S01]  /*77c0*/  IMAD R61, R23, R64, R58 ;  /* 0x00000040173d7224 */ /* 0x000fe200078e023a */
[----:B------:R-:W-:Y:S01]  /*77d0*/  SHF.R.S32.HI R58, RZ, 0x1f, R57 ;  /* 0x0000001fff3a7819 */ /* 0x000fe20000011439 */
[C---:B------:R-:W-:Y:S01]  /*77e0*/  IMAD R63, R59.reuse, UR5, R62 ;  /* 0x000000053b3f7c24 */ /* 0x040fe2000f8e023e */
[----:B------:R-:W0:Y:S01]  /*77f0*/  S2UR UR5, SR_CgaCtaId ;  /* 0x00000000000579c3 */ /* 0x000e220000008800 */
[----:B------:R-:W-:Y:S01]  /*7800*/  IMAD.WIDE.U32 R54, R59, UR4, R54 ;  /* 0x000000043b367c25 */ /* 0x000fe2000f8e0036 */
[----:B------:R-:W-:Y:S01]  /*7810*/  SHF.R.S32.HI R59, RZ, 0x1f, R61 ;  /* 0x0000001fff3b7819 */ /* 0x000fe2000001143d */
[----:B------:R-:W-:Y:S02]  /*7820*/  UMOV UR4, 0x400 ;  /* 0x0000040000047882 */ /* 0x000fe40000000000 */
[----:B------:R-:W-:-:S02]  /*7830*/  IMAD R58, R58, UR6, RZ ;  /* 0x000000063a3a7c24 */ /* 0x000fc4000f8e02ff */
[----:B------:R-:W-:Y:S02]  /*7840*/  IMAD R62, R59, UR8, RZ ;  /* 0x000000083b3e7c24 */ /* 0x000fe4000f8e02ff */
[----:B------:R-:W-:Y:S02]  /*7850*/  IMAD.IADD R55, R55, 0x1, R63 ;  /* 0x0000000137377824 */ /* 0x000fe400078e023f */
[C---:B------:R-:W-:Y:S02]  /*7860*/  IMAD R59, R57.reuse, UR7, R58 ;  /* 0x00000007393b7c24 */ /* 0x040fe4000f8e023a */
[----:B------:R-:W-:Y:S01]  /*7870*/  IMAD.WIDE.U32 R16, R57, UR6, R16 ;  /* 0x0000000639107c25 */ /* 0x000fe2000f8e0010 */
[----:B------:R-:W-:-:S03]  /*7880*/  ULDC.64 UR6, c[0x0][0xba8] ;  /* 0x0002ea0000067ab9 */ /* 0x000fc60000000a00 */
[C---:B------:R-:W-:Y:S02]  /*7890*/  IMAD R63, R61.reuse, UR9, R62 ;  /* 0x000000093d3f7c24 */ /* 0x040fe4000f8e023e */
[----:B------:R-:W-:Y:S01]  /*78a0*/  IMAD.WIDE.U32 R54, R61, UR8, R54 ;  /* 0x000000083d367c25 */ /* 0x000fe2000f8e0036 */
[----:B------:R-:W-:Y:S01]  /*78b0*/  LEA R61, P0, R16, UR6, 0x2 ;  /* 0x00000006103d7c11 */ /* 0x000fe2000f8010ff */
[----:B------:R-:W-:Y:S01]  /*78c0*/  ULDC.64 UR8, c[0x0][0xb00] ;  /* 0x0002c00000087ab9 */ /* 0x000fe20000000a00 */
[----:B------:R-:W-:Y:S01]  /*78d0*/  ULDC UR6, c[0x0][0xa88] ;  /* 0x0002a20000067ab9 */ /* 0x000fe20000000800 */
[----:B------:R-:W-:Y:S01]  /*78e0*/  IMAD.IADD R57, R17, 0x1, R59 ;  /* 0x0000000111397824 */ /* 0x000fe200078e023b */
[----:B------:R-:W-:Y:S01]  /*78f0*/  LEA R66, P1, R54, UR8, 0x2 ;  /* 0x0000000836427c11 */ /* 0x000fe2000f8210ff */
[----:B------:R-:W-:Y:S01]  /*7900*/  IMAD.IADD R17, R55, 0x1, R63 ;  /* 0x0000000137117824 */ /* 0x000fe200078e023f */
[----:B0-----:R-:W-:Y:S01]  /*7910*/  ULEA UR4, UR5, UR4, 0x18 ;  /* 0x0000000405047291 */ /* 0x001fe2000f8ec03f */
[----:B------:R-:W-:Y:S01]  /*7920*/  IMAD R58, R60, 0xc0, R56 ;  /* 0x000000c03c3a7824 */ /* 0x000fe200078e0238 */
[----:B------:R-:W-:Y:S01]  /*7930*/  LEA.HI.X R59, R16, UR7, R57, 0x2, P0 ;  /* 0x00000007103b7c11 */ /* 0x000fe200080f1439 */
[----:B------:R-:W-:Y:S01]  /*7940*/  SHFL.IDX PT, R56, R61, 0x1, 0x1c1f ;  /* 0x003c1f003d387f89 */ /* 0x000fe200000e0000 */
[----:B------:R-:W-:Y:S01]  /*7950*/  LEA.HI.X R67, R54, UR9, R17, 0x2, P1 ;  /* 0x0000000936437c11 */ /* 0x000fe200088f1411 */
[----:B------:R-:W-:Y:S01]  /*7960*/  IMAD R63, R23, UR6, RZ ;  /* 0x00000006173f7c24 */ /* 0x000fe2000f8e02ff */
[----:B------:R-:W-:Y:S01]  /*7970*/  LOP3.LUT P0, RZ, R18, 0x3, RZ, 0xc0, !PT ;  /* 0x0000000312ff7812 */ /* 0x000fe2000780c0ff */
[----:B------:R-:W-:Y:S01]  /*7980*/  SHFL.IDX PT, R54, R61, RZ, 0x1c1f ;  /* 0x001c1fff3d367589 */ /* 0x000fe200000e0000 */
[C---:B------:R-:W-:Y:S01]  /*7990*/  IADD3 R62, R58.reuse, 0x8, RZ ;  /* 0x000000083a3e7810 */ /* 0x040fe20007ffe0ff */
[----:B------:R-:W-:Y:S01]  /*79a0*/  UIADD3 UR4, UR4, 0x2d820, URZ ;  /* 0x0002d82004047890 */ /* 0x000fe2000fffe03f */
[-C--:B------:R-:W-:Y:S01]  /*79b0*/  ISETP.GE.OR P1, PT, R58, R63.reuse, P0 ;  /* 0x0000003f3a00720c */ /* 0x080fe20000726670 */
[----:B------:R-:W0:Y:S01]  /*79c0*/  SHFL.IDX PT, R55, R59, RZ, 0x1c1f ;  /* 0x001c1fff3b377589 */ /* 0x000e2200000e0000 */
[-C--:B------:R-:W-:Y:S01]  /*79d0*/  ISETP.GE.OR P0, PT, R62, R63.reuse, P0 ;  /* 0x0000003f3e00720c */ /* 0x080fe20000706670 */
[----:B------:R-:W-:Y:S01]  /*79e0*/  UPRMT UR4, URZ, 0x654, UR4 ;  /* 0x000006543f047896 */ /* 0x000fe20008000004 */
[----:B------:R-:W-:Y:S01]  /*79f0*/  ISETP.GE.AND P2, PT, R58, R63, PT ;  /* 0x0000003f3a00720c */ /* 0x000fe20003f46270 */
[----:B------:R-:W1:Y:S01]  /*7a00*/  SHFL.IDX PT, R57, R59, 0x1, 0x1c1f ;  /* 0x003c1f003b397f89 */ /* 0x000e6200000e0000 */
[----:B------:R-:W-:-:S03]  /*7a10*/  LOP3.LUT R23, R22, 0x7ffffffc, RZ, 0xc0, !PT ;  /* 0x7ffffffc16177812 */ /* 0x000fc600078ec0ff */
[----:B------:R2:W3:Y:S02]  /*7a20*/  SHFL.IDX PT, R16, R66, RZ, 0x1c1f ;  /* 0x001c1fff42107589 */ /* 0x0004e400000e0000 */
[----:B------:R-:W-:Y:S01]  /*7a30*/  IMAD.IADD R23, R18, 0x1, -R23 ;  /* 0x0000000112177824 */ /* 0x000fe200078e0a17 */
[----:B------:R-:W-:Y:S01]  /*7a40*/  SYNCS.ARRIVE.TRANS64.RED.A1T0 RZ, [UR4], RZ ;  /* 0x000000ffffff79a7 */ /* 0x000fe20008100404 */
[----:B------:R2:W4:Y:S02]  /*7a50*/  SHFL.IDX PT, R17, R67, RZ, 0x1c1f ;  /* 0x001c1fff43117589 */ /* 0x00052400000e0000 */
[----:B------:R-:W-:Y:S02]  /*7a60*/  IMAD.SHL.U32 R23, R23, 0x2, RZ ;  /* 0x0000000217177824 */ /* 0x000fe400078e00ff */
[----:B0-----:R2:W-:Y:S04]  /*7a70*/  @!P1 ST.E desc[UR36][R54.64], R19 ;  /* 0x0000001336009985 */ /* 0x0015e8000c101924 */
[----:B-1----:R2:W-:Y:S01]  /*7a80*/  @!P0 ST.E desc[UR36][R56.64], R0 ;  /* 0x0000000038008985 */ /* 0x0025e2000c101924 */
[----:B------:R-:W-:Y:S05]  /*7a90*/  @P2 BRA `(.L_x_37) ;  /* 0x0000000400182947 */ /* 0x000fea0003800000 */
[C---:B--2---:R-:W-:Y:S01]  /*7aa0*/  VIADD R0, R23.reuse, 0x8 ;  /* 0x0000000817007836 */ /* 0x044fe20000000000 */
[----:B------:R-:W-:Y:S01]  /*7ab0*/  ULDC UR4, c[0x0][0xac8] ;  /* 0x0002b20000047ab9 */ /* 0x000fe20000000800 */
[C---:B------:R-:W-:Y:S01]  /*7ac0*/  IADD3 R18, R23.reuse, 0x10, RZ ;  /* 0x0000001017127810 */ /* 0x040fe20007ffe0ff */
[C---:B------:R-:W-:Y:S01]  /*7ad0*/  VIADD R19, R23.reuse, 0x18 ;  /* 0x0000001817137836 */ /* 0x040fe20000000000 */
[C---:B------:R-:W-:Y:S01]  /*7ae0*/  ISETP.GE.AND P0, PT, R23.reuse, UR4, PT ;  /* 0x0000000417007c0c */ /* 0x040fe2000bf06270 */
[C---:B------:R-:W-:Y:S01]  /*7af0*/  VIADD R54, R23.reuse, 0x20 ;  /* 0x0000002017367836 */ /* 0x040fe20000000000 */
[----:B------:R-:W-:Y:S01]  /*7b00*/  ISETP.GE.AND P1, PT, R0, UR4, PT ;  /* 0x0000000400007c0c */ /* 0x000fe2000bf26270 */
[C---:B------:R-:W-:Y:S01]  /*7b10*/  VIADD R64, R23.reuse, 0x38 ;  /* 0x0000003817407836 */ /* 0x040fe20000000000 */
[----:B------:R-:W-:Y:S01]  /*7b20*/  ISETP.GE.AND P2, PT, R18, UR4, PT ;  /* 0x0000000412007c0c */ /* 0x000fe2000bf46270 */
[----:B------:R-:W-:Y:S01]  /*7b30*/  VIADD R65, R23, 0x40 ;  /* 0x0000004017417836 */ /* 0x000fe20000000000 */
[----:B------:R-:W-:-:S02]  /*7b40*/  ISETP.GE.AND P3, PT, R19, UR4, PT ;  /* 0x0000000413007c0c */ /* 0x000fc4000bf66270 */
[----:B------:R-:W-:-:S07]  /*7b50*/  ISETP.GE.AND P4, PT, R54, UR4, PT ;  /* 0x0000000436007c0c */ /* 0x000fce000bf86270 */
[----:B------:R-:W-:Y:S02]  /*7b60*/  @!P1 LEA.HI R0, R0, R0, RZ, 0x1 ;  /* 0x0000000000009211 */ /* 0x000fe400078f08ff */
[----:B------:R-:W-:Y:S02]  /*7b70*/  @!P2 LEA.HI R18, R18, R18, RZ, 0x1 ;  /* 0x000000121212a211 */ /* 0x000fe400078f08ff */
[----:B------:R-:W-:Y:S02]  /*7b80*/  @!P3 LEA.HI R22, R19, R19, RZ, 0x1 ;  /* 0x000000131316b211 */ /* 0x000fe400078f08ff */
[----:B------:R-:W-:Y:S02]  /*7b90*/  @!P1 LOP3.LUT R55, R0, 0xfffffffe, RZ, 0xc0, !PT ;  /* 0xfffffffe00379812 */ /* 0x000fe400078ec0ff */
[----:B------:R-:W-:Y:S02]  /*7ba0*/  @!P4 LEA.HI R0, R54, R54, RZ, 0x1 ;  /* 0x000000363600c211 */ /* 0x000fe400078f08ff */
[----:B------:R-:W-:Y:S01]  /*7bb0*/  @!P2 LOP3.LUT R57, R18, 0xfffffffe, RZ, 0xc0, !PT ;  /* 0xfffffffe1239a812 */ /* 0x000fe200078ec0ff */
[----:B---34-:R-:W-:Y:S01]  /*7bc0*/  @!P0 IMAD.WIDE R18, R23, 0x4, R16 ;  /* 0x0000000417128825 */ /* 0x018fe200078e0210 */
[----:B------:R-:W-:-:S02]  /*7bd0*/  @!P3 LOP3.LUT R59, R22, 0xfffffffe, RZ, 0xc0, !PT ;  /* 0xfffffffe163bb812 */ /* 0x000fc400078ec0ff */
[----:B------:R-:W-:Y:S01]  /*7be0*/  @!P4 LOP3.LUT R61, R0, 0xfffffffe, RZ, 0xc0, !PT ;  /* 0xfffffffe003dc812 */ /* 0x000fe200078ec0ff */
[--C-:B------:R-:W-:Y:S01]  /*7bf0*/  @!P1 IMAD.WIDE R54, R55, 0x4, R16.reuse ;  /* 0x0000000437369825 */ /* 0x100fe200078e0210 */
[C---:B------:R-:W-:Y:S01]  /*7c00*/  IADD3 R22, R23.reuse, 0x30, RZ ;  /* 0x0000003017167810 */ /* 0x040fe20007ffe0ff */
[----:B------:R0:W-:Y:S02]  /*7c10*/  @!P0 ST.E.64 desc[UR36][R18.64], R38 ;  /* 0x0000002612008985 */ /* 0x0001e4000c101b24 */
[----:B------:R-:W-:Y:S02]  /*7c20*/  VIADD R0, R23, 0x28 ;  /* 0x0000002817007836 */ /* 0x000fe40000000000 */
[--C-:B------:R-:W-:Y:S01]  /*7c30*/  @!P2 IMAD.WIDE R56, R57, 0x4, R16.reuse ;  /* 0x000000043938a825 */ /* 0x100fe200078e0210 */
[----:B------:R1:W-:Y:S01]  /*7c40*/  @!P1 ST.E.64 desc[UR36][R54.64], R36 ;  /* 0x0000002436009985 */ /* 0x0003e2000c101b24 */
[----:B------:R-:W-:Y:S02]  /*7c50*/  ISETP.GE.AND P1, PT, R22, UR4, PT ;  /* 0x0000000416007c0c */ /* 0x000fe4000bf26270 */
[--C-:B------:R-:W-:Y:S01]  /*7c60*/  @!P3 IMAD.WIDE R58, R59, 0x4, R16.reuse ;  /* 0x000000043b3ab825 */ /* 0x100fe200078e0210 */
[----:B------:R-:W-:Y:S01]  /*7c70*/  ISETP.GE.AND P0, PT, R0, UR4, PT ;  /* 0x0000000400007c0c */ /* 0x000fe2000bf06270 */
[----:B------:R2:W-:Y:S01]  /*7c80*/  @!P2 ST.E.64 desc[UR36][R56.64], R34 ;  /* 0x000000223800a985 */ /* 0x0005e2000c101b24 */
[----:B------:R-:W-:Y:S01]  /*7c90*/  ISETP.GE.AND P2, PT, R64, UR4, PT ;  /* 0x0000000440007c0c */ /* 0x000fe2000bf46270 */
[----:B------:R-:W-:Y:S01]  /*7ca0*/  @!P4 IMAD.WIDE R60, R61, 0x4, R16 ;  /* 0x000000043d3cc825 */ /* 0x000fe200078e0210 */
[C---:B0-----:R-:W-:Y:S01]  /*7cb0*/  IADD3 R19, R23.reuse, 0x50, RZ ;  /* 0x0000005017137810 */ /* 0x041fe20007ffe0ff */
[----:B------:R0:W-:Y:S02]  /*7cc0*/  @!P3 ST.E.64 desc[UR36][R58.64], R40 ;  /* 0x000000283a00b985 */ /* 0x0001e4000c101b24 */
[----:B------:R-:W-:Y:S01]  /*7cd0*/  VIADD R18, R23, 0x48 ;  /* 0x0000004817127836 */ /* 0x000fe20000000000 */
[----:B------:R-:W-:Y:S01]  /*7ce0*/  ISETP.GE.AND P3, PT, R65, UR4, PT ;  /* 0x0000000441007c0c */ /* 0x000fe2000bf66270 */
[----:B-1----:R-:W-:Y:S01]  /*7cf0*/  VIADD R36, R23, 0x58 ;  /* 0x0000005817247836 */ /* 0x002fe20000000000 */
[----:B------:R1:W-:Y:S01]  /*7d00*/  @!P4 ST.E.64 desc[UR36][R60.64], R46 ;  /* 0x0000002e3c00c985 */ /* 0x0003e2000c101b24 */
[----:B------:R-:W-:-:S02]  /*7d10*/  ISETP.GE.AND P5, PT, R19, UR4, PT ;  /* 0x0000000413007c0c */ /* 0x000fc4000bfa6270 */
[----:B------:R-:W-:Y:S02]  /*7d20*/  ISETP.GE.AND P4, PT, R18, UR4, PT ;  /* 0x0000000412007c0c */ /* 0x000fe4000bf86270 */
[----:B------:R-:W-:Y:S02]  /*7d30*/  ISETP.GE.AND P6, PT, R36, UR4, PT ;  /* 0x0000000424007c0c */ /* 0x000fe4000bfc6270 */
[----:B------:R-:W-:Y:S02]  /*7d40*/  @!P0 LEA.HI R0, R0, R0, RZ, 0x1 ;  /* 0x0000000000008211 */ /* 0x000fe400078f08ff */
[----:B------:R-:W-:Y:S02]  /*7d50*/  @!P1 LEA.HI R22, R22, R22, RZ, 0x1 ;  /* 0x0000001616169211 */ /* 0x000fe400078f08ff */
[----:B------:R-:W-:Y:S02]  /*7d60*/  @!P2 LEA.HI R64, R64, R64, RZ, 0x1 ;  /* 0x000000404040a211 */ /* 0x000fe400078f08ff */
[----:B------:R-:W-:-:S02]  /*7d70*/  @!P3 LEA.HI R65, R65, R65, RZ, 0x1 ;  /* 0x000000414141b211 */ /* 0x000fc400078f08ff */
[----:B--2---:R-:W-:Y:S02]  /*7d80*/  @!P5 LEA.HI R34, R19, R19, RZ, 0x1 ;  /* 0x000000131322d211 */ /* 0x004fe400078f08ff */
[----:B------:R-:W-:Y:S02]  /*7d90*/  @!P4 LEA.HI R18, R18, R18, RZ, 0x1 ;  /* 0x000000121212c211 */ /* 0x000fe400078f08ff */
[----:B------:R-:W-:Y:S02]  /*7da0*/  @!P0 LOP3.LUT R19, R0, 0xfffffffe, RZ, 0xc0, !PT ;  /* 0xfffffffe00138812 */ /* 0x000fe400078ec0ff */
[----:B------:R-:W-:Y:S02]  /*7db0*/  @!P1 LOP3.LUT R35, R22, 0xfffffffe, RZ, 0xc0, !PT ;  /* 0xfffffffe16239812 */ /* 0x000fe400078ec0ff */
[----:B------:R-:W-:Y:S02]  /*7dc0*/  @!P6 LEA.HI R36, R36, R36, RZ, 0x1 ;  /* 0x000000242424e211 */ /* 0x000fe400078f08ff */
[----:B------:R-:W-:-:S02]  /*7dd0*/  @!P2 LOP3.LUT R37, R64, 0xfffffffe, RZ, 0xc0, !PT ;  /* 0xfffffffe4025a812 */ /* 0x000fc400078ec0ff */
[----:B------:R-:W-:Y:S02]  /*7de0*/  @!P3 LOP3.LUT R39, R65, 0xfffffffe, RZ, 0xc0, !PT ;  /* 0xfffffffe4127b812 */ /* 0x000fe400078ec0ff */
[----:B0-----:R-:W-:Y:S01]  /*7df0*/  @!P4 LOP3.LUT R41, R18, 0xfffffffe, RZ, 0xc0, !PT ;  /* 0xfffffffe1229c812 */ /* 0x001fe200078ec0ff */
[--C-:B------:R-:W-:Y:S01]  /*7e00*/  @!P0 IMAD.WIDE R18, R19, 0x4, R16.reuse ;  /* 0x0000000413128825 */ /* 0x100fe200078e0210 */
[----:B-1----:R-:W-:Y:S02]  /*7e10*/  @!P5 LOP3.LUT R47, R34, 0xfffffffe, RZ, 0xc0, !PT ;  /* 0xfffffffe222fd812 */ /* 0x002fe400078ec0ff */
[----:B------:R-:W-:Y:S01]  /*7e20*/  @!P6 LOP3.LUT R55, R36, 0xfffffffe, RZ, 0xc0, !PT ;  /* 0xfffffffe2437e812 */ /* 0x000fe200078ec0ff */
[--C-:B------:R-:W-:Y:S01]  /*7e30*/  @!P1 IMAD.WIDE R34, R35, 0x4, R16.reuse ;  /* 0x0000000423229825 */ /* 0x100fe200078e0210 */
[----:B------:R0:W-:Y:S03]  /*7e40*/  @!P0 ST.E.64 desc[UR36][R18.64], R2 ;  /* 0x0000000212008985 */ /* 0x0001e6000c101b24 */
        /* <DEDUP_REMOVED lines=8> */
[----:B------:R-:W-:Y:S01]  /*7ed0*/  @!P6 IMAD.WIDE R16, R55, 0x4, R16 ;  /* 0x000000043710e825 */ /* 0x000fe200078e0210 */
[----:B------:R0:W-:Y:S04]  /*7ee0*/  @!P5 ST.E.64 desc[UR36][R46.64], R42 ;  /* 0x0000002a2e00d985 */ /* 0x0001e8000c101b24 */
[----:B------:R0:W-:Y:S02]  /*7ef0*/  @!P6 ST.E.64 desc[UR36][R16.64], R52 ;  /* 0x000000341000e985 */ /* 0x0001e4000c101b24 */
.L_x_37:
[----:B------:R-:W-:Y:S05]  /*7f00*/  BSYNC B0 ;  /* 0x0000000000007941 */ /* 0x000fea0003800000 */
.L_x_36:
[----:B------:R-:W-:Y:S01]  /*7f10*/  ISETP.GE.AND P0, PT, R62, R63, PT ;  /* 0x0000003f3e00720c */ /* 0x000fe20003f06270 */
[----:B0-2---:R1:W2:Y:S04]  /*7f20*/  SHFL.IDX PT, R19, R67, 0x1, 0x1c1f ;  /* 0x003c1f0043137f89 */ /* 0x0052a800000e0000 */
[----:B------:R1:W0:Y:S08]  /*7f30*/  SHFL.IDX PT, R18, R66, 0x1, 0x1c1f ;  /* 0x003c1f0042127f89 */ /* 0x00023000000e0000 */
[----:B-1----:R-:W-:Y:S05]  /*7f40*/  @P0 BRA `(.L_x_8) ;  /* 0x0000004000980947 */ /* 0x002fea0003800000 */
[C---:B------:R-:W-:Y:S01]  /*7f50*/  VIADD R0, R23.reuse, 0x8 ;  /* 0x0000000817007836 */ /* 0x040fe20000000000 */
[----:B------:R-:W-:Y:S01]  /*7f60*/  ULDC UR4, c[0x0][0xac8] ;  /* 0x0002b20000047ab9 */ /* 0x000fe20000000800 */
[C---:B------:R-:W-:Y:S01]  /*7f70*/  VIADD R2, R23.reuse, 0x10 ;  /* 0x0000001017027836 */ /* 0x040fe20000000000 */
[C---:B------:R-:W-:Y:S01]  /*7f80*/  IADD3 R3, R23.reuse, 0x18, RZ ;  /* 0x0000001817037810 */ /* 0x040fe20007ffe0ff */
[C---:B------:R-:W-:Y:S01]  /*7f90*/  VIADD R20, R23.reuse, 0x20 ;  /* 0x0000002017147836 */ /* 0x040fe20000000000 */
[----:B------:R-:W-:Y:S01]  /*7fa0*/  ISETP.GE.AND P3, PT, R0, UR4, PT ;  /* 0x0000000400007c0c */ /* 0x000fe2000bf66270 */
[C---:B------:R-:W-:Y:S01]  /*7fb0*/  VIADD R21, R23.reuse, 0x28 ;  /* 0x0000002817157836 */ /* 0x040fe20000000000 */
[----:B------:R-:W-:Y:S01]  /*7fc0*/  ISETP.GE.AND P4, PT, R2, UR4, PT ;  /* 0x0000000402007c0c */ /* 0x000fe2000bf86270 */
[----:B------:R-:W-:Y:S01]  /*7fd0*/  VIADD R28, R23, 0x40 ;  /* 0x00000040171c7836 */ /* 0x000fe20000000000 */
[----:B------:R-:W-:Y:S01]  /*7fe0*/  ISETP.GE.AND P5, PT, R3, UR4, PT ;  /* 0x0000000403007c0c */ /* 0x000fe2000bfa6270 */
[C---:B------:R-:W-:Y:S01]  /*7ff0*/  VIADD R29, R23.reuse, 0x48 ;  /* 0x00000048171d7836 */ /* 0x040fe20000000000 */
[C---:B------:R-:W-:Y:S01]  /*8000*/  ISETP.GE.AND P2, PT, R23.reuse, UR4, PT ;  /* 0x0000000417007c0c */ /* 0x040fe2000bf46270 */
[----:B------:R-:W-:Y:S01]  /*8010*/  VIADD R34, R23, 0x50 ;  /* 0x0000005017227836 */ /* 0x000fe20000000000 */
[----:B------:R-:W-:-:S02]  /*8020*/  ISETP.GE.AND P0, PT, R20, UR4, PT ;  /* 0x0000000414007c0c */ /* 0x000fc4000bf06270 */
[----:B------:R-:W-:Y:S02]  /*8030*/  ISETP.GE.AND P1, PT, R21, UR4, PT ;  /* 0x0000000415007c0c */ /* 0x000fe4000bf26270 */
[----:B------:R-:W-:Y:S02]  /*8040*/  IADD3 R22, R23, 0x38, RZ ;  /* 0x0000003817167810 */ /* 0x000fe40007ffe0ff */
[----:B------:R-:W-:Y:S02]  /*8050*/  @!P3 LEA.HI R0, R0, R0, RZ, 0x1 ;  /* 0x000000000000b211 */ /* 0x000fe400078f08ff */
[----:B------:R-:W-:Y:S02]  /*8060*/  @!P4 LEA.HI R2, R2, R2, RZ, 0x1 ;  /* 0x000000020202c211 */ /* 0x000fe400078f08ff */
[----:B------:R-:W-:Y:S02]  /*8070*/  @!P5 LEA.HI R3, R3, R3, RZ, 0x1 ;  /* 0x000000030303d211 */ /* 0x000fe400078f08ff */
[----:B------:R-:W-:Y:S01]  /*8080*/  @!P3 LOP3.LUT R5, R0, 0xfffffffe, RZ, 0xc0, !PT ;  /* 0xfffffffe0005b812 */ /* 0x000fe200078ec0ff */
[----:B------:R-:W-:Y:S01]  /*8090*/  VIADD R0, R23, 0x30 ;  /* 0x0000003017007836 */ /* 0x000fe20000000000 */
[----:B------:R-:W-:-:S02]  /*80a0*/  @!P4 LOP3.LUT R7, R2, 0xfffffffe, RZ, 0xc0, !PT ;  /* 0xfffffffe0207c812 */ /* 0x000fc400078ec0ff */
[----:B----4-:R-:W-:Y:S01]  /*80b0*/  @!P5 LOP3.LUT R17, R3, 0xfffffffe, RZ, 0xc0, !PT ;  /* 0xfffffffe0311d812 */ /* 0x010fe200078ec0ff */
[--C-:B0-2---:R-:W-:Y:S01]  /*80c0*/  @!P2 IMAD.WIDE R2, R23, 0x4, R18.reuse ;  /* 0x000000041702a825 */ /* 0x105fe200078e0212 */
[----:B------:R-:W-:Y:S02]  /*80d0*/  ISETP.GE.AND P6, PT, R34, UR4, PT ;  /* 0x0000000422007c0c */ /* 0x000fe4000bfc6270 */
[----:B------:R-:W-:Y:S01]  /*80e0*/  @!P0 LEA.HI R20, R20, R20, RZ, 0x1 ;  /* 0x0000001414148211 */ /* 0x000fe200078f08ff */
[--C-:B------:R-:W-:Y:S01]  /*80f0*/  @!P3 IMAD.WIDE R4, R5, 0x4, R18.reuse ;  /* 0x000000040504b825 */ /* 0x100fe200078e0212 */
[----:B------:R0:W-:Y:S01]  /*8100*/  @!P2 ST.E.64 desc[UR36][R2.64], R10 ;  /* 0x0000000a0200a985 */ /* 0x0001e2000c101b24 */
[----:B------:R-:W-:Y:S02]  /*8110*/  ISETP.GE.AND P2, PT, R0, UR4, PT ;  /* 0x0000000400007c0c */ /* 0x000fe4000bf46270 */
[----:B------:R-:W-:Y:S01]  /*8120*/  @!P4 IMAD.WIDE R6, R7, 0x4, R18 ;  /* 0x000000040706c825 */ /* 0x000fe200078e0212 */
[----:B------:R1:W-:Y:S01]  /*8130*/  @!P3 ST.E.64 desc[UR36][R4.64], R24 ;  /* 0x000000180400b985 */ /* 0x0003e2000c101b24 */
[----:B------:R-:W-:-:S02]  /*8140*/  ISETP.GE.AND P3, PT, R22, UR4, PT ;  /* 0x0000000416007c0c */ /* 0x000fc4000bf66270 */
[----:B---3--:R-:W-:Y:S01]  /*8150*/  @!P5 IMAD.WIDE R16, R17, 0x4, R18 ;  /* 0x000000041110d825 */ /* 0x008fe200078e0212 */
[----:B------:R2:W-:Y:S01]  /*8160*/  @!P4 ST.E.64 desc[UR36][R6.64], R32 ;  /* 0x000000200600c985 */ /* 0x0005e2000c101b24 */
[----:B------:R-:W-:Y:S02]  /*8170*/  ISETP.GE.AND P4, PT, R28, UR4, PT ;  /* 0x000000041c007c0c */ /* 0x000fe4000bf86270 */
[----:B------:R-:W-:Y:S01]  /*8180*/  @!P1 LEA.HI R21, R21, R21, RZ, 0x1 ;  /* 0x0000001515159211 */ /* 0x000fe200078f08ff */
[----:B------:R3:W-:Y:S01]  /*8190*/  @!P5 ST.E.64 desc[UR36][R16.64], R44 ;  /* 0x0000002c1000d985 */ /* 0x0007e2000c101b24 */
[----:B------:R-:W-:Y:S02]  /*81a0*/  ISETP.GE.AND P5, PT, R29, UR4, PT ;  /* 0x000000041d007c0c */ /* 0x000fe4000bfa6270 */
[----:B0-----:R-:W-:Y:S02]  /*81b0*/  @!P0 LOP3.LUT R3, R20, 0xfffffffe, RZ, 0xc0, !PT ;  /* 0xfffffffe14038812 */ /* 0x001fe400078ec0ff */
[----:B------:R-:W-:-:S02]  /*81c0*/  @!P2 LEA.HI R0, R0, R0, RZ, 0x1 ;  /* 0x000000000000a211 */ /* 0x000fc400078f08ff */
[----:B-1----:R-:W-:Y:S01]  /*81d0*/  @!P1 LOP3.LUT R5, R21, 0xfffffffe, RZ, 0xc0, !PT ;  /* 0xfffffffe15059812 */ /* 0x002fe200078ec0ff */
[--C-:B------:R-:W-:Y:S01]  /*81e0*/  @!P0 IMAD.WIDE R2, R3, 0x4, R18.reuse ;  /* 0x0000000403028825 */ /* 0x100fe200078e0212 */
[----:B------:R-:W-:Y:S02]  /*81f0*/  @!P3 LEA.HI R22, R22, R22, RZ, 0x1 ;  /* 0x000000161616b211 */ /* 0x000fe400078f08ff */
[----:B------:R-:W-:Y:S01]  /*8200*/  @!P4 LEA.HI R28, R28, R28, RZ, 0x1 ;  /* 0x0000001c1c1cc211 */ /* 0x000fe200078f08ff */
[----:B------:R-:W-:Y:S01]  /*8210*/  @!P1 IMAD.WIDE R4, R5, 0x4, R18 ;  /* 0x0000000405049825 */ /* 0x000fe200078e0212 */
[----:B------:R-:W-:Y:S01]  /*8220*/  @!P6 LEA.HI R34, R34, R34, RZ, 0x1 ;  /* 0x000000222222e211 */ /* 0x000fe200078f08ff */
[----:B------:R0:W-:Y:S01]  /*8230*/  @!P0 ST.E.64 desc[UR36][R2.64], R30 ;  /* 0x0000001e02008985 */ /* 0x0001e2000c101b24 */
[----:B------:R-:W-:Y:S02]  /*8240*/  @!P5 LEA.HI R29, R29, R29, RZ, 0x1 ;  /* 0x0000001d1d1dd211 */ /* 0x000fe400078f08ff */
[----:B--2---:R-:W-:Y:S01]  /*8250*/  @!P2 LOP3.LUT R7, R0, 0xfffffffe, RZ, 0xc0, !PT ;  /* 0xfffffffe0007a812 */ /* 0x004fe200078ec0ff */
[----:B------:R1:W-:Y:S01]  /*8260*/  @!P1 ST.E.64 desc[UR36][R4.64], R48 ;  /* 0x0000003004009985 */ /* 0x0003e2000c101b24 */
[----:B------:R-:W-:-:S02]  /*8270*/  @!P3 LOP3.LUT R11, R22, 0xfffffffe, RZ, 0xc0, !PT ;  /* 0xfffffffe160bb812 */ /* 0x000fc400078ec0ff */
[----:B---3--:R-:W-:Y:S02]  /*8280*/  @!P4 LOP3.LUT R17, R28, 0xfffffffe, RZ, 0xc0, !PT ;  /* 0xfffffffe1c11c812 */ /* 0x008fe400078ec0ff */
[----:B------:R-:W-:Y:S02]  /*8290*/  @!P5 LOP3.LUT R29, R29, 0xfffffffe, RZ, 0xc0, !PT ;  /* 0xfffffffe1d1dd812 */ /* 0x000fe400078ec0ff */
[----:B------:R-:W-:Y:S02]  /*82a0*/  @!P6 LOP3.LUT R21, R34, 0xfffffffe, RZ, 0xc0, !PT ;  /* 0xfffffffe2215e812 */ /* 0x000fe400078ec0ff */
[----:B------:R-:W-:Y:S01]  /*82b0*/  IADD3 R23, R23, 0x58, RZ ;  /* 0x0000005817177810 */ /* 0x000fe20007ffe0ff */
[----:B0-----:R-:W-:-:S03]  /*82c0*/  @!P2 IMAD.WIDE R2, R7, 0x4, R18 ;  /* 0x000000040702a825 */ /* 0x001fc600078e0212 */
[----:B------:R-:W-:Y:S01]  /*82d0*/  ISETP.GE.AND P0, PT, R23, UR4, PT ;  /* 0x0000000417007c0c */ /* 0x000fe2000bf06270 */
[--C-:B-1----:R-:W-:Y:S01]  /*82e0*/  @!P3 IMAD.WIDE R4, R11, 0x4, R18.reuse ;  /* 0x000000040b04b825 */ /* 0x102fe200078e0212 */
[----:B------:R1:W-:Y:S03]  /*82f0*/  @!P2 ST.E.64 desc[UR36][R2.64], R8 ;  /* 0x000000080200a985 */ /* 0x0003e6000c101b24 */
[--C-:B------:R-:W-:Y:S01]  /*8300*/  @!P4 IMAD.WIDE R6, R17, 0x4, R18.reuse ;  /* 0x000000041106c825 */ /* 0x100fe200078e0212 */
[----:B------:R1:W-:Y:S03]  /*8310*/  @!P3 ST.E.64 desc[UR36][R4.64], R12 ;  /* 0x0000000c0400b985 */ /* 0x0003e6000c101b24 */
[--C-:B------:R-:W-:Y:S01]  /*8320*/  @!P5 IMAD.WIDE R10, R29, 0x4, R18.reuse ;  /* 0x000000041d0ad825 */ /* 0x100fe200078e0212 */
[----:B------:R1:W-:Y:S03]  /*8330*/  @!P4 ST.E.64 desc[UR36][R6.64], R14 ;  /* 0x0000000e0600c985 */ /* 0x0003e6000c101b24 */
[----:B------:R-:W-:Y:S01]  /*8340*/  @!P6 IMAD.WIDE R16, R21, 0x4, R18 ;  /* 0x000000041510e825 */ /* 0x000fe200078e0212 */
[----:B------:R1:W-:Y:S04]  /*8350*/  @!P5 ST.E.64 desc[UR36][R10.64], R26 ;  /* 0x0000001a0a00d985 */ /* 0x0003e8000c101b24 */
[----:B------:R1:W-:Y:S01]  /*8360*/  @!P6 ST.E.64 desc[UR36][R16.64], R50 ;  /* 0x000000321000e985 */ /* 0x0003e2000c101b24 */
[----:B------:R-:W-:Y:S05]  /*8370*/  @P0 BRA `(.L_x_8) ;  /* 0x0000003c008c0947 */ /* 0x000fea0003800000 */
[----:B------:R-:W-:-:S04]  /*8380*/  LEA.HI R23, R23, R23, RZ, 0x1 ;  /* 0x0000001717177211 */ /* 0x000fc800078f08ff */
[----:B-1----:R-:W-:-:S05]  /*8390*/  LOP3.LUT R3, R23, 0xfffffffe, RZ, 0xc0, !PT ;  /* 0xfffffffe17037812 */ /* 0x002fca00078ec0ff */
[----:B------:R-:W-:-:S05]  /*83a0*/  IMAD.WIDE R2, R3, 0x4, R18 ;  /* 0x0000000403027825 */ /* 0x000fca00078e0212 */
[----:B------:R0:W-:Y:S01]  /*83b0*/  ST.E.64 desc[UR36][R2.64], R134 ;  /* 0x0000008602007985 */ /* 0x0001e2000c101b24 */
[----:B------:R-:W-:Y:S05]  /*83c0*/  BRA `(.L_x_8) ;  /* 0x0000003c00787947 */ /* 0x000fea0003800000 */
.L_x_35:
[----:B------:R-:W-:-:S05]  /*83d0*/  VIADD R0, R22, 0xffffff80 ;  /* 0xffffff8016007836 */ /* 0x000fca0000000000 */
[----:B------:R-:W-:-:S13]  /*83e0*/  ISETP.GT.AND P0, PT, R0, 0xbf, PT ;  /* 0x000000bf0000780c */ /* 0x000fda0003f04270 */
[----:B------:R-:W-:Y:S05]  /*83f0*/  @P0 BRA `(.L_x_8) ;  /* 0x0000003c006c0947 */ /* 0x000fea0003800000 */
[----:B------:R-:W0:Y:S01]  /*8400*/  S2R R3, SR_CTAID.X ;  /* 0x0000000000037919 */ /* 0x000e220000002500 */
[----:B------:R-:W1:Y:S01]  /*8410*/  LDC R4, c[0x0][0xbe8] ;  /* 0x0002fa00ff047b82 */ /* 0x000e620000000800 */
[----:B------:R-:W-:Y:S01]  /*8420*/  ULDC UR4, c[0x0][0xa88] ;  /* 0x0002a20000047ab9 */ /* 0x000fe20000000800 */
[----:B0-----:R-:W-:Y:S02]  /*8430*/  IMAD R22, R3, 0xc0, R22 ;  /* 0x000000c003167824 */ /* 0x001fe400078e0216 */
[----:B-1----:R-:W-:Y:S02]  /*8440*/  IMAD R3, R4, UR4, RZ ;  /* 0x0000000404037c24 */ /* 0x002fe4000f8e02ff */
[----:B------:R-:W-:-:S05]  /*8450*/  VIADD R22, R22, 0xffffff80 ;  /* 0xffffff8016167836 */ /* 0x000fca0000000000 */
[----:B------:R-:W-:-:S13]  /*8460*/  ISETP.GE.AND P0, PT, R22, R3, PT ;  /* 0x000000031600720c */ /* 0x000fda0003f06270 */
[----:B------:R-:W-:Y:S05]  /*8470*/  @P0 BRA `(.L_x_8) ;  /* 0x0000003c004c0947 */ /* 0x000fea0003800000 */
[----:B------:R-:W-:Y:S01]  /*8480*/  ISETP.NE.AND P0, PT, R4, 0x1, PT ;  /* 0x000000010400780c */ /* 0x000fe20003f05270 */
[----:B------:R-:W0:Y:S01]  /*8490*/  S2UR UR7, SR_CTAID.Z ;  /* 0x00000000000779c3 */ /* 0x000e220000002700 */
[----:B------:R-:W-:Y:S02]  /*84a0*/  USHF.R.S32.HI UR6, URZ, 0x1f, UR39 ;  /* 0x0000001f3f067899 */ /* 0x000fe40008011427 */
[----:B------:R-:W-:Y:S01]  /*84b0*/  IMAD R6, RZ, RZ, -UR39 ;  /* 0x80000027ff067e24 */ /* 0x000fe2000f8e02ff */
[----:B------:R-:W-:Y:S01]  /*84c0*/  ULDC.64 UR8, c[0x0][0xbd0] ;  /* 0x0002f40000087ab9 */ /* 0x000fe20000000a00 */
[----:B------:R-:W-:Y:S01]  /*84d0*/  IMAD.MOV.U32 R5, RZ, RZ, R22 ;  /* 0x000000ffff057224 */ /* 0x000fe200078e0016 */
[----:B------:R-:W-:Y:S02]  /*84e0*/  UIMAD UR6, UR6, UR8, URZ ;  /* 0x00000008060672a4 */ /* 0x000fe4000f8e023f */
[----:B------:R-:W-:Y:S01]  /*84f0*/  UIMAD.WIDE.U32 UR4, UR39, UR8, URZ ;  /* 0x00000008270472a5 */ /* 0x000fe2000f8e003f */
[----:B------:R-:W1:Y:S01]  /*8500*/  LDC.64 R12, c[0x0][0xbd8] ;  /* 0x0002f600ff0c7b82 */ /* 0x000e620000000a00 */
[----:B------:R-:W-:-:S04]  /*8510*/  UIMAD UR6, UR39, UR9, UR6 ;  /* 0x00000009270672a4 */ /* 0x000fc8000f8e0206 */
[----:B------:R-:W-:Y:S01]  /*8520*/  UIADD3 UR6, UR5, UR6, URZ ;  /* 0x0000000605067290 */ /* 0x000fe2000fffe03f */
[----:B------:R-:W-:Y:S01]  /*8530*/  MOV R2, UR4 ;  /* 0x0000000400027c02 */ /* 0x000fe20008000f00 */
[----:B------:R-:W-:Y:S01]  /*8540*/  IMAD.U32 R3, RZ, RZ, UR5 ;  /* 0x00000005ff037e24 */ /* 0x000fe2000f8e00ff */
[----:B------:R-:W2:Y:S01]  /*8550*/  @P0 LDC R9, c[0x0][0xbec] ;  /* 0x0002fb00ff090b82 */ /* 0x000ea20000000800 */
[----:B------:R-:W-:Y:S02]  /*8560*/  ULDC.64 UR4, c[0x0][0xbe0] ;  /* 0x0002f80000047ab9 */ /* 0x000fe40000000a00 */
[----:B------:R-:W-:-:S05]  /*8570*/  IMAD.U32 R3, RZ, RZ, UR6 ;  /* 0x00000006ff037e24 */ /* 0x000fca000f8e00ff */
[----:B------:R-:W3:Y:S01]  /*8580*/  S2UR UR10, SR_CTAID.Y ;  /* 0x00000000000a79c3 */ /* 0x000ee20000002600 */
[----:B0-----:R-:W-:-:S07]  /*8590*/  USHF.R.S32.HI UR8, URZ, 0x1f, UR7 ;  /* 0x0000001f3f087899 */ /* 0x001fce0008011407 */
[----:B------:R-:W3:Y:S01]  /*85a0*/  LDC R7, c[0x0][0xc50] ;  /* 0x00031400ff077b82 */ /* 0x000ee20000000800 */
[C---:B-1----:R-:W-:Y:S02]  /*85b0*/  IMAD R8, R12.reuse, UR8, RZ ;  /* 0x000000080c087c24 */ /* 0x042fe4000f8e02ff */
[----:B------:R-:W-:-:S04]  /*85c0*/  IMAD.WIDE.U32 R2, R12, UR7, R2 ;  /* 0x000000070c027c25 */ /* 0x000fc8000f8e0002 */
[----:B------:R-:W-:Y:S01]  /*85d0*/  IMAD R13, R13, UR7, R8 ;  /* 0x000000070d0d7c24 */ /* 0x000fe2000f8e0208 */
[----:B------:R-:W0:Y:S01]  /*85e0*/  @P0 LDC R11, c[0x0][0xbf0] ;  /* 0x0002fc00ff0b0b82 */ /* 0x000e220000000800 */
[----:B--2---:R-:W-:-:S04]  /*85f0*/  @P0 IMAD.HI.U32 R0, R22, R9, RZ ;  /* 0x0000000916000227 */ /* 0x004fc800078e00ff */
[----:B------:R-:W-:Y:S02]  /*8600*/  IMAD.IADD R3, R13, 0x1, R3 ;  /* 0x000000010d037824 */ /* 0x000fe400078e0203 */
[----:B---3--:R-:W-:-:S04]  /*8610*/  IMAD R9, R7, R6, UR10 ;  /* 0x0000000a07097e24 */ /* 0x008fc8000f8e0206 */
[----:B------:R-:W-:Y:S01]  /*8620*/  IMAD.WIDE.U32 R2, R9, UR4, R2 ;  /* 0x0000000409027c25 */ /* 0x000fe2000f8e0002 */
[----:B0-----:R-:W-:Y:S02]  /*8630*/  @P0 SHF.R.U32.HI R5, RZ, R11, R0 ;  /* 0x0000000bff050219 */ /* 0x001fe40000011600 */
[----:B------:R-:W-:Y:S02]  /*8640*/  SHF.R.S32.HI R0, RZ, 0x1f, R9 ;  /* 0x0000001fff007819 */ /* 0x000fe40000011409 */
[C---:B------:R-:W-:Y:S02]  /*8650*/  IADD3 R7, -R5.reuse, RZ, RZ ;  /* 0x000000ff05077210 */ /* 0x040fe40007ffe1ff */
[----:B------:R-:W-:Y:S01]  /*8660*/  IADD3 R2, P0, R5, R2, RZ ;  /* 0x0000000205027210 */ /* 0x000fe20007f1e0ff */
[----:B------:R-:W-:Y:S02]  /*8670*/  IMAD R0, R0, UR4, RZ ;  /* 0x0000000400007c24 */ /* 0x000fe4000f8e02ff */
[----:B------:R-:W-:-:S02]  /*8680*/  IMAD R7, R4, R7, R22 ;  /* 0x0000000704077224 */ /* 0x000fc400078e0216 */
[----:B------:R-:W-:Y:S01]  /*8690*/  IMAD R4, R9, UR5, R0 ;  /* 0x0000000509047c24 */ /* 0x000fe2000f8e0200 */
[----:B------:R-:W-:Y:S01]  /*86a0*/  SHF.R.S32.HI R9, RZ, 0x1f, R5 ;  /* 0x0000001fff097819 */ /* 0x000fe20000011405 */
[----:B------:R-:W-:Y:S01]  /*86b0*/  ULDC.64 UR4, c[0x0][0xbc8] ;  /* 0x0002f20000047ab9 */ /* 0x000fe20000000a00 */
[----:B------:R-:W-:Y:S02]  /*86c0*/  SHF.R.S32.HI R0, RZ, 0x1f, R7 ;  /* 0x0000001fff007819 */ /* 0x000fe40000011407 */
[----:B------:R-:W-:-:S03]  /*86d0*/  IADD3.X R3, R9, R3, R4, P0, !PT ;  /* 0x0000000309037210 */ /* 0x000fc600007fe404 */
[----:B------:R-:W-:Y:S02]  /*86e0*/  IMAD R0, R0, UR4, RZ ;  /* 0x0000000400007c24 */ /* 0x000fe4000f8e02ff */
[----:B------:R-:W-:-:S04]  /*86f0*/  IMAD.WIDE.U32 R2, R7, UR4, R2 ;  /* 0x0000000407027c25 */ /* 0x000fc8000f8e0002 */
[----:B------:R-:W-:Y:S01]  /*8700*/  IMAD R5, R7, UR5, R0 ;  /* 0x0000000507057c24 */ /* 0x000fe2000f8e0200 */
[----:B------:R-:W-:Y:S02]  /*8710*/  ULDC.64 UR4, c[0x0][0xba8] ;  /* 0x0002ea0000047ab9 */ /* 0x000fe40000000a00 */
[----:B------:R-:W-:Y:S01]  /*8720*/  LEA R4, P0, R2, UR4, 0x2 ;  /* 0x0000000402047c11 */ /* 0x000fe2000f8010ff */
[----:B------:R-:W-:-:S05]  /*8730*/  IMAD.IADD R3, R3, 0x1, R5 ;  /* 0x0000000103037824 */ /* 0x000fca00078e0205 */
[----:B------:R-:W-:Y:S02]  /*8740*/  LEA.HI.X R5, R2, UR5, R3, 0x2, P0 ;  /* 0x0000000502057c11 */ /* 0x000fe400080f1403 */
[----:B------:R-:W-:-:S05]  /*8750*/  MOV R3, 0xff800000 ;  /* 0xff80000000037802 */ /* 0x000fca0000000f00 */
[----:B------:R0:W-:Y:S01]  /*8760*/  STG.E desc[UR36][R4.64], R3 ;  /* 0x0000000304007986 */ /* 0x0001e2000c101924 */
[----:B------:R-:W-:Y:S05]  /*8770*/  BRA `(.L_x_8) ;  /* 0x00000038008c7947 */ /* 0x000fea0003800000 */
.L_x_6:
[----:B------:R-:W-:-:S08]  /*8780*/  NOP ;  /* 0x0000000000007918 */ /* 0x000fd00000000000 */
[----:B------:R-:W0:-:S00]  /*8790*/  USETMAXREG.DEALLOC.CTAPOOL 0x20 ;  /* 0x00000020000079c8 */ /* 0x000e0000080e0500 */
[----:B0-----:R-:W-:Y:S01]  /*87a0*/  LOP3.LUT R18, R0, 0x3, RZ, 0xc0, !PT ;  /* 0x0000000300127812 */ /* 0x001fe200078ec0ff */
[----:B------:R-:W0:Y:S05]  /*87b0*/  S2R R24, SR_CTAID.Z ;  /* 0x0000000000187919 */ /* 0x000e2a0000002700 */
[----:B-1----:R-:W1:Y:S01]  /*87c0*/  S2UR UR6, SR_CTAID.Y ;  /* 0x00000000000679c3 */ /* 0x002e620000002600 */
[----:B------:R-:W2:Y:S02]  /*87d0*/  SHFL.IDX PT, R0, R18, RZ, 0x1f ;  /* 0x00001fff12007589 */ /* 0x000ea400000e0000 */
[----:B--2---:R-:W-:-:S13]  /*87e0*/  ISETP.NE.AND P0, PT, R0, RZ, PT ;  /* 0x000000ff0000720c */ /* 0x004fda0003f05270 */
[----:B01----:R-:W-:Y:S05]  /*87f0*/  @!P0 BRA `(.L_x_38) ;  /* 0x0000000000288947 */ /* 0x003fea0003800000 */
[----:B------:R-:W-:Y:S01]  /*8800*/  ULDC UR7, c[0x0][0xc50] ;  /* 0x0003140000077ab9 */ /* 0x000fe20000000800 */
[----:B------:R-:W-:Y:S01]  /*8810*/  UMOV UR42, UR6 ;  /* 0x00000006002a7c82 */ /* 0x000fe20008000000 */
[----:B------:R-:W-:-:S06]  /*8820*/  UISETP.NE.AND UP0, UPT, UR7, 0x1, UPT ;  /* 0x000000010700788c */ /* 0x000fcc000bf05270 */
[----:B------:R-:W-:-:S13]  /*8830*/  PLOP3.LUT P0, PT, PT, PT, UP0, 0x80, 0x0 ;  /* 0x000000000000781c */ /* 0x000fda0003f0f008 */
[----:B------:R-:W-:Y:S05]  /*8840*/  @!P0 BRA `(.L_x_39) ;  /* 0x0000000000308947 */ /* 0x000fea0003800000 */
[----:B------:R-:W-:Y:S01]  /*8850*/  ULDC UR4, c[0x0][0xc54] ;  /* 0x0003150000047ab9 */ /* 0x000fe20000000800 */
[----:B------:R-:W-:Y:S01]  /*8860*/  ULDC UR42, c[0x0][0xc58] ;  /* 0x00031600002a7ab9 */ /* 0x000fe20000000800 */
[----:B------:R-:W-:-:S04]  /*8870*/  UIMAD.WIDE.U32 UR4, UR6, UR4, URZ ;  /* 0x00000004060472a5 */ /* 0x000fc8000f8e003f */
[----:B------:R-:W-:Y:S01]  /*8880*/  USHF.R.U32.HI UR42, URZ, UR42, UR5 ;  /* 0x0000002a3f2a7299 */ /* 0x000fe20008011605 */
[----:B------:R-:W-:Y:S11]  /*8890*/  BRA `(.L_x_39) ;  /* 0x00000000001c7947 */ /* 0x000ff60003800000 */
.L_x_38:
[----:B------:R-:W-:Y:S01]  /*88a0*/  ULDC UR7, c[0x0][0xc50] ;  /* 0x0003140000077ab9 */ /* 0x000fe20000000800 */
[----:B------:R-:W-:Y:S01]  /*88b0*/  UMOV UR42, UR6 ;  /* 0x00000006002a7c82 */ /* 0x000fe20008000000 */
[----:B------:R-:W-:-:S11]  /*88c0*/  UISETP.NE.AND UP0, UPT, UR7, 0x1, UPT ;  /* 0x000000010700788c */ /* 0x000fd6000bf05270 */
[----:B------:R-:W-:Y:S01]  /*88d0*/  @UP0 ULDC UR4, c[0x0][0xc54] ;  /* 0x0003150000040ab9 */ /* 0x000fe20000000800 */
[----:B------:R-:W-:Y:S01]  /*88e0*/  @UP0 ULDC UR8, c[0x0][0xc58] ;  /* 0x0003160000080ab9 */ /* 0x000fe20000000800 */
[----:B------:R-:W-:-:S04]  /*88f0*/  UIMAD.WIDE.U32 UR4, UR6, UR4, URZ ;  /* 0x00000004060472a5 */ /* 0x000fc8000f8e003f */
[----:B------:R-:W-:-:S12]  /*8900*/  @UP0 USHF.R.U32.HI UR42, URZ, UR8, UR5 ;  /* 0x000000083f2a0299 */ /* 0x000fd80008011605 */
.L_x_39:
[----:B------:R-:W-:Y:S01]  /*8910*/  ISETP.GE.AND P0, PT, R24, RZ, PT ;  /* 0x000000ff1800720c */ /* 0x000fe20003f06270 */
[----:B------:R-:W-:Y:S01]  /*8920*/  UIADD3 UR4, -UR42, URZ, URZ ;  /* 0x0000003f2a047290 */ /* 0x000fe2000fffe13f */
[----:B------:R-:W-:Y:S01]  /*8930*/  IMAD.MOV.U32 R0, RZ, RZ, 0x1 ;  /* 0x00000001ff007424 */ /* 0x000fe200078e00ff */
[----:B------:R-:W-:Y:S01]  /*8940*/  MOV R6, 0x1 ;  /* 0x0000000100067802 */ /* 0x000fe20000000f00 */
[----:B------:R-:W-:Y:S01]  /*8950*/  IMAD.MOV.U32 R2, RZ, RZ, RZ ;  /* 0x000000ffff027224 */ /* 0x000fe200078e00ff */
[----:B------:R-:W-:-:S08]  /*8960*/  UIMAD UR4, UR7, UR4, UR6 ;  /* 0x00000004070472a4 */ /* 0x000fd0000f8e0206 */
[----:B------:R-:W-:Y:S05]  /*8970*/  @!P0 BRA `(.L_x_40) ;  /* 0x00000034004c8947 */ /* 0x000fea0003800000 */
[----:B------:R-:W0:Y:S01]  /*8980*/  LDC.64 R2, c[0x0][0xa28] ;  /* 0x00028a00ff027b82 */ /* 0x000e220000000a00 */
[----:B------:R-:W-:Y:S01]  /*8990*/  ULDC.64 UR6, c[0x0][0x418] ;  /* 0x0001060000067ab9 */ /* 0x000fe20000000a00 */
[----:B------:R-:W-:Y:S01]  /*89a0*/  ULDC UR5, c[0x0][0x424] ;  /* 0x0001090000057ab9 */ /* 0x000fe20000000800 */
[----:B------:R-:W-:Y:S01]  /*89b0*/  ULDC UR43, c[0x0][0x2f0] ;  /* 0x0000bc00002b7ab9 */ /* 0x000fe20000000800 */
[----:B------:R-:W-:Y:S01]  /*89c0*/  IMAD.MOV.U32 R19, RZ, RZ, RZ ;  /* 0x000000ffff137224 */ /* 0x000fe200078e00ff */
[----:B0-----:R-:W-:-:S04]  /*89d0*/  ISETP.NE.U32.AND P0, PT, R2, RZ, PT ;  /* 0x000000ff0200720c */ /* 0x001fc80003f05070 */
[----:B------:R-:W-:Y:S01]  /*89e0*/  ISETP.NE.AND.EX P0, PT, R3, RZ, PT, P0 ;  /* 0x000000ff0300720c */ /* 0x000fe20003f05300 */
[----:B------:R-:W-:-:S12]  /*89f0*/  UISETP.NE.U32.AND UP0, UPT, UR6, URZ, UPT ;  /* 0x0000003f0600728c */ /* 0x000fd8000bf05070 */
[----:B------:R-:W0:Y:S01]  /*8a00*/  @P0 LDC.64 R2, c[0x0][0xa28] ;  /* 0x00028a00ff020b82 */ /* 0x000e220000000a00 */
[----:B------:R-:W-:-:S04]  /*8a10*/  UISETP.NE.AND.EX UP0, UPT, UR7, URZ, UPT, UP0 ;  /* 0x0000003f0700728c */ /* 0x000fc8000bf05300 */
[----:B------:R-:W-:-:S04]  /*8a20*/  USEL UR5, UR5, 0x1, UP0 ;  /* 0x0000000105057887 */ /* 0x000fc80008000000 */
[----:B------:R-:W-:Y:S01]  /*8a30*/  UIMAD UR43, UR5, UR43, URZ ;  /* 0x0000002b052b72a4 */ /* 0x000fe2000f8e023f */
[----:B------:R-:W1:Y:S03]  /*8a40*/  S2R R25, SR_CTAID.X ;  /* 0x0000000000197919 */ /* 0x000e660000002500 */
[----:B------:R-:W-:Y:S02]  /*8a50*/  UISETP.GE.AND UP0, UPT, UR43, 0x1, UPT ;  /* 0x000000012b00788c */ /* 0x000fe4000bf06270 */
[----:B------:R-:W-:Y:S01]  /*8a60*/  UIADD3 UR5, UR43, 0x7f, URZ ;  /* 0x0000007f2b057890 */ /* 0x000fe2000fffe03f */
[----:B0-----:R-:W-:-:S05]  /*8a70*/  @P0 IMAD.WIDE R2, R24, 0x4, R2 ;  /* 0x0000000418020825 */ /* 0x001fca00078e0202 */
[----:B------:R0:W5:Y:S01]  /*8a80*/  @P0 LDG.E R19, desc[UR36][R2.64] ;  /* 0x0000002402130981 */ /* 0x000162000c1e1900 */
[----:B------:R-:W-:Y:S01]  /*8a90*/  PLOP3.LUT P0, PT, PT, PT, UP0, 0x80, 0x0 ;  /* 0x000000000000781c */ /* 0x000fe20003f0f008 */
[----:B------:R-:W-:Y:S02]  /*8aa0*/  USHF.R.S32.HI UR6, URZ, 0x1f, UR5 ;  /* 0x0000001f3f067899 */ /* 0x000fe40008011405 */
[----:B------:R-:W-:Y:S02]  /*8ab0*/  ULOP3.LUT UR47, UR4, 0xffff, URZ, 0xc0, !UPT ;  /* 0x0000ffff042f7892 */ /* 0x000fe4000f8ec03f */
[----:B------:R-:W-:Y:S01]  /*8ac0*/  ULEA.HI UR6, UR6, UR5, URZ, 0x7 ;  /* 0x0000000506067291 */ /* 0x000fe2000f8f383f */
[----:B------:R-:W-:-:S03]  /*8ad0*/  UMOV UR39, URZ ;  /* 0x0000003f00277c82 */ /* 0x000fc60008000000 */
[----:B------:R-:W-:-:S04]  /*8ae0*/  USHF.R.S32.HI UR44, URZ, 0x7, UR6 ;  /* 0x000000073f2c7899 */ /* 0x000fc80008011406 */
[----:B01----:R-:W-:Y:S08]  /*8af0*/  @!P0 BRA `(.L_x_41) ;  /* 0x0000000000848947 */ /* 0x003ff00003800000 */
[----:B------:R-:W-:-:S03]  /*8b00*/  USHF.R.U32.HI UR6, URZ, 0x10, UR4 ;  /* 0x000000103f067899 */ /* 0x000fc60008011604 */
[----:B------:R-:W-:Y:S01]  /*8b10*/  UMOV UR4, URZ ;  /* 0x0000003f00047c82 */ /* 0x000fe20008000000 */
[----:B------:R-:W-:-:S11]  /*8b20*/  UISETP.NE.AND UP0, UPT, UR6, URZ, UPT ;  /* 0x0000003f0600728c */ /* 0x000fd6000bf05270 */
[----:B------:R-:W-:Y:S02]  /*8b30*/  @!UP0 ULDC UR6, c[0x0][0x9f0] ;  /* 0x00027c0000068ab9 */ /* 0x000fe40000000800 */
[----:B------:R-:W-:Y:S01]  /*8b40*/  IABS R2, UR6 ;  /* 0x0000000600027c13 */ /* 0x000fe20008000000 */
[----:B------:R-:W-:Y:S02]  /*8b50*/  UIADD3 UR7, UR44, -0x1, UR6 ;  /* 0xffffffff2c077890 */ /* 0x000fe4000fffe006 */
[----:B------:R-:W-:Y:S02]  /*8b60*/  IABS R5, UR6 ;  /* 0x0000000600057c13 */ /* 0x000fe40008000000 */
[----:B------:R-:W-:Y:S02]  /*8b70*/  R2UR UR10, R2 ;  /* 0x00000000020a72ca */ /* 0x000fe400000e0000 */
[----:B------:R-:W-:Y:S01]  /*8b80*/  IABS R4, UR7 ;  /* 0x0000000700047c13 */ /* 0x000fe20008000000 */
[----:B------:R-:W-:-:S03]  /*8b90*/  ULOP3.LUT UR7, UR7, UR6, URZ, 0x3c, !UPT ;  /* 0x0000000607077292 */ /* 0x000fc6000f8e3c3f */
[----:B------:R-:W-:-:S07]  /*8ba0*/  R2UR UR9, R4 ;  /* 0x00000000040972ca */ /* 0x000fce00000e0000 */
[----:B------:R-:W0:Y:S08]  /*8bb0*/  I2F.RP R2, UR10 ;  /* 0x0000000a00027d06 */ /* 0x000e300008209400 */
[----:B0-----:R-:W0:Y:S02]  /*8bc0*/  MUFU.RCP R2, R2 ;  /* 0x0000000200027308 */ /* 0x001e240000001000 */
[----:B0-----:R-:W-:Y:S01]  /*8bd0*/  VIADD R3, R2, 0xffffffe ;  /* 0x0ffffffe02037836 */ /* 0x001fe20000000000 */
[----:B------:R-:W-:-:S05]  /*8be0*/  IADD3 R2, RZ, -R5, RZ ;  /* 0x80000005ff027210 */ /* 0x000fca0007ffe0ff */
[----:B------:R-:W0:Y:S02]  /*8bf0*/  F2I.FTZ.U32.TRUNC.NTZ R3, R3 ;  /* 0x0000000300037305 */ /* 0x000e24000021f000 */
[----:B0-----:R-:W-:-:S13]  /*8c00*/  R2UR UR5, R3 ;  /* 0x00000000030572ca */ /* 0x001fda00000e0000 */
[----:B------:R-:W-:-:S04]  /*8c10*/  UIADD3 UR8, URZ, -UR5, URZ ;  /* 0x800000053f087290 */ /* 0x000fc8000fffe03f */
[----:B------:R-:W-:-:S04]  /*8c20*/  UIMAD UR8, UR8, UR10, URZ ;  /* 0x0000000a080872a4 */ /* 0x000fc8000f8e023f */
[----:B------:R-:W-:-:S03]  /*8c30*/  UIMAD.WIDE.U32 UR4, UR5, UR8, UR4 ;  /* 0x00000008050472a5 */ /* 0x000fc6000f8e0004 */
[----:B------:R-:W-:Y:S01]  /*8c40*/  R2UR UR8, R2 ;  /* 0x00000000020872ca */ /* 0x000fe200000e0000 */
[----:B------:R-:W-:-:S12]  /*8c50*/  UIMAD.WIDE.U32 UR4, UR5, UR9, URZ ;  /* 0x00000009050472a5 */ /* 0x000fd8000f8e003f */
[----:B------:R-:W-:-:S04]  /*8c60*/  UIMAD UR4, UR5, UR8, UR9 ;  /* 0x00000008050472a4 */ /* 0x000fc8000f8e0209 */
[----:B------:R-:W-:-:S11]  /*8c70*/  UISETP.GT.U32.AND UP0, UPT, UR10, UR4, UPT ;  /* 0x000000040a00728c */ /* 0x000fd6000bf04070 */
[----:B------:R-:W-:Y:S02]  /*8c80*/  @!UP0 UIADD3 UR4, UR4, -UR10, URZ ;  /* 0x8000000a04048290 */ /* 0x000fe4000fffe03f */
[----:B------:R-:W-:Y:S02]  /*8c90*/  @!UP0 UIADD3 UR5, UR5, 0x1, URZ ;  /* 0x0000000105058890 */ /* 0x000fe4000fffe03f */
[----:B------:R-:W-:Y:S02]  /*8ca0*/  UISETP.GE.U32.AND UP1, UPT, UR4, UR10, UPT ;  /* 0x0000000a0400728c */ /* 0x000fe4000bf26070 */
[----:B------:R-:W-:-:S09]  /*8cb0*/  UISETP.GE.AND UP0, UPT, UR7, URZ, UPT ;  /* 0x0000003f0700728c */ /* 0x000fd2000bf06270 */
[----:B------:R-:W-:Y:S02]  /*8cc0*/  @UP1 UIADD3 UR5, UR5, 0x1, URZ ;  /* 0x0000000105051890 */ /* 0x000fe4000fffe03f */
[----:B------:R-:W-:Y:S02]  /*8cd0*/  UISETP.NE.AND UP1, UPT, UR6, URZ, UPT ;  /* 0x0000003f0600728c */ /* 0x000fe4000bf25270 */
[----:B------:R-:W-:-:S09]  /*8ce0*/  @!UP0 UIADD3 UR5, -UR5, URZ, URZ ;  /* 0x0000003f05058290 */ /* 0x000fd2000fffe13f */
[----:B------:R-:W-:-:S07]  /*8cf0*/  @!UP1 ULOP3.LUT UR5, URZ, UR6, URZ, 0x33, !UPT ;  /* 0x000000063f059292 */ /* 0x000fce000f8e333f */
[----:B------:R-:W-:-:S05]  /*8d00*/  UMOV UR39, UR5 ;  /* 0x0000000500277c82 */ /* 0x000fca0008000000 */
.L_x_41:
[----:B------:R-:W-:Y:S02]  /*8d10*/  UIMAD UR48, UR47, UR39, URZ ;  /* 0x000000272f3072a4 */ /* 0x000fe4000f8e023f */
[----:B------:R-:W-:Y:S02]  /*8d20*/  IMAD.U32 R3, RZ, RZ, UR39 ;  /* 0x00000027ff037e24 */ /* 0x000fe4000f8e00ff */
[----:B------:R-:W-:Y:S02]  /*8d30*/  IMAD.MOV.U32 R6, RZ, RZ, 0x1 ;  /* 0x00000001ff067424 */ /* 0x000fe400078e00ff */
[----:B------:R-:W-:-:S05]  /*8d40*/  IMAD.U32 R2, RZ, RZ, UR48 ;  /* 0x00000030ff027e24 */ /* 0x000fca000f8e00ff */
[----:B------:R-:W-:-:S04]  /*8d50*/  VIADDMNMX R2, R2, R3, UR44, PT ;  /* 0x0000002c02027e46 */ /* 0x000fc8000b800103 */
[----:B------:R-:W-:Y:S02]  /*8d60*/  R2UR UR49, R2 ;  /* 0x00000000023172ca */ /* 0x000fe400000e0000 */
[----:B------:R-:W-:-:S11]  /*8d70*/  MOV R2, RZ ;  /* 0x000000ff00027202 */ /* 0x000fd60000000f00 */
[----:B------:R-:W-:-:S06]  /*8d80*/  UISETP.GT.AND UP0, UPT, UR49, UR48, UPT ;  /* 0x000000303100728c */ /* 0x000fcc000bf04270 */
[----:B------:R-:W-:-:S13]  /*8d90*/  PLOP3.LUT P0, PT, PT, PT, UP0, 0x80, 0x0 ;  /* 0x000000000000781c */ /* 0x000fda0003f0f008 */
[----:B------:R-:W-:Y:S05]  /*8da0*/  @!P0 BRA `(.L_x_40) ;  /* 0x0000003000408947 */ /* 0x000fea0003800000 */
[----:B------:R-:W0:Y:S01]  /*8db0*/  S2UR UR4, SR_CgaCtaId ;  /* 0x00000000000479c3 */ /* 0x000e220000008800 */
[----:B------:R-:W-:Y:S02]  /*8dc0*/  UMOV UR45, 0x400 ;  /* 0x00000400002d7882 */ /* 0x000fe40000000000 */
[----:B0-----:R-:W-:-:S04]  /*8dd0*/  ULEA UR45, UR4, UR45, 0x18 ;  /* 0x0000002d042d7291 */ /* 0x001fc8000f8ec03f */
[----:B------:R-:W-:-:S04]  /*8de0*/  UIADD3 UR4, UR45, 0x15400, URZ ;  /* 0x000154002d047890 */ /* 0x000fc8000fffe03f */
[----:B------:R-:W-:-:S06]  /*8df0*/  ULOP3.LUT UP0, URZ, UR4, 0x1bf, URZ, 0xc0, !UPT ;  /* 0x000001bf043f7892 */ /* 0x000fcc000f80c03f */
[----:B------:R-:W-:-:S13]  /*8e00*/  PLOP3.LUT P0, PT, PT, PT, UP0, 0x80, 0x0 ;  /* 0x000000000000781c */ /* 0x000fda0003f0f008 */
[----:B------:R-:W-:Y:S05]  /*8e10*/  @!P0 BRA `(.L_x_42) ;  /* 0x0000000000408947 */ /* 0x000fea0003800000 */
[----:B------:R-:W-:Y:S01]  /*8e20*/  MOV R2, 0x0 ;  /* 0x0000000000027802 */ /* 0x000fe20000000f00 */
[----:B------:R-:W-:Y:S01]  /*8e30*/  ULDC.64 UR4, c[0x4][0x88] ;  /* 0x0100220000047ab9 */ /* 0x000fe20000000a00 */
[----:B------:R-:W-:Y:S01]  /*8e40*/  ULDC.64 UR6, c[0x4][0x90] ;  /* 0x0100240000067ab9 */ /* 0x000fe20000000a00 */
[----:B------:R-:W-:Y:S01]  /*8e50*/  IMAD.U32 R4, RZ, RZ, UR4 ;  /* 0x00000004ff047e24 */ /* 0x000fe2000f8e00ff */
[----:B------:R-:W-:Y:S01]  /*8e60*/  MOV R5, UR5 ;  /* 0x0000000500057c02 */ /* 0x000fe20008000f00 */
[----:B------:R-:W-:Y:S01]  /*8e70*/  ULDC.64 UR4, c[0x4][0x8] ;  /* 0x0100020000047ab9 */ /* 0x000fe20000000a00 */
[----:B------:R-:W0:Y:S01]  /*8e80*/  LDC.64 R2, c[0x4][R2] ;  /* 0x0100000002027b82 */ /* 0x000e220000000a00 */
[----:B------:R-:W-:Y:S01]  /*8e90*/  IMAD.U32 R6, RZ, RZ, UR6 ;  /* 0x00000006ff067e24 */ /* 0x000fe2000f8e00ff */
[----:B------:R-:W-:Y:S01]  /*8ea0*/  MOV R10, UR4 ;  /* 0x00000004000a7c02 */ /* 0x000fe20008000f00 */
[----:B------:R-:W-:Y:S01]  /*8eb0*/  IMAD.U32 R7, RZ, RZ, UR7 ;  /* 0x00000007ff077e24 */ /* 0x000fe2000f8e00ff */
[----:B------:R-:W-:Y:S01]  /*8ec0*/  MOV R12, 0x1 ;  /* 0x00000001000c7802 */ /* 0x000fe20000000f00 */
[----:B------:R-:W-:-:S02]  /*8ed0*/  IMAD.U32 R11, RZ, RZ, UR5 ;  /* 0x00000005ff0b7e24 */ /* 0x000fc4000f8e00ff */
[----:B------:R-:W-:Y:S02]  /*8ee0*/  IMAD.MOV.U32 R8, RZ, RZ, 0x70 ;  /* 0x00000070ff087424 */ /* 0x000fe400078e00ff */
[----:B------:R-:W-:-:S07]  /*8ef0*/  IMAD.MOV.U32 R13, RZ, RZ, RZ ;  /* 0x000000ffff0d7224 */ /* 0x000fce00078e00ff */
[----:B------:R-:W-:-:S07]  /*8f00*/  LEPC R20, `(.L_x_42) ;  /* 0x000000001014794e */ /* 0x000fce0000000000 */
[----:B0----5:R-:W-:Y:S05]  /*8f10*/  CALL.ABS.NOINC R2 ;  /* 0x0000000002007343 */ /* 0x021fea0003c00000 */
.L_x_42:
        /* <DEDUP_REMOVED lines=8> */
[----:B------:R0:W1:Y:S01]  /*8fa0*/  LDC.64 R2, c[0x4][R16] ;  /* 0x0100000010027b82 */ /* 0x0000620000000a00 */
[----:B------:R-:W-:Y:S01]  /*8fb0*/  MOV R5, UR5 ;  /* 0x0000000500057c02 */ /* 0x000fe20008000f00 */
        /* <DEDUP_REMOVED lines=9> */
[----:B-1---5:R-:W-:Y:S05]  /*9050*/  CALL.ABS.NOINC R2 ;  /* 0x0000000002007343 */ /* 0x022fea0003c00000 */
.L_x_44:
[----:B------:R0:W1:Y:S01]  /*9060*/  LDC.64 R2, c[0x4][R16] ;  /* 0x0100000010027b82 */ /* 0x0000620000000a00 */
[----:B------:R-:W-:Y:S01]  /*9070*/  ULDC.64 UR4, c[0x4][0x88] ;  /* 0x0100220000047ab9 */ /* 0x000fe20000000a00 */
[----:B------:R-:W-:Y:S01]  /*9080*/  ULDC.64 UR6, c[0x4][0x90] ;  /* 0x0100240000067ab9 */ /* 0x000fe20000000a00 */
[----:B------:R-:W-:Y:S01]  /*9090*/  IMAD.U32 R4, RZ, RZ, UR4 ;  /* 0x00000004ff047e24 */ /* 0x000fe2000f8e00ff */
        /* <DEDUP_REMOVED lines=11> */
.L_x_43:
[----:B------:R-:W0:Y:S01]  /*9150*/  LDC.64 R2, c[0x0][0x9f8] ;  /* 0x00027e00ff027b82 */ /* 0x000e220000000a00 */
[----:B------:R-:W-:-:S07]  /*9160*/  IMAD.MOV.U32 R6, RZ, RZ, R24 ;  /* 0x000000ffff067224 */ /* 0x000fce00078e0018 */
[----:B------:R-:W1:Y:S01]  /*9170*/  LDC R17, c[0x0][0x430] ;  /* 0x00010c00ff117b82 */ /* 0x000e620000000800 */
[----:B------:R-:W-:Y:S02]  /*9180*/  MOV R0, UR49 ;  /* 0x0000003100007c02 */ /* 0x000fe40008000f00 */
[C---:B------:R-:W-:Y:S01]  /*9190*/  LOP3.LUT R20, R22.reuse, 0x7f, RZ, 0xc0, !PT ;  /* 0x0000007f16147812 */ /* 0x040fe200078ec0ff */
[----:B------:R-:W-:Y:S01]  /*91a0*/  IMAD.SHL.U32 R23, R22, 0x20, RZ ;  /* 0x0000002016177824 */ /* 0x000fe200078e00ff */
[----:B------:R-:W-:Y:S01]  /*91b0*/  ULDC UR4, c[0x0][0x2f4] ;  /* 0x0000bd0000047ab9 */ /* 0x000fe20000000800 */
[----:B0-----:R-:W-:-:S04]  /*91c0*/  ISETP.NE.U32.AND P0, PT, R2, RZ, PT ;  /* 0x000000ff0200720c */ /* 0x001fc80003f05070 */
[----:B------:R-:W-:-:S13]  /*91d0*/  ISETP.NE.AND.EX P0, PT, R3, RZ, PT, P0 ;  /* 0x000000ff0300720c */ /* 0x000fda0003f05300 */
[----:B------:R-:W0:Y:S02]  /*91e0*/  @P0 LDC.64 R2, c[0x0][0x9f8] ;  /* 0x00027e00ff020b82 */ /* 0x000e240000000a00 */
[----:B0-----:R-:W-:-:S05]  /*91f0*/  @P0 IMAD.WIDE R2, R24, 0x4, R2 ;  /* 0x0000000418020825 */ /* 0x001fca00078e0202 */
[----:B------:R0:W2:Y:S01]  /*9200*/  @P0 LDG.E R6, desc[UR36][R2.64] ;  /* 0x0000002402060981 */ /* 0x0000a2000c1e1900 */
[----:B------:R-:W-:Y:S01]  /*9210*/  VIADD R0, R0, 0xffffffff ;  /* 0xffffffff00007836 */ /* 0x000fe20000000000 */
[----:B------:R-:W-:Y:S02]  /*9220*/  SHF.R.U32.HI R4, RZ, 0x2, R20 ;  /* 0x00000002ff047819 */ /* 0x000fe40000011614 */
[----:B------:R-:W-:Y:S02]  /*9230*/  LOP3.LUT R23, R23, 0x60, RZ, 0xc0, !PT ;  /* 0x0000006017177812 */ /* 0x000fe400078ec0ff */
[----:B------:R-:W-:Y:S02]  /*9240*/  LEA R4, R0, R4, 0x7 ;  /* 0x0000000400047211 */ /* 0x000fe400078e38ff */
[----:B-1----:R-:W-:Y:S02]  /*9250*/  ISETP.NE.AND P1, PT, R17, 0x1, PT ;  /* 0x000000011100780c */ /* 0x002fe40003f25270 */
[----:B------:R-:W-:Y:S01]  /*9260*/  LOP3.LUT R16, R16, 0xffffffef, RZ, 0xc0, !PT ;  /* 0xffffffef10107812 */ /* 0x000fe200078ec0ff */
[----:B------:R-:W-:-:S04]  /*9270*/  IMAD.IADD R4, R23, 0x1, R4 ;  /* 0x0000000117047824 */ /* 0x000fc800078e0204 */
[C---:B-----5:R-:W-:Y:S01]  /*9280*/  IMAD.IADD R9, R4.reuse, 0x1, R19 ;  /* 0x0000000104097824 */ /* 0x060fe200078e0213 */
[----:B------:R-:W-:-:S04]  /*9290*/  ISETP.GE.AND P0, PT, R4, UR43, PT ;  /* 0x0000002b04007c0c */ /* 0x000fc8000bf06270 */
[----:B------:R-:W-:Y:S01]  /*92a0*/  MOV R7, R9 ;  /* 0x0000000900077202 */ /* 0x000fe20000000f00 */
[----:B0-----:R-:W0:Y:S01]  /*92b0*/  @P1 LDC R2, c[0x0][0x434] ;  /* 0x00010d00ff021b82 */ /* 0x001e220000000800 */
[----:B------:R-:W-:-:S07]  /*92c0*/  @P1 LOP3.LUT R16, R16, 0x10, RZ, 0xfc, !PT ;  /* 0x0000001010101812 */ /* 0x000fce00078efcff */
[----:B------:R-:W1:Y:S08]  /*92d0*/  @P1 LDC R3, c[0x0][0x438] ;  /* 0x00010e00ff031b82 */ /* 0x000e700000000800 */
[----:B------:R-:W3:Y:S08]  /*92e0*/  @!P0 LDC.64 R10, c[0x0][0x428] ;  /* 0x00010a00ff0a8b82 */ /* 0x000ef00000000a00 */
[----:B------:R-:W4:Y:S01]  /*92f0*/  @!P0 LDC.64 R4, c[0x0][0x418] ;  /* 0x00010600ff048b82 */ /* 0x000f220000000a00 */
[----:B0-----:R-:W-:-:S05]  /*9300*/  @P1 IMAD.HI.U32 R2, R9, R2, RZ ;  /* 0x0000000209021227 */ /* 0x001fca00078e00ff */
[----:B-1----:R-:W-:-:S04]  /*9310*/  @P1 SHF.R.U32.HI R7, RZ, R3, R2 ;  /* 0x00000003ff071219 */ /* 0x002fc80000011602 */
[----:B------:R-:W-:Y:S02]  /*9320*/  @!P0 SHF.R.S32.HI R3, RZ, 0x1f, R7 ;  /* 0x0000001fff038819 */ /* 0x000fe40000011407 */
[----:B------:R-:W-:Y:S01]  /*9330*/  LOP3.LUT R16, R16, 0xfffffffb, RZ, 0xc0, !PT ;  /* 0xfffffffb10107812 */ /* 0x000fe200078ec0ff */
[----:B------:R-:W-:Y:S01]  /*9340*/  UMOV UR5, 0xffffffff ;  /* 0xffffffff00057882 */ /* 0x000fe20000000000 */
[----:B--2---:R-:W-:Y:S01]  /*9350*/  SHF.R.S32.HI R8, RZ, 0x1f, R6 ;  /* 0x0000001fff087819 */ /* 0x004fe20000011406 */
[----:B------:R-:W-:Y:S04]  /*9360*/  STL [R1], R6 ;  /* 0x0000000601007387 */ /* 0x000fe80000100800 */
[----:B------:R0:W-:Y:S01]  /*9370*/  STL [R1+0x4], R8 ;  /* 0x0000040801007387 */ /* 0x0001e20000100800 */
[----:B---3--:R-:W-:-:S04]  /*9380*/  @!P0 IMAD R2, R8, R10, RZ ;  /* 0x0000000a08028224 */ /* 0x008fc800078e02ff */
[----:B------:R-:W-:Y:S02]  /*9390*/  @!P0 IMAD R11, R6, R11, R2 ;  /* 0x0000000b060b8224 */ /* 0x000fe400078e0202 */
[----:B------:R-:W-:Y:S02]  /*93a0*/  @!P0 IMAD.MOV.U32 R2, RZ, RZ, R7 ;  /* 0x000000ffff028224 */ /* 0x000fe400078e0007 */
[----:B0-----:R-:W-:Y:S02]  /*93b0*/  IMAD.SHL.U32 R8, R22, 0x8, RZ ;  /* 0x0000000816087824 */ /* 0x001fe400078e00ff */
[----:B------:R-:W-:Y:S01]  /*93c0*/  @!P0 IMAD.WIDE.U32 R2, R6, R10, R2 ;  /* 0x0000000a06028225 */ /* 0x000fe200078e0002 */
[----:B------:R-:W-:Y:S02]  /*93d0*/  MOV R6, RZ ;  /* 0x000000ff00067202 */ /* 0x000fe40000000f00 */
[----:B------:R-:W-:Y:S01]  /*93e0*/  LOP3.LUT R14, R8, 0x18, RZ, 0xc0, !PT ;  /* 0x00000018080e7812 */ /* 0x000fe200078ec0ff */
[----:B------:R-:W-:Y:S01]  /*93f0*/  @!P0 IMAD.IADD R3, R3, 0x1, R11 ;  /* 0x0000000103038824 */ /* 0x000fe200078e020b */
[----:B----4-:R-:W-:-:S02]  /*9400*/  @!P0 LEA R4, P1, R2, R4, 0x2 ;  /* 0x0000000402048211 */ /* 0x010fc400078210ff */
[C---:B------:R-:W-:Y:S02]  /*9410*/  ISETP.GE.AND P2, PT, R14.reuse, UR4, PT ;  /* 0x000000040e007c0c */ /* 0x040fe4000bf46270 */
[----:B------:R-:W-:Y:S02]  /*9420*/  LOP3.LUT R13, R14, 0x20, RZ, 0xfc, !PT ;  /* 0x000000200e0d7812 */ /* 0x000fe400078efcff */
[----:B------:R-:W-:Y:S02]  /*9430*/  @!P0 LEA.HI.X R5, R2, R5, R3, 0x2, P1 ;  /* 0x0000000502058211 */ /* 0x000fe400008f1403 */
[----:B------:R-:W-:Y:S02]  /*9440*/  LOP3.LUT R12, R14, 0x40, RZ, 0xfc, !PT ;  /* 0x000000400e0c7812 */ /* 0x000fe400078efcff */
[----:B------:R-:W-:Y:S01]  /*9450*/  ISETP.GE.AND P1, PT, R13, UR4, PT ;  /* 0x000000040d007c0c */ /* 0x000fe2000bf26270 */
[----:B------:R0:W5:Y:S01]  /*9460*/  @!P0 LDG.E R6, desc[UR36][R4.64] ;  /* 0x0000002404068981 */ /* 0x000162000c1e1900 */
[----:B------:R-:W-:-:S03]  /*9470*/  ISETP.GE.AND P0, PT, R12, UR4, PT ;  /* 0x000000040c007c0c */ /* 0x000fc6000bf06270 */
[----:B------:R-:W-:-:S04]  /*9480*/  @P2 LOP3.LUT R16, R16, 0x4, RZ, 0xfc, !PT ;  /* 0x0000000410102812 */ /* 0x000fc800078efcff */
[----:B------:R-:W-:-:S04]  /*9490*/  LOP3.LUT R16, R16, 0xfffffffe, RZ, 0xc0, !PT ;  /* 0xfffffffe10107812 */ /* 0x000fc800078ec0ff */
[----:B------:R-:W-:-:S04]  /*94a0*/  LOP3.LUT R16, R16, 0xfffffffd, RZ, 0xc0, !PT ;  /* 0xfffffffd10107812 */ /* 0x000fc800078ec0ff */
[----:B------:R-:W-:-:S04]  /*94b0*/  @P1 LOP3.LUT R16, R16, 0x2, RZ, 0xfc, !PT ;  /* 0x0000000210101812 */ /* 0x000fc800078efcff */
[----:B------:R-:W-:Y:S01]  /*94c0*/  @P0 LOP3.LUT R16, R16, 0x1, RZ, 0xfc, !PT ;  /* 0x0000000110100812 */ /* 0x000fe200078efcff */
[----:B0-----:R-:W-:Y:S06]  /*94d0*/  BRA.DIV UR5, `(.L_x_45) ;  /* 0x0000002e05b47947 */ /* 0x001fec000b800000 */
.L_x_87:
[----:B------:R-:W-:Y:S01]  /*94e0*/  ULOP3.LUT UR4, UR38, 0x2, URZ, 0xfc, !UPT ;  /* 0x0000000226047892 */ /* 0x000fe2000f8efc3f */
[----:B------:R-:W-:Y:S01]  /*94f0*/  IMAD.U32 R29, RZ, RZ, UR42 ;  /* 0x0000002aff1d7e24 */ /* 0x000fe2000f8e00ff */
[----:B------:R-:W-:Y:S01]  /*9500*/  LOP3.LUT R16, R16, 0xfffffff7, RZ, 0xc0, !PT ;  /* 0xfffffff710107812 */ /* 0x000fe200078ec0ff */
[----:B------:R-:W-:Y:S02]  /*9510*/  IMAD.MOV R2, RZ, RZ, -R7 ;  /* 0x000000ffff027224 */ /* 0x000fe400078e0a07 */
[----:B------:R-:W-:Y:S01]  /*9520*/  IMAD.MOV.U32 R26, RZ, RZ, R0 ;  /* 0x000000ffff1a7224 */ /* 0x000fe200078e0000 */
[----:B------:R-:W-:Y:S01]  /*9530*/  MOV R3, UR4 ;  /* 0x0000000400037c02 */ /* 0x000fe20008000f00 */
[----:B------:R-:W-:Y:S01]  /*9540*/  IMAD R5, R17, R2, R9 ;  /* 0x0000000211057224 */ /* 0x000fe200078e0209 */
[----:B------:R-:W-:Y:S02]  /*9550*/  SHF.R.S32.HI R29, RZ, 0x1f, R29 ;  /* 0x0000001fff1d7819 */ /* 0x000fe4000001141d */
[----:B------:R-:W-:-:S13]  /*9560*/  ISETP.NE.AND P0, PT, R3, 0x3, PT ;  /* 0x000000030300780c */ /* 0x000fda0003f05270 */
[----:B------:R-:W-:Y:S01]  /*9570*/  @P0 LOP3.LUT R16, R16, 0x8, RZ, 0xfc, !PT ;  /* 0x0000000810100812 */ /* 0x000fe200078efcff */
[----:B------:R-:W-:Y:S06]  /*9580*/  @!P0 BRA `(.L_x_46) ;  /* 0x0000000000048947 */ /* 0x000fec0003800000 */
[----:B------:R-:W-:Y:S01]  /*9590*/  BPT.TRAP 0x1 ;  /* 0x000000040000795c */ /* 0x000fe20000300000 */
.L_x_46:
[----:B------:R-:W-:Y:S01]  /*95a0*/  SHF.R.S32.HI R7, RZ, 0x1f, R5 ;  /* 0x0000001fff077819 */ /* 0x000fe20000011405 */
[----:B------:R-:W-:Y:S01]  /*95b0*/  ULDC.64 UR4, c[0x0][0x328] ;  /* 0x0000ca0000047ab9 */ /* 0x000fe20000000a00 */
[----:B-----5:R-:W-:Y:S02]  /*95c0*/  SHF.R.S32.HI R4, RZ, 0x1f, R6 ;  /* 0x0000001fff047819 */ /* 0x020fe40000011406 */
[----:B------:R-:W-:Y:S01]  /*95d0*/  R2UR UR6, R29 ;  /* 0x000000001d0672ca */ /* 0x000fe200000e0000 */
[----:B------:R-:W-:-:S04]  /*95e0*/  IMAD R2, R7, UR4, RZ ;  /* 0x0000000407027c24 */ /* 0x000fc8000f8e02ff */
[C---:B------:R-:W-:Y:S02]  /*95f0*/  IMAD R9, R5.reuse, UR5, R2 ;  /* 0x0000000505097c24 */ /* 0x040fe4000f8e0202 */
[----:B------:R-:W-:Y:S01]  /*9600*/  IMAD.WIDE.U32 R2, R5, UR4, RZ ;  /* 0x0000000405027c25 */ /* 0x000fe2000f8e00ff */
[----:B------:R-:W-:-:S03]  /*9610*/  ULDC.64 UR4, c[0x0][0x338] ;  /* 0x0000ce0000047ab9 */ /* 0x000fc60000000a00 */
[----:B------:R-:W-:Y:S01]  /*9620*/  IMAD R11, R4, UR4, RZ ;  /* 0x00000004040b7c24 */ /* 0x000fe2000f8e02ff */
[----:B------:R-:W-:Y:S01]  /*9630*/  IADD3 R3, R3, R9, RZ ;  /* 0x0000000903037210 */ /* 0x000fe20007ffe0ff */
[----:B------:R-:W-:Y:S02]  /*9640*/  IMAD.MOV.U32 R9, RZ, RZ, 0x1 ;  /* 0x00000001ff097424 */ /* 0x000fe400078e00ff */
[C---:B------:R-:W-:Y:S02]  /*9650*/  IMAD R10, R6.reuse, UR5, R11 ;  /* 0x00000005060a7c24 */ /* 0x040fe4000f8e020b */
[----:B------:R-:W-:Y:S01]  /*9660*/  IMAD.WIDE.U32 R2, R6, UR4, R2 ;  /* 0x0000000406027c25 */ /* 0x000fe2000f8e0002 */
[----:B------:R-:W-:Y:S01]  /*9670*/  SHF.L.U32 R9, R9, 0x1f, RZ ;  /* 0x0000001f09097819 */ /* 0x000fe200000006ff */
[----:B------:R-:W-:Y:S02]  /*9680*/  ULDC.64 UR4, c[0x0][0x330] ;  /* 0x0000cc0000047ab9 */ /* 0x000fe40000000a00 */
[----:B------:R-:W-:Y:S01]  /*9690*/  MOV R11, UR4 ;  /* 0x00000004000b7c02 */ /* 0x000fe20008000f00 */
[----:B------:R-:W0:Y:S01]  /*96a0*/  SYNCS.PHASECHK.TRANS64.TRYWAIT P0, [UR45+0x2d840], R9 ;  /* 0x02d84009ff0075a7 */ /* 0x000e22000800016d */
[----:B------:R-:W-:Y:S01]  /*96b0*/  UIMAD UR4, UR6, UR4, URZ ;  /* 0x00000004060472a4 */ /* 0x000fe2000f8e023f */
[----:B------:R-:W-:-:S02]  /*96c0*/  IMAD.IADD R3, R3, 0x1, R10 ;  /* 0x0000000103037824 */ /* 0x000fc400078e020a */
[----:B------:R-:W-:Y:S01]  /*96d0*/  ULDC.64 UR6, c[0x0][0x318] ;  /* 0x0000c60000067ab9 */ /* 0x000fe20000000a00 */
[----:B------:R-:W-:Y:S02]  /*96e0*/  UIMAD UR4, UR42, UR5, UR4 ;  /* 0x000000052a0472a4 */ /* 0x000fe4000f8e0204 */
[----:B------:R-:W-:-:S04]  /*96f0*/  IMAD.WIDE.U32 R2, R11, UR42, R2 ;  /* 0x0000002a0b027c25 */ /* 0x000fc8000f8e0002 */
[----:B------:R-:W-:Y:S01]  /*9700*/  VIADD R3, R3, UR4 ;  /* 0x0000000403037c36 */ /* 0x000fe20008000000 */
[----:B------:R-:W-:-:S04]  /*9710*/  LEA R17, P1, R2, UR6, 0x1 ;  /* 0x0000000602117c11 */ /* 0x000fc8000f8208ff */
[----:B------:R-:W-:Y:S01]  /*9720*/  LEA.HI.X R18, R2, UR7, R3, 0x1, P1 ;  /* 0x0000000702127c11 */ /* 0x000fe200088f0c03 */
[----:B0-----:R-:W-:Y:S08]  /*9730*/  @!P0 BRA `(.L_x_47) ;  /* 0x0000002c003c8947 */ /* 0x001ff00003800000 */
.L_x_88:
[----:B------:R-:W1:Y:S01]  /*9740*/  S2R R10, SR_TID.X ;  /* 0x00000000000a7919 */ /* 0x000e620000002100 */
[----:B------:R-:W-:Y:S01]  /*9750*/  ULDC.64 UR4, c[0x0][0x300] ;  /* 0x0000c00000047ab9 */ /* 0x000fe20000000a00 */
[----:B------:R-:W-:Y:S01]  /*9760*/  R2UR UR6, R29 ;  /* 0x000000001d0672ca */ /* 0x000fe200000e0000 */
[----:B0-----:R-:W-:Y:S01]  /*9770*/  IMAD R2, R7, UR4, RZ ;  /* 0x0000000407027c24 */ /* 0x001fe2000f8e02ff */
[----:B------:R-:W-:Y:S02]  /*9780*/  LOP3.LUT R9, R8, 0xc0, RZ, 0xc0, !PT ;  /* 0x000000c008097812 */ /* 0x000fe400078ec0ff */
[C---:B------:R-:W-:Y:S01]  /*9790*/  LOP3.LUT P4, RZ, R16.reuse, 0x4, RZ, 0xc0, !PT ;  /* 0x0000000410ff7812 */ /* 0x040fe2000788c0ff */
[----:B------:R-:W-:Y:S01]  /*97a0*/  IMAD R7, R5, UR5, R2 ;  /* 0x0000000505077c24 */ /* 0x000fe2000f8e0202 */
[----:B------:R-:W-:Y:S01]  /*97b0*/  LOP3.LUT R9, R9, 0x18, R8, 0xf8, !PT ;  /* 0x0000001809097812 */ /* 0x000fe200078ef808 */
[----:B------:R-:W-:Y:S01]  /*97c0*/  IMAD.WIDE.U32 R2, R5, UR4, RZ ;  /* 0x0000000405027c25 */ /* 0x000fe2000f8e00ff */
[----:B------:R-:W-:Y:S01]  /*97d0*/  ULDC.64 UR4, c[0x0][0x310] ;  /* 0x0000c40000047ab9 */ /* 0x000fe20000000a00 */
[----:B------:R-:W-:-:S02]  /*97e0*/  LOP3.LUT P3, RZ, R16, 0x2, RZ, 0xc0, !PT ;  /* 0x0000000210ff7812 */ /* 0x000fc4000786c0ff */
[----:B------:R-:W-:Y:S01]  /*97f0*/  IMAD.IADD R3, R3, 0x1, R7 ;  /* 0x0000000103037824 */ /* 0x000fe200078e0207 */
[----:B------:R-:W-:Y:S01]  /*9800*/  SHF.L.U32 R7, R20, 0x3, RZ ;  /* 0x0000000314077819 */ /* 0x000fe200000006ff */
[----:B------:R-:W-:Y:S01]  /*9810*/  IMAD R5, R4, UR4, RZ ;  /* 0x0000000404057c24 */ /* 0x000fe2000f8e02ff */
[----:B------:R-:W-:Y:S01]  /*9820*/  LOP3.LUT R28, R9, 0x18, R22, 0x78, !PT ;  /* 0x00000018091c7812 */ /* 0x000fe200078e7816 */
[----:B------:R-:W-:Y:S01]  /*9830*/  IMAD.WIDE.U32 R2, R6, UR4, R2 ;  /* 0x0000000406027c25 */ /* 0x000fe2000f8e0002 */
[----:B------:R-:W-:Y:S02]  /*9840*/  LOP3.LUT R7, R7, 0x300, RZ, 0xc0, !PT ;  /* 0x0000030007077812 */ /* 0x000fe400078ec0ff */
[----:B------:R-:W-:Y:S01]  /*9850*/  LOP3.LUT P2, RZ, R16, 0x1, RZ, 0xc0, !PT ;  /* 0x0000000110ff7812 */ /* 0x000fe2000784c0ff */
[----:B------:R-:W-:Y:S01]  /*9860*/  IMAD R5, R6, UR5, R5 ;  /* 0x0000000506057c24 */ /* 0x000fe2000f8e0205 */
[----:B------:R-:W-:Y:S01]  /*9870*/  LOP3.LUT R4, R7, 0x20, R8, 0xf8, !PT ;  /* 0x0000002007047812 */ /* 0x000fe200078ef808 */
[----:B------:R-:W-:-:S02]  /*9880*/  ULDC.64 UR4, c[0x0][0x308] ;  /* 0x0000c20000047ab9 */ /* 0x000fc40000000a00 */
[----:B------:R-:W-:Y:S01]  /*9890*/  IMAD.IADD R3, R3, 0x1, R5 ;  /* 0x0000000103037824 */ /* 0x000fe200078e0205 */
[----:B------:R-:W-:Y:S01]  /*98a0*/  LOP3.LUT R28, R4, R28, RZ, 0xfc, !PT ;  /* 0x0000001c041c7212 */ /* 0x000fe200078efcff */
[----:B------:R-:W-:-:S04]  /*98b0*/  IMAD.MOV.U32 R5, RZ, RZ, -0x80 ;  /* 0xffffff80ff057424 */ /* 0x000fc800078e00ff */
[----:B------:R-:W-:Y:S01]  /*98c0*/  IMAD R8, R0, R5, UR43 ;  /* 0x0000002b00087e24 */ /* 0x000fe2000f8e0205 */
[----:B------:R-:W-:Y:S01]  /*98d0*/  MOV R5, UR4 ;  /* 0x0000000400057c02 */ /* 0x000fe20008000f00 */
[----:B------:R-:W-:Y:S01]  /*98e0*/  UIMAD UR4, UR6, UR4, URZ ;  /* 0x00000004060472a4 */ /* 0x000fe2000f8e023f */
[----:B-1----:R-:W-:Y:S02]  /*98f0*/  LOP3.LUT R10, R10, 0x7f, RZ, 0xc0, !PT ;  /* 0x0000007f0a0a7812 */ /* 0x002fe400078ec0ff */
[----:B------:R-:W-:Y:S01]  /*9900*/  ULDC.64 UR6, c[0x0][0x2e8] ;  /* 0x0000ba0000067ab9 */ /* 0x000fe20000000a00 */
[----:B------:R-:W-:Y:S02]  /*9910*/  UIMAD UR4, UR42, UR5, UR4 ;  /* 0x000000052a0472a4 */ /* 0x000fe4000f8e0204 */
[----:B------:R-:W-:Y:S01]  /*9920*/  IMAD.WIDE.U32 R2, R5, UR42, R2 ;  /* 0x0000002a05027c25 */ /* 0x000fe2000f8e0002 */
[----:B------:R-:W-:-:S03]  /*9930*/  SHF.R.U32.HI R10, RZ, 0x2, R10 ;  /* 0x00000002ff0a7819 */ /* 0x000fc6000001160a */
[----:B------:R-:W-:Y:S01]  /*9940*/  VIADD R9, R3, UR4 ;  /* 0x0000000403097c36 */ /* 0x000fe20008000000 */
[----:B------:R-:W-:Y:S01]  /*9950*/  LEA R0, P1, R2, UR6, 0x1 ;  /* 0x0000000602007c11 */ /* 0x000fe2000f8208ff */
[----:B------:R-:W-:Y:S01]  /*9960*/  IMAD.IADD R8, R8, 0x1, -R10 ;  /* 0x0000000108087824 */ /* 0x000fe200078e0a0a */
[----:B------:R-:W-:Y:S02]  /*9970*/  UMOV UR4, 0xffffffff ;  /* 0xffffffff00047882 */ /* 0x000fe40000000000 */
[----:B------:R-:W-:Y:S02]  /*9980*/  LEA.HI.X R9, R2, UR7, R9, 0x1, P1 ;  /* 0x0000000702097c11 */ /* 0x000fe400088f0c09 */
[----:B------:R-:W-:Y:S01]  /*9990*/  ISETP.GE.AND P0, PT, R8, 0x1, PT ;  /* 0x000000010800780c */ /* 0x000fe20003f06270 */
[----:B------:R-:W-:-:S12]  /*99a0*/  BRA.DIV UR4, `(.L_x_48) ;  /* 0x0000002a04b87947 */ /* 0x000fd8000b800000 */
[----:B------:R-:W0:Y:S01]  /*99b0*/  S2R R10, SR_TID.X ;  /* 0x00000000000a7919 */ /* 0x000e220000002100 */
[----:B------:R-:W-:Y:S02]  /*99c0*/  @P0 LEA R21, R28, UR45, 0x1 ;  /* 0x0000002d1c150c11 */ /* 0x000fe4000f8e08ff */
[----:B------:R-:W-:Y:S01]  /*99d0*/  ISETP.GE.AND P1, PT, R8, 0x21, PT ;  /* 0x000000210800780c */ /* 0x000fe20003f26270 */
[----:B------:R-:W1:Y:S04]  /*99e0*/  SHFL.IDX PT, R6, R9, RZ, 0x1c1f ;  /* 0x001c1fff09067589 */ /* 0x000e6800000e0000 */
[----:B------:R-:W2:Y:S04]  /*99f0*/  SHFL.IDX PT, R14, R0, RZ, 0x1c1f ;  /* 0x001c1fff000e7589 */ /* 0x000ea800000e0000 */
[----:B------:R-:W-:Y:S04]  /*9a00*/  SHFL.IDX PT, R4, R9, 0x1, 0x1c1f ;  /* 0x003c1f0009047f89 */ /* 0x000fe800000e0000 */
[----:B------:R-:W3:Y:S01]  /*9a10*/  SHFL.IDX PT, R5, R0, 0x1, 0x1c1f ;  /* 0x003c1f0000057f89 */ /* 0x000ee200000e0000 */
[----:B------:R-:W-:-:S03]  /*9a20*/  @P1 LEA R27, R28, UR45, 0x1 ;  /* 0x0000002d1c1b1c11 */ /* 0x000fc6000f8e08ff */
[----:B------:R-:W-:Y:S04]  /*9a30*/  SHFL.IDX PT, R2, R9, 0x2, 0x1c1f ;  /* 0x005c1f0009027f89 */ /* 0x000fe800000e0000 */
[----:B------:R-:W4:Y:S01]  /*9a40*/  SHFL.IDX PT, R3, R0, 0x2, 0x1c1f ;  /* 0x005c1f0000037f89 */ /* 0x000f2200000e0000 */
[----:B-1----:R-:W-:-:S03]  /*9a50*/  IMAD.MOV.U32 R7, RZ, RZ, R6 ;  /* 0x000000ffff077224 */ /* 0x002fc600078e0006 */
[----:B------:R-:W1:Y:S01]  /*9a60*/  SHFL.IDX PT, R9, R9, 0x3, 0x1c1f ;  /* 0x007c1f0009097f89 */ /* 0x000e6200000e0000 */
[----:B0-----:R-:W-:Y:S01]  /*9a70*/  SHF.L.U32 R10, R10, 0x3, RZ ;  /* 0x000000030a0a7819 */ /* 0x001fe200000006ff */
[----:B--2---:R-:W-:Y:S02]  /*9a80*/  IMAD.MOV.U32 R6, RZ, RZ, R14 ;  /* 0x000000ffff067224 */ /* 0x004fe400078e000e */
[----:B------:R0:W2:Y:S01]  /*9a90*/  SHFL.IDX PT, R14, R0, 0x3, 0x1c1f ;  /* 0x007c1f00000e7f89 */ /* 0x0000a200000e0000 */
[----:B------:R-:W-:Y:S02]  /*9aa0*/  LOP3.LUT R10, R10, 0x18, RZ, 0xc0, !PT ;  /* 0x000000180a0a7812 */ /* 0x000fe400078ec0ff */
[----:B---3--:R-:W-:-:S03]  /*9ab0*/  LOP3.LUT R5, R5, R4, RZ, 0x3c, !PT ;  /* 0x0000000405057212 */ /* 0x008fc600078e3cff */
[----:B------:R-:W-:Y:S01]  /*9ac0*/  @P0 IMAD.WIDE.U32 R6, R10, 0x2, R6 ;  /* 0x000000020a060825 */ /* 0x000fe200078e0006 */
[----:B------:R-:W-:-:S04]  /*9ad0*/  LOP3.LUT R4, R5, R4, RZ, 0x3c, !PT ;  /* 0x0000000405047212 */ /* 0x000fc800078e3cff */
[----:B------:R-:W-:Y:S01]  /*9ae0*/  @P0 LDGSTS.E.BYPASS.LTC128B.128 [R21+0x15400], desc[UR36][R6.64], !P4 ;  /* 0x1540000006150fae */ /* 0x000fe2000e101d64 */
[----:B----4-:R-:W-:-:S03]  /*9af0*/  LOP3.LUT R3, R3, R2, RZ, 0x3c, !PT ;  /* 0x0000000203037212 */ /* 0x010fc600078e3cff */
[----:B------:R-:W-:Y:S01]  /*9b00*/  @P0 LDGSTS.E.BYPASS.LTC128B.128 [R21+0x17400], desc[UR36][R6.64+0x40], !P3 ;  /* 0x1740004006150fae */ /* 0x000fe2000d901d64 */
[----:B------:R-:W-:Y:S02]  /*9b10*/  LOP3.LUT R5, R5, R4, RZ, 0x3c, !PT ;  /* 0x0000000405057212 */ /* 0x000fe400078e3cff */
[C---:B------:R-:W-:Y:S01]  /*9b20*/  LOP3.LUT R2, R3.reuse, R2, RZ, 0x3c, !PT ;  /* 0x0000000203027212 */ /* 0x040fe200078e3cff */
[----:B------:R3:W-:Y:S01]  /*9b30*/  @P0 LDGSTS.E.BYPASS.LTC128B.128 [R21+0x19400], desc[UR36][R6.64+0x80], !P2 ;  /* 0x1940008006150fae */ /* 0x0007e2000d101d64 */
[----:B------:R-:W-:Y:S01]  /*9b40*/  ISETP.GE.AND P0, PT, R8, 0x41, PT ;  /* 0x000000410800780c */ /* 0x000fe20003f06270 */
[----:B------:R-:W-:Y:S01]  /*9b50*/  @P1 IMAD.WIDE.U32 R4, R10, 0x2, R4 ;  /* 0x000000020a041825 */ /* 0x000fe200078e0004 */
[----:B------:R-:W-:-:S04]  /*9b60*/  LOP3.LUT R3, R3, R2, RZ, 0x3c, !PT ;  /* 0x0000000203037212 */ /* 0x000fc800078e3cff */
[----:B------:R0:W-:Y:S04]  /*9b70*/  @P1 LDGSTS.E.BYPASS.LTC128B.128 [R27+0x15c00], desc[UR36][R4.64], !P4 ;  /* 0x15c00000041b1fae */ /* 0x0001e8000e101d64 */
[----:B------:R0:W-:Y:S03]  /*9b80*/  @P1 LDGSTS.E.BYPASS.LTC128B.128 [R27+0x17c00], desc[UR36][R4.64+0x40], !P3 ;  /* 0x17c00040041b1fae */ /* 0x0001e6000d901d64 */
[----:B------:R-:W-:Y:S01]  /*9b90*/  @P0 IMAD.WIDE.U32 R2, R10, 0x2, R2 ;  /* 0x000000020a020825 */ /* 0x000fe200078e0002 */
[----:B---3--:R-:W-:Y:S01]  /*9ba0*/  @P0 LEA R7, R28, UR45, 0x1 ;  /* 0x0000002d1c070c11 */ /* 0x008fe2000f8e08ff */
[----:B------:R0:W-:Y:S04]  /*9bb0*/  @P1 LDGSTS.E.BYPASS.LTC128B.128 [R27+0x19c00], desc[UR36][R4.64+0x80], !P2 ;  /* 0x19c00080041b1fae */ /* 0x0001e8000d101d64 */
[----:B------:R0:W-:Y:S04]  /*9bc0*/  @P0 LDGSTS.E.BYPASS.LTC128B.128 [R7+0x16400], desc[UR36][R2.64], !P4 ;  /* 0x1640000002070fae */ /* 0x0001e8000e101d64 */
[----:B------:R0:W-:Y:S04]  /*9bd0*/  @P0 LDGSTS.E.BYPASS.LTC128B.128 [R7+0x18400], desc[UR36][R2.64+0x40], !P3 ;  /* 0x1840004002070fae */ /* 0x0001e8000d901d64 */
[----:B-12---:R0:W-:Y:S02]  /*9be0*/  @P0 LDGSTS.E.BYPASS.LTC128B.128 [R7+0x1a400], desc[UR36][R2.64+0x80], !P2 ;  /* 0x1a40008002070fae */ /* 0x0061e4000d101d64 */
.L_x_98:
[----:B0-----:R-:W0:Y:S01]  /*9bf0*/  S2R R27, SR_TID.X ;  /* 0x00000000001b7919 */ /* 0x001e220000002100 */
[----:B------:R-:W-:Y:S01]  /*9c00*/  ISETP.GE.AND P0, PT, R8, 0x61, PT ;  /* 0x000000610800780c */ /* 0x000fe20003f06270 */
[----:B------:R-:W-:Y:S02]  /*9c10*/  IMAD.MOV.U32 R2, RZ, RZ, R14 ;  /* 0x000000ffff027224 */ /* 0x000fe400078e000e */
[----:B------:R-:W-:-:S10]  /*9c20*/  IMAD.MOV.U32 R3, RZ, RZ, R9 ;  /* 0x000000ffff037224 */ /* 0x000fd400078e0009 */
[----:B------:R-:W-:Y:S02]  /*9c30*/  @P0 LEA R5, R28, UR45, 0x1 ;  /* 0x0000002d1c050c11 */ /* 0x000fe4000f8e08ff */
[----:B0-----:R-:W-:-:S04]  /*9c40*/  SHF.L.U32 R27, R27, 0x3, RZ ;  /* 0x000000031b1b7819 */ /* 0x001fc800000006ff */
[----:B------:R-:W-:-:S05]  /*9c50*/  LOP3.LUT R27, R27, 0x18, RZ, 0xc0, !PT ;  /* 0x000000181b1b7812 */ /* 0x000fca00078ec0ff */
[----:B------:R-:W-:-:S05]  /*9c60*/  @P0 IMAD.WIDE.U32 R2, R27, 0x2, R2 ;  /* 0x000000021b020825 */ /* 0x000fca00078e0002 */
[----:B------:R-:W-:Y:S01]  /*9c70*/  @!PT LDS RZ, [RZ] ;  /* 0x00000000fffff984 */ /* 0x000fe20000000800 */
[----:B------:R-:W-:Y:S01]  /*9c80*/  @!PT LDS RZ, [RZ] ;  /* 0x00000000fffff984 */ /* 0x000fe20000000800 */
[----:B------:R-:W-:Y:S01]  /*9c90*/  @!PT LDS RZ, [RZ] ;  /* 0x00000000fffff984 */ /* 0x000fe20000000800 */
[----:B------:R0:W-:Y:S04]  /*9ca0*/  @P0 LDGSTS.E.BYPASS.LTC128B.128 [R5+0x16c00], desc[UR36][R2.64], !P4 ;  /* 0x16c0000002050fae */ /* 0x0001e8000e101d64 */
[----:B------:R0:W-:Y:S04]  /*9cb0*/  @P0 LDGSTS.E.BYPASS.LTC128B.128 [R5+0x18c00], desc[UR36][R2.64+0x40], !P3 ;  /* 0x18c0004002050fae */ /* 0x0001e8000d901d64 */
[----:B------:R0:W-:Y:S01]  /*9cc0*/  @P0 LDGSTS.E.BYPASS.LTC128B.128 [R5+0x1ac00], desc[UR36][R2.64+0x80], !P2 ;  /* 0x1ac0008002050fae */ /* 0x0001e2000d101d64 */
[----:B------:R-:W-:Y:S01]  /*9cd0*/  NOP ;  /* 0x0000000000007918 */ /* 0x000fe20000000000 */
[----:B------:R-:W-:Y:S02]  /*9ce0*/  SYNCS.ARRIVE.TRANS64.RED.A0T1 RZ, [UR45+0x2d830], RZ ;  /* 0x02d830ffffff79a7 */ /* 0x000fe4000820042d */
[----:B------:R-:W-:Y:S01]  /*9cf0*/  ARRIVES.LDGSTSBAR.64.TRANSCNT [UR45+0x2d830] ;  /* 0x02d83000ff0079b0 */ /* 0x000fe20008000aad */
[----:B------:R-:W-:Y:S01]  /*9d00*/  NOP ;  /* 0x0000000000007918 */ /* 0x000fe20000000000 */
[----:B------:R-:W-:-:S06]  /*9d10*/  ULOP3.LUT UR4, UR38, 0x2, URZ, 0xfc, !UPT ;  /* 0x0000000226047892 */ /* 0x000fcc000f8efc3f */
[----:B------:R-:W-:-:S04]  /*9d20*/  MOV R4, UR4 ;  /* 0x0000000400047c02 */ /* 0x000fc80008000f00 */
[----:B------:R-:W-:-:S13]  /*9d30*/  ISETP.NE.AND P1, PT, R4, 0x3, PT ;  /* 0x000000030400780c */ /* 0x000fda0003f25270 */
[----:B0-----:R-:W-:Y:S05]  /*9d40*/  @!P1 BRA `(.L_x_49) ;  /* 0x0000000000049947 */ /* 0x001fea0003800000 */
[----:B------:R-:W-:Y:S01]  /*9d50*/  BPT.TRAP 0x1 ;  /* 0x000000040000795c */ /* 0x000fe20000300000 */
.L_x_49:
[----:B------:R-:W-:Y:S01]  /*9d60*/  SYNCS.ARRIVE.TRANS64.A1T0 RZ, [UR45+0x2d830], RZ ;  /* 0x02d830ffffff79a7 */ /* 0x000fe2000810002d */
[----:B------:R-:W-:Y:S05]  /*9d70*/  WARPSYNC.ALL ;  /* 0x0000000000007948 */ /* 0x000fea0003800000 */
[----:B------:R-:W-:Y:S01]  /*9d80*/  UIADD3 UR5, UR45, 0xc400, URZ ;  /* 0x0000c4002d057890 */ /* 0x000fe2000fffe03f */
[----:B------:R-:W-:Y:S01]  /*9d90*/  R2UR UR4, R29 ;  /* 0x000000001d0472ca */ /* 0x000fe200000e0000 */
[----:B------:R-:W-:Y:S01]  /*9da0*/  ULDC.64 UR6, c[0x0][0x2d8] ;  /* 0x0000b60000067ab9 */ /* 0x000fe20000000a00 */
[----:B------:R-:W-:Y:S01]  /*9db0*/  SHF.R.S32.HI R22, RZ, 0x1f, R24 ;  /* 0x0000001fff167819 */ /* 0x000fe20000011418 */
[----:B------:R-:W-:Y:S02]  /*9dc0*/  ULOP3.LUT UP0, URZ, UR5, 0x1bf, URZ, 0xc0, !UPT ;  /* 0x000001bf053f7892 */ /* 0x000fe4000f80c03f */
[----:B------:R-:W-:Y:S01]  /*9dd0*/  UIMAD.WIDE.U32 UR40, UR42, UR6, URZ ;  /* 0x000000062a2872a5 */ /* 0x000fe2000f8e003f */
[----:B------:R-:W-:Y:S03]  /*9de0*/  BAR.SYNC.DEFER_BLOCKING 0x8, 0x200 ;  /* 0x0208000000007b1d */ /* 0x000fe60000010000 */
[----:B------:R-:W-:-:S04]  /*9df0*/  PLOP3.LUT P0, PT, PT, PT, UP0, 0x80, 0x0 ;  /* 0x000000000000781c */ /* 0x000fc80003f0f008 */
[----:B------:R-:W-:-:S04]  /*9e00*/  UIMAD UR4, UR4, UR6, URZ ;  /* 0x00000006040472a4 */ /* 0x000fc8000f8e023f */
[----:B------:R-:W-:-:S04]  /*9e10*/  UIMAD UR4, UR42, UR7, UR4 ;  /* 0x000000072a0472a4 */ /* 0x000fc8000f8e0204 */
[----:B------:R-:W-:Y:S01]  /*9e20*/  UIADD3 UR46, UR41, UR4, URZ ;  /* 0x00000004292e7290 */ /* 0x000fe2000fffe03f */
[----:B------:R-:W-:Y:S11]  /*9e30*/  @!P0 BRA `(.L_x_50) ;  /* 0x0000000000408947 */ /* 0x000ff60003800000 */
[----:B------:R-:W-:Y:S01]  /*9e40*/  MOV R2, 0x0 ;  /* 0x0000000000027802 */ /* 0x000fe20000000f00 */
[----:B------:R-:W-:Y:S01]  /*9e50*/  ULDC.64 UR6, c[0x4][0x88] ;  /* 0x0100220000067ab9 */ /* 0x000fe20000000a00 */
[----:B------:R-:W-:Y:S01]  /*9e60*/  ULDC.64 UR8, c[0x4][0x90] ;  /* 0x0100240000087ab9 */ /* 0x000fe20000000a00 */
[----:B------:R-:W-:Y:S01]  /*9e70*/  ULDC.64 UR4, c[0x4][0x20] ;  /* 0x0100080000047ab9 */ /* 0x000fe20000000a00 */
[----:B------:R-:W-:Y:S01]  /*9e80*/  IMAD.U32 R4, RZ, RZ, UR6 ;  /* 0x00000006ff047e24 */ /* 0x000fe2000f8e00ff */
[----:B------:R-:W-:Y:S01]  /*9e90*/  MOV R6, UR8 ;  /* 0x0000000800067c02 */ /* 0x000fe20008000f00 */
[----:B------:R-:W0:Y:S01]  /*9ea0*/  LDC.64 R2, c[0x4][R2] ;  /* 0x0100000002027b82 */ /* 0x000e220000000a00 */
[----:B------:R-:W-:Y:S01]  /*9eb0*/  IMAD.U32 R5, RZ, RZ, UR7 ;  /* 0x00000007ff057e24 */ /* 0x000fe2000f8e00ff */
[----:B------:R-:W-:Y:S01]  /*9ec0*/  MOV R11, UR5 ;  /* 0x00000005000b7c02 */ /* 0x000fe20008000f00 */
[----:B------:R-:W-:Y:S01]  /*9ed0*/  IMAD.U32 R7, RZ, RZ, UR9 ;  /* 0x00000009ff077e24 */ /* 0x000fe2000f8e00ff */
[----:B------:R-:W-:Y:S01]  /*9ee0*/  MOV R13, RZ ;  /* 0x000000ff000d7202 */ /* 0x000fe20000000f00 */
[----:B------:R-:W-:-:S02]  /*9ef0*/  IMAD.U32 R10, RZ, RZ, UR4 ;  /* 0x00000004ff0a7e24 */ /* 0x000fc4000f8e00ff */
[----:B------:R-:W-:Y:S02]  /*9f00*/  IMAD.MOV.U32 R8, RZ, RZ, 0x70 ;  /* 0x00000070ff087424 */ /* 0x000fe400078e00ff */
[----:B------:R-:W-:-:S07]  /*9f10*/  IMAD.MOV.U32 R12, RZ, RZ, 0x1 ;  /* 0x00000001ff0c7424 */ /* 0x000fce00078e00ff */
[----:B------:R-:W-:-:S07]  /*9f20*/  LEPC R20, `(.L_x_50) ;  /* 0x000000001014794e */ /* 0x000fce0000000000 */
[----:B0-----:R-:W-:Y:S05]  /*9f30*/  CALL.ABS.NOINC R2 ;  /* 0x0000000002007343 */ /* 0x001fea0003c00000 */
.L_x_50:
[----:B------:R-:W0:Y:S01]  /*9f40*/  LDC R20, c[0x0][0x448] ;  /* 0x00011200ff147b82 */ /* 0x000e220000000800 */
[----:B------:R-:W1:Y:S01]  /*9f50*/  S2R R21, SR_TID.X ;  /* 0x0000000000157919 */ /* 0x000e620000002100 */
[----:B------:R-:W-:Y:S01]  /*9f60*/  ULDC.64 UR4, c[0x0][0x2e0] ;  /* 0x0000b80000047ab9 */ /* 0x000fe20000000a00 */
[----:B------:R-:W-:Y:S01]  /*9f70*/  IMAD.U32 R4, RZ, RZ, UR40 ;  /* 0x00000028ff047e24 */ /* 0x000fe2000f8e00ff */
[----:B------:R-:W-:Y:S01]  /*9f80*/  ULDC.64 UR6, c[0x0][0x2c8] ;  /* 0x0000b20000067ab9 */ /* 0x000fe20000000a00 */
[----:B------:R-:W-:Y:S01]  /*9f90*/  IMAD R8, R22, UR4, RZ ;  /* 0x0000000416087c24 */ /* 0x000fe2000f8e02ff */
[----:B------:R-:W2:Y:S01]  /*9fa0*/  S2R R11, SR_TID.X ;  /* 0x00000000000b7919 */ /* 0x000ea20000002100 */
[----:B------:R-:W-:Y:S02]  /*9fb0*/  IMAD.U32 R5, RZ, RZ, UR41 ;  /* 0x00000029ff057e24 */ /* 0x000fe4000f8e00ff */
[----:B------:R-:W-:Y:S01]  /*9fc0*/  IMAD R5, R24, UR5, R8 ;  /* 0x0000000518057c24 */ /* 0x000fe2000f8e0208 */
[----:B------:R-:W3:Y:S01]  /*9fd0*/  S2R R22, SR_TID.X ;  /* 0x0000000000167919 */ /* 0x000ee20000002100 */
[----:B0-----:R-:W-:-:S02]  /*9fe0*/  ISETP.NE.AND P0, PT, R20, 0x1, PT ;  /* 0x000000011400780c */ /* 0x001fc40003f05270 */
[----:B-1----:R-:W-:-:S11]  /*9ff0*/  LOP3.LUT R21, R21, 0x7f, RZ, 0xc0, !PT ;  /* 0x0000007f15157812 */ /* 0x002fd600078ec0ff */
[----:B------:R-:W0:Y:S01]  /*a000*/  @P0 LDC R2, c[0x0][0x44c] ;  /* 0x00011300ff020b82 */ /* 0x000e220000000800 */
[----:B------:R-:W-:Y:S01]  /*a010*/  SHF.R.U32.HI R21, RZ, 0x2, R21 ;  /* 0x00000002ff157819 */ /* 0x000fe20000011615 */
[----:B--2---:R-:W-:Y:S01]  /*a020*/  IMAD.SHL.U32 R11, R11, 0x8, RZ ;  /* 0x000000080b0b7824 */ /* 0x004fe200078e00ff */
[----:B---3--:R-:W-:-:S03]  /*a030*/  LOP3.LUT R22, R22, 0x7f, RZ, 0xc0, !PT ;  /* 0x0000007f16167812 */ /* 0x008fc600078ec0ff */
[----:B------:R-:W-:Y:S01]  /*a040*/  IMAD.IADD R0, R23, 0x1, R21 ;  /* 0x0000000117007824 */ /* 0x000fe200078e0215 */
[----:B------:R-:W-:Y:S01]  /*a050*/  LOP3.LUT R11, R11, 0x18, RZ, 0xc0, !PT ;  /* 0x000000180b0b7812 */ /* 0x000fe200078ec0ff */
[----:B------:R-:W1:Y:S01]  /*a060*/  @P0 LDC R3, c[0x0][0x450] ;  /* 0x00011400ff030b82 */ /* 0x000e620000000800 */
[----:B------:R-:W2:Y:S01]  /*a070*/  S2R R21, SR_TID.X ;  /* 0x0000000000157919 */ /* 0x000ea20000002100 */
[----:B------:R-:W-:Y:S01]  /*a080*/  IMAD R7, R25, 0xc0, R0 ;  /* 0x000000c019077824 */ /* 0x000fe200078e0200 */
[----:B------:R-:W-:Y:S02]  /*a090*/  LOP3.LUT R11, R11, 0x20, RZ, 0xfc, !PT ;  /* 0x000000200b0b7812 */ /* 0x000fe400078efcff */
[----:B------:R-:W-:Y:S01]  /*a0a0*/  SHF.R.U32.HI R22, RZ, 0x2, R22 ;  /* 0x00000002ff167819 */ /* 0x000fe20000011616 */
[----:B------:R-:W-:Y:S02]  /*a0b0*/  IMAD.MOV.U32 R6, RZ, RZ, R7 ;  /* 0x000000ffff067224 */ /* 0x000fe400078e0007 */
[----:B------:R-:W3:Y:S01]  /*a0c0*/  @P0 LDC R9, c[0x0][0x450] ;  /* 0x00011400ff090b82 */ /* 0x000ee20000000800 */
[----:B------:R-:W-:-:S02]  /*a0d0*/  VIADD R8, R7, 0x80 ;  /* 0x0000008007087836 */ /* 0x000fc40000000000 */
[----:B0-----:R-:W-:Y:S01]  /*a0e0*/  @P0 IMAD.HI.U32 R0, R7, R2, RZ ;  /* 0x0000000207000227 */ /* 0x001fe200078e00ff */
[----:B------:R-:W-:-:S04]  /*a0f0*/  MOV R2, R4 ;  /* 0x0000000400027202 */ /* 0x000fc80000000f00 */
[----:B-1----:R-:W-:Y:S02]  /*a100*/  @P0 SHF.R.U32.HI R6, RZ, R3, R0 ;  /* 0x00000003ff060219 */ /* 0x002fe40000011600 */
[----:B------:R-:W0:Y:S01]  /*a110*/  @P0 LDC R0, c[0x0][0x44c] ;  /* 0x00011300ff000b82 */ /* 0x000e220000000800 */
[----:B------:R-:W-:-:S03]  /*a120*/  MOV R3, UR46 ;  /* 0x0000002e00037c02 */ /* 0x000fc60008000f00 */
[----:B------:R-:W-:Y:S01]  /*a130*/  IMAD.WIDE.U32 R2, R24, UR4, R2 ;  /* 0x0000000418027c25 */ /* 0x000fe2000f8e0002 */
[----:B------:R-:W-:-:S03]  /*a140*/  ULDC.64 UR4, c[0x0][0x2d0] ;  /* 0x0000b40000047ab9 */ /* 0x000fc60000000a00 */
[----:B--2---:R-:W-:Y:S01]  /*a150*/  IMAD.SHL.U32 R21, R21, 0x8, RZ ;  /* 0x0000000815157824 */ /* 0x004fe200078e00ff */
[----:B------:R-:W-:-:S04]  /*a160*/  IADD3 R3, R3, R5, RZ ;  /* 0x0000000503037210 */ /* 0x000fc80007ffe0ff */
[----:B------:R-:W-:Y:S01]  /*a170*/  LOP3.LUT R21, R21, 0x18, RZ, 0xc0, !PT ;  /* 0x0000001815157812 */ /* 0x000fe200078ec0ff */
[----:B0-----:R-:W-:-:S04]  /*a180*/  @P0 IMAD.HI.U32 R4, R8, R0, RZ ;  /* 0x0000000008040227 */ /* 0x001fc800078e00ff */
[----:B------:R-:W-:Y:S01]  /*a190*/  IMAD.MOV.U32 R0, RZ, RZ, R8 ;  /* 0x000000ffff007224 */ /* 0x000fe200078e0008 */
[----:B---3--:R-:W-:Y:S01]  /*a1a0*/  @P0 SHF.R.U32.HI R0, RZ, R9, R4 ;  /* 0x00000009ff000219 */ /* 0x008fe20000011604 */
[--C-:B------:R-:W-:Y:S01]  /*a1b0*/  IMAD.MOV R9, RZ, RZ, -R6.reuse ;  /* 0x000000ffff097224 */ /* 0x100fe200078e0a06 */
[----:B------:R-:W-:-:S03]  /*a1c0*/  SHF.R.S32.HI R4, RZ, 0x1f, R6 ;  /* 0x0000001fff047819 */ /* 0x000fc60000011406 */
[----:B------:R-:W-:Y:S02]  /*a1d0*/  IMAD R7, R20, R9, R7 ;  /* 0x0000000914077224 */ /* 0x000fe400078e0207 */
[----:B------:R-:W-:-:S04]  /*a1e0*/  IMAD R5, R4, UR4, RZ ;  /* 0x0000000404057c24 */ /* 0x000fc8000f8e02ff */
[C---:B------:R-:W-:Y:S02]  /*a1f0*/  IMAD R9, R6.reuse, UR5, R5 ;  /* 0x0000000506097c24 */ /* 0x040fe4000f8e0205 */
[----:B------:R-:W-:-:S04]  /*a200*/  IMAD.WIDE.U32 R4, R6, UR4, R2 ;  /* 0x0000000406047c25 */ /* 0x000fc8000f8e0002 */
[----:B------:R-:W-:Y:S01]  /*a210*/  IMAD.IADD R5, R5, 0x1, R9 ;  /* 0x0000000105057824 */ /* 0x000fe200078e0209 */
[C---:B------:R-:W-:Y:S01]  /*a220*/  IADD3 R9, -R0.reuse, RZ, RZ ;  /* 0x000000ff00097210 */ /* 0x040fe20007ffe1ff */
[----:B------:R-:W-:-:S04]  /*a230*/  IMAD.WIDE.U32 R2, R0, UR4, R2 ;  /* 0x0000000400027c25 */ /* 0x000fc8000f8e0002 */
[----:B------:R-:W-:Y:S01]  /*a240*/  IMAD R6, R20, R9, R8 ;  /* 0x0000000914067224 */ /* 0x000fe200078e0208 */
[----:B------:R-:W-:Y:S01]  /*a250*/  SHF.R.S32.HI R9, RZ, 0x1f, R0 ;  /* 0x0000001fff097819 */ /* 0x000fe20000011400 */
[----:B------:R-:W-:Y:S01]  /*a260*/  IMAD.WIDE.U32 R4, R7, UR6, R4 ;  /* 0x0000000607047c25 */ /* 0x000fe2000f8e0004 */
[----:B------:R-:W-:-:S03]  /*a270*/  SHF.R.S32.HI R8, RZ, 0x1f, R7 ;  /* 0x0000001fff087819 */ /* 0x000fc60000011407 */
[----:B------:R-:W-:Y:S02]  /*a280*/  IMAD R9, R9, UR4, RZ ;  /* 0x0000000409097c24 */ /* 0x000fe4000f8e02ff */
[----:B------:R-:W-:Y:S02]  /*a290*/  IMAD R8, R8, UR6, RZ ;  /* 0x0000000608087c24 */ /* 0x000fe4000f8e02ff */
[----:B------:R-:W-:Y:S01]  /*a2a0*/  IMAD R9, R0, UR5, R9 ;  /* 0x0000000500097c24 */ /* 0x000fe2000f8e0209 */
[----:B------:R-:W-:Y:S01]  /*a2b0*/  ULDC.64 UR4, c[0x0][0x280] ;  /* 0x0000a00000047ab9 */ /* 0x000fe20000000a00 */
[----:B------:R-:W-:Y:S01]  /*a2c0*/  IMAD R0, R7, UR7, R8 ;  /* 0x0000000707007c24 */ /* 0x000fe2000f8e0208 */
[----:B------:R-:W-:Y:S01]  /*a2d0*/  SHF.R.S32.HI R7, RZ, 0x1f, R6 ;  /* 0x0000001fff077819 */ /* 0x000fe20000011406 */
[----:B------:R-:W-:Y:S02]  /*a2e0*/  IMAD.IADD R3, R3, 0x1, R9 ;  /* 0x0000000103037824 */ /* 0x000fe400078e0209 */
[----:B------:R-:W-:-:S02]  /*a2f0*/  IMAD.IADD R9, R5, 0x1, R0 ;  /* 0x0000000105097824 */ /* 0x000fc400078e0200 */
[----:B------:R-:W-:Y:S02]  /*a300*/  IMAD R7, R7, UR6, RZ ;  /* 0x0000000607077c24 */ /* 0x000fe4000f8e02ff */
[----:B------:R-:W-:-:S04]  /*a310*/  IMAD.WIDE.U32 R2, R6, UR6, R2 ;  /* 0x0000000606027c25 */ /* 0x000fc8000f8e0002 */
[----:B------:R-:W-:Y:S01]  /*a320*/  IMAD R8, R6, UR7, R7 ;  /* 0x0000000706087c24 */ /* 0x000fe2000f8e0207 */
[----:B------:R-:W-:-:S04]  /*a330*/  LEA R7, P0, R4, UR4, 0x1 ;  /* 0x0000000404077c11 */ /* 0x000fc8000f8008ff */
[----:B------:R-:W-:Y:S02]  /*a340*/  LEA.HI.X R9, R4, UR5, R9, 0x1, P0 ;  /* 0x0000000504097c11 */ /* 0x000fe400080f0c09 */
[----:B------:R-:W-:Y:S02]  /*a350*/  IADD3 R3, R3, R8, RZ ;  /* 0x0000000803037210 */ /* 0x000fe40007ffe0ff */
[C---:B------:R-:W-:Y:S01]  /*a360*/  LEA R10, P0, R2.reuse, UR4, 0x1 ;  /* 0x00000004020a7c11 */ /* 0x040fe2000f8008ff */
[----:B------:R-:W-:Y:S02]  /*a370*/  ULDC UR4, c[0x0][0x2b8] ;  /* 0x0000ae0000047ab9 */ /* 0x000fe40000000800 */
[----:B------:R-:W-:Y:S02]  /*a380*/  ISETP.GE.AND P3, PT, R27, UR4, PT ;  /* 0x000000041b007c0c */ /* 0x000fe4000bf66270 */
[----:B------:R-:W-:Y:S01]  /*a390*/  LEA.HI.X R8, R2, UR5, R3, 0x1, P0 ;  /* 0x0000000502087c11 */ /* 0x000fe200080f0c03 */
[----:B------:R-:W-:Y:S01]  /*a3a0*/  UMOV UR5, 0xffffffff ;  /* 0xffffffff00057882 */ /* 0x000fe20000000000 */
[----:B------:R-:W-:-:S02]  /*a3b0*/  ISETP.GE.AND P0, PT, R11, UR4, PT ;  /* 0x000000040b007c0c */ /* 0x000fc4000bf06270 */
[----:B------:R-:W-:-:S04]  /*a3c0*/  LOP3.LUT R11, R21, 0x40, RZ, 0xfc, !PT ;  /* 0x00000040150b7812 */ /* 0x000fc800078efcff */
[----:B------:R-:W-:Y:S01]  /*a3d0*/  ISETP.GE.AND P1, PT, R11, UR4, PT ;  /* 0x000000040b007c0c */ /* 0x000fe2000bf26270 */
[----:B------:R-:W-:-:S12]  /*a3e0*/  BRA.DIV UR5, `(.L_x_51) ;  /* 0x0000002605907947 */ /* 0x000fd8000b800000 */
[----:B------:R-:W0:Y:S01]  /*a3f0*/  SHFL.IDX PT, R2, R9, RZ, 0x1c1f ;  /* 0x001c1fff09027589 */ /* 0x000e2200000e0000 */
[----:B------:R-:W-:Y:S01]  /*a400*/  ULDC UR4, c[0x0][0x288] ;  /* 0x0000a20000047ab9 */ /* 0x000fe20000000800 */
[----:B------:R-:W-:Y:S01]  /*a410*/  IMAD R0, R25, 0xc0, R22 ;  /* 0x000000c019007824 */ /* 0x000fe200078e0216 */
[----:B------:R-:W-:Y:S01]  /*a420*/  MOV R24, 0x1 ;  /* 0x0000000100187802 */ /* 0x000fe20000000f00 */
[----:B------:R-:W1:Y:S01]  /*a430*/  SHFL.IDX PT, R14, R7, RZ, 0x1c1f ;  /* 0x001c1fff070e7589 */ /* 0x000e6200000e0000 */
[----:B------:R-:W-:Y:S02]  /*a440*/  IMAD R6, R20, UR4, RZ ;  /* 0x0000000414067c24 */ /* 0x000fe4000f8e02ff */
[C---:B------:R-:W-:Y:S01]  /*a450*/  VIADD R11, R0.reuse, 0x20 ;  /* 0x00000020000b7836 */ /* 0x040fe20000000000 */
[----:B------:R-:W-:Y:S02]  /*a460*/  SHFL.IDX PT, R5, R9, 0x1, 0x1c1f ;  /* 0x003c1f0009057f89 */ /* 0x000fe400000e0000 */
[----:B------:R-:W-:-:S02]  /*a470*/  ISETP.GE.AND P2, PT, R0, R6, PT ;  /* 0x000000060000720c */ /* 0x000fc40003f46270 */
[----:B------:R-:W2:Y:S11]  /*a480*/  SHFL.IDX PT, R4, R7, 0x1, 0x1c1f ;  /* 0x003c1f0007047f89 */ /* 0x000eb600000e0000 */
[----:B------:R-:W-:-:S02]  /*a490*/  @!P2 LEA R21, R28, UR45, 0x1 ;  /* 0x0000002d1c15ac11 */ /* 0x000fc4000f8e08ff */
[----:B0-----:R-:W-:Y:S01]  /*a4a0*/  MOV R3, R2 ;  /* 0x0000000200037202 */ /* 0x001fe20000000f00 */
[----:B-1----:R-:W-:Y:S02]  /*a4b0*/  IMAD.MOV.U32 R2, RZ, RZ, R14 ;  /* 0x000000ffff027224 */ /* 0x002fe400078e000e */
[----:B------:R-:W-:Y:S02]  /*a4c0*/  SHFL.IDX PT, R14, R10, 0x1, 0x1c1f ;  /* 0x003c1f000a0e7f89 */ /* 0x000fe400000e0000 */
[----:B------:R-:W-:-:S05]  /*a4d0*/  @!P2 IMAD.WIDE.U32 R2, R27, 0x2, R2 ;  /* 0x000000021b02a825 */ /* 0x000fca00078e0002 */
[----:B------:R-:W-:Y:S04]  /*a4e0*/  @!P2 LDGSTS.E.BYPASS.LTC128B.128 [R21+0xc400], desc[UR36][R2.64], !P3 ;  /* 0x0c4000000215afae */ /* 0x000fe8000d901d64 */
[----:B------:R-:W-:Y:S04]  /*a4f0*/  @!P2 LDGSTS.E.BYPASS.LTC128B.128 [R21+0xf400], desc[UR36][R2.64+0x40], !P0 ;  /* 0x0f4000400215afae */ /* 0x000fe8000c101d64 */
[----:B------:R0:W-:Y:S01]  /*a500*/  @!P2 LDGSTS.E.BYPASS.LTC128B.128 [R21+0x12400], desc[UR36][R2.64+0x80], !P1 ;  /* 0x124000800215afae */ /* 0x0001e2000c901d64 */
[-C--:B------:R-:W-:Y:S02]  /*a510*/  ISETP.GE.AND P2, PT, R11, R6.reuse, PT ;  /* 0x000000060b00720c */ /* 0x080fe40003f46270 */
[----:B------:R-:W-:Y:S01]  /*a520*/  IADD3 R11, R0, 0x40, RZ ;  /* 0x00000040000b7810 */ /* 0x000fe20007ffe0ff */
[----:B0-----:R-:W-:Y:S10]  /*a530*/  SHFL.IDX PT, R3, R9, 0x2, 0x1c1f ;  /* 0x005c1f0009037f89 */ /* 0x001ff400000e0000 */
[----:B--2---:R-:W-:Y:S01]  /*a540*/  @!P2 IMAD.WIDE.U32 R4, R27, 0x2, R4 ;  /* 0x000000021b04a825 */ /* 0x004fe200078e0004 */
[----:B------:R-:W-:Y:S01]  /*a550*/  @!P2 LEA R25, R28, UR45, 0x1 ;  /* 0x0000002d1c19ac11 */ /* 0x000fe2000f8e08ff */
[----:B------:R-:W0:Y:S04]  /*a560*/  SHFL.IDX PT, R2, R7, 0x2, 0x1c1f ;  /* 0x005c1f0007027f89 */ /* 0x000e2800000e0000 */
[----:B------:R-:W-:Y:S04]  /*a570*/  @!P2 LDGSTS.E.BYPASS.LTC128B.128 [R25+0xcc00], desc[UR36][R4.64], !P3 ;  /* 0x0cc000000419afae */ /* 0x000fe8000d901d64 */
[----:B------:R-:W-:Y:S04]  /*a580*/  @!P2 LDGSTS.E.BYPASS.LTC128B.128 [R25+0xfc00], desc[UR36][R4.64+0x40], !P0 ;  /* 0x0fc000400419afae */ /* 0x000fe8000c101d64 */
[----:B------:R1:W-:Y:S01]  /*a590*/  @!P2 LDGSTS.E.BYPASS.LTC128B.128 [R25+0x12c00], desc[UR36][R4.64+0x80], !P1 ;  /* 0x12c000800419afae */ /* 0x0003e2000c901d64 */
[----:B------:R-:W-:Y:S01]  /*a5a0*/  ISETP.GE.AND P2, PT, R11, R6, PT ;  /* 0x000000060b00720c */ /* 0x000fe20003f46270 */
[----:B------:R-:W-:-:S02]  /*a5b0*/  VIADD R11, R0, 0x60 ;  /* 0x00000060000b7836 */ /* 0x000fc40000000000 */
[----:B-1----:R-:W-:Y:S10]  /*a5c0*/  SHFL.IDX PT, R5, R9, 0x3, 0x1c1f ;  /* 0x007c1f0009057f89 */ /* 0x002ff400000e0000 */
[----:B0-----:R-:W-:Y:S01]  /*a5d0*/  @!P2 IMAD.WIDE.U32 R2, R27, 0x2, R2 ;  /* 0x000000021b02a825 */ /* 0x001fe200078e0002 */
[----:B------:R-:W-:Y:S01]  /*a5e0*/  @!P2 LEA R21, R28, UR45, 0x1 ;  /* 0x0000002d1c15ac11 */ /* 0x000fe2000f8e08ff */
[----:B------:R0:W1:Y:S04]  /*a5f0*/  SHFL.IDX PT, R4, R7, 0x3, 0x1c1f ;  /* 0x007c1f0007047f89 */ /* 0x00006800000e0000 */
[----:B------:R-:W-:Y:S04]  /*a600*/  @!P2 LDGSTS.E.BYPASS.LTC128B.128 [R21+0xd400], desc[UR36][R2.64], !P3 ;  /* 0x0d4000000215afae */ /* 0x000fe8000d901d64 */
[----:B------:R-:W-:Y:S01]  /*a610*/  @!P2 LDGSTS.E.BYPASS.LTC128B.128 [R21+0x10400], desc[UR36][R2.64+0x40], !P0 ;  /* 0x104000400215afae */ /* 0x000fe2000c101d64 */
[----:B0-----:R-:W-:-:S03]  /*a620*/  VIADD R7, R0, 0x80 ;  /* 0x0000008000077836 */ /* 0x001fc60000000000 */
[----:B------:R0:W-:Y:S01]  /*a630*/  @!P2 LDGSTS.E.BYPASS.LTC128B.128 [R21+0x13400], desc[UR36][R2.64+0x80], !P1 ;  /* 0x134000800215afae */ /* 0x0001e2000c901d64 */
[----:B------:R-:W-:-:S03]  /*a640*/  ISETP.GE.AND P2, PT, R11, R6, PT ;  /* 0x000000060b00720c */ /* 0x000fc60003f46270 */
[----:B0-----:R-:W-:Y:S10]  /*a650*/  SHFL.IDX PT, R3, R8, RZ, 0x1c1f ;  /* 0x001c1fff08037589 */ /* 0x001ff400000e0000 */
[----:B-1----:R-:W-:Y:S01]  /*a660*/  @!P2 IMAD.WIDE.U32 R4, R27, 0x2, R4 ;  /* 0x000000021b04a825 */ /* 0x002fe200078e0004 */
[----:B------:R-:W-:Y:S01]  /*a670*/  @!P2 LEA R25, R28, UR45, 0x1 ;  /* 0x0000002d1c19ac11 */ /* 0x000fe2000f8e08ff */
[----:B------:R-:W0:Y:S04]  /*a680*/  SHFL.IDX PT, R2, R10, RZ, 0x1c1f ;  /* 0x001c1fff0a027589 */ /* 0x000e2800000e0000 */
[----:B------:R-:W-:Y:S04]  /*a690*/  @!P2 LDGSTS.E.BYPASS.LTC128B.128 [R25+0xdc00], desc[UR36][R4.64], !P3 ;  /* 0x0dc000000419afae */ /* 0x000fe8000d901d64 */
[----:B------:R-:W-:Y:S04]  /*a6a0*/  @!P2 LDGSTS.E.BYPASS.LTC128B.128 [R25+0x10c00], desc[UR36][R4.64+0x40], !P0 ;  /* 0x10c000400419afae */ /* 0x000fe8000c101d64 */
[----:B------:R1:W-:Y:S01]  /*a6b0*/  @!P2 LDGSTS.E.BYPASS.LTC128B.128 [R25+0x13c00], desc[UR36][R4.64+0x80], !P1 ;  /* 0x13c000800419afae */ /* 0x0003e2000c901d64 */
[----:B------:R-:W-:-:S03]  /*a6c0*/  ISETP.GE.AND P2, PT, R7, R6, PT ;  /* 0x000000060700720c */ /* 0x000fc60003f46270 */
[----:B-1----:R1:W2:Y:S10]  /*a6d0*/  SHFL.IDX PT, R4, R8, 0x1, 0x1c1f ;  /* 0x003c1f0008047f89 */ /* 0x0022b400000e0000 */
[----:B0-----:R-:W-:Y:S01]  /*a6e0*/  @!P2 IMAD.WIDE.U32 R2, R27, 0x2, R2 ;  /* 0x000000021b02a825 */ /* 0x001fe200078e0002 */
[----:B------:R-:W-:-:S05]  /*a6f0*/  @!P2 LEA R7, R28, UR45, 0x1 ;  /* 0x0000002d1c07ac11 */ /* 0x000fca000f8e08ff */
[----:B------:R1:W-:Y:S04]  /*a700*/  @!P2 LDGSTS.E.BYPASS.LTC128B.128 [R7+0xe400], desc[UR36][R2.64], !P3 ;  /* 0x0e4000000207afae */ /* 0x0003e8000d901d64 */
[----:B------:R1:W-:Y:S04]  /*a710*/  @!P2 LDGSTS.E.BYPASS.LTC128B.128 [R7+0x11400], desc[UR36][R2.64+0x40], !P0 ;  /* 0x114000400207afae */ /* 0x0003e8000c101d64 */
[----:B------:R1:W-:Y:S02]  /*a720*/  @!P2 LDGSTS.E.BYPASS.LTC128B.128 [R7+0x14400], desc[UR36][R2.64+0x80], !P1 ;  /* 0x144000800207afae */ /* 0x0003e4000c901d64 */
.L_x_111:
[----:B------:R-:W-:Y:S01]  /*a730*/  VIADD R5, R0, 0xa0 ;  /* 0x000000a000057836 */ /* 0x000fe20000000000 */
[----:B------:R-:W-:Y:S01]  /*a740*/  BSSY B0, `(.L_x_52) ;  /* 0x000000d000007945 */ /* 0x000fe20003800000 */
[----:B-1----:R-:W-:Y:S01]  /*a750*/  IMAD.MOV.U32 R2, RZ, RZ, R14 ;  /* 0x000000ffff027224 */ /* 0x002fe200078e000e */
[----:B--2---:R-:W-:Y:S02]  /*a760*/  MOV R3, R4 ;  /* 0x0000000400037202 */ /* 0x004fe40000000f00 */
[----:B------:R-:W-:-:S13]  /*a770*/  ISETP.GE.AND P2, PT, R5, R6, PT ;  /* 0x000000060500720c */ /* 0x000fda0003f46270 */
[----:B------:R-:W-:Y:S05]  /*a780*/  @P2 BRA `(.L_x_53) ;  /* 0x0000000000202947 */ /* 0x000fea0003800000 */
[----:B------:R-:W-:Y:S01]  /*a790*/  IMAD.WIDE.U32 R2, R27, 0x2, R2 ;  /* 0x000000021b027825 */ /* 0x000fe200078e0002 */
[----:B------:R-:W-:-:S05]  /*a7a0*/  LEA R5, R28, UR45, 0x1 ;  /* 0x0000002d1c057c11 */ /* 0x000fca000f8e08ff */
[----:B------:R-:W-:Y:S01]  /*a7b0*/  @!PT LDS RZ, [RZ] ;  /* 0x00000000fffff984 */ /* 0x000fe20000000800 */
[----:B------:R-:W-:Y:S01]  /*a7c0*/  @!PT LDS RZ, [RZ] ;  /* 0x00000000fffff984 */ /* 0x000fe20000000800 */
[----:B------:R-:W-:Y:S01]  /*a7d0*/  @!PT LDS RZ, [RZ] ;  /* 0x00000000fffff984 */ /* 0x000fe20000000800 */
[----:B------:R0:W-:Y:S04]  /*a7e0*/  LDGSTS.E.BYPASS.LTC128B.128 [R5+0xec00], desc[UR36][R2.64], !P3 ;  /* 0x0ec0000002057fae */ /* 0x0001e8000d901d64 */
[----:B------:R0:W-:Y:S04]  /*a7f0*/  LDGSTS.E.BYPASS.LTC128B.128 [R5+0x11c00], desc[UR36][R2.64+0x40], !P0 ;  /* 0x11c0004002057fae */ /* 0x0001e8000c101d64 */
[----:B------:R0:W-:Y:S02]  /*a800*/  LDGSTS.E.BYPASS.LTC128B.128 [R5+0x14c00], desc[UR36][R2.64+0x80], !P1 ;  /* 0x14c0008002057fae */ /* 0x0001e4000c901d64 */
.L_x_53:
[----:B------:R-:W-:Y:S05]  /*a810*/  BSYNC B0 ;  /* 0x0000000000007941 */ /* 0x000fea0003800000 */
.L_x_52:
[----:B------:R-:W-:Y:S01]  /*a820*/  NOP ;  /* 0x0000000000007918 */ /* 0x000fe20000000000 */
[----:B------:R-:W-:Y:S01]  /*a830*/  SYNCS.ARRIVE.TRANS64.RED.A0T1 RZ, [UR45+0x2d800], RZ ;  /* 0x02d800ffffff79a7 */ /* 0x000fe2000820042d */
[----:B------:R-:W-:Y:S01]  /*a840*/  IMAD.MOV.U32 R0, RZ, RZ, 0x1 ;  /* 0x00000001ff007424 */ /* 0x000fe200078e00ff */
[----:B------:R-:W-:Y:S04]  /*a850*/  ARRIVES.LDGSTSBAR.64.TRANSCNT [UR45+0x2d800] ;  /* 0x02d80000ff0079b0 */ /* 0x000fe80008000aad */
[----:B------:R-:W-:Y:S01]  /*a860*/  SHF.L.U32 R0, R0, 0x1f, RZ ;  /* 0x0000001f00007819 */ /* 0x000fe200000006ff */
[----:B------:R-:W-:Y:S01]  /*a870*/  NOP ;  /* 0x0000000000007918 */ /* 0x000fe20000000000 */
[----:B------:R-:W-:Y:S02]  /*a880*/  SYNCS.ARRIVE.TRANS64.A1T0 RZ, [UR45+0x2d800], RZ ;  /* 0x02d800ffffff79a7 */ /* 0x000fe4000810002d */
[----:B------:R-:W1:Y:S02]  /*a890*/  SYNCS.PHASECHK.TRANS64.TRYWAIT P0, [UR45+0x2d820], R0 ;  /* 0x02d82000ff0075a7 */ /* 0x000e64000800016d */
[----:B-1----:R-:W-:Y:S05]  /*a8a0*/  @!P0 BRA `(.L_x_54) ;  /* 0x0000002800488947 */ /* 0x002fea0003800000 */
.L_x_112:
[----:B------:R-:W-:Y:S01]  /*a8b0*/  UIADD3 UR4, UR49, -0x2, URZ ;  /* 0xfffffffe31047890 */ /* 0x000fe2000fffe03f */
[----:B------:R-:W-:-:S03]  /*a8c0*/  IMAD.MOV.U32 R21, RZ, RZ, RZ ;  /* 0x000000ffff157224 */ /* 0x000fc600078e00ff */
[----:B------:R-:W-:-:S06]  /*a8d0*/  UISETP.GE.AND UP0, UPT, UR4, UR48, UPT ;  /* 0x000000300400728c */ /* 0x000fcc000bf06270 */
[----:B------:R-:W-:-:S13]  /*a8e0*/  PLOP3.LUT P0, PT, PT, PT, UP0, 0x80, 0x0 ;  /* 0x000000000000781c */ /* 0x000fda0003f0f008 */
[----:B------:R-:W-:Y:S05]  /*a8f0*/  @!P0 BRA `(.L_x_55) ;  /* 0x0000000c00e08947 */ /* 0x000fea0003800000 */
[----:B0-----:R-:W0:Y:S01]  /*a900*/  S2R R2, SR_TID.X ;  /* 0x0000000000027919 */ /* 0x001e220000002100 */
[----:B------:R-:W-:Y:S01]  /*a910*/  UIADD3 UR4, UR47, 0x1, URZ ;  /* 0x000000012f047890 */ /* 0x000fe2000fffe03f */
[----:B------:R-:W-:Y:S01]  /*a920*/  LOP3.LUT R3, RZ, UR44, RZ, 0x33, !PT ;  /* 0x0000002cff037c12 */ /* 0x000fe2000f8e33ff */
[----:B------:R-:W-:Y:S01]  /*a930*/  BSSY B0, `(.L_x_55) ;  /* 0x00000f4000007945 */ /* 0x000fe20003800000 */
[----:B------:R-:W1:Y:S01]  /*a940*/  S2R R4, SR_TID.X ;  /* 0x0000000000047919 */ /* 0x000e620000002100 */
[----:B------:R-:W-:Y:S01]  /*a950*/  UIMAD UR4, UR4, UR39, URZ ;  /* 0x00000027040472a4 */ /* 0x000fe2000f8e023f */
[----:B------:R-:W-:Y:S02]  /*a960*/  IMAD.MOV.U32 R22, RZ, RZ, 0x1 ;  /* 0x00000001ff167424 */ /* 0x000fe400078e00ff */
[----:B------:R-:W-:-:S03]  /*a970*/  IMAD.MOV.U32 R20, RZ, RZ, RZ ;  /* 0x000000ffff147224 */ /* 0x000fc600078e00ff */
[----:B------:R-:W-:Y:S01]  /*a980*/  LOP3.LUT R0, RZ, UR4, RZ, 0x33, !PT ;  /* 0x00000004ff007c12 */ /* 0x000fe2000f8e33ff */
[----:B------:R-:W-:-:S03]  /*a990*/  ULDC UR4, c[0x0][0x2f4] ;  /* 0x0000bd0000047ab9 */ /* 0x000fc60000000800 */
[----:B------:R-:W-:-:S04]  /*a9a0*/  VIMNMX R0, R0, R3, !PT ;  /* 0x0000000300007248 */ /* 0x000fc80007fe0100 */
[----:B------:R-:W-:Y:S02]  /*a9b0*/  IADD3 R26, -R0, -0x2, RZ ;  /* 0xfffffffe001a7810 */ /* 0x000fe40007ffe1ff */
[----:B0-----:R-:W-:-:S04]  /*a9c0*/  LOP3.LUT R2, R2, 0x7f, RZ, 0xc0, !PT ;  /* 0x0000007f02027812 */ /* 0x001fc800078ec0ff */
[----:B------:R-:W-:Y:S01]  /*a9d0*/  SHF.R.U32.HI R2, RZ, 0x2, R2 ;  /* 0x00000002ff027819 */ /* 0x000fe20000011602 */
[----:B-1----:R-:W-:-:S03]  /*a9e0*/  IMAD.SHL.U32 R4, R4, 0x8, RZ ;  /* 0x0000000804047824 */ /* 0x002fc600078e00ff */
[----:B------:R-:W-:Y:S02]  /*a9f0*/  IADD3 R19, R23, R19, R2 ;  /* 0x0000001317137210 */ /* 0x000fe40007ffe002 */
[----:B------:R-:W-:Y:S02]  /*aa00*/  IADD3 R3, -R2, UR43, RZ ;  /* 0x0000002b02037c10 */ /* 0x000fe4000fffe1ff */
[----:B------:R-:W0:Y:S01]  /*aa10*/  S2R R2, SR_TID.X ;  /* 0x0000000000027919 */ /* 0x000e220000002100 */
[----:B------:R-:W-:Y:S02]  /*aa20*/  LOP3.LUT R4, R4, 0x18, RZ, 0xc0, !PT ;  /* 0x0000001804047812 */ /* 0x000fe400078ec0ff */
[----:B------:R-:W-:Y:S01]  /*aa30*/  IADD3 R19, R19, -0x180, RZ ;  /* 0xfffffe8013137810 */ /* 0x000fe20007ffe0ff */
[----:B------:R-:W-:Y:S01]  /*aa40*/  IMAD R3, R0, 0x80, R3 ;  /* 0x0000008000037824 */ /* 0x000fe200078e0203 */
[----:B------:R-:W-:-:S03]  /*aa50*/  LOP3.LUT R4, R4, 0x20, RZ, 0xfc, !PT ;  /* 0x0000002004047812 */ /* 0x000fc600078efcff */
[----:B------:R-:W-:Y:S01]  /*aa60*/  IMAD R10, R0, -0x80, R19 ;  /* 0xffffff80000a7824 */ /* 0x000fe200078e0213 */
[----:B------:R-:W-:Y:S02]  /*aa70*/  ISETP.GE.AND P2, PT, R4, UR4, PT ;  /* 0x0000000404007c0c */ /* 0x000fe4000bf46270 */
[----:B------:R-:W-:Y:S02]  /*aa80*/  IADD3 R0, R3, 0x100, RZ ;  /* 0x0000010003007810 */ /* 0x000fe40007ffe0ff */
[----:B0-----:R-:W-:-:S04]  /*aa90*/  SHF.L.U32 R2, R2, 0x3, RZ ;  /* 0x0000000302027819 */ /* 0x001fc800000006ff */
[----:B------:R-:W-:-:S04]  /*aaa0*/  LOP3.LUT R2, R2, 0x18, RZ, 0xc0, !PT ;  /* 0x0000001802027812 */ /* 0x000fc800078ec0ff */
[C---:B------:R-:W-:Y:S02]  /*aab0*/  ISETP.GE.AND P3, PT, R2.reuse, UR4, PT ;  /* 0x0000000402007c0c */ /* 0x040fe4000bf66270 */
[----:B------:R-:W-:-:S04]  /*aac0*/  LOP3.LUT R2, R2, 0x40, RZ, 0xfc, !PT ;  /* 0x0000004002027812 */ /* 0x000fc800078efcff */
[----:B------:R-:W-:-:S13]  /*aad0*/  ISETP.GE.AND P1, PT, R2, UR4, PT ;  /* 0x0000000402007c0c */ /* 0x000fda000bf26270 */
.L_x_68:
[----:B------:R-:W2:Y:S01]  /*aae0*/  LDL R7, [R1+0x4] ;  /* 0x0000040001077983 */ /* 0x000ea20000100800 */
[----:B------:R-:W0:Y:S03]  /*aaf0*/  LDC R2, c[0x0][0x430] ;  /* 0x00010c00ff027b82 */ /* 0x000e260000000800 */
[----:B------:R-:W3:Y:S01]  /*ab00*/  LDL R6, [R1] ;  /* 0x0000000001067983 */ /* 0x000ee20000100800 */
[----:B------:R-:W-:Y:S01]  /*ab10*/  IMAD.MOV.U32 R4, RZ, RZ, R10 ;  /* 0x000000ffff047224 */ /* 0x000fe200078e000a */
[----:B------:R-:W-:Y:S01]  /*ab20*/  ULDC.64 UR4, c[0x0][0x428] ;  /* 0x00010a0000047ab9 */ /* 0x000fe20000000a00 */
[----:B0-----:R-:W-:-:S13]  /*ab30*/  ISETP.NE.AND P0, PT, R2, 0x1, PT ;  /* 0x000000010200780c */ /* 0x001fda0003f05270 */
[----:B------:R-:W0:Y:S08]  /*ab40*/  @P0 LDC R3, c[0x0][0x434] ;  /* 0x00010d00ff030b82 */ /* 0x000e300000000800 */
[----:B------:R-:W1:Y:S01]  /*ab50*/  @P0 LDC R5, c[0x0][0x438] ;  /* 0x00010e00ff050b82 */ /* 0x000e620000000800 */
[----:B0-----:R-:W-:-:S05]  /*ab60*/  @P0 IMAD.HI.U32 R2, R10, R3, RZ ;  /* 0x000000030a020227 */ /* 0x001fca00078e00ff */
[----:B-1----:R-:W-:-:S04]  /*ab70*/  @P0 SHF.R.U32.HI R4, RZ, R5, R2 ;  /* 0x00000005ff040219 */ /* 0x002fc80000011602 */
[----:B------:R-:W-:Y:S01]  /*ab80*/  SHF.R.S32.HI R3, RZ, 0x1f, R4 ;  /* 0x0000001fff037819 */ /* 0x000fe20000011404 */
[----:B--2---:R-:W-:-:S04]  /*ab90*/  IMAD R2, R7, UR4, RZ ;  /* 0x0000000407027c24 */ /* 0x004fc8000f8e02ff */
[----:B---3--:R-:W-:Y:S02]  /*aba0*/  IMAD R5, R6, UR5, R2 ;  /* 0x0000000506057c24 */ /* 0x008fe4000f8e0202 */
[----:B------:R-:W-:-:S04]  /*abb0*/  IMAD.MOV.U32 R2, RZ, RZ, R4 ;  /* 0x000000ffff027224 */ /* 0x000fc800078e0004 */
[----:B------:R-:W-:Y:S01]  /*abc0*/  IMAD.WIDE.U32 R2, R6, UR4, R2 ;  /* 0x0000000406027c25 */ /* 0x000fe2000f8e0002 */
[----:B------:R-:W-:-:S04]  /*abd0*/  ULDC.64 UR4, c[0x0][0x418] ;  /* 0x0001060000047ab9 */ /* 0x000fc80000000a00 */
[----:B------:R-:W-:Y:S02]  /*abe0*/  IADD3 R3, R5, R3, RZ ;  /* 0x0000000305037210 */ /* 0x000fe40007ffe0ff */
[----:B------:R-:W-:-:S04]  /*abf0*/  LEA R6, P0, R2, UR4, 0x2 ;  /* 0x0000000402067c11 */ /* 0x000fc8000f8010ff */
[----:B------:R-:W-:-:S05]  /*ac00*/  LEA.HI.X R7, R2, UR5, R3, 0x2, P0 ;  /* 0x0000000502077c11 */ /* 0x000fca00080f1403 */
[----:B------:R-:W2:Y:S01]  /*ac10*/  LDG.E R6, desc[UR36][R6.64] ;  /* 0x0000002406067981 */ /* 0x000ea2000c1e1900 */
[----:B------:R-:W-:-:S06]  /*ac20*/  ULOP3.LUT UR6, UR38, 0x2, URZ, 0xfc, !UPT ;  /* 0x0000000226067892 */ /* 0x000fcc000f8efc3f */
[----:B------:R-:W-:Y:S02]  /*ac30*/  IMAD.U32 R8, RZ, RZ, UR6 ;  /* 0x00000006ff087e24 */ /* 0x000fe4000f8e00ff */
[----:B------:R-:W-:-:S03]  /*ac40*/  VIADD R21, R20, 0x1 ;  /* 0x0000000114157836 */ /* 0x000fc60000000000 */
[----:B------:R-:W-:Y:S02]  /*ac50*/  ISETP.NE.AND P4, PT, R8, 0x3, PT ;  /* 0x000000030800780c */ /* 0x000fe40003f85270 */
[----:B------:R-:W-:-:S04]  /*ac60*/  ISETP.NE.AND P0, PT, R21, 0x2, PT ;  /* 0x000000021500780c */ /* 0x000fc80003f05270 */
[----:B------:R-:W-:Y:S02]  /*ac70*/  SEL R3, RZ, 0x1, P0 ;  /* 0x00000001ff037807 */ /* 0x000fe40000000000 */
[----:B------:R-:W-:Y:S02]  /*ac80*/  SEL R21, R21, RZ, P0 ;  /* 0x000000ff15157207 */ /* 0x000fe40000000000 */
[----:B------:R-:W-:Y:S02]  /*ac90*/  LOP3.LUT R24, R22, R3, RZ, 0x3c, !PT ;  /* 0x0000000316187212 */ /* 0x000fe400078e3cff */
[----:B--2---:R-:W-:Y:S01]  /*aca0*/  SHF.R.S32.HI R25, RZ, 0x1f, R6 ;  /* 0x0000001fff197819 */ /* 0x004fe20000011406 */
[----:B------:R-:W-:Y:S06]  /*acb0*/  @!P4 BRA `(.L_x_56) ;  /* 0x000000000004c947 */ /* 0x000fec0003800000 */
[----:B------:R-:W-:Y:S01]  /*acc0*/  BPT.TRAP 0x1 ;  /* 0x000000040000795c */ /* 0x000fe20000300000 */
.L_x_56:
[----:B------:R-:W-:Y:S01]  /*acd0*/  LEA R7, R21, UR45, 0x3 ;  /* 0x0000002d15077c11 */ /* 0x000fe2000f8e18ff */
[----:B------:R-:W-:Y:S01]  /*ace0*/  BSSY B1, `(.L_x_57) ;  /* 0x0000004000017945 */ /* 0x000fe20003800000 */
[----:B------:R-:W-:-:S04]  /*acf0*/  SHF.L.U32 R2, R24, 0x1f, RZ ;  /* 0x0000001f18027819 */ /* 0x000fc800000006ff */
[----:B------:R-:W0:Y:S02]  /*ad00*/  SYNCS.PHASECHK.TRANS64.TRYWAIT P0, [R7+URZ+0x2d840], R2 ;  /* 0x02d84002070075a7 */ /* 0x000e24000800017f */
[----:B0-----:R-:W-:Y:S05]  /*ad10*/  @!P0 BRA `(.L_x_58) ;  /* 0x0000002400448947 */ /* 0x001fea0003800000 */
.L_x_113:
[----:B------:R-:W-:Y:S05]  /*ad20*/  BSYNC B1 ;  /* 0x0000000000017941 */ /* 0x000fea0003800000 */
.L_x_57:
[----:B------:R-:W-:Y:S01]  /*ad30*/  ULDC UR4, c[0x0][0x430] ;  /* 0x00010c0000047ab9 */ /* 0x000fe20000000800 */
[----:B------:R-:W-:Y:S01]  /*ad40*/  R2UR UR6, R29 ;  /* 0x000000001d0672ca */ /* 0x000fe200000e0000 */
[----:B------:R-:W-:Y:S01]  /*ad50*/  UIADD3 UR4, -UR4, URZ, URZ ;  /* 0x0000003f04047290 */ /* 0x000fe2000fffe13f */
[C---:B------:R-:W-:Y:S02]  /*ad60*/  LOP3.LUT P5, RZ, R16.reuse, 0x2, RZ, 0xc0, !PT ;  /* 0x0000000210ff7812 */ /* 0x040fe400078ac0ff */
[----:B------:R-:W-:-:S03]  /*ad70*/  LOP3.LUT P4, RZ, R16, 0x1, RZ, 0xc0, !PT ;  /* 0x0000000110ff7812 */ /* 0x000fc6000788c0ff */
[----:B------:R-:W-:Y:S01]  /*ad80*/  IMAD R5, R4, UR4, R10 ;  /* 0x0000000404057c24 */ /* 0x000fe2000f8e020a */
[----:B------:R-:W-:-:S04]  /*ad90*/  ULDC.64 UR4, c[0x0][0x300] ;  /* 0x0000c00000047ab9 */ /* 0x000fc80000000a00 */
[----:B------:R-:W-:-:S05]  /*ada0*/  SHF.R.S32.HI R23, RZ, 0x1f, R5 ;  /* 0x0000001fff177819 */ /* 0x000fca0000011405 */
[----:B0-----:R-:W-:-:S04]  /*adb0*/  IMAD R2, R23, UR4, RZ ;  /* 0x0000000417027c24 */ /* 0x001fc8000f8e02ff */
[C---:B------:R-:W-:Y:S02]  /*adc0*/  IMAD R9, R5.reuse, UR5, R2 ;  /* 0x0000000505097c24 */ /* 0x040fe4000f8e0202 */
[----:B------:R-:W-:Y:S01]  /*add0*/  IMAD.WIDE.U32 R2, R5, UR4, RZ ;  /* 0x0000000405027c25 */ /* 0x000fe2000f8e00ff */
[----:B------:R-:W-:-:S04]  /*ade0*/  ULDC.64 UR4, c[0x0][0x310] ;  /* 0x0000c40000047ab9 */ /* 0x000fc80000000a00 */
[----:B------:R-:W-:Y:S01]  /*adf0*/  IADD3 R3, R3, R9, RZ ;  /* 0x0000000903037210 */ /* 0x000fe20007ffe0ff */
[----:B------:R-:W-:-:S04]  /*ae00*/  IMAD R9, R25, UR4, RZ ;  /* 0x0000000419097c24 */ /* 0x000fc8000f8e02ff */
[C---:B------:R-:W-:Y:S02]  /*ae10*/  IMAD R4, R6.reuse, UR5, R9 ;  /* 0x0000000506047c24 */ /* 0x040fe4000f8e0209 */
[----:B------:R-:W-:Y:S01]  /*ae20*/  IMAD.WIDE.U32 R2, R6, UR4, R2 ;  /* 0x0000000406027c25 */ /* 0x000fe2000f8e0002 */
[----:B------:R-:W-:-:S03]  /*ae30*/  ULDC.64 UR4, c[0x0][0x308] ;  /* 0x0000c20000047ab9 */ /* 0x000fc60000000a00 */
[----:B------:R-:W-:Y:S01]  /*ae40*/  IMAD.U32 R9, RZ, RZ, UR4 ;  /* 0x00000004ff097e24 */ /* 0x000fe2000f8e00ff */
[----:B------:R-:W-:Y:S01]  /*ae50*/  UIMAD UR4, UR6, UR4, URZ ;  /* 0x00000004060472a4 */ /* 0x000fe2000f8e023f */
[----:B------:R-:W-:Y:S02]  /*ae60*/  IMAD.IADD R3, R3, 0x1, R4 ;  /* 0x0000000103037824 */ /* 0x000fe400078e0204 */
[----:B------:R-:W-:Y:S01]  /*ae70*/  ULDC.64 UR6, c[0x0][0x2e8] ;  /* 0x0000ba0000067ab9 */ /* 0x000fe20000000a00 */
[----:B------:R-:W-:Y:S02]  /*ae80*/  UIMAD UR4, UR42, UR5, UR4 ;  /* 0x000000052a0472a4 */ /* 0x000fe4000f8e0204 */
[----:B------:R-:W-:-:S04]  /*ae90*/  IMAD.WIDE.U32 R2, R9, UR42, R2 ;  /* 0x0000002a09027c25 */ /* 0x000fc8000f8e0002 */
[----:B------:R-:W-:Y:S01]  /*aea0*/  IMAD R9, R21, 0x3000, R28 ;  /* 0x0000300015097824 */ /* 0x000fe200078e021c */
[----:B------:R-:W-:Y:S01]  /*aeb0*/  IADD3 R19, R3, UR4, RZ ;  /* 0x0000000403137c10 */ /* 0x000fe2000fffe0ff */
[----:B------:R-:W-:Y:S01]  /*aec0*/  UMOV UR4, 0xffffffff ;  /* 0xffffffff00047882 */ /* 0x000fe20000000000 */
[----:B------:R-:W-:-:S04]  /*aed0*/  LEA R8, P0, R2, UR6, 0x1 ;  /* 0x0000000602087c11 */ /* 0x000fc8000f8008ff */
[----:B------:R-:W-:Y:S01]  /*aee0*/  LEA.HI.X R19, R2, UR7, R19, 0x1, P0 ;  /* 0x0000000702137c11 */ /* 0x000fe200080f0c13 */
[----:B------:R-:W-:Y:S08]  /*aef0*/  BRA.DIV UR4, `(.L_x_59) ;  /* 0x0000002204e07947 */ /* 0x000ff0000b800000 */
[----:B------:R-:W0:Y:S01]  /*af00*/  S2R R11, SR_TID.X ;  /* 0x00000000000b7919 */ /* 0x000e220000002100 */
[----:B------:R-:W-:Y:S02]  /*af10*/  LOP3.LUT P6, RZ, R16, 0x4, RZ, 0xc0, !PT ;  /* 0x0000000410ff7812 */ /* 0x000fe400078cc0ff */
[----:B------:R-:W-:Y:S01]  /*af20*/  LEA R9, R9, UR45, 0x1 ;  /* 0x0000002d09097c11 */ /* 0x000fe2000f8e08ff */
[----:B------:R-:W1:Y:S04]  /*af30*/  SHFL.IDX PT, R2, R8, RZ, 0x1c1f ;  /* 0x001c1fff08027589 */ /* 0x000e6800000e0000 */
[----:B------:R-:W2:Y:S04]  /*af40*/  SHFL.IDX PT, R3, R19, RZ, 0x1c1f ;  /* 0x001c1fff13037589 */ /* 0x000ea800000e0000 */
[----:B------:R-:W-:Y:S01]  /*af50*/  SHFL.IDX PT, R27, R19, 0x2, 0x1c1f ;  /* 0x005c1f00131b7f89 */ /* 0x000fe200000e0000 */
[----:B0-----:R-:W-:-:S05]  /*af60*/  IMAD.SHL.U32 R11, R11, 0x8, RZ ;  /* 0x000000080b0b7824 */ /* 0x001fca00078e00ff */
[----:B------:R-:W-:-:S05]  /*af70*/  LOP3.LUT R11, R11, 0x18, RZ, 0xc0, !PT ;  /* 0x000000180b0b7812 */ /* 0x000fca00078ec0ff */
[----:B------:R-:W-:-:S05]  /*af80*/  IMAD.SHL.U32 R4, R11, 0x2, RZ ;  /* 0x000000020b047824 */ /* 0x000fca00078e00ff */
[----:B-1----:R-:W-:-:S04]  /*af90*/  IADD3 R2, P0, R2, R4, RZ ;  /* 0x0000000402027210 */ /* 0x002fc80007f1e0ff */
[----:B--2---:R-:W-:-:S05]  /*afa0*/  IADD3.X R3, RZ, R3, RZ, P0, !PT ;  /* 0x00000003ff037210 */ /* 0x004fca00007fe4ff */
[----:B------:R-:W-:Y:S04]  /*afb0*/  LDGSTS.E.BYPASS.LTC128B.128 [R9+0x15400], desc[UR36][R2.64], !P6 ;  /* 0x1540000002097fae */ /* 0x000fe8000f101d64 */
[----:B------:R-:W-:Y:S04]  /*afc0*/  LDGSTS.E.BYPASS.LTC128B.128 [R9+0x17400], desc[UR36][R2.64+0x40], !P5 ;  /* 0x1740004002097fae */ /* 0x000fe8000e901d64 */
[----:B------:R0:W-:Y:S04]  /*afd0*/  LDGSTS.E.BYPASS.LTC128B.128 [R9+0x19400], desc[UR36][R2.64+0x80], !P4 ;  /* 0x1940008002097fae */ /* 0x0001e8000e101d64 */
[----:B0-----:R-:W0:Y:S04]  /*afe0*/  SHFL.IDX PT, R2, R8, 0x1, 0x1c1f ;  /* 0x003c1f0008027f89 */ /* 0x001e2800000e0000 */
[----:B------:R-:W1:Y:S01]  /*aff0*/  SHFL.IDX PT, R3, R19, 0x1, 0x1c1f ;  /* 0x003c1f0013037f89 */ /* 0x000e6200000e0000 */
[----:B0-----:R-:W-:-:S05]  /*b000*/  IADD3 R2, P0, R2, R4, RZ ;  /* 0x0000000402027210 */ /* 0x001fca0007f1e0ff */
[----:B-1----:R-:W-:-:S05]  /*b010*/  IMAD.X R3, RZ, RZ, R3, P0 ;  /* 0x000000ffff037224 */ /* 0x002fca00000e0603 */
[----:B------:R-:W-:Y:S04]  /*b020*/  LDGSTS.E.BYPASS.LTC128B.128 [R9+0x15c00], desc[UR36][R2.64], !P6 ;  /* 0x15c0000002097fae */ /* 0x000fe8000f101d64 */
[----:B------:R-:W-:Y:S04]  /*b030*/  LDGSTS.E.BYPASS.LTC128B.128 [R9+0x17c00], desc[UR36][R2.64+0x40], !P5 ;  /* 0x17c0004002097fae */ /* 0x000fe8000e901d64 */
[----:B------:R0:W-:Y:S04]  /*b040*/  LDGSTS.E.BYPASS.LTC128B.128 [R9+0x19c00], desc[UR36][R2.64+0x80], !P4 ;  /* 0x19c0008002097fae */ /* 0x0001e8000e101d64 */
[----:B0-----:R-:W0:Y:S02]  /*b050*/  SHFL.IDX PT, R2, R8, 0x2, 0x1c1f ;  /* 0x005c1f0008027f89 */ /* 0x001e2400000e0000 */
[----:B0-----:R-:W-:-:S05]  /*b060*/  IADD3 R2, P0, R2, R4, RZ ;  /* 0x0000000402027210 */ /* 0x001fca0007f1e0ff */
[----:B------:R-:W-:Y:S02]  /*b070*/  IMAD.X R3, RZ, RZ, R27, P0 ;  /* 0x000000ffff037224 */ /* 0x000fe400000e061b */
[----:B------:R0:W1:Y:S04]  /*b080*/  SHFL.IDX PT, R27, R19, 0x3, 0x1c1f ;  /* 0x007c1f00131b7f89 */ /* 0x00006800000e0000 */
[----:B------:R-:W-:Y:S04]  /*b090*/  LDGSTS.E.BYPASS.LTC128B.128 [R9+0x16400], desc[UR36][R2.64], !P6 ;  /* 0x1640000002097fae */ /* 0x000fe8000f101d64 */
[----:B------:R-:W-:Y:S04]  /*b0a0*/  LDGSTS.E.BYPASS.LTC128B.128 [R9+0x18400], desc[UR36][R2.64+0x40], !P5 ;  /* 0x1840004002097fae */ /* 0x000fe8000e901d64 */
[----:B------:R2:W-:Y:S04]  /*b0b0*/  LDGSTS.E.BYPASS.LTC128B.128 [R9+0x1a400], desc[UR36][R2.64+0x80], !P4 ;  /* 0x1a40008002097fae */ /* 0x0005e8000e101d64 */
[----:B-12---:R0:W2:Y:S02]  /*b0c0*/  SHFL.IDX PT, R2, R8, 0x3, 0x1c1f ;  /* 0x007c1f0008027f89 */ /* 0x0060a400000e0000 */
.L_x_123:
[----:B------:R-:W-:Y:S02]  /*b0d0*/  LOP3.LUT P6, RZ, R16, 0x4, RZ, 0xc0, !PT ;  /* 0x0000000410ff7812 */ /* 0x000fe400078cc0ff */
[----:B--2---:R-:W-:-:S04]  /*b0e0*/  IADD3 R2, P0, R2, R4, RZ ;  /* 0x0000000402027210 */ /* 0x004fc80007f1e0ff */
[----:B------:R-:W-:Y:S02]  /*b0f0*/  IADD3.X R3, RZ, R27, RZ, P0, !PT ;  /* 0x0000001bff037210 */ /* 0x000fe400007fe4ff */
[----:B------:R-:W-:-:S05]  /*b100*/  PLOP3.LUT P0, PT, PT, PT, PT, 0x80, 0x0 ;  /* 0x000000000000781c */ /* 0x000fca0003f0f070 */
[----:B------:R-:W-:Y:S01]  /*b110*/  @!PT LDS RZ, [RZ] ;  /* 0x00000000fffff984 */ /* 0x000fe20000000800 */
[----:B------:R-:W-:Y:S01]  /*b120*/  @!PT LDS RZ, [RZ] ;  /* 0x00000000fffff984 */ /* 0x000fe20000000800 */
[----:B------:R-:W-:Y:S01]  /*b130*/  @!PT LDS RZ, [RZ] ;  /* 0x00000000fffff984 */ /* 0x000fe20000000800 */
[----:B------:R1:W-:Y:S04]  /*b140*/  LDGSTS.E.BYPASS.LTC128B.128 [R9+0x16c00], desc[UR36][R2.64], !P6 ;  /* 0x16c0000002097fae */ /* 0x0003e8000f101d64 */
[----:B------:R1:W-:Y:S04]  /*b150*/  LDGSTS.E.BYPASS.LTC128B.128 [R9+0x18c00], desc[UR36][R2.64+0x40], !P5 ;  /* 0x18c0004002097fae */ /* 0x0003e8000e901d64 */
[----:B------:R1:W-:Y:S01]  /*b160*/  LDGSTS.E.BYPASS.LTC128B.128 [R9+0x1ac00], desc[UR36][R2.64+0x80], !P4 ;  /* 0x1ac0008002097fae */ /* 0x0003e2000e101d64 */
[----:B------:R-:W-:Y:S01]  /*b170*/  NOP ;  /* 0x0000000000007918 */ /* 0x000fe20000000000 */
.L_x_60:
[----:B------:R-:W-:Y:S02]  /*b180*/  PLOP3.LUT P4, PT, P4, P0, PT, 0xa2, 0x0 ;  /* 0x000000000000781c */ /* 0x000fe40002781472 */
[----:B------:R-:W-:-:S08]  /*b190*/  @P0 R2UR P4, UR4, R7 ;  /* 0x00000000070402ca */ /* 0x000fd00000080000 */
[----:B------:R-:W-:-:S05]  /*b1a0*/  @P0 PLOP3.LUT P0, PT, P4, PT, PT, 0x80, 0x0 ;  /* 0x000000000000081c */ /* 0x000fca000270f070 */
[----:B------:R-:W-:Y:S01]  /*b1b0*/  @!P4 SYNCS.ARRIVE.TRANS64.RED.A0T1 RZ, [UR4+0x2d830], RZ ;  /* 0x02d830ffffffc9a7 */ /* 0x000fe20008200404 */
[----:B------:R-:W-:Y:S07]  /*b1c0*/  @!P4 ARRIVES.LDGSTSBAR.64.TRANSCNT [UR4+0x2d830] ;  /* 0x02d83000ff00c9b0 */ /* 0x000fee0008000a84 */
[----:B------:R-:W-:Y:S05]  /*b1d0*/  @P0 BRA.U.ANY `(.L_x_60) ;  /* 0xfffffffd00e80947 */ /* 0x000fea000393ffff */
[----:B------:R-:W-:Y:S01]  /*b1e0*/  NOP ;  /* 0x0000000000007918 */ /* 0x000fe20000000000 */
[----:B------:R-:W-:-:S06]  /*b1f0*/  ULOP3.LUT UR5, UR38, 0x2, URZ, 0xfc, !UPT ;  /* 0x0000000226057892 */ /* 0x000fcc000f8efc3f */
[----:B-1----:R-:W-:-:S05]  /*b200*/  IMAD.U32 R2, RZ, RZ, UR5 ;  /* 0x00000005ff027e24 */ /* 0x002fca000f8e00ff */
[----:B------:R-:W-:-:S13]  /*b210*/  ISETP.NE.AND P5, PT, R2, 0x3, PT ;  /* 0x000000030200780c */ /* 0x000fda0003fa5270 */
[----:B------:R-:W-:Y:S05]  /*b220*/  @!P5 BRA `(.L_x_61) ;  /* 0x000000000004d947 */ /* 0x000fea0003800000 */
[----:B------:R-:W-:Y:S01]  /*b230*/  BPT.TRAP 0x1 ;  /* 0x000000040000795c */ /* 0x000fe20000300000 */
.L_x_61:
[----:B------:R1:W-:Y:S01]  /*b240*/  SYNCS.ARRIVE.TRANS64.A1T0 RZ, [R7+URZ+0x2d830], RZ ;  /* 0x02d830ff07ff79a7 */ /* 0x0003e2000810003f */
[----:B------:R-:W-:Y:S05]  /*b250*/  @!P5 BRA `(.L_x_62) ;  /* 0x000000000004d947 */ /* 0x000fea0003800000 */
[----:B------:R-:W-:Y:S01]  /*b260*/  BPT.TRAP 0x1 ;  /* 0x000000040000795c */ /* 0x000fe20000300000 */
.L_x_62:
[----:B------:R-:W-:Y:S01]  /*b270*/  SHF.L.U32 R2, R22, 0x1f, RZ ;  /* 0x0000001f16027819 */ /* 0x000fe200000006ff */
[----:B------:R-:W-:Y:S01]  /*b280*/  BSSY B1, `(.L_x_63) ;  /* 0x0000004000017945 */ /* 0x000fe20003800000 */
[----:B-1----:R-:W-:-:S04]  /*b290*/  LEA R7, R20, UR45, 0x3 ;  /* 0x0000002d14077c11 */ /* 0x002fc8000f8e18ff */
[----:B------:R-:W1:Y:S02]  /*b2a0*/  SYNCS.PHASECHK.TRANS64.TRYWAIT P0, [R7+URZ+0x2d860], R2 ;  /* 0x02d86002070075a7 */ /* 0x000e64000800017f */
[----:B-1----:R-:W-:Y:S05]  /*b2b0*/  @!P0 BRA `(.L_x_64) ;  /* 0x0000002400448947 */ /* 0x002fea0003800000 */
.L_x_124:
[----:B------:R-:W-:Y:S05]  /*b2c0*/  BSYNC B1 ;  /* 0x0000000000017941 */ /* 0x000fea0003800000 */
.L_x_63:
[----:B------:R-:W-:Y:S01]  /*b2d0*/  UMOV UR4, 0xffffffff ;  /* 0xffffffff00047882 */ /* 0x000fe20000000000 */
[----:B0-----:R-:W-:Y:S02]  /*b2e0*/  IMAD R8, R20, 0x3000, R28 ;  /* 0x0000300014087824 */ /* 0x001fe400078e021c */
[----:B------:R-:W-:Y:S05]  /*b2f0*/  BRA.DIV UR4, `(.L_x_65) ;  /* 0x0000002604487947 */ /* 0x000fea000b800000 */
[----:B------:R-:W1:Y:S01]  /*b300*/  SHFL.IDX PT, R14, R17, RZ, 0x1c1f ;  /* 0x001c1fff110e7589 */ /* 0x000e6200000e0000 */
[----:B------:R-:W-:-:S03]  /*b310*/  LEA R8, R8, UR45, 0x1 ;  /* 0x0000002d08087c11 */ /* 0x000fc6000f8e08ff */
[----:B------:R-:W0:Y:S01]  /*b320*/  SHFL.IDX PT, R3, R18, RZ, 0x1c1f ;  /* 0x001c1fff12037589 */ /* 0x000e2200000e0000 */
[----:B-1----:R-:W-:-:S03]  /*b330*/  IADD3 R2, P0, R14, R4, RZ ;  /* 0x000000040e027210 */ /* 0x002fc60007f1e0ff */
[----:B------:R-:W1:Y:S02]  /*b340*/  SHFL.IDX PT, R14, R17, 0x1, 0x1c1f ;  /* 0x003c1f00110e7f89 */ /* 0x000e6400000e0000 */
[----:B0-----:R-:W-:Y:S01]  /*b350*/  IMAD.X R3, RZ, RZ, R3, P0 ;  /* 0x000000ffff037224 */ /* 0x001fe200000e0603 */
[----:B------:R-:W-:-:S13]  /*b360*/  ISETP.LT.OR P0, PT, R0, 0x1, P3 ;  /* 0x000000010000780c */ /* 0x000fda0001f01670 */
[----:B------:R-:W-:Y:S01]  /*b370*/  LDGSTS.E.BYPASS.LTC128B.128 [R8+0x400], desc[UR36][R2.64], !P0 ;  /* 0x0040000002087fae */ /* 0x000fe2000c101d64 */
[----:B------:R-:W-:-:S13]  /*b380*/  ISETP.LT.OR P0, PT, R0, 0x1, P2 ;  /* 0x000000010000780c */ /* 0x000fda0001701670 */
[----:B------:R-:W-:Y:S01]  /*b390*/  LDGSTS.E.BYPASS.LTC128B.128 [R8+0x2400], desc[UR36][R2.64+0x40], !P0 ;  /* 0x0240004002087fae */ /* 0x000fe2000c101d64 */
[----:B------:R-:W-:-:S13]  /*b3a0*/  ISETP.LT.OR P0, PT, R0, 0x1, P1 ;  /* 0x000000010000780c */ /* 0x000fda0000f01670 */
[----:B------:R0:W-:Y:S04]  /*b3b0*/  LDGSTS.E.BYPASS.LTC128B.128 [R8+0x4400], desc[UR36][R2.64+0x80], !P0 ;  /* 0x0440008002087fae */ /* 0x0001e8000c101d64 */
[----:B0-----:R-:W0:Y:S01]  /*b3c0*/  SHFL.IDX PT, R3, R18, 0x1, 0x1c1f ;  /* 0x003c1f0012037f89 */ /* 0x001e2200000e0000 */
[----:B-1----:R-:W-:-:S03]  /*b3d0*/  IADD3 R2, P0, R14, R4, RZ ;  /* 0x000000040e027210 */ /* 0x002fc60007f1e0ff */
[----:B------:R-:W1:Y:S01]  /*b3e0*/  SHFL.IDX PT, R14, R17, 0x2, 0x1c1f ;  /* 0x005c1f00110e7f89 */ /* 0x000e6200000e0000 */
[----:B0-----:R-:W-:Y:S02]  /*b3f0*/  IADD3.X R3, RZ, R3, RZ, P0, !PT ;  /* 0x00000003ff037210 */ /* 0x001fe400007fe4ff */
        /* <DEDUP_REMOVED lines=8> */
[----:B------:R-:W1:Y:S04]  /*b480*/  SHFL.IDX PT, R18, R18, 0x3, 0x1c1f ;  /* 0x007c1f0012127f89 */ /* 0x000e6800000e0000 */
[----:B------:R2:W3:Y:S01]  /*b490*/  SHFL.IDX PT, R14, R17, 0x3, 0x1c1f ;  /* 0x007c1f00110e7f89 */ /* 0x0004e200000e0000 */
[----:B0-----:R-:W-:Y:S01]  /*b4a0*/  IMAD.X R3, RZ, RZ, R3, P0 ;  /* 0x000000ffff037224 */ /* 0x001fe200000e0603 */
[----:B------:R-:W-:-:S13]  /*b4b0*/  ISETP.LT.OR P0, PT, R0, 0x41, P3 ;  /* 0x000000410000780c */ /* 0x000fda0001f01670 */
[----:B------:R2:W-:Y:S01]  /*b4c0*/  LDGSTS.E.BYPASS.LTC128B.128 [R8+0x1400], desc[UR36][R2.64], !P0 ;  /* 0x0140000002087fae */ /* 0x0005e2000c101d64 */
[----:B------:R-:W-:-:S13]  /*b4d0*/  ISETP.LT.OR P0, PT, R0, 0x41, P2 ;  /* 0x000000410000780c */ /* 0x000fda0001701670 */
[----:B------:R2:W-:Y:S01]  /*b4e0*/  LDGSTS.E.BYPASS.LTC128B.128 [R8+0x3400], desc[UR36][R2.64+0x40], !P0 ;  /* 0x0340004002087fae */ /* 0x0005e2000c101d64 */
[----:B------:R-:W-:-:S13]  /*b4f0*/  ISETP.LT.OR P0, PT, R0, 0x41, P1 ;  /* 0x000000410000780c */ /* 0x000fda0000f01670 */
[----:B-1-3--:R2:W-:Y:S02]  /*b500*/  LDGSTS.E.BYPASS.LTC128B.128 [R8+0x5400], desc[UR36][R2.64+0x80], !P0 ;  /* 0x0540008002087fae */ /* 0x00a5e4000c101d64 */
.L_x_134:
[----:B0-2---:R-:W-:Y:S01]  /*b510*/  IADD3 R2, P0, R14, R4, RZ ;  /* 0x000000040e027210 */ /* 0x005fe20007f1e0ff */
[----:B------:R-:W-:Y:S02]  /*b520*/  ULDC.64 UR4, c[0x0][0x328] ;  /* 0x0000ca0000047ab9 */ /* 0x000fe40000000a00 */
[----:B------:R-:W-:Y:S02]  /*b530*/  IMAD R4, R23, UR4, RZ ;  /* 0x0000000417047c24 */ /* 0x000fe4000f8e02ff */
[----:B------:R-:W-:Y:S01]  /*b540*/  IMAD.X R3, RZ, RZ, R18, P0 ;  /* 0x000000ffff037224 */ /* 0x000fe200000e0612 */
[----:B------:R-:W-:Y:S01]  /*b550*/  ISETP.LT.OR P0, PT, R0, 0x61, P3 ;  /* 0x000000610000780c */ /* 0x000fe20001f01670 */
[----:B------:R-:W-:-:S12]  /*b560*/  IMAD R9, R5, UR5, R4 ;  /* 0x0000000505097c24 */ /* 0x000fd8000f8e0204 */
[----:B------:R-:W-:Y:S01]  /*b570*/  @!PT LDS RZ, [RZ] ;  /* 0x00000000fffff984 */ /* 0x000fe20000000800 */
[----:B------:R-:W-:Y:S01]  /*b580*/  @!PT LDS RZ, [RZ] ;  /* 0x00000000fffff984 */ /* 0x000fe20000000800 */
[----:B------:R-:W-:Y:S01]  /*b590*/  @!PT LDS RZ, [RZ] ;  /* 0x00000000fffff984 */ /* 0x000fe20000000800 */
[----:B------:R-:W-:Y:S01]  /*b5a0*/  LDGSTS.E.BYPASS.LTC128B.128 [R8+0x1c00], desc[UR36][R2.64], !P0 ;  /* 0x01c0000002087fae */ /* 0x000fe2000c101d64 */
[----:B------:R-:W-:-:S13]  /*b5b0*/  ISETP.LT.OR P0, PT, R0, 0x61, P2 ;  /* 0x000000610000780c */ /* 0x000fda0001701670 */
[----:B------:R-:W-:Y:S01]  /*b5c0*/  LDGSTS.E.BYPASS.LTC128B.128 [R8+0x3c00], desc[UR36][R2.64+0x40], !P0 ;  /* 0x03c0004002087fae */ /* 0x000fe2000c101d64 */
[----:B------:R-:W-:-:S13]  /*b5d0*/  ISETP.LT.OR P0, PT, R0, 0x61, P1 ;  /* 0x000000610000780c */ /* 0x000fda0000f01670 */
[----:B------:R0:W-:Y:S01]  /*b5e0*/  LDGSTS.E.BYPASS.LTC128B.128 [R8+0x5c00], desc[UR36][R2.64+0x80], !P0 ;  /* 0x05c0008002087fae */ /* 0x0001e2000c101d64 */
[----:B------:R-:W-:Y:S01]  /*b5f0*/  PLOP3.LUT P0, PT, PT, PT, PT, 0x80, 0x0 ;  /* 0x000000000000781c */ /* 0x000fe20003f0f070 */
[----:B------:R-:W-:Y:S01]  /*b600*/  NOP ;  /* 0x0000000000007918 */ /* 0x000fe20000000000 */
[----:B0-----:R-:W-:Y:S01]  /*b610*/  IMAD.WIDE.U32 R2, R5, UR4, RZ ;  /* 0x0000000405027c25 */ /* 0x001fe2000f8e00ff */
[----:B------:R-:W-:-:S03]  /*b620*/  ULDC.64 UR4, c[0x0][0x338] ;  /* 0x0000ce0000047ab9 */ /* 0x000fc60000000a00 */
[----:B------:R-:W-:Y:S01]  /*b630*/  IMAD R25, R25, UR4, RZ ;  /* 0x0000000419197c24 */ /* 0x000fe2000f8e02ff */
[----:B------:R-:W-:-:S03]  /*b640*/  IADD3 R3, R3, R9, RZ ;  /* 0x0000000903037210 */ /* 0x000fc60007ffe0ff */
[C---:B------:R-:W-:Y:S02]  /*b650*/  IMAD R25, R6.reuse, UR5, R25 ;  /* 0x0000000506197c24 */ /* 0x040fe4000f8e0219 */
[----:B------:R-:W-:-:S04]  /*b660*/  IMAD.WIDE.U32 R2, R6, UR4, R2 ;  /* 0x0000000406027c25 */ /* 0x000fc8000f8e0002 */
[----:B------:R-:W-:-:S07]  /*b670*/  IMAD.IADD R19, R3, 0x1, R25 ;  /* 0x0000000103137824 */ /* 0x000fce00078e0219 */
.L_x_66:
        /* <DEDUP_REMOVED lines=8> */
[----:B------:R-:W-:-:S05]  /*b700*/  IMAD.U32 R4, RZ, RZ, UR5 ;  /* 0x00000005ff047e24 */ /* 0x000fca000f8e00ff */
[----:B------:R-:W-:-:S13]  /*b710*/  ISETP.NE.AND P5, PT, R4, 0x3, PT ;  /* 0x000000030400780c */ /* 0x000fda0003fa5270 */
[----:B------:R-:W-:Y:S05]  /*b720*/  @!P5 BRA `(.L_x_67) ;  /* 0x000000000004d947 */ /* 0x000fea0003800000 */
[----:B------:R-:W-:Y:S01]  /*b730*/  BPT.TRAP 0x1 ;  /* 0x000000040000795c */ /* 0x000fe20000300000 */
.L_x_67:
[----:B------:R-:W-:Y:S01]  /*b740*/  R2UR UR6, R29 ;  /* 0x000000001d0672ca */ /* 0x000fe200000e0000 */
[----:B------:R-:W-:Y:S01]  /*b750*/  ULDC.64 UR4, c[0x0][0x330] ;  /* 0x0000cc0000047ab9 */ /* 0x000fe20000000a00 */
[----:B------:R-:W-:Y:S01]  /*b760*/  MOV R18, R2 ;  /* 0x0000000200127202 */ /* 0x000fe20000000f00 */
[----:B------:R-:W-:Y:S01]  /*b770*/  IMAD.U32 R3, RZ, RZ, UR4 ;  /* 0x00000004ff037e24 */ /* 0x000fe2000f8e00ff */
[----:B------:R0:W-:Y:S01]  /*b780*/  SYNCS.ARRIVE.TRANS64.A1T0 RZ, [R7+URZ+0x2d850], RZ ;  /* 0x02d850ff07ff79a7 */ /* 0x0001e2000810003f */
[----:B------:R-:W-:Y:S01]  /*b790*/  VIADD R26, R26, 0xffffffff ;  /* 0xffffffff1a1a7836 */ /* 0x000fe20000000000 */
[----:B------:R-:W-:Y:S01]  /*b7a0*/  IADD3 R0, R0, 0x80, RZ ;  /* 0x0000008000007810 */ /* 0x000fe20007ffe0ff */
[----:B------:R-:W-:Y:S01]  /*b7b0*/  IMAD.WIDE.U32 R18, R3, UR42, R18 ;  /* 0x0000002a03127c25 */ /* 0x000fe2000f8e0012 */
[----:B------:R-:W-:-:S03]  /*b7c0*/  MOV R20, R21 ;  /* 0x0000001500147202 */ /* 0x000fc60000000f00 */
[----:B------:R-:W-:Y:S02]  /*b7d0*/  VIADD R10, R10, 0xffffff80 ;  /* 0xffffff800a0a7836 */ /* 0x000fe40000000000 */
[----:B------:R-:W-:Y:S01]  /*b7e0*/  UIMAD UR4, UR6, UR4, URZ ;  /* 0x00000004060472a4 */ /* 0x000fe2000f8e023f */
[----:B------:R-:W-:Y:S02]  /*b7f0*/  IMAD.MOV.U32 R22, RZ, RZ, R24 ;  /* 0x000000ffff167224 */ /* 0x000fe400078e0018 */
[----:B------:R-:W-:Y:S01]  /*b800*/  ULDC.64 UR6, c[0x0][0x318] ;  /* 0x0000c60000067ab9 */ /* 0x000fe20000000a00 */
[----:B------:R-:W-:Y:S01]  /*b810*/  UIMAD UR4, UR42, UR5, UR4 ;  /* 0x000000052a0472a4 */ /* 0x000fe2000f8e0204 */
[----:B------:R-:W-:-:S05]  /*b820*/  LEA R17, P0, R18, UR6, 0x1 ;  /* 0x0000000612117c11 */ /* 0x000fca000f8008ff */
[----:B------:R-:W-:-:S05]  /*b830*/  VIADD R3, R19, UR4 ;  /* 0x0000000413037c36 */ /* 0x000fca0008000000 */
[----:B------:R-:W-:Y:S02]  /*b840*/  LEA.HI.X R18, R18, UR7, R3, 0x1, P0 ;  /* 0x0000000712127c11 */ /* 0x000fe400080f0c03 */
[----:B------:R-:W-:-:S13]  /*b850*/  ISETP.GT.AND P0, PT, R26, UR48, PT ;  /* 0x000000301a007c0c */ /* 0x000fda000bf04270 */
[----:B0-----:R-:W-:Y:S05]  /*b860*/  @P0 BRA `(.L_x_68) ;  /* 0xfffffff0009c0947 */ /* 0x001fea000383ffff */
[----:B------:R-:W-:Y:S05]  /*b870*/  BSYNC B0 ;  /* 0x0000000000007941 */ /* 0x000fea0003800000 */
.L_x_55:
[----:B------:R-:W-:-:S06]  /*b880*/  ULOP3.LUT UR4, UR38, 0x2, URZ, 0xfc, !UPT ;  /* 0x0000000226047892 */ /* 0x000fcc000f8efc3f */
[----:B0-----:R-:W-:-:S05]  /*b890*/  IMAD.U32 R0, RZ, RZ, UR4 ;  /* 0x00000004ff007e24 */ /* 0x001fca000f8e00ff */
[----:B------:R-:W-:-:S13]  /*b8a0*/  ISETP.NE.AND P0, PT, R0, 0x3, PT ;  /* 0x000000030000780c */ /* 0x000fda0003f05270 */
[----:B------:R-:W-:Y:S05]  /*b8b0*/  @!P0 BRA `(.L_x_69) ;  /* 0x0000000000048947 */ /* 0x000fea0003800000 */
[----:B------:R-:W-:Y:S01]  /*b8c0*/  BPT.TRAP 0x1 ;  /* 0x000000040000795c */ /* 0x000fe20000300000 */
.L_x_69:
[C---:B------:R-:W-:Y:S01]  /*b8d0*/  LEA R0, R21.reuse, UR45, 0x3 ;  /* 0x0000002d15007c11 */ /* 0x040fe2000f8e18ff */
[----:B------:R-:W0:Y:S01]  /*b8e0*/  S2R R2, SR_TID.X ;  /* 0x0000000000027919 */ /* 0x000e220000002100 */
[----:B------:R-:W-:Y:S01]  /*b8f0*/  SHF.L.U32 R3, R24, 0x1f, RZ ;  /* 0x0000001f18037819 */ /* 0x000fe200000006ff */
[----:B------:R-:W-:Y:S01]  /*b900*/  BSSY B0, `(.L_x_70) ;  /* 0x0000009000007945 */ /* 0x000fe20003800000 */
[----:B------:R-:W-:Y:S01]  /*b910*/  MOV R5, 0xffffff80 ;  /* 0xffffff8000057802 */ /* 0x000fe20000000f00 */
[----:B------:R-:W-:Y:S01]  /*b920*/  IMAD R4, R21, 0x3000, R28 ;  /* 0x0000300015047824 */ /* 0x000fe200078e021c */
[----:B------:R-:W1:Y:S03]  /*b930*/  SYNCS.PHASECHK.TRANS64.TRYWAIT P0, [R0+URZ+0x2d860], R3 ;  /* 0x02d86003000075a7 */ /* 0x000e66000800017f */
[----:B------:R-:W-:Y:S01]  /*b940*/  IMAD R5, R26, R5, UR43 ;  /* 0x0000002b1a057e24 */ /* 0x000fe2000f8e0205 */
[----:B0-----:R-:W-:-:S04]  /*b950*/  LOP3.LUT R2, R2, 0x7f, RZ, 0xc0, !PT ;  /* 0x0000007f02027812 */ /* 0x001fc800078ec0ff */
[----:B------:R-:W-:-:S05]  /*b960*/  SHF.R.U32.HI R2, RZ, 0x2, R2 ;  /* 0x00000002ff027819 */ /* 0x000fca0000011602 */
[----:B------:R-:W-:Y:S01]  /*b970*/  IMAD.IADD R5, R5, 0x1, -R2 ;  /* 0x0000000105057824 */ /* 0x000fe200078e0a02 */
[----:B-1----:R-:W-:Y:S06]  /*b980*/  @!P0 BRA `(.L_x_71) ;  /* 0x0000002000f88947 */ /* 0x002fec0003800000 */
.L_x_135:
[----:B------:R-:W-:Y:S05]  /*b990*/  BSYNC B0 ;  /* 0x0000000000007941 */ /* 0x000fea0003800000 */
.L_x_70:
[----:B------:R-:W1:Y:S01]  /*b9a0*/  S2R R9, SR_TID.X ;  /* 0x0000000000097919 */ /* 0x000e620000002100 */
[----:B------:R-:W-:Y:S01]  /*b9b0*/  UMOV UR4, 0xffffffff ;  /* 0xffffffff00047882 */ /* 0x000fe20000000000 */
[----:B-1----:R-:W-:-:S05]  /*b9c0*/  IMAD.SHL.U32 R9, R9, 0x8, RZ ;  /* 0x0000000809097824 */ /* 0x002fca00078e00ff */
[----:B------:R-:W-:Y:S01]  /*b9d0*/  LOP3.LUT R9, R9, 0x18, RZ, 0xc0, !PT ;  /* 0x0000001809097812 */ /* 0x000fe200078ec0ff */
[----:B------:R-:W-:Y:S06]  /*b9e0*/  BRA.DIV UR4, `(.L_x_72) ;  /* 0x0000002204f47947 */ /* 0x000fec000b800000 */
[----:B------:R-:W1:Y:S01]  /*b9f0*/  S2R R7, SR_TID.X ;  /* 0x0000000000077919 */ /* 0x000e620000002100 */
[----:B------:R-:W-:Y:S01]  /*ba00*/  ULDC UR4, c[0x0][0x2f4] ;  /* 0x0000bd0000047ab9 */ /* 0x000fe20000000800 */
[----:B------:R-:W-:Y:S01]  /*ba10*/  LEA R4, R4, UR45, 0x1 ;  /* 0x0000002d04047c11 */ /* 0x000fe2000f8e08ff */
[----:B0-----:R-:W-:Y:S01]  /*ba20*/  SHFL.IDX PT, R3, R18, RZ, 0x1c1f ;  /* 0x001c1fff12037589 */ /* 0x001fe200000e0000 */
[----:B------:R-:W-:-:S03]  /*ba30*/  ISETP.GE.AND P2, PT, R9, UR4, PT ;  /* 0x0000000409007c0c */ /* 0x000fc6000bf46270 */
[----:B------:R-:W0:Y:S01]  /*ba40*/  SHFL.IDX PT, R2, R17, RZ, 0x1c1f ;  /* 0x001c1fff11027589 */ /* 0x000e2200000e0000 */
[----:B------:R-:W-:-:S03]  /*ba50*/  ISETP.LT.OR P3, PT, R5, 0x1, P2 ;  /* 0x000000010500780c */ /* 0x000fc60001761670 */
[----:B------:R-:W-:Y:S04]  /*ba60*/  SHFL.IDX PT, R6, R18, 0x1, 0x1c1f ;  /* 0x003c1f0012067f89 */ /* 0x000fe800000e0000 */
[----:B------:R-:W2:Y:S01]  /*ba70*/  SHFL.IDX PT, R14, R17, 0x1, 0x1c1f ;  /* 0x003c1f00110e7f89 */ /* 0x000ea200000e0000 */
[----:B-1----:R-:W-:Y:S01]  /*ba80*/  SHF.L.U32 R7, R7, 0x3, RZ ;  /* 0x0000000307077819 */ /* 0x002fe200000006ff */
[----:B0-----:R-:W-:-:S03]  /*ba90*/  IMAD.WIDE.U32 R2, R9, 0x2, R2 ;  /* 0x0000000209027825 */ /* 0x001fc600078e0002 */
[----:B------:R-:W-:Y:S02]  /*baa0*/  LOP3.LUT R7, R7, 0x18, RZ, 0xc0, !PT ;  /* 0x0000001807077812 */ /* 0x000fe400078ec0ff */
[----:B------:R-:W-:Y:S01]  /*bab0*/  LDGSTS.E.BYPASS.LTC128B.128 [R4+0x400], desc[UR36][R2.64], !P3 ;  /* 0x0040000002047fae */ /* 0x000fe2000d901d64 */
[----:B------:R-:W-:Y:S02]  /*bac0*/  ISETP.LT.OR P3, PT, R5, 0x21, P2 ;  /* 0x000000210500780c */ /* 0x000fe40001761670 */
[C---:B------:R-:W-:Y:S02]  /*bad0*/  LOP3.LUT R8, R7.reuse, 0x20, RZ, 0xfc, !PT ;  /* 0x0000002007087812 */ /* 0x040fe400078efcff */
[----:B------:R-:W-:Y:S02]  /*bae0*/  LOP3.LUT R7, R7, 0x40, RZ, 0xfc, !PT ;  /* 0x0000004007077812 */ /* 0x000fe400078efcff */
[----:B------:R-:W-:Y:S02]  /*baf0*/  ISETP.GE.AND P1, PT, R8, UR4, PT ;  /* 0x0000000408007c0c */ /* 0x000fe4000bf26270 */
[----:B------:R-:W-:Y:S01]  /*bb00*/  ISETP.GE.AND P0, PT, R7, UR4, PT ;  /* 0x0000000407007c0c */ /* 0x000fe2000bf06270 */
[----:B------:R-:W0:Y:S01]  /*bb10*/  SHFL.IDX PT, R8, R17, 0x2, 0x1c1f ;  /* 0x005c1f0011087f89 */ /* 0x000e2200000e0000 */
[----:B------:R-:W-:-:S02]  /*bb20*/  ISETP.LT.OR P4, PT, R5, 0x1, P1 ;  /* 0x000000010500780c */ /* 0x000fc40000f81670 */
[C---:B------:R-:W-:Y:S01]  /*bb30*/  ISETP.LT.OR P5, PT, R5.reuse, 0x1, P0 ;  /* 0x000000010500780c */ /* 0x040fe200007a1670 */
[----:B------:R-:W1:Y:S04]  /*bb40*/  SHFL.IDX PT, R7, R18, 0x2, 0x1c1f ;  /* 0x005c1f0012077f89 */ /* 0x000e6800000e0000 */
[----:B------:R-:W3:Y:S06]  /*bb50*/  SHFL.IDX PT, R18, R18, 0x3, 0x1c1f ;  /* 0x007c1f0012127f89 */ /* 0x000eec00000e0000 */
[----:B------:R-:W-:Y:S01]  /*bb60*/  LDGSTS.E.BYPASS.LTC128B.128 [R4+0x2400], desc[UR36][R2.64+0x40], !P4 ;  /* 0x0240004002047fae */ /* 0x000fe2000e101d64 */
[----:B------:R-:W-:-:S03]  /*bb70*/  ISETP.LT.OR P4, PT, R5, 0x21, P1 ;  /* 0x000000210500780c */ /* 0x000fc60000f81670 */
[----:B------:R2:W-:Y:S01]  /*bb80*/  LDGSTS.E.BYPASS.LTC128B.128 [R4+0x4400], desc[UR36][R2.64+0x80], !P5 ;  /* 0x0440008002047fae */ /* 0x0005e2000e901d64 */
[----:B------:R-:W-:Y:S01]  /*bb90*/  ISETP.LT.OR P5, PT, R5, 0x21, P0 ;  /* 0x000000210500780c */ /* 0x000fe200007a1670 */
[----:B--2---:R-:W-:Y:S02]  /*bba0*/  IMAD.MOV.U32 R2, RZ, RZ, R14 ;  /* 0x000000ffff027224 */ /* 0x004fe400078e000e */
[----:B------:R-:W-:Y:S01]  /*bbb0*/  IMAD.MOV.U32 R3, RZ, RZ, R6 ;  /* 0x000000ffff037224 */ /* 0x000fe200078e0006 */
[----:B------:R2:W4:Y:S01]  /*bbc0*/  SHFL.IDX PT, R14, R17, 0x3, 0x1c1f ;  /* 0x007c1f00110e7f89 */ /* 0x00052200000e0000 */
[----:B------:R-:W-:Y:S02]  /*bbd0*/  IMAD.MOV.U32 R6, RZ, RZ, RZ ;  /* 0x000000ffff067224 */ /* 0x000fe400078e00ff */
[----:B------:R-:W-:-:S05]  /*bbe0*/  IMAD.WIDE.U32 R2, R9, 0x2, R2 ;  /* 0x0000000209027825 */ /* 0x000fca00078e0002 */
[----:B------:R-:W-:Y:S01]  /*bbf0*/  LDGSTS.E.BYPASS.LTC128B.128 [R4+0xc00], desc[UR36][R2.64], !P3 ;  /* 0x00c0000002047fae */ /* 0x000fe2000d901d64 */
[----:B------:R-:W-:-:S03]  /*bc00*/  ISETP.LT.OR P3, PT, R5, 0x41, P2 ;  /* 0x000000410500780c */ /* 0x000fc60001761670 */
[----:B------:R-:W-:Y:S01]  /*bc10*/  LDGSTS.E.BYPASS.LTC128B.128 [R4+0x2c00], desc[UR36][R2.64+0x40], !P4 ;  /* 0x02c0004002047fae */ /* 0x000fe2000e101d64 */
[----:B------:R-:W-:-:S03]  /*bc20*/  ISETP.LT.OR P4, PT, R5, 0x41, P1 ;  /* 0x000000410500780c */ /* 0x000fc60000f81670 */
[----:B------:R0:W-:Y:S01]  /*bc30*/  LDGSTS.E.BYPASS.LTC128B.128 [R4+0x4c00], desc[UR36][R2.64+0x80], !P5 ;  /* 0x04c0008002047fae */ /* 0x0001e2000e901d64 */
[----:B------:R-:W-:Y:S02]  /*bc40*/  ISETP.LT.OR P5, PT, R5, 0x41, P0 ;  /* 0x000000410500780c */ /* 0x000fe400007a1670 */
[----:B0-----:R-:W-:Y:S01]  /*bc50*/  MOV R2, R8 ;  /* 0x0000000800027202 */ /* 0x001fe20000000f00 */
[----:B-1----:R-:W-:-:S04]  /*bc60*/  IMAD.MOV.U32 R3, RZ, RZ, R7 ;  /* 0x000000ffff037224 */ /* 0x002fc800078e0007 */
[----:B------:R-:W-:-:S05]  /*bc70*/  IMAD.WIDE.U32 R2, R9, 0x2, R2 ;  /* 0x0000000209027825 */ /* 0x000fca00078e0002 */
[----:B------:R2:W-:Y:S04]  /*bc80*/  LDGSTS.E.BYPASS.LTC128B.128 [R4+0x1400], desc[UR36][R2.64], !P3 ;  /* 0x0140000002047fae */ /* 0x0005e8000d901d64 */
[----:B------:R2:W-:Y:S04]  /*bc90*/  LDGSTS.E.BYPASS.LTC128B.128 [R4+0x3400], desc[UR36][R2.64+0x40], !P4 ;  /* 0x0340004002047fae */ /* 0x0005e8000e101d64 */
[----:B---34-:R2:W-:Y:S02]  /*bca0*/  LDGSTS.E.BYPASS.LTC128B.128 [R4+0x5400], desc[UR36][R2.64+0x80], !P5 ;  /* 0x0540008002047fae */ /* 0x0185e4000e901d64 */
.L_x_145:
[C---:B------:R-:W-:Y:S01]  /*bcb0*/  ISETP.LT.OR P2, PT, R5.reuse, 0x61, P2 ;  /* 0x000000610500780c */ /* 0x040fe20001741670 */
[----:B--2---:R-:W-:Y:S01]  /*bcc0*/  IMAD.MOV.U32 R3, RZ, RZ, R18 ;  /* 0x000000ffff037224 */ /* 0x004fe200078e0012 */
[C---:B------:R-:W-:Y:S02]  /*bcd0*/  ISETP.LT.OR P1, PT, R5.reuse, 0x61, P1 ;  /* 0x000000610500780c */ /* 0x040fe40000f21670 */
[----:B------:R-:W-:Y:S02]  /*bce0*/  ISETP.LT.OR P0, PT, R5, 0x61, P0 ;  /* 0x000000610500780c */ /* 0x000fe40000701670 */
[----:B------:R-:W-:-:S05]  /*bcf0*/  MOV R2, R14 ;  /* 0x0000000e00027202 */ /* 0x000fca0000000f00 */
[----:B------:R-:W-:-:S05]  /*bd00*/  IMAD.WIDE.U32 R2, R9, 0x2, R2 ;  /* 0x0000000209027825 */ /* 0x000fca00078e0002 */
[----:B------:R-:W-:Y:S01]  /*bd10*/  @!PT LDS RZ, [RZ] ;  /* 0x00000000fffff984 */ /* 0x000fe20000000800 */
[----:B------:R-:W-:Y:S01]  /*bd20*/  @!PT LDS RZ, [RZ] ;  /* 0x00000000fffff984 */ /* 0x000fe20000000800 */
[----:B------:R-:W-:Y:S01]  /*bd30*/  @!PT LDS RZ, [RZ] ;  /* 0x00000000fffff984 */ /* 0x000fe20000000800 */
[----:B------:R0:W-:Y:S04]  /*bd40*/  LDGSTS.E.BYPASS.LTC128B.128 [R4+0x1c00], desc[UR36][R2.64], !P2 ;  /* 0x01c0000002047fae */ /* 0x0001e8000d101d64 */
[----:B------:R0:W-:Y:S04]  /*bd50*/  LDGSTS.E.BYPASS.LTC128B.128 [R4+0x3c00], desc[UR36][R2.64+0x40], !P1 ;  /* 0x03c0004002047fae */ /* 0x0001e8000c901d64 */
[----:B------:R0:W-:Y:S01]  /*bd60*/  LDGSTS.E.BYPASS.LTC128B.128 [R4+0x5c00], desc[UR36][R2.64+0x80], !P0 ;  /* 0x05c0008002047fae */ /* 0x0001e2000c101d64 */
[----:B------:R-:W-:Y:S01]  /*bd70*/  PLOP3.LUT P0, PT, PT, PT, PT, 0x80, 0x0 ;  /* 0x000000000000781c */ /* 0x000fe20003f0f070 */
[----:B------:R-:W-:-:S12]  /*bd80*/  NOP ;  /* 0x0000000000007918 */ /* 0x000fd80000000000 */
.L_x_73:
        /* <DEDUP_REMOVED lines=8> */
[----:B0-----:R-:W-:-:S05]  /*be10*/  IMAD.U32 R2, RZ, RZ, UR5 ;  /* 0x00000005ff027e24 */ /* 0x001fca000f8e00ff */
[----:B------:R-:W-:-:S13]  /*be20*/  ISETP.NE.AND P2, PT, R2, 0x3, PT ;  /* 0x000000030200780c */ /* 0x000fda0003f45270 */
[----:B------:R-:W-:Y:S05]  /*be30*/  @!P2 BRA `(.L_x_74) ;  /* 0x000000000004a947 */ /* 0x000fea0003800000 */
[----:B------:R-:W-:Y:S01]  /*be40*/  BPT.TRAP 0x1 ;  /* 0x000000040000795c */ /* 0x000fe20000300000 */
.L_x_74:
[----:B------:R-:W-:Y:S01]  /*be50*/  IADD3 R2, R21, 0x1, RZ ;  /* 0x0000000115027810 */ /* 0x000fe20007ffe0ff */
[----:B------:R0:W-:Y:S03]  /*be60*/  SYNCS.ARRIVE.TRANS64.A1T0 RZ, [R0+URZ+0x2d850], RZ ;  /* 0x02d850ff00ff79a7 */ /* 0x0001e6000810003f */
[----:B------:R-:W-:-:S04]  /*be70*/  ISETP.NE.AND P0, PT, R2, 0x2, PT ;  /* 0x000000020200780c */ /* 0x000fc80003f05270 */
[----:B------:R-:W-:Y:S02]  /*be80*/  SEL R3, RZ, 0x1, P0 ;  /* 0x00000001ff037807 */ /* 0x000fe40000000000 */
[----:B------:R-:W-:Y:S02]  /*be90*/  SEL R2, R2, RZ, P0 ;  /* 0x000000ff02027207 */ /* 0x000fe40000000000 */
[----:B0-----:R-:W-:-:S07]  /*bea0*/  LOP3.LUT R0, R24, R3, RZ, 0x3c, !PT ;  /* 0x0000000318007212 */ /* 0x001fce00078e3cff */
.L_x_40:
[----:B------:R-:W0:Y:S01]  /*beb0*/  S2R R4, SR_CgaCtaId ;  /* 0x0000000000047919 */ /* 0x000e220000008800 */
[----:B------:R-:W-:Y:S02]  /*bec0*/  MOV R3, 0x400 ;  /* 0x0000040000037802 */ /* 0x000fe40000000f00 */
[----:B------:R-:W-:Y:S02]  /*bed0*/  SHF.L.U32 R6, R6, 0x1f, RZ ;  /* 0x0000001f06067819 */ /* 0x000fe400000006ff */
[----:B0-----:R-:W-:-:S04]  /*bee0*/  LEA R7, R4, R3, 0x18 ;  /* 0x0000000304077211 */ /* 0x001fc800078ec0ff */
[----:B------:R-:W0:Y:S02]  /*bef0*/  SYNCS.PHASECHK.TRANS64.TRYWAIT P0, [R7+URZ+0x2d820], R6 ;  /* 0x02d82006070075a7 */ /* 0x000e24000800017f */
[----:B0-----:R-:W-:Y:S05]  /*bf00*/  @!P0 BRA `(.L_x_75) ;  /* 0x0000002400288947 */ /* 0x001fea0003800000 */
.L_x_146:
[----:B------:R-:W-:-:S03]  /*bf10*/  UMOV UR4, 0xffffffff ;  /* 0xffffffff00047882 */ /* 0x000fc60000000000 */
[----:B------:R-:W-:Y:S05]  /*bf20*/  BRA.DIV UR4, `(.L_x_76) ;  /* 0x0000002604347947 */ /* 0x000fea000b800000 */
[----:B------:R-:W1:Y:S02]  /*bf30*/  S2R R3, SR_TID.X ;  /* 0x0000000000037919 */ /* 0x000e640000002100 */
[----:B-1----:R-:W-:-:S04]  /*bf40*/  SHF.R.U32.HI R3, RZ, 0x5, R3 ;  /* 0x00000005ff037819 */ /* 0x002fc80000011603 */
[----:B------:R-:W-:-:S05]  /*bf50*/  LOP3.LUT R3, R3, 0x3, RZ, 0xc0, !PT ;  /* 0x0000000303037812 */ /* 0x000fca00078ec0ff */
[----:B------:R1:W2:Y:S02]  /*bf60*/  SHFL.IDX PT, R14, R3, RZ, 0x1f ;  /* 0x00001fff030e7589 */ /* 0x0002a400000e0000 */
.L_x_149:
[----:B--2---:R-:W-:-:S13]  /*bf70*/  ISETP.NE.AND P0, PT, R14, RZ, PT ;  /* 0x000000ff0e00720c */ /* 0x004fda0003f05270 */
[----:B------:R-:W-:Y:S05]  /*bf80*/  @P0 BRA `(.L_x_8) ;  /* 0x0000000000880947 */ /* 0x000fea0003800000 */
[----:B------:R-:W-:-:S03]  /*bf90*/  UMOV UR4, 0xffffffff ;  /* 0xffffffff00047882 */ /* 0x000fc60000000000 */
[----:B------:R-:W-:Y:S05]  /*bfa0*/  BRA.DIV UR4, `(.L_x_77) ;  /* 0x0000002604487947 */ /* 0x000fea000b800000 */
[----:B------:R-:W-:-:S13]  /*bfb0*/  ELECT P6, URZ, PT ;  /* 0x00000000003f782f */ /* 0x000fda00038c0000 */
.L_x_152:
[----:B------:R-:W-:Y:S05]  /*bfc0*/  @!P6 BRA `(.L_x_8) ;  /* 0x000000000078e947 */ /* 0x000fea0003800000 */
[----:B------:R-:W-:-:S06]  /*bfd0*/  ULOP3.LUT UR4, UR38, 0x2, URZ, 0xfc, !UPT ;  /* 0x0000000226047892 */ /* 0x000fcc000f8efc3f */
[----:B-1----:R-:W-:-:S05]  /*bfe0*/  IMAD.U32 R3, RZ, RZ, UR4 ;  /* 0x00000004ff037e24 */ /* 0x002fca000f8e00ff */
[----:B------:R-:W-:-:S13]  /*bff0*/  ISETP.NE.AND P0, PT, R3, 0x3, PT ;  /* 0x000000030300780c */ /* 0x000fda0003f05270 */
[----:B------:R-:W-:Y:S05]  /*c000*/  @!P0 BRA `(.L_x_78) ;  /* 0x0000000000048947 */ /* 0x000fea0003800000 */
[----:B------:R-:W-:Y:S01]  /*c010*/  BPT.TRAP 0x1 ;  /* 0x000000040000795c */ /* 0x000fe20000300000 */
.L_x_78:
[----:B------:R-:W-:Y:S01]  /*c020*/  IMAD R5, R2, 0x8, R7 ;  /* 0x0000000802057824 */ /* 0x000fe200078e0207 */
[----:B------:R-:W-:Y:S02]  /*c030*/  SHF.L.U32 R4, R0, 0x1f, RZ ;  /* 0x0000001f00047819 */ /* 0x000fe400000006ff */
[----:B------:R-:W-:Y:S02]  /*c040*/  IADD3 R2, R2, 0x1, RZ ;  /* 0x0000000102027810 */ /* 0x000fe40007ffe0ff */
[----:B------:R-:W1:Y:S02]  /*c050*/  SYNCS.PHASECHK.TRANS64.TRYWAIT P1, [R5+URZ+0x2d840], R4 ;  /* 0x02d84004050075a7 */ /* 0x000e64000802017f */
[----:B------:R-:W-:-:S04]  /*c060*/  ISETP.NE.AND P2, PT, R2, 0x2, PT ;  /* 0x000000020200780c */ /* 0x000fc80003f45270 */
[----:B------:R-:W-:Y:S01]  /*c070*/  SEL R3, RZ, 0x1, P2 ;  /* 0x00000001ff037807 */ /* 0x000fe20001000000 */
[----:B-1----:R-:W-:Y:S08]  /*c080*/  @!P1 BRA `(.L_x_79) ;  /* 0x0000002400309947 */ /* 0x002ff00003800000 */
.L_x_153:
[----:B------:R-:W-:Y:S02]  /*c090*/  SEL R2, R2, RZ, P2 ;  /* 0x000000ff02027207 */ /* 0x000fe40001000000 */
[----:B------:R-:W-:Y:S01]  /*c0a0*/  LOP3.LUT R0, R0, R3, RZ, 0x3c, !PT ;  /* 0x0000000300007212 */ /* 0x000fe200078e3cff */
[----:B------:R-:W-:Y:S06]  /*c0b0*/  @!P0 BRA `(.L_x_80) ;  /* 0x0000000000048947 */ /* 0x000fec0003800000 */
[----:B------:R-:W-:Y:S01]  /*c0c0*/  BPT.TRAP 0x1 ;  /* 0x000000040000795c */ /* 0x000fe20000300000 */
.L_x_80:
[----:B------:R-:W-:Y:S01]  /*c0d0*/  IMAD R3, R2, 0x8, R7 ;  /* 0x0000000802037824 */ /* 0x000fe200078e0207 */
[----:B------:R-:W-:-:S04]  /*c0e0*/  SHF.L.U32 R0, R0, 0x1f, RZ ;  /* 0x0000001f00007819 */ /* 0x000fc800000006ff */
[----:B------:R-:W2:Y:S02]  /*c0f0*/  SYNCS.PHASECHK.TRANS64.TRYWAIT P1, [R3+URZ+0x2d840], R0 ;  /* 0x02d84000030075a7 */ /* 0x000ea4000802017f */
[----:B--2---:R-:W-:Y:S05]  /*c100*/  @!P1 BRA `(.L_x_81) ;  /* 0x0000002400249947 */ /* 0x004fea0003800000 */
.L_x_154:
[----:B------:R-:W-:Y:S05]  /*c110*/  @!P0 BRA `(.L_x_82) ;  /* 0x0000000000048947 */ /* 0x000fea0003800000 */
[----:B------:R-:W-:Y:S01]  /*c120*/  BPT.TRAP 0x1 ;  /* 0x000000040000795c */ /* 0x000fe20000300000 */
.L_x_82:
[----:B------:R-:W3:Y:S02]  /*c130*/  SYNCS.PHASECHK.TRANS64.TRYWAIT P1, [R5+URZ+0x2d860], R4 ;  /* 0x02d86004050075a7 */ /* 0x000ee4000802017f */
[----:B---3--:R-:W-:Y:S05]  /*c140*/  @!P1 BRA `(.L_x_83) ;  /* 0x0000002400289947 */ /* 0x008fea0003800000 */
.L_x_155:
[----:B------:R-:W-:Y:S05]  /*c150*/  @!P0 BRA `(.L_x_84) ;  /* 0x0000000000048947 */ /* 0x000fea0003800000 */
[----:B------:R-:W-:Y:S01]  /*c160*/  BPT.TRAP 0x1 ;  /* 0x000000040000795c */ /* 0x000fe20000300000 */
.L_x_84:
[----:B----4-:R4:W0:Y:S02]  /*c170*/  SYNCS.PHASECHK.TRANS64.TRYWAIT P0, [R3+URZ+0x2d860], R0 ;  /* 0x02d86000030075a7 */ /* 0x010824000800017f */
[----:B0-----:R-:W-:Y:S05]  /*c180*/  @!P0 NANOSLEEP.SYNCS 0x989680 ;  /* 0x009896800000895d */ /* 0x001fea0003900000 */
[----:B------:R-:W0:Y:S02]  /*c190*/  @!P0 SYNCS.PHASECHK.TRANS64 P0, [R3+URZ+0x2d860], R0 ;  /* 0x02d86000030085a7 */ /* 0x000e24000800007f */
[----:B0-----:R-:W-:Y:S05]  /*c1a0*/  @!P0 BRA `(.L_x_84) ;  /* 0xfffffffc00f08947 */ /* 0x001fea000383ffff */
.L_x_8:
[----:B------:R-:W-:Y:S05]  /*c1b0*/  BSYNC B6 ;  /* 0x0000000000067941 */ /* 0x000fea0003800000 */
.L_x_5:
[----:B------:R-:W-:Y:S05]  /*c1c0*/  EXIT ;  /* 0x000000000000794d */ /* 0x000fea0003800000 */
.L_x_12:
[----:B0-----:R-:W-:-:S04]  /*c1d0*/  IMAD.U32 R9, RZ, RZ, UR41 ;  /* 0x00000029ff097e24 */ /* 0x001fc8000f8e00ff */
[----:B------:R0:W1:Y:S03]  /*c1e0*/  SYNCS.PHASECHK.TRANS64.TRYWAIT P0, [R9+URZ+0x2d800], R2 ;  /* 0x02d80002090075a7 */ /* 0x000066000800017f */
[----:B-1----:R-:W-:Y:S05]  /*c1f0*/  @!P0 NANOSLEEP.SYNCS 0x989680 ;  /* 0x009896800000895d */ /* 0x002fea0003900000 */
[----:B------:R-:W1:Y:S02]  /*c200*/  @!P0 SYNCS.PHASECHK.TRANS64 P0, [R9+URZ+0x2d800], R2 ;  /* 0x02d80002090085a7 */ /* 0x000e64000800007f */
[----:B-1----:R-:W-:Y:S05]  /*c210*/  @!P0 BRA `(.L_x_12) ;  /* 0xfffffffc00ec8947 */ /* 0x002fea000383ffff */
[----:B------:R-:W-:Y:S05]  /*c220*/  BRA `(.L_x_85) ;  /* 0xffffff4c00dc7947 */ /* 0x000fea000383ffff */
.L_x_16:
[----:B--2---:R-:W-:-:S04]  /*c230*/  MOV R3, UR41 ;  /* 0x0000002900037c02 */ /* 0x004fc80008000f00 */
[----:B------:R2:W3:Y:S03]  /*c240*/  SYNCS.PHASECHK.TRANS64.TRYWAIT P1, [R3+URZ+0x2d830], R2 ;  /* 0x02d83002030075a7 */ /* 0x0004e6000802017f */
[----:B---3--:R-:W-:Y:S05]  /*c250*/  @!P1 NANOSLEEP.SYNCS 0x989680 ;  /* 0x009896800000995d */ /* 0x008fea0003900000 */
[----:B------:R-:W3:Y:S02]  /*c260*/  @!P1 SYNCS.PHASECHK.TRANS64 P1, [R3+URZ+0x2d830], R2 ;  /* 0x02d83002030095a7 */ /* 0x000ee4000802007f */
[----:B---3--:R-:W-:Y:S05]  /*c270*/  @!P1 BRA `(.L_x_16) ;  /* 0xfffffffc00ec9947 */ /* 0x008fea000383ffff */
[----:B------:R-:W-:Y:S05]  /*c280*/  BRA `(.L_x_15) ;  /* 0xffffff5000047947 */ /* 0x000fea000383ffff */
.L_x_22:
[----:B-1----:R-:W-:-:S04]  /*c290*/  IMAD.U32 R13, RZ, RZ, UR10 ;  /* 0x0000000aff0d7e24 */ /* 0x002fc8000f8e00ff */
[----:B------:R1:W2:Y:S03]  /*c2a0*/  SYNCS.PHASECHK.TRANS64.TRYWAIT P1, [R13+URZ+0x2d830], R0 ;  /* 0x02d830000d0075a7 */ /* 0x0002a6000802017f */
[----:B--2---:R-:W-:Y:S05]  /*c2b0*/  @!P1 NANOSLEEP.SYNCS 0x989680 ;  /* 0x009896800000995d */ /* 0x004fea0003900000 */
[----:B------:R-:W2:Y:S02]  /*c2c0*/  @!P1 SYNCS.PHASECHK.TRANS64 P1, [R13+URZ+0x2d830], R0 ;  /* 0x02d830000d0095a7 */ /* 0x000ea4000802007f */
[----:B--2---:R-:W-:Y:S05]  /*c2d0*/  @!P1 BRA `(.L_x_22) ;  /* 0xfffffffc00ec9947 */ /* 0x004fea000383ffff */
[----:B------:R-:W-:Y:S05]  /*c2e0*/  BRA `(.L_x_19) ;  /* 0xffffff7c005c7947 */ /* 0x000fea000383ffff */
.L_x_26:
[----:B-1----:R-:W-:-:S04]  /*c2f0*/  IMAD.U32 R13, RZ, RZ, UR10 ;  /* 0x0000000aff0d7e24 */ /* 0x002fc8000f8e00ff */
[----:B------:R1:W2:Y:S03]  /*c300*/  SYNCS.PHASECHK.TRANS64.TRYWAIT P1, [R13+URZ+0x2d850], R12 ;  /* 0x02d8500c0d0075a7 */ /* 0x0002a6000802017f */
[----:B--2---:R-:W-:Y:S05]  /*c310*/  @!P1 NANOSLEEP.SYNCS 0x989680 ;  /* 0x009896800000995d */ /* 0x004fea0003900000 */
[----:B------:R-:W2:Y:S02]  /*c320*/  @!P1 SYNCS.PHASECHK.TRANS64 P1, [R13+URZ+0x2d850], R12 ;  /* 0x02d8500c0d0095a7 */ /* 0x000ea4000802007f */
[----:B--2---:R-:W-:Y:S05]  /*c330*/  @!P1 BRA `(.L_x_26) ;  /* 0xfffffffc00ec9947 */ /* 0x004fea000383ffff */
[----:B------:R-:W-:Y:S05]  /*c340*/  BRA `(.L_x_23) ;  /* 0xffffff80000c7947 */ /* 0x000fea000383ffff */
.L_x_33:
[----:B-1----:R-:W-:-:S04]  /*c350*/  MOV R3, UR4 ;  /* 0x0000000400037c02 */ /* 0x002fc80008000f00 */
[----:B------:R1:W2:Y:S03]  /*c360*/  SYNCS.PHASECHK.TRANS64.TRYWAIT P1, [R3+URZ+0x2d850], R2 ;  /* 0x02d85002030075a7 */ /* 0x0002a6000802017f */
[----:B--2---:R-:W-:Y:S05]  /*c370*/  @!P1 NANOSLEEP.SYNCS 0x989680 ;  /* 0x009896800000995d */ /* 0x004fea0003900000 */
[----:B------:R-:W2:Y:S02]  /*c380*/  @!P1 SYNCS.PHASECHK.TRANS64 P1, [R3+URZ+0x2d850], R2 ;  /* 0x02d85002030095a7 */ /* 0x000ea4000802007f */
[----:B--2---:R-:W-:Y:S05]  /*c390*/  @!P1 BRA `(.L_x_33) ;  /* 0xfffffffc00ec9947 */ /* 0x004fea000383ffff */
[----:B------:R-:W-:Y:S05]  /*c3a0*/  BRA `(.L_x_32) ;  /* 0xffffffa400407947 */ /* 0x000fea000383ffff */
.L_x_45:
[----:B------:R-:W-:Y:S01]  /*c3b0*/  IMAD.MOV.U32 R13, RZ, RZ, R18 ;  /* 0x000000ffff0d7224 */ /* 0x000fe200078e0012 */
[----:B------:R-:W-:Y:S01]  /*c3c0*/  MOV R11, 0x1f ;  /* 0x0000001f000b7802 */ /* 0x000fe20000000f00 */
[----:B------:R-:W-:Y:S02]  /*c3d0*/  IMAD.MOV.U32 R12, RZ, RZ, RZ ;  /* 0x000000ffff0c7224 */ /* 0x000fe400078e00ff */
[----:B------:R-:W-:-:S07]  /*c3e0*/  IMAD.MOV.U32 R15, RZ, RZ, -0x1 ;  /* 0xffffffffff0f7424 */ /* 0x000fce00078e00ff */
[----:B-----5:R-:W-:Y:S05]  /*c3f0*/  WARPSYNC.COLLECTIVE R15, `(.L_x_86) ;  /* 0x000000000f087348 */ /* 0x020fea0003c00000 */
[----:B------:R0:W1:Y:S02]  /*c400*/  SHFL.IDX P6, R14, R13, R12, R11 ;  /* 0x0000000c0d0e7389 */ /* 0x00006400000c000b */
[----:B01---5:R-:W-:Y:S01]  /*c410*/  ENDCOLLECTIVE ;  /* 0x000000000000791b */ /* 0x023fe20003800000 */
.L_x_86:
[----:B------:R-:W-:Y:S05]  /*c420*/  BRA `(.L_x_87) ;  /* 0xffffffd0002c7947 */ /* 0x000fea000383ffff */
.L_x_47:
[----:B0-----:R-:W-:-:S04]  /*c430*/  IMAD.U32 R2, RZ, RZ, UR45 ;  /* 0x0000002dff027e24 */ /* 0x001fc8000f8e00ff */
[----:B------:R0:W1:Y:S03]  /*c440*/  SYNCS.PHASECHK.TRANS64.TRYWAIT P0, [R2+URZ+0x2d840], R9 ;  /* 0x02d84009020075a7 */ /* 0x000066000800017f */
[----:B-1----:R-:W-:Y:S05]  /*c450*/  @!P0 NANOSLEEP.SYNCS 0x989680 ;  /* 0x009896800000895d */ /* 0x002fea0003900000 */
[----:B------:R-:W1:Y:S02]  /*c460*/  @!P0 SYNCS.PHASECHK.TRANS64 P0, [R2+URZ+0x2d840], R9 ;  /* 0x02d84009020085a7 */ /* 0x000e64000800007f */
[----:B-1----:R-:W-:Y:S05]  /*c470*/  @!P0 BRA `(.L_x_47) ;  /* 0xfffffffc00ec8947 */ /* 0x002fea000383ffff */
[----:B------:R-:W-:Y:S05]  /*c480*/  BRA `(.L_x_88) ;  /* 0xffffffd000ac7947 */ /* 0x000fea000383ffff */
.L_x_48:
[----:B------:R-:W-:Y:S01]  /*c490*/  BSSY B0, `(.L_x_89) ;  /* 0x0000008000007945 */ /* 0x000fe20003800000 */
[----:B------:R-:W-:Y:S01]  /*c4a0*/  MOV R13, R9 ;  /* 0x00000009000d7202 */ /* 0x000fe20000000f00 */
[----:B------:R-:W-:Y:S01]  /*c4b0*/  IMAD.MOV.U32 R12, RZ, RZ, RZ ;  /* 0x000000ffff0c7224 */ /* 0x000fe200078e00ff */
[----:B------:R-:W-:Y:S01]  /*c4c0*/  MOV R15, 0xffffffff ;  /* 0xffffffff000f7802 */ /* 0x000fe20000000f00 */
[----:B------:R-:W-:-:S07]  /*c4d0*/  IMAD.MOV.U32 R11, RZ, RZ, 0x1c1f ;  /* 0x00001c1fff0b7424 */ /* 0x000fce00078e00ff */
[----:B------:R-:W-:Y:S05]  /*c4e0*/  WARPSYNC.COLLECTIVE R15, `(.L_x_90) ;  /* 0x000000000f087348 */ /* 0x000fea0003c00000 */
[----:B------:R0:W1:Y:S02]  /*c4f0*/  SHFL.IDX P6, R14, R13, R12, R11 ;  /* 0x0000000c0d0e7389 */ /* 0x00006400000c000b */
[----:B01----:R-:W-:Y:S01]  /*c500*/  ENDCOLLECTIVE ;  /* 0x000000000000791b */ /* 0x003fe20003800000 */
.L_x_90:
[----:B------:R-:W-:Y:S05]  /*c510*/  BSYNC B0 ;  /* 0x0000000000007941 */ /* 0x000fea0003800000 */
.L_x_89:
[----:B------:R-:W-:Y:S01]  /*c520*/  IMAD.MOV.U32 R13, RZ, RZ, R0 ;  /* 0x000000ffff0d7224 */ /* 0x000fe200078e0000 */
[----:B------:R-:W-:Y:S01]  /*c530*/  MOV R12, RZ ;  /* 0x000000ff000c7202 */ /* 0x000fe20000000f00 */
[----:B------:R-:W-:Y:S01]  /*c540*/  IMAD.MOV.U32 R11, RZ, RZ, 0x1c1f ;  /* 0x00001c1fff0b7424 */ /* 0x000fe200078e00ff */
[----:B------:R-:W0:Y:S01]  /*c550*/  S2R R10, SR_TID.X ;  /* 0x00000000000a7919 */ /* 0x000e220000002100 */
[----:B------:R-:W-:Y:S01]  /*c560*/  IMAD.MOV.U32 R15, RZ, RZ, -0x1 ;  /* 0xffffffffff0f7424 */ /* 0x000fe200078e00ff */
[----:B------:R-:W-:Y:S01]  /*c570*/  @P0 LEA R21, R28, UR45, 0x1 ;  /* 0x0000002d1c150c11 */ /* 0x000fe2000f8e08ff */
[----:B------:R-:W-:-:S07]  /*c580*/  IMAD.MOV.U32 R6, RZ, RZ, R14 ;  /* 0x000000ffff067224 */ /* 0x000fce00078e000e */
[----:B0-----:R-:W-:Y:S05]  /*c590*/  WARPSYNC.COLLECTIVE R15, `(.L_x_91) ;  /* 0x000000000f087348 */ /* 0x001fea0003c00000 */
[----:B------:R1:W2:Y:S02]  /*c5a0*/  SHFL.IDX P6, R14, R13, R12, R11 ;  /* 0x0000000c0d0e7389 */ /* 0x0002a400000c000b */
[----:B012---:R-:W-:Y:S01]  /*c5b0*/  ENDCOLLECTIVE ;  /* 0x000000000000791b */ /* 0x007fe20003800000 */
.L_x_91:
[----:B------:R-:W-:Y:S01]  /*c5c0*/  IMAD.MOV.U32 R7, RZ, RZ, R6 ;  /* 0x000000ffff077224 */ /* 0x000fe200078e0006 */
[----:B------:R-:W-:Y:S01]  /*c5d0*/  MOV R13, R9 ;  /* 0x00000009000d7202 */ /* 0x000fe20000000f00 */
[----:B------:R-:W-:Y:S02]  /*c5e0*/  IMAD.MOV.U32 R12, RZ, RZ, 0x1 ;  /* 0x00000001ff0c7424 */ /* 0x000fe400078e00ff */
[----:B------:R-:W-:-:S07]  /*c5f0*/  IMAD.MOV.U32 R6, RZ, RZ, R14 ;  /* 0x000000ffff067224 */ /* 0x000fce00078e000e */
[----:B------:R-:W-:Y:S05]  /*c600*/  WARPSYNC.COLLECTIVE R15, `(.L_x_92) ;  /* 0x000000000f087348 */ /* 0x000fea0003c00000 */
[----:B------:R0:W1:Y:S02]  /*c610*/  SHFL.IDX P6, R14, R13, R12, R11 ;  /* 0x0000000c0d0e7389 */ /* 0x00006400000c000b */
[----:B01----:R-:W-:Y:S01]  /*c620*/  ENDCOLLECTIVE ;  /* 0x000000000000791b */ /* 0x003fe20003800000 */
.L_x_92:
[----:B------:R-:W-:-:S04]  /*c630*/  SHF.L.U32 R10, R10, 0x3, RZ ;  /* 0x000000030a0a7819 */ /* 0x000fc800000006ff */
[----:B------:R-:W-:-:S05]  /*c640*/  LOP3.LUT R10, R10, 0x18, RZ, 0xc0, !PT ;  /* 0x000000180a0a7812 */ /* 0x000fca00078ec0ff */
[----:B------:R-:W-:Y:S01]  /*c650*/  @P0 IMAD.WIDE.U32 R6, R10, 0x2, R6 ;  /* 0x000000020a060825 */ /* 0x000fe200078e0006 */
[----:B------:R-:W-:-:S04]  /*c660*/  MOV R13, R0 ;  /* 0x00000000000d7202 */ /* 0x000fc80000000f00 */
[----:B------:R-:W-:Y:S01]  /*c670*/  @!PT LDS RZ, [RZ] ;  /* 0x00000000fffff984 */ /* 0x000fe20000000800 */
[----:B------:R-:W-:Y:S01]  /*c680*/  @!PT LDS RZ, [RZ] ;  /* 0x00000000fffff984 */ /* 0x000fe20000000800 */
[----:B------:R-:W-:Y:S01]  /*c690*/  @!PT LDS RZ, [RZ] ;  /* 0x00000000fffff984 */ /* 0x000fe20000000800 */
[----:B------:R0:W-:Y:S04]  /*c6a0*/  @P0 LDGSTS.E.BYPASS.LTC128B.128 [R21+0x15400], desc[UR36][R6.64], !P4 ;  /* 0x1540000006150fae */ /* 0x0001e8000e101d64 */
[----:B------:R0:W-:Y:S04]  /*c6b0*/  @P0 LDGSTS.E.BYPASS.LTC128B.128 [R21+0x17400], desc[UR36][R6.64+0x40], !P3 ;  /* 0x1740004006150fae */ /* 0x0001e8000d901d64 */
[----:B------:R0:W-:Y:S01]  /*c6c0*/  @P0 LDGSTS.E.BYPASS.LTC128B.128 [R21+0x19400], desc[UR36][R6.64+0x80], !P2 ;  /* 0x1940008006150fae */ /* 0x0001e2000d101d64 */
[----:B------:R-:W-:Y:S01]  /*c6d0*/  IMAD.MOV.U32 R4, RZ, RZ, R14 ;  /* 0x000000ffff047224 */ /* 0x000fe200078e000e */
[----:B------:R-:W-:-:S13]  /*c6e0*/  ISETP.GE.AND P0, PT, R8, 0x21, PT ;  /* 0x000000210800780c */ /* 0x000fda0003f06270 */
[----:B0-----:R-:W-:Y:S05]  /*c6f0*/  WARPSYNC.COLLECTIVE R15, `(.L_x_93) ;  /* 0x000000000f087348 */ /* 0x001fea0003c00000 */
[----:B------:R1:W2:Y:S02]  /*c700*/  SHFL.IDX P6, R14, R13, R12, R11 ;  /* 0x0000000c0d0e7389 */ /* 0x0002a400000c000b */
[----:B012---:R-:W-:Y:S01]  /*c710*/  ENDCOLLECTIVE ;  /* 0x000000000000791b */ /* 0x007fe20003800000 */
.L_x_93:
[----:B------:R-:W-:Y:S01]  /*c720*/  @P0 LEA R27, R28, UR45, 0x1 ;  /* 0x0000002d1c1b0c11 */ /* 0x000fe2000f8e08ff */
[----:B------:R-:W-:Y:S01]  /*c730*/  IMAD.MOV.U32 R13, RZ, RZ, R9 ;  /* 0x000000ffff0d7224 */ /* 0x000fe200078e0009 */
[----:B------:R-:W-:Y:S01]  /*c740*/  MOV R12, 0x2 ;  /* 0x00000002000c7802 */ /* 0x000fe20000000f00 */
[----:B------:R-:W-:-:S07]  /*c750*/  IMAD.MOV.U32 R5, RZ, RZ, R14 ;  /* 0x000000ffff057224 */ /* 0x000fce00078e000e */
[----:B------:R-:W-:Y:S05]  /*c760*/  WARPSYNC.COLLECTIVE R15, `(.L_x_94) ;  /* 0x000000000f087348 */ /* 0x000fea0003c00000 */
[----:B------:R0:W1:Y:S02]  /*c770*/  SHFL.IDX P6, R14, R13, R12, R11 ;  /* 0x0000000c0d0e7389 */ /* 0x00006400000c000b */
[----:B01----:R-:W-:Y:S01]  /*c780*/  ENDCOLLECTIVE ;  /* 0x000000000000791b */ /* 0x003fe20003800000 */
.L_x_94:
[----:B------:R-:W-:-:S04]  /*c790*/  LOP3.LUT R5, R5, R4, RZ, 0x3c, !PT ;  /* 0x0000000405057212 */ /* 0x000fc800078e3cff */
[----:B------:R-:W-:-:S04]  /*c7a0*/  LOP3.LUT R4, R5, R4, RZ, 0x3c, !PT ;  /* 0x0000000405047212 */ /* 0x000fc800078e3cff */
[----:B------:R-:W-:Y:S01]  /*c7b0*/  LOP3.LUT R5, R5, R4, RZ, 0x3c, !PT ;  /* 0x0000000405057212 */ /* 0x000fe200078e3cff */
[----:B------:R-:W-:Y:S02]  /*c7c0*/  IMAD.MOV.U32 R13, RZ, RZ, R0 ;  /* 0x000000ffff0d7224 */ /* 0x000fe400078e0000 */
[----:B------:R-:W-:-:S05]  /*c7d0*/  @P0 IMAD.WIDE.U32 R4, R10, 0x2, R4 ;  /* 0x000000020a040825 */ /* 0x000fca00078e0004 */
[----:B------:R-:W-:Y:S01]  /*c7e0*/  @!PT LDS RZ, [RZ] ;  /* 0x00000000fffff984 */ /* 0x000fe20000000800 */
[----:B------:R-:W-:Y:S01]  /*c7f0*/  @!PT LDS RZ, [RZ] ;  /* 0x00000000fffff984 */ /* 0x000fe20000000800 */
[----:B------:R-:W-:Y:S01]  /*c800*/  @!PT LDS RZ, [RZ] ;  /* 0x00000000fffff984 */ /* 0x000fe20000000800 */
[----:B------:R0:W-:Y:S01]  /*c810*/  @P0 LDGSTS.E.BYPASS.LTC128B.128 [R27+0x15c00], desc[UR36][R4.64], !P4 ;  /* 0x15c00000041b0fae */ /* 0x0001e2000e101d64 */
[----:B------:R-:W-:-:S03]  /*c820*/  IMAD.MOV.U32 R2, RZ, RZ, R14 ;  /* 0x000000ffff027224 */ /* 0x000fc600078e000e */
[----:B------:R0:W-:Y:S04]  /*c830*/  @P0 LDGSTS.E.BYPASS.LTC128B.128 [R27+0x17c00], desc[UR36][R4.64+0x40], !P3 ;  /* 0x17c00040041b0fae */ /* 0x0001e8000d901d64 */
[----:B0-----:R-:W-:Y:S05]  /*c840*/  WARPSYNC.COLLECTIVE R15, `(.L_x_95) ;  /* 0x000000000f087348 */ /* 0x001fea0003c00000 */
[----:B------:R1:W2:Y:S02]  /*c850*/  SHFL.IDX P6, R14, R13, R12, R11 ;  /* 0x0000000c0d0e7389 */ /* 0x0002a400000c000b */
[----:B012---:R-:W-:Y:S01]  /*c860*/  ENDCOLLECTIVE ;  /* 0x000000000000791b */ /* 0x007fe20003800000 */
.L_x_95:
[----:B------:R-:W-:Y:S01]  /*c870*/  @!PT LDS RZ, [RZ] ;  /* 0x00000000fffff984 */ /* 0x000fe20000000800 */
[----:B------:R-:W-:Y:S01]  /*c880*/  @!PT LDS RZ, [RZ] ;  /* 0x00000000fffff984 */ /* 0x000fe20000000800 */
[----:B------:R-:W-:Y:S01]  /*c890*/  @!PT LDS RZ, [RZ] ;  /* 0x00000000fffff984 */ /* 0x000fe20000000800 */
[----:B------:R0:W-:Y:S01]  /*c8a0*/  @P0 LDGSTS.E.BYPASS.LTC128B.128 [R27+0x19c00], desc[UR36][R4.64+0x80], !P2 ;  /* 0x19c00080041b0fae */ /* 0x0001e2000d101d64 */
[----:B------:R-:W-:Y:S01]  /*c8b0*/  ISETP.GE.AND P0, PT, R8, 0x41, PT ;  /* 0x000000410800780c */ /* 0x000fe20003f06270 */
[----:B------:R-:W-:Y:S02]  /*c8c0*/  IMAD.MOV.U32 R13, RZ, RZ, R9 ;  /* 0x000000ffff0d7224 */ /* 0x000fe400078e0009 */
[----:B------:R-:W-:-:S10]  /*c8d0*/  IMAD.MOV.U32 R12, RZ, RZ, 0x3 ;  /* 0x00000003ff0c7424 */ /* 0x000fd400078e00ff */
[----:B------:R-:W-:Y:S02]  /*c8e0*/  @P0 LEA R7, R28, UR45, 0x1 ;  /* 0x0000002d1c070c11 */ /* 0x000fe4000f8e08ff */
[----:B0-----:R-:W-:-:S07]  /*c8f0*/  MOV R3, R14 ;  /* 0x0000000e00037202 */ /* 0x001fce0000000f00 */
[----:B------:R-:W-:Y:S05]  /*c900*/  WARPSYNC.COLLECTIVE R15, `(.L_x_96) ;  /* 0x000000000f087348 */ /* 0x000fea0003c00000 */
[----:B------:R0:W1:Y:S02]  /*c910*/  SHFL.IDX P6, R14, R13, R12, R11 ;  /* 0x0000000c0d0e7389 */ /* 0x00006400000c000b */
[----:B01----:R-:W-:Y:S01]  /*c920*/  ENDCOLLECTIVE ;  /* 0x000000000000791b */ /* 0x003fe20003800000 */
.L_x_96:
        /* <DEDUP_REMOVED lines=9> */
[----:B------:R-:W-:-:S03]  /*c9c0*/  MOV R9, R14 ;  /* 0x0000000e00097202 */ /* 0x000fc60000000f00 */
[----:B------:R0:W-:Y:S04]  /*c9d0*/  @P0 LDGSTS.E.BYPASS.LTC128B.128 [R7+0x18400], desc[UR36][R2.64+0x40], !P3 ;  /* 0x1840004002070fae */ /* 0x0001e8000d901d64 */
[----:B------:R0:W-:Y:S02]  /*c9e0*/  @P0 LDGSTS.E.BYPASS.LTC128B.128 [R7+0x1a400], desc[UR36][R2.64+0x80], !P2 ;  /* 0x1a40008002070fae */ /* 0x0001e4000d101d64 */
[----:B0-----:R-:W-:Y:S05]  /*c9f0*/  WARPSYNC.COLLECTIVE R15, `(.L_x_97) ;  /* 0x000000000f087348 */ /* 0x001fea0003c00000 */
[----:B------:R1:W2:Y:S02]  /*ca00*/  SHFL.IDX P6, R14, R13, R12, R11 ;  /* 0x0000000c0d0e7389 */ /* 0x0002a400000c000b */
[----:B012---:R-:W-:Y:S01]  /*ca10*/  ENDCOLLECTIVE ;  /* 0x000000000000791b */ /* 0x007fe20003800000 */
.L_x_97:
[----:B------:R-:W-:Y:S05]  /*ca20*/  BRA `(.L_x_98) ;  /* 0xffffffd000707947 */ /* 0x000fea000383ffff */
.L_x_51:
[----:B------:R-:W-:Y:S01]  /*ca30*/  IMAD.MOV.U32 R13, RZ, RZ, R9 ;  /* 0x000000ffff0d7224 */ /* 0x000fe200078e0009 */
[----:B------:R-:W-:Y:S01]  /*ca40*/  MOV R12, RZ ;  /* 0x000000ff000c7202 */ /* 0x000fe20000000f00 */
[----:B------:R-:W-:Y:S02]  /*ca50*/  IMAD.MOV.U32 R11, RZ, RZ, 0x1c1f ;  /* 0x00001c1fff0b7424 */ /* 0x000fe400078e00ff */
[----:B------:R-:W-:Y:S02]  /*ca60*/  IMAD.MOV.U32 R15, RZ, RZ, -0x1 ;  /* 0xffffffffff0f7424 */ /* 0x000fe400078e00ff */
[----:B------:R-:W-:Y:S02]  /*ca70*/  IMAD R0, R25, 0xc0, R22 ;  /* 0x000000c019007824 */ /* 0x000fe400078e0216 */
[----:B------:R-:W-:-:S07]  /*ca80*/  IMAD.MOV.U32 R24, RZ, RZ, 0x1 ;  /* 0x00000001ff187424 */ /* 0x000fce00078e00ff */
[----:B------:R-:W-:Y:S05]  /*ca90*/  WARPSYNC.COLLECTIVE R15, `(.L_x_99) ;  /* 0x000000000f087348 */ /* 0x000fea0003c00000 */
[----:B------:R0:W1:Y:S02]  /*caa0*/  SHFL.IDX P6, R14, R13, R12, R11 ;  /* 0x0000000c0d0e7389 */ /* 0x00006400000c000b */
[----:B01----:R-:W-:Y:S01]  /*cab0*/  ENDCOLLECTIVE ;  /* 0x000000000000791b */ /* 0x003fe20003800000 */
.L_x_99:
[----:B------:R-:W-:Y:S02]  /*cac0*/  VIADD R5, R0, 0x20 ;  /* 0x0000002000057836 */ /* 0x000fe40000000000 */
[----:B------:R-:W-:Y:S01]  /*cad0*/  IMAD.MOV.U32 R13, RZ, RZ, R7 ;  /* 0x000000ffff0d7224 */ /* 0x000fe200078e0007 */
[----:B------:R-:W-:-:S07]  /*cae0*/  MOV R2, R14 ;  /* 0x0000000e00027202 */ /* 0x000fce0000000f00 */
[----:B------:R-:W-:Y:S05]  /*caf0*/  WARPSYNC.COLLECTIVE R15, `(.L_x_100) ;  /* 0x000000000f087348 */ /* 0x000fea0003c00000 */
[----:B------:R0:W1:Y:S02]  /*cb00*/  SHFL.IDX P6, R14, R13, R12, R11 ;  /* 0x0000000c0d0e7389 */ /* 0x00006400000c000b */
[----:B01----:R-:W-:Y:S01]  /*cb10*/  ENDCOLLECTIVE ;  /* 0x000000000000791b */ /* 0x003fe20003800000 */
.L_x_100:
[----:B------:R-:W-:Y:S02]  /*cb20*/  ULDC UR4, c[0x0][0x288] ;  /* 0x0000a20000047ab9 */ /* 0x000fe40000000800 */
[----:B------:R-:W-:Y:S02]  /*cb30*/  IMAD R6, R20, UR4, RZ ;  /* 0x0000000414067c24 */ /* 0x000fe4000f8e02ff */
[----:B------:R-:W-:-:S03]  /*cb40*/  IMAD.MOV.U32 R3, RZ, RZ, R2 ;  /* 0x000000ffff037224 */ /* 0x000fc600078e0002 */
[----:B------:R-:W-:Y:S01]  /*cb50*/  ISETP.GE.AND P2, PT, R0, R6, PT ;  /* 0x000000060000720c */ /* 0x000fe20003f46270 */
[----:B------:R-:W-:Y:S01]  /*cb60*/  IMAD.MOV.U32 R13, RZ, RZ, R9 ;  /* 0x000000ffff0d7224 */ /* 0x000fe200078e0009 */
[----:B------:R-:W-:-:S11]  /*cb70*/  MOV R12, 0x1 ;  /* 0x00000001000c7802 */ /* 0x000fd60000000f00 */
[----:B------:R-:W-:Y:S02]  /*cb80*/  @!P2 LEA R21, R28, UR45, 0x1 ;  /* 0x0000002d1c15ac11 */ /* 0x000fe4000f8e08ff */
[----:B------:R-:W-:-:S07]  /*cb90*/  MOV R2, R14 ;  /* 0x0000000e00027202 */ /* 0x000fce0000000f00 */
[----:B------:R-:W-:Y:S05]  /*cba0*/  WARPSYNC.COLLECTIVE R15, `(.L_x_101) ;  /* 0x000000000f087348 */ /* 0x000fea0003c00000 */
[----:B------:R0:W1:Y:S02]  /*cbb0*/  SHFL.IDX P6, R14, R13, R12, R11 ;  /* 0x0000000c0d0e7389 */ /* 0x00006400000c000b */
[----:B01----:R-:W-:Y:S01]  /*cbc0*/  ENDCOLLECTIVE ;  /* 0x000000000000791b */ /* 0x003fe20003800000 */
.L_x_101:
[----:B------:R-:W-:-:S05]  /*cbd0*/  @!P2 IMAD.WIDE.U32 R2, R27, 0x2, R2 ;  /* 0x000000021b02a825 */ /* 0x000fca00078e0002 */
[----:B------:R-:W-:Y:S01]  /*cbe0*/  @!PT LDS RZ, [RZ] ;  /* 0x00000000fffff984 */ /* 0x000fe20000000800 */
[----:B------:R-:W-:Y:S01]  /*cbf0*/  @!PT LDS RZ, [RZ] ;  /* 0x00000000fffff984 */ /* 0x000fe20000000800 */
[----:B------:R-:W-:Y:S01]  /*cc00*/  @!PT LDS RZ, [RZ] ;  /* 0x00000000fffff984 */ /* 0x000fe20000000800 */
[----:B------:R0:W-:Y:S04]  /*cc10*/  @!P2 LDGSTS.E.BYPASS.LTC128B.128 [R21+0xc400], desc[UR36][R2.64], !P3 ;  /* 0x0c4000000215afae */ /* 0x0001e8000d901d64 */
[----:B------:R0:W-:Y:S01]  /*cc20*/  @!P2 LDGSTS.E.BYPASS.LTC128B.128 [R21+0xf400], desc[UR36][R2.64+0x40], !P0 ;  /* 0x0f4000400215afae */ /* 0x0001e2000c101d64 */
[----:B------:R-:W-:-:S03]  /*cc30*/  IMAD.MOV.U32 R13, RZ, RZ, R7 ;  /* 0x000000ffff0d7224 */ /* 0x000fc600078e0007 */
[----:B------:R0:W-:Y:S01]  /*cc40*/  @!P2 LDGSTS.E.BYPASS.LTC128B.128 [R21+0x12400], desc[UR36][R2.64+0x80], !P1 ;  /* 0x124000800215afae */ /* 0x0001e2000c901d64 */
[----:B------:R-:W-:Y:S01]  /*cc50*/  ISETP.GE.AND P2, PT, R5, R6, PT ;  /* 0x000000060500720c */ /* 0x000fe20003f46270 */
[----:B------:R-:W-:-:S12]  /*cc60*/  IMAD.MOV.U32 R5, RZ, RZ, R14 ;  /* 0x000000ffff057224 */ /* 0x000fd800078e000e */
[----:B0-----:R-:W-:Y:S05]  /*cc70*/  WARPSYNC.COLLECTIVE R15, `(.L_x_102) ;  /* 0x000000000f087348 */ /* 0x001fea0003c00000 */
[----:B------:R1:W2:Y:S02]  /*cc80*/  SHFL.IDX P6, R14, R13, R12, R11 ;  /* 0x0000000c0d0e7389 */ /* 0x0002a400000c000b */
[----:B012---:R-:W-:Y:S01]  /*cc90*/  ENDCOLLECTIVE ;  /* 0x000000000000791b */ /* 0x007fe20003800000 */
.L_x_102:
[----:B------:R-:W-:Y:S01]  /*cca0*/  VIADD R3, R0, 0x40 ;  /* 0x0000004000037836 */ /* 0x000fe20000000000 */
[----:B------:R-:W-:Y:S01]  /*ccb0*/  @!P2 LEA R25, R28, UR45, 0x1 ;  /* 0x0000002d1c19ac11 */ /* 0x000fe2000f8e08ff */
[----:B------:R-:W-:Y:S01]  /*ccc0*/  IMAD.MOV.U32 R13, RZ, RZ, R9 ;  /* 0x000000ffff0d7224 */ /* 0x000fe200078e0009 */
[----:B------:R-:W-:Y:S02]  /*ccd0*/  MOV R12, 0x2 ;  /* 0x00000002000c7802 */ /* 0x000fe40000000f00 */
[----:B------:R-:W-:-:S07]  /*cce0*/  MOV R4, R14 ;  /* 0x0000000e00047202 */ /* 0x000fce0000000f00 */
[----:B------:R-:W-:Y:S05]  /*ccf0*/  WARPSYNC.COLLECTIVE R15, `(.L_x_103) ;  /* 0x000000000f087348 */ /* 0x000fea0003c00000 */
[----:B------:R0:W1:Y:S02]  /*cd00*/  SHFL.IDX P6, R14, R13, R12, R11 ;  /* 0x0000000c0d0e7389 */ /* 0x00006400000c000b */
[----:B01----:R-:W-:Y:S01]  /*cd10*/  ENDCOLLECTIVE ;  /* 0x000000000000791b */ /* 0x003fe20003800000 */
.L_x_103:
        /* <DEDUP_REMOVED lines=13> */
.L_x_104:
[----:B------:R-:W-:Y:S01]  /*cdf0*/  @!P2 LEA R21, R28, UR45, 0x1 ;  /* 0x0000002d1c15ac11 */ /* 0x000fe2000f8e08ff */
[----:B------:R-:W-:Y:S02]  /*ce00*/  IMAD.MOV.U32 R13, RZ, RZ, R9 ;  /* 0x000000ffff0d7224 */ /* 0x000fe400078e0009 */
[----:B------:R-:W-:Y:S01]  /*ce10*/  IMAD.MOV.U32 R12, RZ, RZ, 0x3 ;  /* 0x00000003ff0c7424 */ /* 0x000fe200078e00ff */
[----:B------:R-:W-:-:S07]  /*ce20*/  MOV R2, R14 ;  /* 0x0000000e00027202 */ /* 0x000fce0000000f00 */
[----:B------:R-:W-:Y:S05]  /*ce30*/  WARPSYNC.COLLECTIVE R15, `(.L_x_105) ;  /* 0x000000000f087348 */ /* 0x000fea0003c00000 */
[----:B------:R0:W1:Y:S02]  /*ce40*/  SHFL.IDX P6, R14, R13, R12, R11 ;  /* 0x0000000c0d0e7389 */ /* 0x00006400000c000b */
[----:B01----:R-:W-:Y:S01]  /*ce50*/  ENDCOLLECTIVE ;  /* 0x000000000000791b */ /* 0x003fe20003800000 */
.L_x_105:
        /* <DEDUP_REMOVED lines=8> */
[----:B------:R-:W-:-:S07]  /*cee0*/  MOV R5, R14 ;  /* 0x0000000e00057202 */ /* 0x000fce0000000f00 */
[----:B0-----:R-:W-:Y:S05]  /*cef0*/  WARPSYNC.COLLECTIVE R15, `(.L_x_106) ;  /* 0x000000000f087348 */ /* 0x001fea0003c00000 */
[----:B------:R1:W2:Y:S02]  /*cf00*/  SHFL.IDX P6, R14, R13, R12, R11 ;  /* 0x0000000c0d0e7389 */ /* 0x0002a400000c000b */
[----:B012---:R-:W-:Y:S01]  /*cf10*/  ENDCOLLECTIVE ;  /* 0x000000000000791b */ /* 0x007fe20003800000 */
.L_x_106:
[----:B------:R-:W-:-:S04]  /*cf20*/  IADD3 R3, R0, 0x60, RZ ;  /* 0x0000006000037810 */ /* 0x000fc80007ffe0ff */
[----:B------:R-:W-:Y:S01]  /*cf30*/  ISETP.GE.AND P2, PT, R3, R6, PT ;  /* 0x000000060300720c */ /* 0x000fe20003f46270 */
[----:B------:R-:W-:Y:S02]  /*cf40*/  VIADD R3, R0, 0x80 ;  /* 0x0000008000037836 */ /* 0x000fe40000000000 */
[----:B------:R-:W-:Y:S01]  /*cf50*/  IMAD.MOV.U32 R13, RZ, RZ, R8 ;  /* 0x000000ffff0d7224 */ /* 0x000fe200078e0008 */
[----:B------:R-:W-:-:S09]  /*cf60*/  MOV R12, RZ ;  /* 0x000000ff000c7202 */ /* 0x000fd20000000f00 */
[----:B------:R-:W-:Y:S01]  /*cf70*/  @!P2 LEA R25, R28, UR45, 0x1 ;  /* 0x0000002d1c19ac11 */ /* 0x000fe2000f8e08ff */
[----:B------:R-:W-:-:S07]  /*cf80*/  IMAD.MOV.U32 R4, RZ, RZ, R14 ;  /* 0x000000ffff047224 */ /* 0x000fce00078e000e */
[----:B------:R-:W-:Y:S05]  /*cf90*/  WARPSYNC.COLLECTIVE R15, `(.L_x_107) ;  /* 0x000000000f087348 */ /* 0x000fea0003c00000 */
[----:B------:R0:W1:Y:S02]  /*cfa0*/  SHFL.IDX P6, R14, R13, R12, R11 ;  /* 0x0000000c0d0e7389 */ /* 0x00006400000c000b */
[----:B01----:R-:W-:Y:S01]  /*cfb0*/  ENDCOLLECTIVE ;  /* 0x000000000000791b */ /* 0x003fe20003800000 */
.L_x_107:
        /* <DEDUP_REMOVED lines=13> */
.L_x_108:
[----:B------:R-:W-:Y:S01]  /*d090*/  @!P2 LEA R7, R28, UR45, 0x1 ;  /* 0x0000002d1c07ac11 */ /* 0x000fe2000f8e08ff */
[----:B------:R-:W-:Y:S02]  /*d0a0*/  IMAD.MOV.U32 R13, RZ, RZ, R8 ;  /* 0x000000ffff0d7224 */ /* 0x000fe400078e0008 */
[----:B------:R-:W-:Y:S01]  /*d0b0*/  IMAD.MOV.U32 R12, RZ, RZ, 0x1 ;  /* 0x00000001ff0c7424 */ /* 0x000fe200078e00ff */
[----:B------:R-:W-:-:S07]  /*d0c0*/  MOV R2, R14 ;  /* 0x0000000e00027202 */ /* 0x000fce0000000f00 */
[----:B------:R-:W-:Y:S05]  /*d0d0*/  WARPSYNC.COLLECTIVE R15, `(.L_x_109) ;  /* 0x000000000f087348 */ /* 0x000fea0003c00000 */
[----:B------:R0:W1:Y:S02]  /*d0e0*/  SHFL.IDX P6, R14, R13, R12, R11 ;  /* 0x0000000c0d0e7389 */ /* 0x00006400000c000b */
[----:B01----:R-:W-:Y:S01]  /*d0f0*/  ENDCOLLECTIVE ;  /* 0x000000000000791b */ /* 0x003fe20003800000 */
.L_x_109:
        /* <DEDUP_REMOVED lines=12> */
.L_x_110:
[----:B------:R-:W-:Y:S05]  /*d1c0*/  BRA `(.L_x_111) ;  /* 0xffffffd400587947 */ /* 0x000fea000383ffff */
.L_x_54:
[----:B0-----:R-:W-:-:S04]  /*d1d0*/  MOV R3, UR45 ;  /* 0x0000002d00037c02 */ /* 0x001fc80008000f00 */
[----:B------:R0:W1:Y:S03]  /*d1e0*/  SYNCS.PHASECHK.TRANS64.TRYWAIT P0, [R3+URZ+0x2d820], R0 ;  /* 0x02d82000030075a7 */ /* 0x000066000800017f */
[----:B-1----:R-:W-:Y:S05]  /*d1f0*/  @!P0 NANOSLEEP.SYNCS 0x989680 ;  /* 0x009896800000895d */ /* 0x002fea0003900000 */
[----:B------:R-:W1:Y:S02]  /*d200*/  @!P0 SYNCS.PHASECHK.TRANS64 P0, [R3+URZ+0x2d820], R0 ;  /* 0x02d82000030085a7 */ /* 0x000e64000800007f */
[----:B-1----:R-:W-:Y:S05]  /*d210*/  @!P0 BRA `(.L_x_54) ;  /* 0xfffffffc00ec8947 */ /* 0x002fea000383ffff */
[----:B------:R-:W-:Y:S05]  /*d220*/  BRA `(.L_x_112) ;  /* 0xffffffd400a07947 */ /* 0x000fea000383ffff */
.L_x_58:
[----:B0-----:R0:W1:Y:S02]  /*d230*/  SYNCS.PHASECHK.TRANS64.TRYWAIT P0, [R7+URZ+0x2d840], R2 ;  /* 0x02d84002070075a7 */ /* 0x001064000800017f */
[----:B-1----:R-:W-:Y:S05]  /*d240*/  @!P0 NANOSLEEP.SYNCS 0x989680 ;  /* 0x009896800000895d */ /* 0x002fea0003900000 */
[----:B------:R-:W1:Y:S02]  /*d250*/  @!P0 SYNCS.PHASECHK.TRANS64 P0, [R7+URZ+0x2d840], R2 ;  /* 0x02d84002070085a7 */ /* 0x000e64000800007f */
[----:B-1----:R-:W-:Y:S05]  /*d260*/  @!P0 BRA `(.L_x_58) ;  /* 0xfffffffc00f08947 */ /* 0x002fea000383ffff */
[----:B------:R-:W-:Y:S05]  /*d270*/  BRA `(.L_x_113) ;  /* 0xffffffd800a87947 */ /* 0x000fea000383ffff */
.L_x_59:
[----:B------:R-:W-:Y:S01]  /*d280*/  BSSY B1, `(.L_x_114) ;  /* 0x0000008000017945 */ /* 0x000fe20003800000 */
[----:B------:R-:W-:Y:S01]  /*d290*/  IMAD.MOV.U32 R13, RZ, RZ, R19 ;  /* 0x000000ffff0d7224 */ /* 0x000fe200078e0013 */
[----:B------:R-:W-:Y:S01]  /*d2a0*/  MOV R11, 0x1c1f ;  /* 0x00001c1f000b7802 */ /* 0x000fe20000000f00 */
[----:B------:R-:W-:Y:S02]  /*d2b0*/  IMAD.MOV.U32 R12, RZ, RZ, RZ ;  /* 0x000000ffff0c7224 */ /* 0x000fe400078e00ff */
[----:B------:R-:W-:-:S07]  /*d2c0*/  IMAD.MOV.U32 R15, RZ, RZ, -0x1 ;  /* 0xffffffffff0f7424 */ /* 0x000fce00078e00ff */
[----:B------:R-:W-:Y:S05]  /*d2d0*/  WARPSYNC.COLLECTIVE R15, `(.L_x_115) ;  /* 0x000000000f087348 */ /* 0x000fea0003c00000 */
[----:B------:R0:W1:Y:S02]  /*d2e0*/  SHFL.IDX P6, R14, R13, R12, R11 ;  /* 0x0000000c0d0e7389 */ /* 0x00006400000c000b */
[----:B01----:R-:W-:Y:S01]  /*d2f0*/  ENDCOLLECTIVE ;  /* 0x000000000000791b */ /* 0x003fe20003800000 */
.L_x_115:
[----:B------:R-:W-:Y:S05]  /*d300*/  BSYNC B1 ;  /* 0x0000000000017941 */ /* 0x000fea0003800000 */
.L_x_114:
[----:B------:R-:W0:Y:S01]  /*d310*/  S2R R27, SR_TID.X ;  /* 0x00000000001b7919 */ /* 0x000e220000002100 */
[----:B------:R-:W-:Y:S01]  /*d320*/  MOV R13, R8 ;  /* 0x00000008000d7202 */ /* 0x000fe20000000f00 */
[----:B------:R-:W-:Y:S01]  /*d330*/  IMAD.MOV.U32 R12, RZ, RZ, RZ ;  /* 0x000000ffff0c7224 */ /* 0x000fe200078e00ff */
[----:B------:R-:W-:Y:S01]  /*d340*/  LOP3.LUT R16, R16, 0xffffffdf, RZ, 0xc0, !PT ;  /* 0xffffffdf10107812 */ /* 0x000fe200078ec0ff */
[----:B------:R-:W-:Y:S01]  /*d350*/  IMAD.MOV.U32 R11, RZ, RZ, 0x1c1f ;  /* 0x00001c1fff0b7424 */ /* 0x000fe200078e00ff */
[----:B------:R-:W-:Y:S01]  /*d360*/  LEA R9, R9, UR45, 0x1 ;  /* 0x0000002d09097c11 */ /* 0x000fe2000f8e08ff */
[----:B------:R-:W-:Y:S01]  /*d370*/  IMAD.MOV.U32 R15, RZ, RZ, -0x1 ;  /* 0xffffffffff0f7424 */ /* 0x000fe200078e00ff */
[----:B------:R-:W-:Y:S01]  /*d380*/  @P1 LOP3.LUT R16, R16, 0x20, RZ, 0xfc, !PT ;  /* 0x0000002010101812 */ /* 0x000fe200078efcff */
[----:B------:R-:W-:-:S07]  /*d390*/  IMAD.MOV.U32 R3, RZ, RZ, R14 ;  /* 0x000000ffff037224 */ /* 0x000fce00078e000e */
[----:B0-----:R-:W-:Y:S05]  /*d3a0*/  WARPSYNC.COLLECTIVE R15, `(.L_x_116) ;  /* 0x000000000f087348 */ /* 0x001fea0003c00000 */
[----:B------:R1:W2:Y:S02]  /*d3b0*/  SHFL.IDX P6, R14, R13, R12, R11 ;  /* 0x0000000c0d0e7389 */ /* 0x0002a400000c000b */
[----:B012---:R-:W-:Y:S01]  /*d3c0*/  ENDCOLLECTIVE ;  /* 0x000000000000791b */ /* 0x007fe20003800000 */
.L_x_116:
[----:B------:R-:W-:Y:S01]  /*d3d0*/  LOP3.LUT P1, RZ, R16, 0x4, RZ, 0xc0, !PT ;  /* 0x0000000410ff7812 */ /* 0x000fe2000782c0ff */
[----:B------:R-:W-:Y:S01]  /*d3e0*/  IMAD.MOV.U32 R13, RZ, RZ, R19 ;  /* 0x000000ffff0d7224 */ /* 0x000fe200078e0013 */
[----:B------:R-:W-:Y:S02]  /*d3f0*/  MOV R12, 0x1 ;  /* 0x00000001000c7802 */ /* 0x000fe40000000f00 */
[----:B------:R-:W-:Y:S01]  /*d400*/  SHF.L.U32 R27, R27, 0x3, RZ ;  /* 0x000000031b1b7819 */ /* 0x000fe200000006ff */
[----:B------:R-:W-:-:S03]  /*d410*/  IMAD.MOV.U32 R2, RZ, RZ, R14 ;  /* 0x000000ffff027224 */ /* 0x000fc600078e000e */
[----:B------:R-:W-:-:S07]  /*d420*/  LOP3.LUT R27, R27, 0x18, RZ, 0xc0, !PT ;  /* 0x000000181b1b7812 */ /* 0x000fce00078ec0ff */
[----:B------:R-:W-:Y:S05]  /*d430*/  WARPSYNC.COLLECTIVE R15, `(.L_x_117) ;  /* 0x000000000f087348 */ /* 0x000fea0003c00000 */
[----:B------:R0:W1:Y:S02]  /*d440*/  SHFL.IDX P6, R14, R13, R12, R11 ;  /* 0x0000000c0d0e7389 */ /* 0x00006400000c000b */
[----:B01----:R-:W-:Y:S01]  /*d450*/  ENDCOLLECTIVE ;  /* 0x000000000000791b */ /* 0x003fe20003800000 */
.L_x_117:
[----:B------:R-:W-:-:S04]  /*d460*/  SHF.L.U32 R4, R27, 0x1, RZ ;  /* 0x000000011b047819 */ /* 0x000fc800000006ff */
[----:B------:R-:W-:-:S05]  /*d470*/  IADD3 R2, P0, R2, R4, RZ ;  /* 0x0000000402027210 */ /* 0x000fca0007f1e0ff */
[----:B------:R-:W-:Y:S02]  /*d480*/  IMAD.X R3, RZ, RZ, R3, P0 ;  /* 0x000000ffff037224 */ /* 0x000fe400000e0603 */
[----:B------:R-:W-:-:S03]  /*d490*/  IMAD.MOV.U32 R13, RZ, RZ, R8 ;  /* 0x000000ffff0d7224 */ /* 0x000fc600078e0008 */
[----:B------:R-:W-:Y:S01]  /*d4a0*/  @!PT LDS RZ, [RZ] ;  /* 0x00000000fffff984 */ /* 0x000fe20000000800 */
[----:B------:R-:W-:Y:S01]  /*d4b0*/  @!PT LDS RZ, [RZ] ;  /* 0x00000000fffff984 */ /* 0x000fe20000000800 */
[----:B------:R-:W-:Y:S01]  /*d4c0*/  @!PT LDS RZ, [RZ] ;  /* 0x00000000fffff984 */ /* 0x000fe20000000800 */
[----:B------:R-:W-:Y:S04]  /*d4d0*/  LDGSTS.E.BYPASS.LTC128B.128 [R9+0x15400], desc[UR36][R2.64], !P1 ;  /* 0x1540000002097fae */ /* 0x000fe8000c901d64 */
[----:B------:R-:W-:Y:S04]  /*d4e0*/  LDGSTS.E.BYPASS.LTC128B.128 [R9+0x17400], desc[UR36][R2.64+0x40], !P5 ;  /* 0x1740004002097fae */ /* 0x000fe8000e901d64 */
[----:B------:R0:W-:Y:S02]  /*d4f0*/  LDGSTS.E.BYPASS.LTC128B.128 [R9+0x19400], desc[UR36][R2.64+0x80], !P4 ;  /* 0x1940008002097fae */ /* 0x0001e4000e101d64 */
[----:B0-----:R-:W-:-:S07]  /*d500*/  IMAD.MOV.U32 R3, RZ, RZ, R14 ;  /* 0x000000ffff037224 */ /* 0x001fce00078e000e */
[----:B------:R-:W-:Y:S05]  /*d510*/  WARPSYNC.COLLECTIVE R15, `(.L_x_118) ;  /* 0x000000000f087348 */ /* 0x000fea0003c00000 */
[----:B------:R0:W1:Y:S02]  /*d520*/  SHFL.IDX P6, R14, R13, R12, R11 ;  /* 0x0000000c0d0e7389 */ /* 0x00006400000c000b */
[----:B01----:R-:W-:Y:S01]  /*d530*/  ENDCOLLECTIVE ;  /* 0x000000000000791b */ /* 0x003fe20003800000 */
.L_x_118:
[----:B------:R-:W-:Y:S01]  /*d540*/  IMAD.MOV.U32 R13, RZ, RZ, R19 ;  /* 0x000000ffff0d7224 */ /* 0x000fe200078e0013 */
[----:B------:R-:W-:Y:S02]  /*d550*/  MOV R12, 0x2 ;  /* 0x00000002000c7802 */ /* 0x000fe40000000f00 */
[----:B------:R-:W-:-:S07]  /*d560*/  MOV R2, R14 ;  /* 0x0000000e00027202 */ /* 0x000fce0000000f00 */
[----:B------:R-:W-:Y:S05]  /*d570*/  WARPSYNC.COLLECTIVE R15, `(.L_x_119) ;  /* 0x000000000f087348 */ /* 0x000fea0003c00000 */
[----:B------:R0:W1:Y:S02]  /*d580*/  SHFL.IDX P6, R14, R13, R12, R11 ;  /* 0x0000000c0d0e7389 */ /* 0x00006400000c000b */
[----:B01----:R-:W-:Y:S01]  /*d590*/  ENDCOLLECTIVE ;  /* 0x000000000000791b */ /* 0x003fe20003800000 */
.L_x_119:
[----:B------:R-:W-:-:S05]  /*d5a0*/  IADD3 R2, P0, R2, R4, RZ ;  /* 0x0000000402027210 */ /* 0x000fca0007f1e0ff */
[----:B------:R-:W-:-:S05]  /*d5b0*/  IMAD.X R3, RZ, RZ, R3, P0 ;  /* 0x000000ffff037224 */ /* 0x000fca00000e0603 */
[----:B------:R-:W-:Y:S01]  /*d5c0*/  @!PT LDS RZ, [RZ] ;  /* 0x00000000fffff984 */ /* 0x000fe20000000800 */
[----:B------:R-:W-:Y:S01]  /*d5d0*/  @!PT LDS RZ, [RZ] ;  /* 0x00000000fffff984 */ /* 0x000fe20000000800 */
[----:B------:R-:W-:Y:S01]  /*d5e0*/  @!PT LDS RZ, [RZ] ;  /* 0x00000000fffff984 */ /* 0x000fe20000000800 */
[----:B------:R0:W-:Y:S01]  /*d5f0*/  LDGSTS.E.BYPASS.LTC128B.128 [R9+0x15c00], desc[UR36][R2.64], !P1 ;  /* 0x15c0000002097fae */ /* 0x0001e2000c901d64 */
[----:B------:R-:W-:-:S03]  /*d600*/  IMAD.MOV.U32 R13, RZ, RZ, R8 ;  /* 0x000000ffff0d7224 */ /* 0x000fc600078e0008 */
[----:B------:R0:W-:Y:S04]  /*d610*/  LDGSTS.E.BYPASS.LTC128B.128 [R9+0x17c00], desc[UR36][R2.64+0x40], !P5 ;  /* 0x17c0004002097fae */ /* 0x0001e8000e901d64 */
[----:B------:R0:W-:Y:S01]  /*d620*/  LDGSTS.E.BYPASS.LTC128B.128 [R9+0x19c00], desc[UR36][R2.64+0x80], !P4 ;  /* 0x19c0008002097fae */ /* 0x0001e2000e101d64 */
[----:B------:R-:W-:-:S07]  /*d630*/  IMAD.MOV.U32 R27, RZ, RZ, R14 ;  /* 0x000000ffff1b7224 */ /* 0x000fce00078e000e */
[----:B0-----:R-:W-:Y:S05]  /*d640*/  WARPSYNC.COLLECTIVE R15, `(.L_x_120) ;  /* 0x000000000f087348 */ /* 0x001fea0003c00000 */
[----:B------:R1:W2:Y:S02]  /*d650*/  SHFL.IDX P6, R14, R13, R12, R11 ;  /* 0x0000000c0d0e7389 */ /* 0x0002a400000c000b */
[----:B012---:R-:W-:Y:S01]  /*d660*/  ENDCOLLECTIVE ;  /* 0x000000000000791b */ /* 0x007fe20003800000 */
.L_x_120:
[----:B------:R-:W-:Y:S01]  /*d670*/  IMAD.MOV.U32 R13, RZ, RZ, R19 ;  /* 0x000000ffff0d7224 */ /* 0x000fe200078e0013 */
[----:B------:R-:W-:Y:S02]  /*d680*/  MOV R12, 0x3 ;  /* 0x00000003000c7802 */ /* 0x000fe40000000f00 */
[----:B------:R-:W-:-:S07]  /*d690*/  MOV R2, R14 ;  /* 0x0000000e00027202 */ /* 0x000fce0000000f00 */
[----:B------:R-:W-:Y:S05]  /*d6a0*/  WARPSYNC.COLLECTIVE R15, `(.L_x_121) ;  /* 0x000000000f087348 */ /* 0x000fea0003c00000 */
[----:B------:R0:W1:Y:S02]  /*d6b0*/  SHFL.IDX P6, R14, R13, R12, R11 ;  /* 0x0000000c0d0e7389 */ /* 0x00006400000c000b */
[----:B01----:R-:W-:Y:S01]  /*d6c0*/  ENDCOLLECTIVE ;  /* 0x000000000000791b */ /* 0x003fe20003800000 */
.L_x_121:
[----:B------:R-:W-:-:S05]  /*d6d0*/  IADD3 R2, P0, R2, R4, RZ ;  /* 0x0000000402027210 */ /* 0x000fca0007f1e0ff */
[----:B------:R-:W-:-:S05]  /*d6e0*/  IMAD.X R3, RZ, RZ, R27, P0 ;  /* 0x000000ffff037224 */ /* 0x000fca00000e061b */
[----:B------:R-:W-:Y:S01]  /*d6f0*/  @!PT LDS RZ, [RZ] ;  /* 0x00000000fffff984 */ /* 0x000fe20000000800 */
[----:B------:R-:W-:Y:S01]  /*d700*/  @!PT LDS RZ, [RZ] ;  /* 0x00000000fffff984 */ /* 0x000fe20000000800 */
[----:B------:R-:W-:Y:S01]  /*d710*/  @!PT LDS RZ, [RZ] ;  /* 0x00000000fffff984 */ /* 0x000fe20000000800 */
[----:B------:R0:W-:Y:S01]  /*d720*/  LDGSTS.E.BYPASS.LTC128B.128 [R9+0x16400], desc[UR36][R2.64], !P1 ;  /* 0x1640000002097fae */ /* 0x0001e2000c901d64 */
[----:B------:R-:W-:Y:S01]  /*d730*/  LOP3.LUT P1, RZ, R16, 0x20, RZ, 0xc0, !PT ;  /* 0x0000002010ff7812 */ /* 0x000fe2000782c0ff */
[----:B------:R-:W-:Y:S02]  /*d740*/  IMAD.MOV.U32 R13, RZ, RZ, R8 ;  /* 0x000000ffff0d7224 */ /* 0x000fe400078e0008 */
[----:B------:R0:W-:Y:S04]  /*d750*/  LDGSTS.E.BYPASS.LTC128B.128 [R9+0x18400], desc[UR36][R2.64+0x40], !P5 ;  /* 0x1840004002097fae */ /* 0x0001e8000e901d64 */
[----:B------:R0:W-:Y:S01]  /*d760*/  LDGSTS.E.BYPASS.LTC128B.128 [R9+0x1a400], desc[UR36][R2.64+0x80], !P4 ;  /* 0x1a40008002097fae */ /* 0x0001e2000e101d64 */
[----:B------:R-:W-:-:S07]  /*d770*/  IMAD.MOV.U32 R27, RZ, RZ, R14 ;  /* 0x000000ffff1b7224 */ /* 0x000fce00078e000e */
[----:B0-----:R-:W-:Y:S05]  /*d780*/  WARPSYNC.COLLECTIVE R15, `(.L_x_122) ;  /* 0x000000000f087348 */ /* 0x001fea0003c00000 */
[----:B------:R1:W2:Y:S02]  /*d790*/  SHFL.IDX P6, R14, R13, R12, R11 ;  /* 0x0000000c0d0e7389 */ /* 0x0002a400000c000b */
[----:B012---:R-:W-:Y:S01]  /*d7a0*/  ENDCOLLECTIVE ;  /* 0x000000000000791b */ /* 0x007fe20003800000 */
.L_x_122:
[----:B------:R-:W-:Y:S01]  /*d7b0*/  MOV R2, R14 ;  /* 0x0000000e00027202 */ /* 0x000fe20000000f00 */
[----:B------:R-:W-:Y:S06]  /*d7c0*/  BRA `(.L_x_123) ;  /* 0xffffffd800407947 */ /* 0x000fec000383ffff */
.L_x_64:
[----:B-1----:R1:W2:Y:S02]  /*d7d0*/  SYNCS.PHASECHK.TRANS64.TRYWAIT P0, [R7+URZ+0x2d860], R2 ;  /* 0x02d86002070075a7 */ /* 0x0022a4000800017f */
[----:B--2---:R-:W-:Y:S05]  /*d7e0*/  @!P0 NANOSLEEP.SYNCS 0x989680 ;  /* 0x009896800000895d */ /* 0x004fea0003900000 */
[----:B------:R-:W2:Y:S02]  /*d7f0*/  @!P0 SYNCS.PHASECHK.TRANS64 P0, [R7+URZ+0x2d860], R2 ;  /* 0x02d86002070085a7 */ /* 0x000ea4000800007f */
[----:B--2---:R-:W-:Y:S05]  /*d800*/  @!P0 BRA `(.L_x_64) ;  /* 0xfffffffc00f08947 */ /* 0x004fea000383ffff */
[----:B------:R-:W-:Y:S05]  /*d810*/  BRA `(.L_x_124) ;  /* 0xffffffd800a87947 */ /* 0x000fea000383ffff */
.L_x_65:
[----:B------:R-:W-:Y:S01]  /*d820*/  BSSY B1, `(.L_x_125) ;  /* 0x0000008000017945 */ /* 0x000fe20003800000 */
[----:B------:R-:W-:Y:S01]  /*d830*/  IMAD.MOV.U32 R13, RZ, RZ, R18 ;  /* 0x000000ffff0d7224 */ /* 0x000fe200078e0012 */
[----:B------:R-:W-:Y:S01]  /*d840*/  MOV R11, 0x1c1f ;  /* 0x00001c1f000b7802 */ /* 0x000fe20000000f00 */
[----:B------:R-:W-:Y:S02]  /*d850*/  IMAD.MOV.U32 R12, RZ, RZ, RZ ;  /* 0x000000ffff0c7224 */ /* 0x000fe400078e00ff */
[----:B------:R-:W-:-:S07]  /*d860*/  IMAD.MOV.U32 R15, RZ, RZ, -0x1 ;  /* 0xffffffffff0f7424 */ /* 0x000fce00078e00ff */
[----:B-1----:R-:W-:Y:S05]  /*d870*/  WARPSYNC.COLLECTIVE R15, `(.L_x_126) ;  /* 0x000000000f087348 */ /* 0x002fea0003c00000 */
[----:B------:R0:W2:Y:S02]  /*d880*/  SHFL.IDX P6, R14, R13, R12, R11 ;  /* 0x0000000c0d0e7389 */ /* 0x0000a400000c000b */
[----:B012---:R-:W-:Y:S01]  /*d890*/  ENDCOLLECTIVE ;  /* 0x000000000000791b */ /* 0x007fe20003800000 */
.L_x_126:
[----:B------:R-:W-:Y:S05]  /*d8a0*/  BSYNC B1 ;  /* 0x0000000000017941 */ /* 0x000fea0003800000 */
.L_x_125:
[----:B------:R-:W-:Y:S01]  /*d8b0*/  MOV R13, R17 ;  /* 0x00000011000d7202 */ /* 0x000fe20000000f00 */
[----:B------:R-:W-:Y:S01]  /*d8c0*/  IMAD.MOV.U32 R12, RZ, RZ, RZ ;  /* 0x000000ffff0c7224 */ /* 0x000fe200078e00ff */
[----:B------:R-:W-:Y:S01]  /*d8d0*/  MOV R15, 0xffffffff ;  /* 0xffffffff000f7802 */ /* 0x000fe20000000f00 */
[----:B------:R-:W-:Y:S01]  /*d8e0*/  IMAD.MOV.U32 R11, RZ, RZ, 0x1c1f ;  /* 0x00001c1fff0b7424 */ /* 0x000fe200078e00ff */
[----:B------:R-:W-:Y:S01]  /*d8f0*/  LEA R8, R8, UR45, 0x1 ;  /* 0x0000002d08087c11 */ /* 0x000fe2000f8e08ff */
[----:B------:R-:W-:-:S07]  /*d900*/  IMAD.MOV.U32 R3, RZ, RZ, R14 ;  /* 0x000000ffff037224 */ /* 0x000fce00078e000e */
[----:B------:R-:W-:Y:S05]  /*d910*/  WARPSYNC.COLLECTIVE R15, `(.L_x_127) ;  /* 0x000000000f087348 */ /* 0x000fea0003c00000 */
[----:B------:R0:W1:Y:S02]  /*d920*/  SHFL.IDX P6, R14, R13, R12, R11 ;  /* 0x0000000c0d0e7389 */ /* 0x00006400000c000b */
[----:B01----:R-:W-:Y:S01]  /*d930*/  ENDCOLLECTIVE ;  /* 0x000000000000791b */ /* 0x003fe20003800000 */
.L_x_127:
[----:B------:R-:W-:Y:S01]  /*d940*/  IMAD.MOV.U32 R13, RZ, RZ, R18 ;  /* 0x000000ffff0d7224 */ /* 0x000fe200078e0012 */
[----:B------:R-:W-:Y:S02]  /*d950*/  MOV R12, 0x1 ;  /* 0x00000001000c7802 */ /* 0x000fe40000000f00 */
[----:B------:R-:W-:-:S13]  /*d960*/  IADD3 R2, P0, R14, R4, RZ ;  /* 0x000000040e027210 */ /* 0x000fda0007f1e0ff */
[----:B------:R-:W-:Y:S05]  /*d970*/  WARPSYNC.COLLECTIVE R15, `(.L_x_128) ;  /* 0x000000000f087348 */ /* 0x000fea0003c00000 */
[----:B------:R0:W1:Y:S02]  /*d980*/  SHFL.IDX P6, R14, R13, R12, R11 ;  /* 0x0000000c0d0e7389 */ /* 0x00006400000c000b */
[----:B01----:R-:W-:Y:S01]  /*d990*/  ENDCOLLECTIVE ;  /* 0x000000000000791b */ /* 0x003fe20003800000 */
.L_x_128:
[----:B------:R-:W-:Y:S01]  /*d9a0*/  IMAD.X R3, RZ, RZ, R3, P0 ;  /* 0x000000ffff037224 */ /* 0x000fe200000e0603 */
[----:B------:R-:W-:Y:S01]  /*d9b0*/  ISETP.LT.OR P0, PT, R0, 0x1, P3 ;  /* 0x000000010000780c */ /* 0x000fe20001f01670 */
[----:B------:R-:W-:-:S12]  /*d9c0*/  IMAD.MOV.U32 R13, RZ, RZ, R17 ;  /* 0x000000ffff0d7224 */ /* 0x000fd800078e0011 */
[----:B------:R-:W-:Y:S01]  /*d9d0*/  @!PT LDS RZ, [RZ] ;  /* 0x00000000fffff984 */ /* 0x000fe20000000800 */
[----:B------:R-:W-:Y:S01]  /*d9e0*/  @!PT LDS RZ, [RZ] ;  /* 0x00000000fffff984 */ /* 0x000fe20000000800 */
[----:B------:R-:W-:Y:S01]  /*d9f0*/  @!PT LDS RZ, [RZ] ;  /* 0x00000000fffff984 */ /* 0x000fe20000000800 */
[----:B------:R-:W-:Y:S01]  /*da00*/  LDGSTS.E.BYPASS.LTC128B.128 [R8+0x400], desc[UR36][R2.64], !P0 ;  /* 0x0040000002087fae */ /* 0x000fe2000c101d64 */
[----:B------:R-:W-:-:S13]  /*da10*/  ISETP.LT.OR P0, PT, R0, 0x1, P2 ;  /* 0x000000010000780c */ /* 0x000fda0001701670 */
[----:B------:R-:W-:Y:S01]  /*da20*/  LDGSTS.E.BYPASS.LTC128B.128 [R8+0x2400], desc[UR36][R2.64+0x40], !P0 ;  /* 0x0240004002087fae */ /* 0x000fe2000c101d64 */
[----:B------:R-:W-:-:S13]  /*da30*/  ISETP.LT.OR P0, PT, R0, 0x1, P1 ;  /* 0x000000010000780c */ /* 0x000fda0000f01670 */
[----:B------:R0:W-:Y:S02]  /*da40*/  LDGSTS.E.BYPASS.LTC128B.128 [R8+0x4400], desc[UR36][R2.64+0x80], !P0 ;  /* 0x0440008002087fae */ /* 0x0001e4000c101d64 */
[----:B0-----:R-:W-:-:S07]  /*da50*/  IMAD.MOV.U32 R3, RZ, RZ, R14 ;  /* 0x000000ffff037224 */ /* 0x001fce00078e000e */
[----:B------:R-:W-:Y:S05]  /*da60*/  WARPSYNC.COLLECTIVE R15, `(.L_x_129) ;  /* 0x000000000f087348 */ /* 0x000fea0003c00000 */
[----:B------:R0:W1:Y:S02]  /*da70*/  SHFL.IDX P6, R14, R13, R12, R11 ;  /* 0x0000000c0d0e7389 */ /* 0x00006400000c000b */
[----:B01----:R-:W-:Y:S01]  /*da80*/  ENDCOLLECTIVE ;  /* 0x000000000000791b */ /* 0x003fe20003800000 */
.L_x_129:
[----:B------:R-:W-:Y:S02]  /*da90*/  IMAD.MOV.U32 R13, RZ, RZ, R18 ;  /* 0x000000ffff0d7224 */ /* 0x000fe400078e0012 */
[----:B------:R-:W-:Y:S01]  /*daa0*/  IMAD.MOV.U32 R12, RZ, RZ, 0x2 ;  /* 0x00000002ff0c7424 */ /* 0x000fe200078e00ff */
[----:B------:R-:W-:-:S13]  /*dab0*/  IADD3 R2, P0, R14, R4, RZ ;  /* 0x000000040e027210 */ /* 0x000fda0007f1e0ff */
[----:B------:R-:W-:Y:S05]  /*dac0*/  WARPSYNC.COLLECTIVE R15, `(.L_x_130) ;  /* 0x000000000f087348 */ /* 0x000fea0003c00000 */
[----:B------:R0:W1:Y:S02]  /*dad0*/  SHFL.IDX P6, R14, R13, R12, R11 ;  /* 0x0000000c0d0e7389 */ /* 0x00006400000c000b */
[----:B01----:R-:W-:Y:S01]  /*dae0*/  ENDCOLLECTIVE ;  /* 0x000000000000791b */ /* 0x003fe20003800000 */
.L_x_130:
[----:B------:R-:W-:Y:S02]  /*daf0*/  IADD3.X R3, RZ, R3, RZ, P0, !PT ;  /* 0x00000003ff037210 */ /* 0x000fe400007fe4ff */
        /* <DEDUP_REMOVED lines=10> */
[----:B0-----:R-:W-:-:S07]  /*dba0*/  MOV R3, R14 ;  /* 0x0000000e00037202 */ /* 0x001fce0000000f00 */
[----:B------:R-:W-:Y:S05]  /*dbb0*/  WARPSYNC.COLLECTIVE R15, `(.L_x_131) ;  /* 0x000000000f087348 */ /* 0x000fea0003c00000 */
[----:B------:R0:W1:Y:S02]  /*dbc0*/  SHFL.IDX P6, R14, R13, R12, R11 ;  /* 0x0000000c0d0e7389 */ /* 0x00006400000c000b */
[----:B01----:R-:W-:Y:S01]  /*dbd0*/  ENDCOLLECTIVE ;  /* 0x000000000000791b */ /* 0x003fe20003800000 */
.L_x_131:
[----:B------:R-:W-:Y:S01]  /*dbe0*/  MOV R13, R18 ;  /* 0x00000012000d7202 */ /* 0x000fe20000000f00 */
[----:B------:R-:W-:Y:S01]  /*dbf0*/  IMAD.MOV.U32 R12, RZ, RZ, 0x3 ;  /* 0x00000003ff0c7424 */ /* 0x000fe200078e00ff */
[----:B------:R-:W-:-:S13]  /*dc00*/  IADD3 R2, P0, R14, R4, RZ ;  /* 0x000000040e027210 */ /* 0x000fda0007f1e0ff */
[----:B------:R-:W-:Y:S05]  /*dc10*/  WARPSYNC.COLLECTIVE R15, `(.L_x_132) ;  /* 0x000000000f087348 */ /* 0x000fea0003c00000 */
[----:B------:R0:W1:Y:S02]  /*dc20*/  SHFL.IDX P6, R14, R13, R12, R11 ;  /* 0x0000000c0d0e7389 */ /* 0x00006400000c000b */
[----:B01----:R-:W-:Y:S01]  /*dc30*/  ENDCOLLECTIVE ;  /* 0x000000000000791b */ /* 0x003fe20003800000 */
.L_x_132:
[----:B------:R-:W-:Y:S01]  /*dc40*/  IMAD.X R3, RZ, RZ, R3, P0 ;  /* 0x000000ffff037224 */ /* 0x000fe200000e0603 */
[----:B------:R-:W-:Y:S02]  /*dc50*/  ISETP.LT.OR P0, PT, R0, 0x41, P3 ;  /* 0x000000410000780c */ /* 0x000fe40001f01670 */
[----:B------:R-:W-:-:S11]  /*dc60*/  MOV R13, R17 ;  /* 0x00000011000d7202 */ /* 0x000fd60000000f00 */
[----:B------:R-:W-:Y:S01]  /*dc70*/  @!PT LDS RZ, [RZ] ;  /* 0x00000000fffff984 */ /* 0x000fe20000000800 */
[----:B------:R-:W-:Y:S01]  /*dc80*/  @!PT LDS RZ, [RZ] ;  /* 0x00000000fffff984 */ /* 0x000fe20000000800 */
[----:B------:R-:W-:Y:S01]  /*dc90*/  @!PT LDS RZ, [RZ] ;  /* 0x00000000fffff984 */ /* 0x000fe20000000800 */
[----:B------:R0:W-:Y:S01]  /*dca0*/  LDGSTS.E.BYPASS.LTC128B.128 [R8+0x1400], desc[UR36][R2.64], !P0 ;  /* 0x0140000002087fae */ /* 0x0001e2000c101d64 */
[----:B------:R-:W-:Y:S01]  /*dcb0*/  ISETP.LT.OR P0, PT, R0, 0x41, P2 ;  /* 0x000000410000780c */ /* 0x000fe20001701670 */
[----:B------:R-:W-:-:S12]  /*dcc0*/  IMAD.MOV.U32 R18, RZ, RZ, R14 ;  /* 0x000000ffff127224 */ /* 0x000fd800078e000e */
[----:B0-----:R-:W-:Y:S05]  /*dcd0*/  WARPSYNC.COLLECTIVE R15, `(.L_x_133) ;  /* 0x000000000f087348 */ /* 0x001fea0003c00000 */
[----:B------:R1:W2:Y:S02]  /*dce0*/  SHFL.IDX P6, R14, R13, R12, R11 ;  /* 0x0000000c0d0e7389 */ /* 0x0002a400000c000b */
[----:B012---:R-:W-:Y:S01]  /*dcf0*/  ENDCOLLECTIVE ;  /* 0x000000000000791b */ /* 0x007fe20003800000 */
.L_x_133:
[----:B------:R-:W-:Y:S01]  /*dd00*/  @!PT LDS RZ, [RZ] ;  /* 0x00000000fffff984 */ /* 0x000fe20000000800 */
[----:B------:R-:W-:Y:S01]  /*dd10*/  @!PT LDS RZ, [RZ] ;  /* 0x00000000fffff984 */ /* 0x000fe20000000800 */
[----:B------:R-:W-:Y:S01]  /*dd20*/  @!PT LDS RZ, [RZ] ;  /* 0x00000000fffff984 */ /* 0x000fe20000000800 */
[----:B------:R0:W-:Y:S01]  /*dd30*/  LDGSTS.E.BYPASS.LTC128B.128 [R8+0x3400], desc[UR36][R2.64+0x40], !P0 ;  /* 0x0340004002087fae */ /* 0x0001e2000c101d64 */
[----:B------:R-:W-:-:S13]  /*dd40*/  ISETP.LT.OR P0, PT, R0, 0x41, P1 ;  /* 0x000000410000780c */ /* 0x000fda0000f01670 */
[----:B------:R0:W-:Y:S01]  /*dd50*/  LDGSTS.E.BYPASS.LTC128B.128 [R8+0x5400], desc[UR36][R2.64+0x80], !P0 ;  /* 0x0540008002087fae */ /* 0x0001e2000c101d64 */
[----:B------:R-:W-:Y:S05]  /*dd60*/  BRA `(.L_x_134) ;  /* 0xffffffd400e87947 */ /* 0x000fea000383ffff */
.L_x_71:
[----:B0-----:R0:W1:Y:S02]  /*dd70*/  SYNCS.PHASECHK.TRANS64.TRYWAIT P0, [R0+URZ+0x2d860], R3 ;  /* 0x02d86003000075a7 */ /* 0x001064000800017f */
[----:B-1----:R-:W-:Y:S05]  /*dd80*/  @!P0 NANOSLEEP.SYNCS 0x989680 ;  /* 0x009896800000895d */ /* 0x002fea0003900000 */
[----:B------:R-:W1:Y:S02]  /*dd90*/  @!P0 SYNCS.PHASECHK.TRANS64 P0, [R0+URZ+0x2d860], R3 ;  /* 0x02d86003000085a7 */ /* 0x000e64000800007f */
[----:B-1----:R-:W-:Y:S05]  /*dda0*/  @!P0 BRA `(.L_x_71) ;  /* 0xfffffffc00f08947 */ /* 0x002fea000383ffff */
[----:B------:R-:W-:Y:S05]  /*ddb0*/  BRA `(.L_x_135) ;  /* 0xffffffd800f47947 */ /* 0x000fea000383ffff */
.L_x_72:
[----:B------:R-:W-:Y:S01]  /*ddc0*/  BSSY B0, `(.L_x_136) ;  /* 0x0000008000007945 */ /* 0x000fe20003800000 */
[----:B------:R-:W-:Y:S01]  /*ddd0*/  IMAD.MOV.U32 R13, RZ, RZ, R18 ;  /* 0x000000ffff0d7224 */ /* 0x000fe200078e0012 */
[----:B------:R-:W-:Y:S01]  /*dde0*/  MOV R11, 0x1c1f ;  /* 0x00001c1f000b7802 */ /* 0x000fe20000000f00 */
[----:B------:R-:W-:Y:S02]  /*ddf0*/  IMAD.MOV.U32 R12, RZ, RZ, RZ ;  /* 0x000000ffff0c7224 */ /* 0x000fe400078e00ff */
[----:B------:R-:W-:-:S07]  /*de00*/  IMAD.MOV.U32 R15, RZ, RZ, -0x1 ;  /* 0xffffffffff0f7424 */ /* 0x000fce00078e00ff */
[----:B0-----:R-:W-:Y:S05]  /*de10*/  WARPSYNC.COLLECTIVE R15, `(.L_x_137) ;  /* 0x000000000f087348 */ /* 0x001fea0003c00000 */
[----:B------:R1:W2:Y:S02]  /*de20*/  SHFL.IDX P6, R14, R13, R12, R11 ;  /* 0x0000000c0d0e7389 */ /* 0x0002a400000c000b */
[----:B012---:R-:W-:Y:S01]  /*de30*/  ENDCOLLECTIVE ;  /* 0x000000000000791b */ /* 0x007fe20003800000 */
.L_x_137:
[----:B------:R-:W-:Y:S05]  /*de40*/  BSYNC B0 ;  /* 0x0000000000007941 */ /* 0x000fea0003800000 */
.L_x_136:
[----:B------:R-:W0:Y:S01]  /*de50*/  S2R R2, SR_TID.X ;  /* 0x0000000000027919 */ /* 0x000e220000002100 */
[----:B------:R-:W-:Y:S01]  /*de60*/  MOV R13, R17 ;  /* 0x00000011000d7202 */ /* 0x000fe20000000f00 */
[----:B------:R-:W-:Y:S01]  /*de70*/  IMAD.MOV.U32 R12, RZ, RZ, RZ ;  /* 0x000000ffff0c7224 */ /* 0x000fe200078e00ff */
[----:B------:R-:W-:Y:S01]  /*de80*/  MOV R11, 0x1c1f ;  /* 0x00001c1f000b7802 */ /* 0x000fe20000000f00 */
[----:B------:R-:W-:Y:S01]  /*de90*/  IMAD.MOV.U32 R15, RZ, RZ, -0x1 ;  /* 0xffffffffff0f7424 */ /* 0x000fe200078e00ff */
[----:B------:R-:W-:Y:S01]  /*dea0*/  LEA R4, R4, UR45, 0x1 ;  /* 0x0000002d04047c11 */ /* 0x000fe2000f8e08ff */
[----:B------:R-:W-:-:S07]  /*deb0*/  IMAD.MOV.U32 R3, RZ, RZ, R14 ;  /* 0x000000ffff037224 */ /* 0x000fce00078e000e */
[----:B0-----:R-:W-:Y:S05]  /*dec0*/  WARPSYNC.COLLECTIVE R15, `(.L_x_138) ;  /* 0x000000000f087348 */ /* 0x001fea0003c00000 */
[----:B------:R1:W2:Y:S02]  /*ded0*/  SHFL.IDX P6, R14, R13, R12, R11 ;  /* 0x0000000c0d0e7389 */ /* 0x0002a400000c000b */
[----:B012---:R-:W-:Y:S01]  /*dee0*/  ENDCOLLECTIVE ;  /* 0x000000000000791b */ /* 0x007fe20003800000 */
.L_x_138:
[----:B------:R-:W-:Y:S02]  /*def0*/  ULDC UR4, c[0x0][0x2f4] ;  /* 0x0000bd0000047ab9 */ /* 0x000fe40000000800 */
[----:B------:R-:W-:-:S04]  /*df00*/  ISETP.GE.AND P2, PT, R9, UR4, PT ;  /* 0x0000000409007c0c */ /* 0x000fc8000bf46270 */
[----:B------:R-:W-:Y:S02]  /*df10*/  ISETP.LT.OR P3, PT, R5, 0x1, P2 ;  /* 0x000000010500780c */ /* 0x000fe40001761670 */
[----:B------:R-:W-:Y:S01]  /*df20*/  MOV R13, R18 ;  /* 0x00000012000d7202 */ /* 0x000fe20000000f00 */
[----:B------:R-:W-:Y:S02]  /*df30*/  IMAD.MOV.U32 R12, RZ, RZ, 0x1 ;  /* 0x00000001ff0c7424 */ /* 0x000fe400078e00ff */
[----:B------:R-:W-:-:S05]  /*df40*/  IMAD.SHL.U32 R2, R2, 0x8, RZ ;  /* 0x0000000802027824 */ /* 0x000fca00078e00ff */
[----:B------:R-:W-:-:S04]  /*df50*/  LOP3.LUT R2, R2, 0x18, RZ, 0xc0, !PT ;  /* 0x0000001802027812 */ /* 0x000fc800078ec0ff */
[C---:B------:R-:W-:Y:S02]  /*df60*/  LOP3.LUT R7, R2.reuse, 0x20, RZ, 0xfc, !PT ;  /* 0x0000002002077812 */ /* 0x040fe400078efcff */
[----:B------:R-:W-:Y:S01]  /*df70*/  LOP3.LUT R6, R2, 0x40, RZ, 0xfc, !PT ;  /* 0x0000004002067812 */ /* 0x000fe200078efcff */
[----:B------:R-:W-:Y:S01]  /*df80*/  IMAD.MOV.U32 R2, RZ, RZ, R14 ;  /* 0x000000ffff027224 */ /* 0x000fe200078e000e */
[----:B------:R-:W-:Y:S02]  /*df90*/  ISETP.GE.AND P1, PT, R7, UR4, PT ;  /* 0x0000000407007c0c */ /* 0x000fe4000bf26270 */
[----:B------:R-:W-:-:S13]  /*dfa0*/  ISETP.GE.AND P0, PT, R6, UR4, PT ;  /* 0x0000000406007c0c */ /* 0x000fda000bf06270 */
[----:B------:R-:W-:Y:S05]  /*dfb0*/  WARPSYNC.COLLECTIVE R15, `(.L_x_139) ;  /* 0x000000000f087348 */ /* 0x000fea0003c00000 */
[----:B------:R0:W1:Y:S02]  /*dfc0*/  SHFL.IDX P6, R14, R13, R12, R11 ;  /* 0x0000000c0d0e7389 */ /* 0x00006400000c000b */
[----:B01----:R-:W-:Y:S01]  /*dfd0*/  ENDCOLLECTIVE ;  /* 0x000000000000791b */ /* 0x003fe20003800000 */
.L_x_139:
[----:B------:R-:W-:Y:S01]  /*dfe0*/  ISETP.LT.OR P4, PT, R5, 0x1, P1 ;  /* 0x000000010500780c */ /* 0x000fe20000f81670 */
[----:B------:R-:W-:Y:S01]  /*dff0*/  IMAD.WIDE.U32 R2, R9, 0x2, R2 ;  /* 0x0000000209027825 */ /* 0x000fe200078e0002 */
[----:B------:R-:W-:-:S04]  /*e000*/  ISETP.LT.OR P5, PT, R5, 0x1, P0 ;  /* 0x000000010500780c */ /* 0x000fc800007a1670 */
[----:B------:R-:W-:Y:S01]  /*e010*/  @!PT LDS RZ, [RZ] ;  /* 0x00000000fffff984 */ /* 0x000fe20000000800 */
[----:B------:R-:W-:Y:S01]  /*e020*/  @!PT LDS RZ, [RZ] ;  /* 0x00000000fffff984 */ /* 0x000fe20000000800 */
[----:B------:R-:W-:Y:S01]  /*e030*/  @!PT LDS RZ, [RZ] ;  /* 0x00000000fffff984 */ /* 0x000fe20000000800 */
[----:B------:R0:W-:Y:S01]  /*e040*/  LDGSTS.E.BYPASS.LTC128B.128 [R4+0x400], desc[UR36][R2.64], !P3 ;  /* 0x0040000002047fae */ /* 0x0001e2000d901d64 */
[----:B------:R-:W-:Y:S02]  /*e050*/  ISETP.LT.OR P3, PT, R5, 0x21, P2 ;  /* 0x000000210500780c */ /* 0x000fe40001761670 */
[----:B------:R-:W-:-:S04]  /*e060*/  MOV R13, R17 ;  /* 0x00000011000d7202 */ /* 0x000fc80000000f00 */
[----:B------:R0:W-:Y:S01]  /*e070*/  LDGSTS.E.BYPASS.LTC128B.128 [R4+0x2400], desc[UR36][R2.64+0x40], !P4 ;  /* 0x0240004002047fae */ /* 0x0001e2000e101d64 */
[----:B------:R-:W-:-:S03]  /*e080*/  ISETP.LT.OR P4, PT, R5, 0x21, P1 ;  /* 0x000000210500780c */ /* 0x000fc60000f81670 */
[----:B------:R0:W-:Y:S01]  /*e090*/  LDGSTS.E.BYPASS.LTC128B.128 [R4+0x4400], desc[UR36][R2.64+0x80], !P5 ;  /* 0x0440008002047fae */ /* 0x0001e2000e901d64 */
[----:B------:R-:W-:Y:S01]  /*e0a0*/  ISETP.LT.OR P5, PT, R5, 0x21, P0 ;  /* 0x000000210500780c */ /* 0x000fe200007a1670 */
[----:B------:R-:W-:-:S12]  /*e0b0*/  IMAD.MOV.U32 R6, RZ, RZ, R14 ;  /* 0x000000ffff067224 */ /* 0x000fd800078e000e */
[----:B0-----:R-:W-:Y:S05]  /*e0c0*/  WARPSYNC.COLLECTIVE R15, `(.L_x_140) ;  /* 0x000000000f087348 */ /* 0x001fea0003c00000 */
[----:B------:R1:W2:Y:S02]  /*e0d0*/  SHFL.IDX P6, R14, R13, R12, R11 ;  /* 0x0000000c0d0e7389 */ /* 0x0002a400000c000b */
[----:B012---:R-:W-:Y:S01]  /*e0e0*/  ENDCOLLECTIVE ;  /* 0x000000000000791b */ /* 0x007fe20003800000 */
.L_x_140:
[----:B------:R-:W-:Y:S02]  /*e0f0*/  IMAD.MOV.U32 R3, RZ, RZ, R6 ;  /* 0x000000ffff037224 */ /* 0x000fe400078e0006 */
[----:B------:R-:W-:Y:S01]  /*e100*/  IMAD.MOV.U32 R6, RZ, RZ, RZ ;  /* 0x000000ffff067224 */ /* 0x000fe200078e00ff */
[----:B------:R-:W-:Y:S01]  /*e110*/  MOV R13, R18 ;  /* 0x00000012000d7202 */ /* 0x000fe20000000f00 */
[----:B------:R-:W-:Y:S02]  /*e120*/  IMAD.MOV.U32 R12, RZ, RZ, 0x2 ;  /* 0x00000002ff0c7424 */ /* 0x000fe400078e00ff */
[----:B------:R-:W-:-:S07]  /*e130*/  IMAD.MOV.U32 R2, RZ, RZ, R14 ;  /* 0x000000ffff027224 */ /* 0x000fce00078e000e */
[----:B------:R-:W-:Y:S05]  /*e140*/  WARPSYNC.COLLECTIVE R15, `(.L_x_141) ;  /* 0x000000000f087348 */ /* 0x000fea0003c00000 */
[----:B------:R0:W1:Y:S02]  /*e150*/  SHFL.IDX P6, R14, R13, R12, R11 ;  /* 0x0000000c0d0e7389 */ /* 0x00006400000c000b */
[----:B01----:R-:W-:Y:S01]  /*e160*/  ENDCOLLECTIVE ;  /* 0x000000000000791b */ /* 0x003fe20003800000 */
.L_x_141:
[----:B------:R-:W-:-:S05]  /*e170*/  IMAD.WIDE.U32 R2, R9, 0x2, R2 ;  /* 0x0000000209027825 */ /* 0x000fca00078e0002 */
[----:B------:R-:W-:Y:S01]  /*e180*/  @!PT LDS RZ, [RZ] ;  /* 0x00000000fffff984 */ /* 0x000fe20000000800 */
[----:B------:R-:W-:Y:S01]  /*e190*/  @!PT LDS RZ, [RZ] ;  /* 0x00000000fffff984 */ /* 0x000fe20000000800 */
[----:B------:R-:W-:Y:S01]  /*e1a0*/  @!PT LDS RZ, [RZ] ;  /* 0x00000000fffff984 */ /* 0x000fe20000000800 */
[----:B------:R0:W-:Y:S01]  /*e1b0*/  LDGSTS.E.BYPASS.LTC128B.128 [R4+0xc00], desc[UR36][R2.64], !P3 ;  /* 0x00c0000002047fae */ /* 0x0001e2000d901d64 */
[----:B------:R-:W-:-:S03]  /*e1c0*/  ISETP.LT.OR P3, PT, R5, 0x41, P2 ;  /* 0x000000410500780c */ /* 0x000fc60001761670 */
[----:B------:R0:W-:Y:S01]  /*e1d0*/  LDGSTS.E.BYPASS.LTC128B.128 [R4+0x2c00], desc[UR36][R2.64+0x40], !P4 ;  /* 0x02c0004002047fae */ /* 0x0001e2000e101d64 */
[C---:B------:R-:W-:Y:S02]  /*e1e0*/  ISETP.LT.OR P4, PT, R5.reuse, 0x41, P1 ;  /* 0x000000410500780c */ /* 0x040fe40000f81670 */
[----:B------:R-:W-:Y:S01]  /*e1f0*/  MOV R13, R17 ;  /* 0x00000011000d7202 */ /* 0x000fe20000000f00 */
[----:B------:R0:W-:Y:S01]  /*e200*/  LDGSTS.E.BYPASS.LTC128B.128 [R4+0x4c00], desc[UR36][R2.64+0x80], !P5 ;  /* 0x04c0008002047fae */ /* 0x0001e2000e901d64 */
[----:B------:R-:W-:Y:S01]  /*e210*/  ISETP.LT.OR P5, PT, R5, 0x41, P0 ;  /* 0x000000410500780c */ /* 0x000fe200007a1670 */
[----:B------:R-:W-:-:S12]  /*e220*/  IMAD.MOV.U32 R7, RZ, RZ, R14 ;  /* 0x000000ffff077224 */ /* 0x000fd800078e000e */
[----:B0-----:R-:W-:Y:S05]  /*e230*/  WARPSYNC.COLLECTIVE R15, `(.L_x_142) ;  /* 0x000000000f087348 */ /* 0x001fea0003c00000 */
[----:B------:R1:W2:Y:S02]  /*e240*/  SHFL.IDX P6, R14, R13, R12, R11 ;  /* 0x0000000c0d0e7389 */ /* 0x0002a400000c000b */
[----:B012---:R-:W-:Y:S01]  /*e250*/  ENDCOLLECTIVE ;  /* 0x000000000000791b */ /* 0x007fe20003800000 */
.L_x_142:
[----:B------:R-:W-:Y:S01]  /*e260*/  MOV R3, R7 ;  /* 0x0000000700037202 */ /* 0x000fe20000000f00 */
[----:B------:R-:W-:Y:S02]  /*e270*/  IMAD.MOV.U32 R13, RZ, RZ, R18 ;  /* 0x000000ffff0d7224 */ /* 0x000fe400078e0012 */
[----:B------:R-:W-:Y:S02]  /*e280*/  IMAD.MOV.U32 R12, RZ, RZ, 0x3 ;  /* 0x00000003ff0c7424 */ /* 0x000fe400078e00ff */
[----:B------:R-:W-:-:S07]  /*e290*/  IMAD.MOV.U32 R8, RZ, RZ, R14 ;  /* 0x000000ffff087224 */ /* 0x000fce00078e000e */
[----:B------:R-:W-:Y:S05]  /*e2a0*/  WARPSYNC.COLLECTIVE R15, `(.L_x_143) ;  /* 0x000000000f087348 */ /* 0x000fea0003c00000 */
[----:B------:R0:W1:Y:S02]  /*e2b0*/  SHFL.IDX P6, R14, R13, R12, R11 ;  /* 0x0000000c0d0e7389 */ /* 0x00006400000c000b */
[----:B01----:R-:W-:Y:S01]  /*e2c0*/  ENDCOLLECTIVE ;  /* 0x000000000000791b */ /* 0x003fe20003800000 */
.L_x_143:
[----:B------:R-:W-:-:S04]  /*e2d0*/  IMAD.MOV.U32 R2, RZ, RZ, R8 ;  /* 0x000000ffff027224 */ /* 0x000fc800078e0008 */
[----:B------:R-:W-:-:S05]  /*e2e0*/  IMAD.WIDE.U32 R2, R9, 0x2, R2 ;  /* 0x0000000209027825 */ /* 0x000fca00078e0002 */
[----:B------:R-:W-:Y:S01]  /*e2f0*/  @!PT LDS RZ, [RZ] ;  /* 0x00000000fffff984 */ /* 0x000fe20000000800 */
[----:B------:R-:W-:Y:S01]  /*e300*/  @!PT LDS RZ, [RZ] ;  /* 0x00000000fffff984 */ /* 0x000fe20000000800 */
[----:B------:R-:W-:Y:S01]  /*e310*/  @!PT LDS RZ, [RZ] ;  /* 0x00000000fffff984 */ /* 0x000fe20000000800 */
[----:B------:R0:W-:Y:S01]  /*e320*/  LDGSTS.E.BYPASS.LTC128B.128 [R4+0x1400], desc[UR36][R2.64], !P3 ;  /* 0x0140000002047fae */ /* 0x0001e2000d901d64 */
[----:B------:R-:W-:-:S03]  /*e330*/  IMAD.MOV.U32 R13, RZ, RZ, R17 ;  /* 0x000000ffff0d7224 */ /* 0x000fc600078e0011 */
[----:B------:R0:W-:Y:S04]  /*e340*/  LDGSTS.E.BYPASS.LTC128B.128 [R4+0x3400], desc[UR36][R2.64+0x40], !P4 ;  /* 0x0340004002047fae */ /* 0x0001e8000e101d64 */
[----:B------:R0:W-:Y:S01]  /*e350*/  LDGSTS.E.BYPASS.LTC128B.128 [R4+0x5400], desc[UR36][R2.64+0x80], !P5 ;  /* 0x0540008002047fae */ /* 0x0001e2000e901d64 */
[----:B------:R-:W-:-:S07]  /*e360*/  MOV R18, R14 ;  /* 0x0000000e00127202 */ /* 0x000fce0000000f00 */
[----:B0-----:R-:W-:Y:S05]  /*e370*/  WARPSYNC.COLLECTIVE R15, `(.L_x_144) ;  /* 0x000000000f087348 */ /* 0x001fea0003c00000 */
[----:B------:R1:W2:Y:S02]  /*e380*/  SHFL.IDX P6, R14, R13, R12, R11 ;  /* 0x0000000c0d0e7389 */ /* 0x0002a400000c000b */
[----:B012---:R-:W-:Y:S01]  /*e390*/  ENDCOLLECTIVE ;  /* 0x000000000000791b */ /* 0x007fe20003800000 */
.L_x_144:
[----:B------:R-:W-:Y:S05]  /*e3a0*/  BRA `(.L_x_145) ;  /* 0xffffffd800407947 */ /* 0x000fea000383ffff */
.L_x_75:
[----:B0-----:R0:W1:Y:S02]  /*e3b0*/  SYNCS.PHASECHK.TRANS64.TRYWAIT P0, [R7+URZ+0x2d820], R6 ;  /* 0x02d82006070075a7 */ /* 0x001064000800017f */
[----:B-1----:R-:W-:Y:S05]  /*e3c0*/  @!P0 NANOSLEEP.SYNCS 0x989680 ;  /* 0x009896800000895d */ /* 0x002fea0003900000 */
[----:B------:R-:W1:Y:S02]  /*e3d0*/  @!P0 SYNCS.PHASECHK.TRANS64 P0, [R7+URZ+0x2d820], R6 ;  /* 0x02d82006070085a7 */ /* 0x000e64000800007f */
[----:B-1----:R-:W-:Y:S05]  /*e3e0*/  @!P0 BRA `(.L_x_75) ;  /* 0xfffffffc00f08947 */ /* 0x002fea000383ffff */
[----:B------:R-:W-:Y:S05]  /*e3f0*/  BRA `(.L_x_146) ;  /* 0xffffffd800c47947 */ /* 0x000fea000383ffff */
.L_x_76:
[----:B------:R-:W1:Y:S01]  /*e400*/  S2R R3, SR_TID.X ;  /* 0x0000000000037919 */ /* 0x000e620000002100 */
[----:B------:R-:W-:Y:S01]  /*e410*/  BSSY B0, `(.L_x_147) ;  /* 0x000000a000007945 */ /* 0x000fe20003800000 */
[----:B------:R-:W-:Y:S01]  /*e420*/  IMAD.MOV.U32 R12, RZ, RZ, RZ ;  /* 0x000000ffff0c7224 */ /* 0x000fe200078e00ff */
[----:B------:R-:W-:Y:S01]  /*e430*/  MOV R15, 0xffffffff ;  /* 0xffffffff000f7802 */ /* 0x000fe20000000f00 */
[----:B------:R-:W-:Y:S01]  /*e440*/  IMAD.MOV.U32 R11, RZ, RZ, 0x1f ;  /* 0x0000001fff0b7424 */ /* 0x000fe200078e00ff */
[----:B-1----:R-:W-:-:S04]  /*e450*/  SHF.R.U32.HI R3, RZ, 0x5, R3 ;  /* 0x00000005ff037819 */ /* 0x002fc80000011603 */
[----:B------:R-:W-:-:S04]  /*e460*/  LOP3.LUT R3, R3, 0x3, RZ, 0xc0, !PT ;  /* 0x0000000303037812 */ /* 0x000fc800078ec0ff */
[----:B------:R-:W-:-:S07]  /*e470*/  MOV R13, R3 ;  /* 0x00000003000d7202 */ /* 0x000fce0000000f00 */
[----:B0----5:R-:W-:Y:S05]  /*e480*/  WARPSYNC.COLLECTIVE R15, `(.L_x_148) ;  /* 0x000000000f087348 */ /* 0x021fea0003c00000 */
[----:B------:R1:W2:Y:S02]  /*e490*/  SHFL.IDX P6, R14, R13, R12, R11 ;  /* 0x0000000c0d0e7389 */ /* 0x0002a400000c000b */
[----:B012--5:R-:W-:Y:S01]  /*e4a0*/  ENDCOLLECTIVE ;  /* 0x000000000000791b */ /* 0x027fe20003800000 */
.L_x_148:
[----:B------:R-:W-:Y:S05]  /*e4b0*/  BSYNC B0 ;  /* 0x0000000000007941 */ /* 0x000fea0003800000 */
.L_x_147:
[----:B------:R-:W-:Y:S05]  /*e4c0*/  BRA `(.L_x_149) ;  /* 0xffffffd800a87947 */ /* 0x000fea000383ffff */
.L_x_77:
[----:B------:R-:W-:Y:S01]  /*e4d0*/  BSSY B0, `(.L_x_150) ;  /* 0x0000006000007945 */ /* 0x000fe20003800000 */
[----:B------:R-:W-:-:S07]  /*e4e0*/  IMAD.MOV.U32 R15, RZ, RZ, -0x1 ;  /* 0xffffffffff0f7424 */ /* 0x000fce00078e00ff */
[----:B01---5:R-:W-:Y:S05]  /*e4f0*/  WARPSYNC.COLLECTIVE R15, `(.L_x_151) ;  /* 0x000000000f0c7348 */ /* 0x023fea0003c00000 */
[----:B------:R-:W-:Y:S02]  /*e500*/  ELECT P6, UR62, PT ;  /* 0x00000000003e782f */ /* 0x000fe400038c0000 */
[----:B------:R-:W-:Y:S01]  /*e510*/  MOV R14, UR62 ;  /* 0x0000003e000e7c02 */ /* 0x000fe20008000f00 */
[----:B01---5:R-:W-:Y:S10]  /*e520*/  ENDCOLLECTIVE ;  /* 0x000000000000791b */ /* 0x023ff40003800000 */
.L_x_151:
[----:B------:R-:W-:Y:S05]  /*e530*/  BSYNC B0 ;  /* 0x0000000000007941 */ /* 0x000fea0003800000 */
.L_x_150:
[----:B------:R-:W-:Y:S05]  /*e540*/  BRA `(.L_x_152) ;  /* 0xffffffd8009c7947 */ /* 0x000fea000383ffff */
.L_x_79:
[----:B-1----:R1:W2:Y:S02]  /*e550*/  SYNCS.PHASECHK.TRANS64.TRYWAIT P1, [R5+URZ+0x2d840], R4 ;  /* 0x02d84004050075a7 */ /* 0x0022a4000802017f */
[----:B--2---:R-:W-:Y:S05]  /*e560*/  @!P1 NANOSLEEP.SYNCS 0x989680 ;  /* 0x009896800000995d */ /* 0x004fea0003900000 */
[----:B------:R-:W2:Y:S02]  /*e570*/  @!P1 SYNCS.PHASECHK.TRANS64 P1, [R5+URZ+0x2d840], R4 ;  /* 0x02d84004050095a7 */ /* 0x000ea4000802007f */
[----:B--2---:R-:W-:Y:S05]  /*e580*/  @!P1 BRA `(.L_x_79) ;  /* 0xfffffffc00f09947 */ /* 0x004fea000383ffff */
[----:B------:R-:W-:Y:S05]  /*e590*/  BRA `(.L_x_153) ;  /* 0xffffffd800bc7947 */ /* 0x000fea000383ffff */
.L_x_81:
[----:B--2---:R2:W3:Y:S02]  /*e5a0*/  SYNCS.PHASECHK.TRANS64.TRYWAIT P1, [R3+URZ+0x2d840], R0 ;  /* 0x02d84000030075a7 */ /* 0x0044e4000802017f */
[----:B---3--:R-:W-:Y:S05]  /*e5b0*/  @!P1 NANOSLEEP.SYNCS 0x989680 ;  /* 0x009896800000995d */ /* 0x008fea0003900000 */
[----:B------:R-:W3:Y:S02]  /*e5c0*/  @!P1 SYNCS.PHASECHK.TRANS64 P1, [R3+URZ+0x2d840], R0 ;  /* 0x02d84000030095a7 */ /* 0x000ee4000802007f */
[----:B---3--:R-:W-:Y:S05]  /*e5d0*/  @!P1 BRA `(.L_x_81) ;  /* 0xfffffffc00f09947 */ /* 0x008fea000383ffff */
[----:B------:R-:W-:Y:S05]  /*e5e0*/  BRA `(.L_x_154) ;  /* 0xffffffd800c87947 */ /* 0x000fea000383ffff */
.L_x_83:
[----:B---3--:R3:W4:Y:S02]  /*e5f0*/  SYNCS.PHASECHK.TRANS64.TRYWAIT P1, [R5+URZ+0x2d860], R4 ;  /* 0x02d86004050075a7 */ /* 0x008724000802017f */
[----:B----4-:R-:W-:Y:S05]  /*e600*/  @!P1 NANOSLEEP.SYNCS 0x989680 ;  /* 0x009896800000995d */ /* 0x010fea0003900000 */
[----:B------:R-:W4:Y:S02]  /*e610*/  @!P1 SYNCS.PHASECHK.TRANS64 P1, [R5+URZ+0x2d860], R4 ;  /* 0x02d86004050095a7 */ /* 0x000f24000802007f */
[----:B----4-:R-:W-:Y:S05]  /*e620*/  @!P1 BRA `(.L_x_83) ;  /* 0xfffffffc00f09947 */ /* 0x010fea000383ffff */
[----:B------:R-:W-:Y:S05]  /*e630*/  BRA `(.L_x_155) ;  /* 0xffffffd800c47947 */ /* 0x000fea000383ffff */
.L_x_156:
[----:B------:R-:W-:-:S00]  /*e640*/  BRA `(.L_x_156) ;  /* 0xfffffffc00fc7947 */ /* 0x000fc0000383ffff */
[----:B------:R-:W-:-:S00]  /*e650*/  NOP ;  /* 0x0000000000007918 */ /* 0x000fc00000000000 */
        /* <DEDUP_REMOVED lines=10> */
.L_x_2780:


//--------------------- .text._ZN7cutlass13device_kernelIN5flash11enable_sm90INS1_16FlashAttnFwdSm90INS1_25CollectiveMainloopFwdSm90ILi2EN4cute5tupleIJNS5_1CILi1EEES8_S8_EEENS6_IJNS7_ILi192EEENS7_ILi128EEENS7_ILi96EEEEEELi96ENS_6half_tEfNS_4arch4Sm90ELb0ELb0ELb1ELb1ELb1ELb0ELb0ELb0ELb1ELb1ELb1ELb0EEENS1_21CollectiveEpilogueFwdINS6_IJSA_SC_SB_EEES9_SE_SG_Li384ELb1ELb1ELb1ELb0EEENS1_36VarlenDynamicPersistentTileSchedulerILi192ELi128ELi384ELi128ELb1ELb1ELb1ELb0ELb1ELb1EEEEEEEEEvNT_6ParamsE --------------------------
	.section	.text._ZN7cutlass13device_kernelIN5flash11enable_sm90INS1_16FlashAttnFwdSm90INS1_25CollectiveMainloopFwdSm90ILi2EN4cute5tupleIJNS5_1CILi1EEES8_S8_EEENS6_IJNS7_ILi192EEENS7_ILi128EEENS7_ILi96EEEEEELi96ENS_6half_tEfNS_4arch4Sm90ELb0ELb0ELb1ELb1ELb1ELb0ELb0ELb0ELb1ELb1ELb1ELb0EEENS1_21CollectiveEpilogueFwdINS6_IJSA_SC_SB_EEES9_SE_SG_Li384ELb1ELb1ELb1ELb0EEENS1_36VarlenDynamicPersistentTileSchedulerILi192ELi128ELi384ELi128ELb1ELb1ELb1ELb0ELb1ELb1EEEEEEEEEvNT_6ParamsE,"ax",@progbits
	.align	128
.text._ZN7cutlass13device_kernelIN5flash11enable_sm90INS1_16FlashAttnFwdSm90INS1_25CollectiveMainloopFwdSm90ILi2EN4cute5tupleIJNS5_1CILi1EEES8_S8_EEENS6_IJNS7_ILi192EEENS7_ILi128EEENS7_ILi96EEEEEELi96ENS_6half_tEfNS_4arch4Sm90ELb0ELb0ELb1ELb1ELb1ELb0ELb0ELb0ELb1ELb1ELb1ELb0EEENS1_21CollectiveEpilogueFwdINS6_IJSA_SC_SB_EEES9_SE_SG_Li384ELb1ELb1ELb1ELb0EEENS1_36VarlenDynamicPersistentTileSchedulerILi192ELi128ELi384ELi128ELb1ELb1ELb1ELb0ELb1ELb1EEEEEEEEEvNT_6ParamsE:
        .type           _ZN7cutlass13device_kernelIN5flash11enable_sm90INS1_16FlashAttnFwdSm90INS1_25CollectiveMainloopFwdSm90ILi2EN4cute5tupleIJNS5_1CILi1EEES8_S8_EEENS6_IJNS7_ILi192EEENS7_ILi128EEENS7_ILi96EEEEEELi96ENS_6half_tEfNS_4arch4Sm90ELb0ELb0ELb1ELb1ELb1ELb0ELb0ELb0ELb1ELb1ELb1ELb0EEENS1_21CollectiveEpilogueFwdINS6_IJSA_SC_SB_EEES9_SE_SG_Li384ELb1ELb1ELb1ELb0EEENS1_36VarlenDynamicPersistentTileSchedulerILi192ELi128ELi384ELi128ELb1ELb1ELb1ELb0ELb1ELb1EEEEEEEEEvNT_6ParamsE,@function
        .size           _ZN7cutlass13device_kernelIN5flash11enable_sm90INS1_16FlashAttnFwdSm90INS1_25CollectiveMainloopFwdSm90ILi2EN4cute5tupleIJNS5_1CILi1EEES8_S8_EEENS6_IJNS7_ILi192EEENS7_ILi128EEENS7_ILi96EEEEEELi96ENS_6half_tEfNS_4arch4Sm90ELb0ELb0ELb1ELb1ELb1ELb0ELb0ELb0ELb1ELb1ELb1ELb0EEENS1_21CollectiveEpilogueFwdINS6_IJSA_SC_SB_EEES9_SE_SG_Li384ELb1ELb1ELb1ELb0EEENS1_36VarlenDynamicPersistentTileSchedulerILi192ELi128ELi384ELi128ELb1ELb1ELb1ELb0ELb1ELb1EEEEEEEEEvNT_6ParamsE,(.L_x_2781 - _ZN7cutlass13device_kernelIN5flash11enable_sm90INS1_16FlashAttnFwdSm90INS1_25CollectiveMainloopFwdSm90ILi2EN4cute5tupleIJNS5_1CILi1EEES8_S8_EEENS6_IJNS7_ILi192EEENS7_ILi128EEENS7_ILi96EEEEEELi96ENS_6half_tEfNS_4arch4Sm90ELb0ELb0ELb1ELb1ELb1ELb0ELb0ELb0ELb1ELb1ELb1ELb0EEENS1_21CollectiveEpilogueFwdINS6_IJSA_SC_SB_EEES9_SE_SG_Li384ELb1ELb1ELb1ELb0EEENS1_36VarlenDynamicPersistentTileSchedulerILi192ELi128ELi384ELi128ELb1ELb1ELb1ELb0ELb1ELb1EEEEEEEEEvNT_6ParamsE)
        .other          _ZN7cutlass13device_kernelIN5flash11enable_sm90INS1_16FlashAttnFwdSm90INS1_25CollectiveMainloopFwdSm90ILi2EN4cute5tupleIJNS5_1CILi1EEES8_S8_EEENS6_IJNS7_ILi192EEENS7_ILi128EEENS7_ILi96EEEEEELi96ENS_6half_tEfNS_4arch4Sm90ELb0ELb0ELb1ELb1ELb1ELb0ELb0ELb0ELb1ELb1ELb1ELb0EEENS1_21CollectiveEpilogueFwdINS6_IJSA_SC_SB_EEES9_SE_SG_Li384ELb1ELb1ELb1ELb0EEENS1_36VarlenDynamicPersistentTileSchedulerILi192ELi128ELi384ELi128ELb1ELb1ELb1ELb0ELb1ELb1EEEEEEEEEvNT_6ParamsE,@"STO_CUDA_ENTRY STV_DEFAULT"
_ZN7cutlass13device_kernelIN5flash11enable_sm90INS1_16FlashAttnFwdSm90INS1_25CollectiveMainloopFwdSm90ILi2EN4cute5tupleIJNS5_1CILi1EEES8_S8_EEENS6_IJNS7_ILi192EEENS7_ILi128EEENS7_ILi96EEEEEELi96ENS_6half_tEfNS_4arch4Sm90ELb0ELb0ELb1ELb1ELb1ELb0ELb0ELb0ELb1ELb1ELb1ELb0EEENS1_21CollectiveEpilogueFwdINS6_IJSA_SC_SB_EEES9_SE_SG_Li384ELb1ELb1ELb1ELb0EEENS1_36VarlenDynamicPersistentTileSchedulerILi192ELi128ELi384ELi128ELb1ELb1ELb1ELb0ELb1ELb1EEEEEEEEEvNT_6ParamsE:
        /* <DEDUP_REMOVED lines=8> */
[----:B------:R-:W0:Y:S02]  /*0080*/  SHFL.IDX PT, R2, R0, RZ, 0x1f ;  /* 0x00001fff00027589 */ /* 0x000e2400000e0000 */
[C---:B0-----:R-:W-:Y:S02]  /*0090*/  ISETP.NE.OR P0, PT, R2.reuse, RZ, !P0 ;  /* 0x000000ff0200720c */ /* 0x041fe40004705670 */
[----:B------:R-:W-:Y:S02]  /*00a0*/  ISETP.NE.AND P1, PT, R2, RZ, PT ;  /* 0x000000ff0200720c */ /* 0x000fe40003f25270 */
[----:B------:R0:W1:Y:S09]  /*00b0*/  SHFL.IDX PT, R2, R3, RZ, 0x1f ;  /* 0x00001fff03027589 */ /* 0x00007200000e0000 */
[----:B------:R-:W-:Y:S01]  /*00c0*/  VOTEU.ALL UP0, P0 ;  /* 0x00000000003f7886 */ /* 0x000fe20000000000 */
[----:B------:R-:W-:-:S04]  /*00d0*/  VOTEU.ALL UP1, P0 ;  /* 0x00000000003f7886 */ /* 0x000fc80000020000 */
[----:B------:R-:W2:Y:S01]  /*00e0*/  @!UP0 S2UR UR8, SR_CgaCtaId ;  /* 0x00000000000889c3 */ /* 0x000ea20000008800 */
[----:B------:R-:W-:Y:S01]  /*00f0*/  @!UP0 UMOV UR6, 0x400 ;  /* 0x0000040000068882 */ /* 0x000fe20000000000 */
[----:B------:R-:W-:-:S04]  /*0100*/  @!UP0 UIADD3 UR4, -UR4, 0x100000, URZ ;  /* 0x0010000004048890 */ /* 0x000fc8000fffe13f */
[----:B------:R-:W-:Y:S02]  /*0110*/  @!UP0 USHF.L.U32 UR5, UR4, 0xb, URZ ;  /* 0x0000000b04058899 */ /* 0x000fe4000800063f */
[----:B------:R-:W-:Y:S02]  /*0120*/  @!UP0 USHF.L.U32 UR4, UR4, 0x1, URZ ;  /* 0x0000000104048899 */ /* 0x000fe4000800063f */
[----:B--2---:R-:W-:Y:S02]  /*0130*/  @!UP0 ULEA UR8, UR8, UR6, 0x18 ;  /* 0x0000000608088291 */ /* 0x004fe4000f8ec03f */
[----:B------:R-:W-:-:S04]  /*0140*/  @!UP0 UIADD3 UR6, -UR7, 0x100000, URZ ;  /* 0x0010000007068890 */ /* 0x000fc8000fffe13f */
[----:B------:R-:W-:Y:S02]  /*0150*/  @!UP0 USHF.L.U32 UR7, UR6, 0xb, URZ ;  /* 0x0000000b06078899 */ /* 0x000fe4000800063f */
[----:B------:R-:W-:Y:S01]  /*0160*/  @!UP0 USHF.L.U32 UR6, UR6, 0x1, URZ ;  /* 0x0000000106068899 */ /* 0x000fe2000800063f */
[----:B------:R-:W-:-:S05]  /*0170*/  VOTEU.ALL UP0, P0 ;  /* 0x00000000003f7886 */ /* 0x000fca0000000000 */
[----:B------:R0:W2:Y:S06]  /*0180*/  @!UP0 SYNCS.EXCH.64 URZ, [UR8+0x2d800], UR4 ;  /* 0x02d80004083f85b2 */ /* 0x0000ac0008000100 */
[----:B------:R0:W3:Y:S02]  /*0190*/  @!UP1 SYNCS.EXCH.64 URZ, [UR8+0x2d820], UR6 ;  /* 0x02d82006083f95b2 */ /* 0x0000e40008000100 */
[----:B01----:R-:W-:Y:S05]  /*01a0*/  @P1 BRA `(.L_x_157) ;  /* 0x0000000000481947 */ /* 0x003fea0003800000 */
[----:B------:R-:W0:Y:S01]  /*01b0*/  S2UR UR5, SR_CgaCtaId ;  /* 0x00000000000579c3 */ /* 0x000e220000008800 */
[----:B------:R-:W-:Y:S01]  /*01c0*/  UMOV UR4, 0x400 ;  /* 0x0000040000047882 */ /* 0x000fe20000000000 */
[----:B------:R-:W-:Y:S01]  /*01d0*/  UMOV UR6, 0x80 ;  /* 0x0000008000067882 */ /* 0x000fe20000000000 */
[----:B------:R-:W-:Y:S01]  /*01e0*/  UMOV UR7, 0x180 ;  /* 0x0000018000077882 */ /* 0x000fe20000000000 */
[----:B------:R-:W-:Y:S01]  /*01f0*/  ELECT P0, URZ, PT ;  /* 0x00000000003f782f */ /* 0x000fe20003800000 */
[----:B0-----:R-:W-:Y:S02]  /*0200*/  ULEA UR8, UR5, UR4, 0x18 ;  /* 0x0000000405087291 */ /* 0x001fe4000f8ec03f */
[----:B------:R-:W-:-:S04]  /*0210*/  UIADD3 UR4, -UR6, 0x100000, URZ ;  /* 0x0010000006047890 */ /* 0x000fc8000fffe13f */
[----:B------:R-:W-:Y:S02]  /*0220*/  USHF.L.U32 UR5, UR4, 0xb, URZ ;  /* 0x0000000b04057899 */ /* 0x000fe4000800063f */
[----:B------:R-:W-:Y:S02]  /*0230*/  USHF.L.U32 UR4, UR4, 0x1, URZ ;  /* 0x0000000104047899 */ /* 0x000fe4000800063f */
[----:B------:R-:W-:-:S04]  /*0240*/  UIADD3 UR6, -UR7, 0x100000, URZ ;  /* 0x0010000007067890 */ /* 0x000fc8000fffe13f */
[----:B------:R-:W-:Y:S02]  /*0250*/  USHF.L.U32 UR7, UR6, 0xb, URZ ;  /* 0x0000000b06077899 */ /* 0x000fe4000800063f */
[----:B------:R-:W-:Y:S01]  /*0260*/  USHF.L.U32 UR6, UR6, 0x1, URZ ;  /* 0x0000000106067899 */ /* 0x000fe2000800063f */
[----:B------:R-:W0:Y:S03]  /*0270*/  FENCE.VIEW.ASYNC.S ;  /* 0x00000000000073c6 */ /* 0x000e260000000000 */
[----:B0-----:R0:W1:Y:S08]  /*0280*/  SYNCS.EXCH.64 URZ, [UR8+0x2d830], UR4 ;  /* 0x02d83004083f75b2 */ /* 0x0010700008000100 */
[----:B------:R0:W4:Y:S01]  /*0290*/  SYNCS.EXCH.64 URZ, [UR8+0x2d840], UR6 ;  /* 0x02d84006083f75b2 */ /* 0x0001220008000100 */
[----:B------:R0:W0:Y:S01]  /*02a0*/  SYNCS.EXCH.64 URZ, [UR8+0x2d838], UR4 ;  /* 0x02d83804083f75b2 */ /* 0x0000220008000100 */
[----:B------:R0:W0:Y:S01]  /*02b0*/  SYNCS.EXCH.64 URZ, [UR8+0x2d848], UR6 ;  /* 0x02d84806083f75b2 */ /* 0x0000220008000100 */
[----:B------:R-:W-:Y:S01]  /*02c0*/  NOP ;  /* 0x0000000000007918 */ /* 0x000fe20000000000 */
.L_x_157:
[----:B------:R-:W5:Y:S01]  /*02d0*/  SHFL.IDX PT, R3, R0, RZ, 0x1f ;  /* 0x00001fff00037589 */ /* 0x000f6200000e0000 */
[----:B------:R-:W-:Y:S01]  /*02e0*/  NOP ;  /* 0x0000000000007918 */ /* 0x000fe20000000000 */
[----:B-----5:R-:W-:-:S13]  /*02f0*/  ISETP.NE.AND P0, PT, R3, RZ, PT ;  /* 0x000000ff0300720c */ /* 0x020fda0003f05270 */
[----:B------:R-:W-:Y:S05]  /*0300*/  @P0 BRA `(.L_x_158) ;  /* 0x0000000000480947 */ /* 0x000fea0003800000 */
[----:B0-----:R-:W0:Y:S01]  /*0310*/  S2UR UR5, SR_CgaCtaId ;  /* 0x00000000000579c3 */ /* 0x001e220000008800 */
        /* <DEDUP_REMOVED lines=12> */
[----:B0-----:R0:W0:Y:S08]  /*03e0*/  SYNCS.EXCH.64 URZ, [UR8+0x2d850], UR4 ;  /* 0x02d85004083f75b2 */ /* 0x0010300008000100 */
[----:B------:R0:W0:Y:S01]  /*03f0*/  SYNCS.EXCH.64 URZ, [UR8+0x2d860], UR6 ;  /* 0x02d86006083f75b2 */ /* 0x0000220008000100 */
[----:B------:R0:W0:Y:S01]  /*0400*/  SYNCS.EXCH.64 URZ, [UR8+0x2d858], UR4 ;  /* 0x02d85804083f75b2 */ /* 0x0000220008000100 */
[----:B------:R0:W0:Y:S01]  /*0410*/  SYNCS.EXCH.64 URZ, [UR8+0x2d868], UR6 ;  /* 0x02d86806083f75b2 */ /* 0x0000220008000100 */
[----:B------:R-:W-:Y:S01]  /*0420*/  NOP ;  /* 0x0000000000007918 */ /* 0x000fe20000000000 */
.L_x_158:
[----:B------:R-:W5:Y:S01]  /*0430*/  SHFL.IDX PT, R3, R0, RZ, 0x1f ;  /* 0x00001fff00037589 */ /* 0x000f6200000e0000 */
[----:B------:R-:W-:Y:S01]  /*0440*/  NOP ;  /* 0x0000000000007918 */ /* 0x000fe20000000000 */
[----:B-----5:R-:W-:-:S13]  /*0450*/  ISETP.NE.AND P0, PT, R3, RZ, PT ;  /* 0x000000ff0300720c */ /* 0x020fda0003f05270 */
[----:B------:R-:W-:Y:S05]  /*0460*/  @P0 BRA `(.L_x_159) ;  /* 0x0000000000380947 */ /* 0x000fea0003800000 */
[----:B0-----:R-:W0:Y:S01]  /*0470*/  S2UR UR5, SR_CgaCtaId ;  /* 0x00000000000579c3 */ /* 0x001e220000008800 */
[----:B------:R-:W-:Y:S01]  /*0480*/  UMOV UR4, 0x400 ;  /* 0x0000040000047882 */ /* 0x000fe20000000000 */
[----:B------:R-:W-:Y:S01]  /*0490*/  UMOV UR7, 0x80 ;  /* 0x0000008000077882 */ /* 0x000fe20000000000 */
[----:B------:R-:W-:Y:S01]  /*04a0*/  ELECT P0, URZ, PT ;  /* 0x00000000003f782f */ /* 0x000fe20003800000 */
[----:B0-----:R-:W-:Y:S02]  /*04b0*/  ULEA UR6, UR5, UR4, 0x18 ;  /* 0x0000000405067291 */ /* 0x001fe4000f8ec03f */
[----:B------:R-:W-:-:S04]  /*04c0*/  UIADD3 UR4, -UR7, 0x100000, URZ ;  /* 0x0010000007047890 */ /* 0x000fc8000fffe13f */
[----:B------:R-:W-:Y:S02]  /*04d0*/  USHF.L.U32 UR5, UR4, 0xb, URZ ;  /* 0x0000000b04057899 */ /* 0x000fe4000800063f */
[----:B------:R-:W-:Y:S01]  /*04e0*/  USHF.L.U32 UR4, UR4, 0x1, URZ ;  /* 0x0000000104047899 */ /* 0x000fe2000800063f */
[----:B------:R-:W0:Y:S11]  /*04f0*/  FENCE.VIEW.ASYNC.S ;  /* 0x00000000000073c6 */ /* 0x000e360000000000 */
[----:B0-----:R0:W0:Y:S01]  /*0500*/  SYNCS.EXCH.64 URZ, [UR6+0x2d870], UR4 ;  /* 0x02d87004063f75b2 */ /* 0x0010220008000100 */
[----:B------:R0:W0:Y:S01]  /*0510*/  SYNCS.EXCH.64 URZ, [UR6+0x2d880], UR4 ;  /* 0x02d88004063f75b2 */ /* 0x0000220008000100 */
[----:B------:R0:W0:Y:S01]  /*0520*/  SYNCS.EXCH.64 URZ, [UR6+0x2d878], UR4 ;  /* 0x02d87804063f75b2 */ /* 0x0000220008000100 */
[----:B------:R0:W0:Y:S01]  /*0530*/  SYNCS.EXCH.64 URZ, [UR6+0x2d888], UR4 ;  /* 0x02d88804063f75b2 */ /* 0x0000220008000100 */
[----:B------:R-:W-:Y:S01]  /*0540*/  NOP ;  /* 0x0000000000007918 */ /* 0x000fe20000000000 */
.L_x_159:
        /* <DEDUP_REMOVED lines=22> */
.L_x_160:
        /* <DEDUP_REMOVED lines=22> */
.L_x_161:
[----:B------:R-:W-:Y:S01]  /*0810*/  ISETP.NE.AND P0, PT, R2, RZ, PT ;  /* 0x000000ff0200720c */ /* 0x000fe20003f05270 */
[----:B------:R-:W-:Y:S01]  /*0820*/  IMAD.MOV.U32 R2, RZ, RZ, 0x1 ;  /* 0x00000001ff027424 */ /* 0x000fe200078e00ff */
[----:B------:R-:W-:Y:S01]  /*0830*/  NOP ;  /* 0x0000000000007918 */ /* 0x000fe20000000000 */
[----:B------:R-:W-:-:S03]  /*0840*/  ULDC.64 UR36, c[0x0][0x208] ;  /* 0x0000820000247ab9 */ /* 0x000fc60000000a00 */
[----:B------:R-:W-:-:S05]  /*0850*/  SEL R2, R2, 0x2, !P0 ;  /* 0x0000000202027807 */ /* 0x000fca0004000000 */
[----:B------:R0:W-:Y:S02]  /*0860*/  STL [R1+0x20], R2 ;  /* 0x0000200201007387 */ /* 0x0001e40000100800 */
[----:B01234-:R-:W-:Y:S06]  /*0870*/  BAR.SYNC.DEFER_BLOCKING 0x0 ;  /* 0x0000000000007b1d */ /* 0x01ffec0000010000 */
[----:B------:R-:W-:Y:S05]  /*0880*/  @!P0 BRA `(.L_x_162) ;  /* 0x0000009400ac8947 */ /* 0x000fea0003800000 */
.L_x_163:
[----:B------:R-:W-:-:S08]  /*0890*/  NOP ;  /* 0x0000000000007918 */ /* 0x000fd00000000000 */
[----:B------:R-:W0:Y:S02]  /*08a0*/  USETMAXREG.TRY_ALLOC.CTAPOOL UP0, 0xa0 ;  /* 0x000000a0000079c8 */ /* 0x000e240008000600 */
[----:B0-----:R-:W-:-:S13]  /*08b0*/  PLOP3.LUT P0, PT, PT, PT, UP0, 0x80, 0x0 ;  /* 0x000000000000781c */ /* 0x001fda0003f0f008 */
[----:B------:R-:W-:Y:S05]  /*08c0*/  @!P0 BRA `(.L_x_163) ;  /* 0xfffffffc00f08947 */ /* 0x000fea000383ffff */
[----:B------:R-:W0:Y:S01]  /*08d0*/  S2R R2, SR_TID.X ;  /* 0x0000000000027919 */ /* 0x000e220000002100 */
[----:B------:R-:W1:Y:S01]  /*08e0*/  S2UR UR42, SR_CgaCtaId ;  /* 0x00000000002a79c3 */ /* 0x000e620000008800 */
[----:B------:R-:W-:Y:S01]  /*08f0*/  UMOV UR41, 0x400 ;  /* 0x0000040000297882 */ /* 0x000fe20000000000 */
[----:B------:R-:W-:Y:S01]  /*0900*/  ULDC UR4, c[0x0][0xc3c] ;  /* 0x00030f0000047ab9 */ /* 0x000fe20000000800 */
[----:B-1----:R-:W-:-:S05]  /*0910*/  ULEA UR41, UR42, UR41, 0x18 ;  /* 0x000000292a297291 */ /* 0x002fca000f8ec03f */
[----:B------:R-:W-:Y:S06]  /*0920*/  BAR.ARV 0x8, 0x200 ;  /* 0x0208000000007b1d */ /* 0x000fec0000002000 */
[----:B0-----:R-:W-:-:S04]  /*0930*/  LOP3.LUT R0, R2, 0xffffff80, RZ, 0xc0, !PT ;  /* 0xffffff8002007812 */ /* 0x001fc800078ec0ff */
[----:B------:R-:W-:-:S13]  /*0940*/  ISETP.NE.AND P0, PT, R0, 0x80, PT ;  /* 0x000000800000780c */ /* 0x000fda0003f05270 */
[----:B------:R-:W-:Y:S08]  /*0950*/  @!P0 BAR.ARV 0x9, 0x100 ;  /* 0x0244000000008b1d */ /* 0x000ff00000002000 */
[----:B------:R-:W-:Y:S06]  /*0960*/  BAR.SYNC.DEFER_BLOCKING 0x5, 0x200 ;  /* 0x0148000000007b1d */ /* 0x000fec0000010000 */
[----:B------:R-:W0:Y:S02]  /*0970*/  LDS.128 R8, [UR41+0x2d8d0] ;  /* 0x02d8d029ff087984 */ /* 0x000e240008000c00 */
[----:B------:R-:W-:Y:S06]  /*0980*/  BAR.ARV 0x4, 0x200 ;  /* 0x0108000000007b1d */ /* 0x000fec0000002000 */
[----:B0-----:R-:W-:-:S13]  /*0990*/  ISETP.GE.AND P0, PT, R11, UR4, PT ;  /* 0x000000040b007c0c */ /* 0x001fda000bf06270 */
[----:B------:R-:W-:Y:S05]  /*09a0*/  @P0 EXIT ;  /* 0x000000000000094d */ /* 0x000fea0003800000 */
[----:B------:R-:W2:Y:S01]  /*09b0*/  LDL R19, [R1+0x20] ;  /* 0x0000200001137983 */ /* 0x000ea20000100800 */
[----:B------:R-:W-:-:S05]  /*09c0*/  VIADD R17, R2, 0xffffff80 ;  /* 0xffffff8002117836 */ /* 0x000fca0000000000 */
[----:B------:R-:W-:-:S04]  /*09d0*/  SHF.R.S32.HI R0, RZ, 0x1f, R17 ;  /* 0x0000001fff007819 */ /* 0x000fc80000011411 */
[CC--:B------:R-:W-:Y:S02]  /*09e0*/  LEA.HI R2, R0.reuse, R17.reuse, RZ, 0x7 ;  /* 0x0000001100027211 */ /* 0x0c0fe400078f38ff */
[----:B------:R-:W-:Y:S02]  /*09f0*/  LEA.HI R3, R0, R17, RZ, 0x4 ;  /* 0x0000001100037211 */ /* 0x000fe400078f20ff */
[----:B------:R-:W-:-:S05]  /*0a00*/  LOP3.LUT R4, R2, 0xffffff80, RZ, 0xc0, !PT ;  /* 0xffffff8002047812 */ /* 0x000fca00078ec0ff */
[----:B------:R-:W-:Y:S01]  /*0a10*/  IMAD.IADD R18, R17, 0x1, -R4 ;  /* 0x0000000111127824 */ /* 0x000fe200078e0a04 */
[----:B------:R-:W-:-:S05]  /*0a20*/  LOP3.LUT R4, R3, 0xfffffff0, RZ, 0xc0, !PT ;  /* 0xfffffff003047812 */ /* 0x000fca00078ec0ff */
[----:B------:R-:W-:Y:S01]  /*0a30*/  IMAD.IADD R4, R17, 0x1, -R4 ;  /* 0x0000000111047824 */ /* 0x000fe200078e0a04 */
[----:B------:R-:W-:Y:S02]  /*0a40*/  SHF.R.S32.HI R6, RZ, 0x4, R3 ;  /* 0x00000004ff067819 */ /* 0x000fe40000011403 */
[----:B------:R-:W-:Y:S02]  /*0a50*/  LEA.HI R7, R0, R17, RZ, 0x5 ;  /* 0x0000001100077211 */ /* 0x000fe400078f28ff */
[----:B------:R-:W-:Y:S02]  /*0a60*/  SHF.R.S32.HI R5, RZ, 0x1f, R4 ;  /* 0x0000001fff057819 */ /* 0x000fe40000011404 */
[----:B------:R-:W-:Y:S02]  /*0a70*/  LEA.HI R3, R3, R6, RZ, 0x1 ;  /* 0x0000000603037211 */ /* 0x000fe400078f08ff */
[----:B------:R-:W-:Y:S02]  /*0a80*/  LEA.HI R5, R5, R4, RZ, 0x3 ;  /* 0x0000000405057211 */ /* 0x000fe400078f18ff */
[----:B------:R-:W-:-:S02]  /*0a90*/  SHF.R.S32.HI R16, RZ, 0x7, R2 ;  /* 0x00000007ff107819 */ /* 0x000fc40000011402 */
[----:B------:R-:W-:Y:S02]  /*0aa0*/  SHF.R.S32.HI R8, RZ, 0x5, R7 ;  /* 0x00000005ff087819 */ /* 0x000fe40000011407 */
[----:B------:R-:W-:Y:S02]  /*0ab0*/  LOP3.LUT R7, R3, 0x1ffffffe, RZ, 0xc0, !PT ;  /* 0x1ffffffe03077812 */ /* 0x000fe400078ec0ff */
[----:B------:R-:W-:Y:S01]  /*0ac0*/  LOP3.LUT R3, R5, 0xfffffff8, RZ, 0xc0, !PT ;  /* 0xfffffff805037812 */ /* 0x000fe200078ec0ff */
[----:B------:R-:W-:Y:S01]  /*0ad0*/  IMAD.HI R2, R16, 0x55555556, RZ ;  /* 0x5555555610027827 */ /* 0x000fe200078e02ff */
[----:B------:R-:W-:-:S03]  /*0ae0*/  SHF.R.S32.HI R12, RZ, 0x1f, R18 ;  /* 0x0000001fff0c7819 */ /* 0x000fc60000011412 */
[----:B------:R-:W-:Y:S01]  /*0af0*/  IMAD.IADD R3, R4, 0x1, -R3 ;  /* 0x0000000104037824 */ /* 0x000fe200078e0a03 */
[----:B------:R-:W-:Y:S01]  /*0b00*/  LEA.HI R13, R12, R18, RZ, 0x2 ;  /* 0x000000120c0d7211 */ /* 0x000fe200078f10ff */
[----:B------:R-:W-:Y:S02]  /*0b10*/  IMAD.IADD R7, R6, 0x1, -R7 ;  /* 0x0000000106077824 */ /* 0x000fe400078e0a07 */
[----:B------:R-:W-:Y:S01]  /*0b20*/  IMAD R6, R8, 0x10, R4 ;  /* 0x0000001008067824 */ /* 0x000fe200078e0204 */
[----:B------:R-:W-:Y:S01]  /*0b30*/  LEA.HI R4, R2, R2, RZ, 0x1 ;  /* 0x0000000202047211 */ /* 0x000fe200078f08ff */
[----:B------:R-:W-:Y:S01]  /*0b40*/  IMAD.SHL.U32 R2, R3, 0x40, RZ ;  /* 0x0000004003027824 */ /* 0x000fe200078e00ff */
[--C-:B------:R-:W-:Y:S02]  /*0b50*/  SHF.R.S32.HI R14, RZ, 0x2, R13.reuse ;  /* 0x00000002ff0e7819 */ /* 0x100fe4000001140d */
[----:B------:R-:W-:Y:S01]  /*0b60*/  SHF.R.S32.HI R15, RZ, 0x1f, R13 ;  /* 0x0000001fff0f7819 */ /* 0x000fe2000001140d */
[----:B------:R-:W-:Y:S01]  /*0b70*/  IMAD.SHL.U32 R7, R7, 0x8, RZ ;  /* 0x0000000807077824 */ /* 0x000fe200078e00ff */
[----:B------:R-:W-:Y:S01]  /*0b80*/  LOP3.LUT R2, R2, 0x1c0, RZ, 0xc0, !PT ;  /* 0x000001c002027812 */ /* 0x000fe200078ec0ff */
[----:B------:R-:W-:Y:S01]  /*0b90*/  IMAD.SHL.U32 R5, R5, 0x40, RZ ;  /* 0x0000004005057824 */ /* 0x000fe200078e00ff */
[----:B------:R-:W-:Y:S01]  /*0ba0*/  LEA.HI R15, R15, R14, RZ, 0x3 ;  /* 0x0000000e0f0f7211 */ /* 0x000fe200078f18ff */
[--C-:B------:R-:W-:Y:S01]  /*0bb0*/  IMAD.U32 R6, R6, 0x20, R7.reuse ;  /* 0x0000002006067824 */ /* 0x100fe200078e0007 */
[----:B------:R-:W-:-:S02]  /*0bc0*/  LOP3.LUT R7, R2, 0x8, R7, 0xf8, !PT ;  /* 0x0000000802077812 */ /* 0x000fc400078ef807 */
[----:B------:R-:W-:Y:S02]  /*0bd0*/  LOP3.LUT R15, R15, 0xfffffff8, RZ, 0xc0, !PT ;  /* 0xfffffff80f0f7812 */ /* 0x000fe400078ec0ff */
[----:B------:R-:W-:Y:S02]  /*0be0*/  LEA.HI R12, R12, R18, RZ, 0x5 ;  /* 0x000000120c0c7211 */ /* 0x000fe400078f28ff */
[----:B------:R-:W-:Y:S02]  /*0bf0*/  LOP3.LUT R5, R5, 0x7ffffe00, RZ, 0xc0, !PT ;  /* 0x7ffffe0005057812 */ /* 0x000fe400078ec0ff */
[----:B------:R-:W-:Y:S02]  /*0c00*/  SHF.R.U32.HI R2, RZ, 0x3, R2 ;  /* 0x00000003ff027819 */ /* 0x000fe40000011602 */
[----:B------:R-:W-:Y:S01]  /*0c10*/  IADD3 R15, R14, -R15, RZ ;  /* 0x8000000f0e0f7210 */ /* 0x000fe20007ffe0ff */
[----:B------:R-:W-:Y:S01]  /*0c20*/  IMAD R5, R8, 0x400, R5 ;  /* 0x0000040008057824 */ /* 0x000fe200078e0205 */
[----:B------:R-:W-:-:S02]  /*0c30*/  SHF.R.S32.HI R12, RZ, 0x5, R12 ;  /* 0x00000005ff0c7819 */ /* 0x000fc4000001140c */
[----:B------:R-:W-:Y:S02]  /*0c40*/  LOP3.LUT R2, R7, R2, RZ, 0x3c, !PT ;  /* 0x0000000207027212 */ /* 0x000fe400078e3cff */
[----:B------:R-:W-:Y:S01]  /*0c50*/  LEA.HI R0, R0, R17, RZ, 0x2 ;  /* 0x0000001100007211 */ /* 0x000fe200078f10ff */
[----:B------:R-:W-:Y:S02]  /*0c60*/  IMAD R4, R4, -0x3, R16 ;  /* 0xfffffffd04047824 */ /* 0x000fe400078e0210 */
[----:B------:R-:W-:Y:S02]  /*0c70*/  IMAD R15, R12, 0x10, R15 ;  /* 0x000000100c0f7824 */ /* 0x000fe400078e020f */
[----:B------:R-:W-:Y:S01]  /*0c80*/  IMAD.IADD R16, R5, 0x1, R2 ;  /* 0x0000000105107824 */ /* 0x000fe200078e0202 */
[----:B------:R-:W-:Y:S02]  /*0c90*/  LOP3.LUT R2, R0, 0xfffffffc, RZ, 0xc0, !PT ;  /* 0xfffffffc00027812 */ /* 0x000fe400078ec0ff */
[----:B------:R-:W-:-:S02]  /*0ca0*/  LOP3.LUT R13, R13, 0x7ffffffc, RZ, 0xc0, !PT ;  /* 0x7ffffffc0d0d7812 */ /* 0x000fc400078ec0ff */
[----:B------:R-:W-:Y:S01]  /*0cb0*/  LEA R8, R4, R15, 0x6 ;  /* 0x0000000f04087211 */ /* 0x000fe200078e30ff */
[----:B------:R-:W-:Y:S02]  /*0cc0*/  IMAD.IADD R4, R17, 0x1, -R2 ;  /* 0x0000000111047824 */ /* 0x000fe400078e0a02 */
[----:B------:R-:W-:Y:S01]  /*0cd0*/  IMAD.IADD R13, R18, 0x1, -R13 ;  /* 0x00000001120d7824 */ /* 0x000fe200078e0a0d */
[----:B------:R-:W-:Y:S02]  /*0ce0*/  R2P PR, R3, 0x6 ;  /* 0x0000000603007804 */ /* 0x000fe40000000000 */
[C---:B------:R-:W-:Y:S01]  /*0cf0*/  SHF.L.U32 R137, R4.reuse, 0x3, RZ ;  /* 0x0000000304897819 */ /* 0x040fe200000006ff */
[----:B------:R-:W-:Y:S01]  /*0d00*/  IMAD.SHL.U32 R157, R13, 0x2, RZ ;  /* 0x000000020d9d7824 */ /* 0x000fe200078e00ff */
[----:B------:R-:W-:-:S03]  /*0d10*/  LEA.HI R3, R4, R4, RZ, 0x1 ;  /* 0x0000000404037211 */ /* 0x000fc600078f08ff */
[----:B------:R-:W-:Y:S01]  /*0d20*/  VIADD R143, R137, 0x40 ;  /* 0x00000040898f7836 */ /* 0x000fe20000000000 */
[----:B------:R-:W-:Y:S01]  /*0d30*/  LOP3.LUT R3, R3, 0x1ffffffe, RZ, 0xc0, !PT ;  /* 0x1ffffffe03037812 */ /* 0x000fe200078ec0ff */
[C---:B------:R-:W-:Y:S02]  /*0d40*/  VIADD R154, R157.reuse, 0x8 ;  /* 0x000000089d9a7836 */ /* 0x040fe40000000000 */
[C---:B------:R-:W-:Y:S01]  /*0d50*/  VIADD R151, R157.reuse, 0x20 ;  /* 0x000000209d977836 */ /* 0x040fe20000000000 */
[----:B------:R-:W-:Y:S01]  /*0d60*/  SHF.R.S32.HI R0, RZ, 0x2, R0 ;  /* 0x00000002ff007819 */ /* 0x000fe20000011400 */
[C---:B------:R-:W-:Y:S01]  /*0d70*/  VIADD R148, R157.reuse, 0x38 ;  /* 0x000000389d947836 */ /* 0x040fe20000000000 */
[----:B------:R-:W-:Y:S01]  /*0d80*/  SHF.R.S32.HI R0, RZ, 0x1f, R143 ;  /* 0x0000001fff007819 */ /* 0x000fe2000001148f */
[----:B------:R-:W-:Y:S01]  /*0d90*/  VIADD R145, R157, 0x50 ;  /* 0x000000509d917836 */ /* 0x000fe20000000000 */
[----:B------:R-:W-:Y:S01]  /*0da0*/  SHF.R.S32.HI R0, RZ, 0x1f, R154 ;  /* 0x0000001fff007819 */ /* 0x000fe2000001149a */
[----:B------:R-:W-:Y:S01]  /*0db0*/  IMAD.IADD R3, R4, 0x1, -R3 ;  /* 0x0000000104037824 */ /* 0x000fe200078e0a03 */
[----:B------:R-:W-:-:S02]  /*0dc0*/  SHF.R.S32.HI R0, RZ, 0x1f, R151 ;  /* 0x0000001fff007819 */ /* 0x000fc40000011497 */
[----:B------:R-:W-:Y:S02]  /*0dd0*/  SHF.R.S32.HI R0, RZ, 0x1f, R148 ;  /* 0x0000001fff007819 */ /* 0x000fe40000011494 */
[----:B------:R-:W-:Y:S01]  /*0de0*/  SHF.R.S32.HI R0, RZ, 0x1f, R145 ;  /* 0x0000001fff007819 */ /* 0x000fe20000011491 */
[----:B------:R-:W-:Y:S01]  /*0df0*/  IMAD R0, R3, 0x8, R8 ;  /* 0x0000000803007824 */ /* 0x000fe200078e0208 */
[----:B------:R0:W-:Y:S04]  /*0e00*/  STL [R1+0x44], R6 ;  /* 0x0000440601007387 */ /* 0x0001e80000100800 */
[----:B------:R1:W-:Y:S04]  /*0e10*/  STL [R1+0x3c], R8 ;  /* 0x00003c0801007387 */ /* 0x0003e80000100800 */
[----:B------:R1:W-:Y:S04]  /*0e20*/  STL [R1+0x8], RZ ;  /* 0x000008ff01007387 */ /* 0x0003e80000100800 */
[----:B------:R1:W-:Y:S01]  /*0e30*/  STL [R1+0x40], R0 ;  /* 0x0000400001007387 */ /* 0x0003e20000100800 */
[----:B------:R-:W-:Y:S01]  /*0e40*/  LEA R16, R16, UR41, 0x1 ;  /* 0x0000002910107c11 */ /* 0x000fe2000f8e08ff */
[----:B------:R-:W-:-:S02]  /*0e50*/  IMAD.MOV.U32 R17, RZ, RZ, 0x40 ;  /* 0x00000040ff117424 */ /* 0x000fc400078e00ff */
[----:B------:R-:W-:Y:S01]  /*0e60*/  VIADD R142, R137, 0x20 ;  /* 0x00000020898e7836 */ /* 0x000fe20000000000 */
[----:B------:R-:W-:Y:S01]  /*0e70*/  IADD3 R152, R157, 0x18, RZ ;  /* 0x000000189d987810 */ /* 0x000fe20007ffe0ff */
[C---:B------:R-:W-:Y:S01]  /*0e80*/  VIADD R18, R16.reuse, 0x21800 ;  /* 0x0002180010127836 */ /* 0x040fe20000000000 */
[----:B------:R-:W-:Y:S01]  /*0e90*/  SEL R17, R17, 0xffffffc0, !P2 ;  /* 0xffffffc011117807 */ /* 0x000fe20005000000 */
[C---:B------:R-:W-:Y:S02]  /*0ea0*/  VIADD R153, R157.reuse, 0x10 ;  /* 0x000000109d997836 */ /* 0x040fe40000000000 */
[C---:B------:R-:W-:Y:S02]  /*0eb0*/  VIADD R149, R157.reuse, 0x30 ;  /* 0x000000309d957836 */ /* 0x040fe40000000000 */
[C---:B------:R-:W-:Y:S02]  /*0ec0*/  VIADD R150, R157.reuse, 0x28 ;  /* 0x000000289d967836 */ /* 0x040fe40000000000 */
[C---:B------:R-:W-:Y:S01]  /*0ed0*/  VIADD R146, R157.reuse, 0x48 ;  /* 0x000000489d927836 */ /* 0x040fe20000000000 */
[----:B------:R-:W-:Y:S01]  /*0ee0*/  SHF.R.S32.HI R4, RZ, 0x1f, R142 ;  /* 0x0000001fff047819 */ /* 0x000fe2000001148e */
[C---:B------:R-:W-:Y:S01]  /*0ef0*/  VIADD R147, R157.reuse, 0x40 ;  /* 0x000000409d937836 */ /* 0x040fe20000000000 */
[----:B------:R-:W-:Y:S01]  /*0f00*/  IADD3 R144, R157, 0x58, RZ ;  /* 0x000000589d907810 */ /* 0x000fe20007ffe0ff */
[----:B------:R-:W-:Y:S01]  /*0f10*/  VIADD R23, R16, 0x21820 ;  /* 0x0002182010177836 */ /* 0x000fe20000000000 */
[----:B------:R-:W-:Y:S01]  /*0f20*/  SHF.R.S32.HI R4, RZ, 0x1f, R152 ;  /* 0x0000001fff047819 */ /* 0x000fe20000011498 */
[C---:B------:R-:W-:Y:S01]  /*0f30*/  @P1 VIADD R23, R18.reuse, 0xffffffe0 ;  /* 0xffffffe012171836 */ /* 0x040fe20000000000 */
[----:B------:R-:W-:Y:S01]  /*0f40*/  SHF.R.S32.HI R4, RZ, 0x1f, R149 ;  /* 0x0000001fff047819 */ /* 0x000fe20000011495 */
[----:B------:R-:W-:Y:S01]  /*0f50*/  IMAD.MOV.U32 R5, RZ, RZ, R9 ;  /* 0x000000ffff057224 */ /* 0x000fe200078e0009 */
[----:B------:R-:W-:Y:S01]  /*0f60*/  SHF.R.S32.HI R9, RZ, 0x1f, R153 ;  /* 0x0000001fff097819 */ /* 0x000fe20000011499 */
[----:B------:R-:W-:Y:S01]  /*0f70*/  IMAD.IADD R18, R18, 0x1, R17 ;  /* 0x0000000112127824 */ /* 0x000fe200078e0211 */
[----:B------:R-:W-:Y:S01]  /*0f80*/  SHF.R.S32.HI R9, RZ, 0x1f, R150 ;  /* 0x0000001fff097819 */ /* 0x000fe20000011496 */
[----:B0-----:R-:W-:Y:S01]  /*0f90*/  IMAD.MOV.U32 R6, RZ, RZ, R10 ;  /* 0x000000ffff067224 */ /* 0x001fe200078e000a */
[----:B------:R-:W-:Y:S01]  /*0fa0*/  SHF.R.S32.HI R4, RZ, 0x1f, R146 ;  /* 0x0000001fff047819 */ /* 0x000fe20000011492 */
[----:B------:R-:W-:Y:S01]  /*0fb0*/  IMAD.MOV.U32 R7, RZ, RZ, R11 ;  /* 0x000000ffff077224 */ /* 0x000fe200078e000b */
[----:B------:R-:W-:Y:S01]  /*0fc0*/  SHF.R.S32.HI R9, RZ, 0x1f, R147 ;  /* 0x0000001fff097819 */ /* 0x000fe20000011493 */
[----:B------:R-:W-:Y:S01]  /*0fd0*/  IMAD.MOV.U32 R2, RZ, RZ, RZ ;  /* 0x000000ffff027224 */ /* 0x000fe200078e00ff */
[----:B------:R-:W-:Y:S01]  /*0fe0*/  SHF.R.S32.HI R4, RZ, 0x1f, R144 ;  /* 0x0000001fff047819 */ /* 0x000fe20000011490 */
[----:B------:R-:W-:-:S02]  /*0ff0*/  IMAD.IADD R17, R17, 0x1, R23 ;  /* 0x0000000111117824 */ /* 0x000fc400078e0217 */
[----:B------:R-:W-:Y:S01]  /*1000*/  VIADD R136, R23, 0x6000 ;  /* 0x0000600017887836 */ /* 0x000fe20000000000 */
[----:B------:R-:W-:Y:S01]  /*1010*/  UMOV UR38, URZ ;  /* 0x0000003f00267c82 */ /* 0x000fe20008000000 */
[----:B-12---:R-:W-:-:S07]  /*1020*/  LOP3.LUT R19, R19, 0x1, RZ, 0xfc, !PT ;  /* 0x0000000113137812 */ /* 0x006fce00078efcff */
.L_x_205:
[----:B0-----:R-:W0:Y:S01]  /*1030*/  LDC.64 R138, c[0x0][0xc88] ;  /* 0x00032200ff8a7b82 */ /* 0x001e220000000a00 */
[----:B------:R-:W-:-:S07]  /*1040*/  ULDC.64 UR4, c[0x0][0xa28] ;  /* 0x00028a0000047ab9 */ /* 0x000fce0000000a00 */
[----:B-1234-:R-:W1:Y:S08]  /*1050*/  LDC.64 R10, c[0x0][0x418] ;  /* 0x00010600ff0a7b82 */ /* 0x01ee700000000a00 */
[----:B------:R-:W2:Y:S01]  /*1060*/  LDC R0, c[0x0][0x424] ;  /* 0x00010900ff007b82 */ /* 0x000ea20000000800 */
[----:B0-----:R-:W-:-:S07]  /*1070*/  IMAD.WIDE R138, R7, 0x4, R138 ;  /* 0x00000004078a7825 */ /* 0x001fce00078e028a */
[----:B------:R-:W0:Y:S01]  /*1080*/  LDC R89, c[0x0][0x2f0] ;  /* 0x0000bc00ff597b82 */ /* 0x000e220000000800 */
[----:B------:R-:W3:Y:S01]  /*1090*/  LDG.E R138, desc[UR36][R138.64] ;  /* 0x000000248a8a7981 */ /* 0x000ee2000c1e1900 */
[----:B------:R-:W-:Y:S02]  /*10a0*/  ISETP.NE.U32.AND P0, PT, RZ, UR4, PT ;  /* 0x00000004ff007c0c */ /* 0x000fe4000bf05070 */
[----:B------:R-:W-:Y:S02]  /*10b0*/  MOV R4, RZ ;  /* 0x000000ff00047202 */ /* 0x000fe40000000f00 */
[----:B------:R-:W-:Y:S02]  /*10c0*/  ISETP.NE.AND.EX P0, PT, RZ, UR5, PT, P0 ;  /* 0x00000005ff007c0c */ /* 0x000fe4000bf05300 */
[----:B---3--:R-:W-:-:S11]  /*10d0*/  SHF.R.S32.HI R156, RZ, 0x1f, R138 ;  /* 0x0000001fff9c7819 */ /* 0x008fd6000001148a */
[----:B------:R-:W-:-:S04]  /*10e0*/  @P0 LEA R8, P1, R138, UR4, 0x2 ;  /* 0x000000048a080c11 */ /* 0x000fc8000f8210ff */
[----:B------:R-:W-:Y:S01]  /*10f0*/  @P0 LEA.HI.X R9, R138, UR5, R156, 0x2, P1 ;  /* 0x000000058a090c11 */ /* 0x000fe200088f149c */
[----:B------:R-:W-:Y:S02]  /*1100*/  ULDC.64 UR4, c[0x0][0xa20] ;  /* 0x0002880000047ab9 */ /* 0x000fe40000000a00 */
[----:B------:R-:W-:Y:S02]  /*1110*/  ISETP.NE.U32.AND P1, PT, RZ, UR4, PT ;  /* 0x00000004ff007c0c */ /* 0x000fe4000bf25070 */
[----:B------:R3:W5:Y:S01]  /*1120*/  @P0 LDG.E R4, desc[UR36][R8.64] ;  /* 0x0000002408040981 */ /* 0x000762000c1e1900 */
[----:B-1----:R-:W-:Y:S02]  /*1130*/  ISETP.NE.U32.AND P0, PT, R10, RZ, PT ;  /* 0x000000ff0a00720c */ /* 0x002fe40003f05070 */
[----:B------:R-:W-:Y:S02]  /*1140*/  ISETP.NE.AND.EX P1, PT, RZ, UR5, PT, P1 ;  /* 0x00000005ff007c0c */ /* 0x000fe4000bf25310 */
[----:B------:R-:W-:-:S04]  /*1150*/  ISETP.NE.AND.EX P0, PT, R11, RZ, PT, P0 ;  /* 0x000000ff0b00720c */ /* 0x000fc80003f05300 */
[----:B--2---:R-:W-:-:S05]  /*1160*/  SEL R0, R0, 0x1, P0 ;  /* 0x0000000100007807 */ /* 0x004fca0000000000 */
[----:B0-----:R-:W-:Y:S02]  /*1170*/  IMAD R89, R0, R89, RZ ;  /* 0x0000005900597224 */ /* 0x001fe400078e02ff */
[----:B------:R-:W-:-:S04]  /*1180*/  @P1 LEA R10, P2, R138, UR4, 0x2 ;  /* 0x000000048a0a1c11 */ /* 0x000fc8000f8410ff */
[----:B------:R-:W-:-:S05]  /*1190*/  @P1 LEA.HI.X R11, R138, UR5, R156, 0x2, P2 ;  /* 0x000000058a0b1c11 */ /* 0x000fca00090f149c */
[----:B------:R3:W5:Y:S01]  /*11a0*/  @P1 LDG.E R89, desc[UR36][R10.64] ;  /* 0x000000240a591981 */ /* 0x000762000c1e1900 */
[----:B------:R-:W-:Y:S05]  /*11b0*/  @P1 BRA `(.L_x_164) ;  /* 0x0000000000241947 */ /* 0x000fea0003800000 */
[----:B------:R-:W-:Y:S02]  /*11c0*/  ULDC.64 UR4, c[0x0][0xa08] ;  /* 0x0002820000047ab9 */ /* 0x000fe40000000a00 */
[----:B------:R-:W-:-:S04]  /*11d0*/  ISETP.NE.U32.AND P0, PT, RZ, UR4, PT ;  /* 0x00000004ff007c0c */ /* 0x000fc8000bf05070 */
[----:B------:R-:W-:-:S13]  /*11e0*/  ISETP.NE.AND.EX P0, PT, RZ, UR5, PT, P0 ;  /* 0x00000005ff007c0c */ /* 0x000fda000bf05300 */
[----:B------:R-:W-:Y:S05]  /*11f0*/  @!P0 BRA `(.L_x_164) ;  /* 0x0000000000148947 */ /* 0x000fea0003800000 */
[----:B---3--:R-:W0:Y:S02]  /*1200*/  LDC.64 R8, c[0x0][0xa08] ;  /* 0x00028200ff087b82 */ /* 0x008e240000000a00 */
[----:B0-----:R-:W-:-:S05]  /*1210*/  IMAD.WIDE R8, R138, 0x4, R8 ;  /* 0x000000048a087825 */ /* 0x001fca00078e0208 */
[----:B-----5:R-:W2:Y:S04]  /*1220*/  LDG.E R89, desc[UR36][R8.64] ;  /* 0x0000002408597981 */ /* 0x020ea8000c1e1900 */
[----:B------:R-:W2:Y:S02]  /*1230*/  LDG.E R0, desc[UR36][R8.64+0x4] ;  /* 0x0000042408007981 */ /* 0x000ea4000c1e1900 */
[----:B--2---:R-:W-:-:S07]  /*1240*/  IMAD.IADD R89, R0, 0x1, -R89 ;  /* 0x0000000100597824 */ /* 0x004fce00078e0a59 */
.L_x_164:
[----:B-----5:R-:W-:Y:S01]  /*1250*/  IMAD.IADD R89, R89, 0x1, -R4 ;  /* 0x0000000159597824 */ /* 0x020fe200078e0a04 */
[C---:B------:R-:W-:Y:S01]  /*1260*/  LOP3.LUT R3, R6.reuse, 0xff000000, RZ, 0xc0, !PT ;  /* 0xff00000006037812 */ /* 0x040fe200078ec0ff */
[----:B------:R-:W-:Y:S01]  /*1270*/  IMAD.MOV.U32 R88, RZ, RZ, RZ ;  /* 0x000000ffff587224 */ /* 0x000fe200078e00ff */
[----:B------:R-:W-:Y:S01]  /*1280*/  LOP3.LUT R0, R6, 0xff0000, RZ, 0xc0, !PT ;  /* 0x00ff000006007812 */ /* 0x000fe200078ec0ff */
[C---:B------:R-:W-:Y:S01]  /*1290*/  VIADD R4, R89.reuse, 0x7f ;  /* 0x0000007f59047836 */ /* 0x040fe20000000000 */
[----:B------:R-:W-:Y:S02]  /*12a0*/  ISETP.GE.AND P0, PT, R89, 0x1, PT ;  /* 0x000000015900780c */ /* 0x000fe40003f06270 */
[----:B------:R-:W-:Y:S02]  /*12b0*/  SHF.R.U32.HI R3, RZ, 0x8, R3 ;  /* 0x00000008ff037819 */ /* 0x000fe40000011603 */
[----:B------:R-:W-:Y:S02]  /*12c0*/  SHF.R.S32.HI R7, RZ, 0x1f, R4 ;  /* 0x0000001fff077819 */ /* 0x000fe40000011404 */
[----:B------:R-:W-:-:S02]  /*12d0*/  LEA.HI R0, R0, R3, RZ, 0x10 ;  /* 0x0000000300007211 */ /* 0x000fc400078f80ff */
[----:B------:R-:W-:Y:S02]  /*12e0*/  LEA.HI R7, R7, R4, RZ, 0x7 ;  /* 0x0000000407077211 */ /* 0x000fe400078f38ff */
[----:B------:R-:W-:Y:S02]  /*12f0*/  LOP3.LUT R155, R0, 0xff, RZ, 0xc0, !PT ;  /* 0x000000ff009b7812 */ /* 0x000fe400078ec0ff */
[----:B------:R-:W-:Y:S02]  /*1300*/  SHF.R.U32.HI R140, RZ, 0x10, R0 ;  /* 0x00000010ff8c7819 */ /* 0x000fe40000011600 */
[----:B---3--:R-:W-:Y:S01]  /*1310*/  SHF.R.S32.HI R11, RZ, 0x7, R7 ;  /* 0x00000007ff0b7819 */ /* 0x008fe20000011407 */
[----:B------:R-:W-:Y:S06]  /*1320*/  @!P0 BRA `(.L_x_165) ;  /* 0x0000000000748947 */ /* 0x000fec0003800000 */
[----:B------:R-:W0:Y:S01]  /*1330*/  LDC R3, c[0x0][0x9f0] ;  /* 0x00027c00ff037b82 */ /* 0x000e220000000800 */
[----:B------:R-:W-:-:S04]  /*1340*/  ISETP.NE.AND P0, PT, R140, RZ, PT ;  /* 0x000000ff8c00720c */ /* 0x000fc80003f05270 */
[----:B0-----:R-:W-:-:S04]  /*1350*/  SEL R12, R140, R3, P0 ;  /* 0x000000038c0c7207 */ /* 0x001fc80000000000 */
[-C--:B------:R-:W-:Y:S02]  /*1360*/  IABS R4, R12.reuse ;  /* 0x0000000c00047213 */ /* 0x080fe40000000000 */
[----:B------:R-:W-:Y:S02]  /*1370*/  IADD3 R0, R11, -0x1, R12 ;  /* 0xffffffff0b007810 */ /* 0x000fe40007ffe00c */
[----:B------:R-:W0:Y:S01]  /*1380*/  I2F.RP R3, R4 ;  /* 0x0000000400037306 */ /* 0x000e220000209400 */
[----:B------:R-:W-:Y:S02]  /*1390*/  IABS R13, R12 ;  /* 0x0000000c000d7213 */ /* 0x000fe40000000000 */
[----:B------:R-:W-:Y:S02]  /*13a0*/  IABS R10, R0 ;  /* 0x00000000000a7213 */ /* 0x000fe40000000000 */
[----:B------:R-:W-:-:S04]  /*13b0*/  LOP3.LUT R0, R0, R12, RZ, 0x3c, !PT ;  /* 0x0000000c00007212 */ /* 0x000fc800078e3cff */
[----:B------:R-:W-:Y:S01]  /*13c0*/  ISETP.GE.AND P2, PT, R0, RZ, PT ;  /* 0x000000ff0000720c */ /* 0x000fe20003f46270 */
[----:B0-----:R-:W0:Y:S02]  /*13d0*/  MUFU.RCP R3, R3 ;  /* 0x0000000300037308 */ /* 0x001e240000001000 */
[----:B0-----:R-:W-:Y:S02]  /*13e0*/  VIADD R8, R3, 0xffffffe ;  /* 0x0ffffffe03087836 */ /* 0x001fe40000000000 */
[----:B------:R-:W-:-:S04]  /*13f0*/  IMAD.MOV R3, RZ, RZ, -R13 ;  /* 0x000000ffff037224 */ /* 0x000fc800078e0a0d */
[----:B------:R0:W1:Y:S02]  /*1400*/  F2I.FTZ.U32.TRUNC.NTZ R9, R8 ;  /* 0x0000000800097305 */ /* 0x000064000021f000 */
[----:B0-----:R-:W-:Y:S01]  /*1410*/  MOV R8, RZ ;  /* 0x000000ff00087202 */ /* 0x001fe20000000f00 */
[----:B-1----:R-:W-:-:S04]  /*1420*/  IMAD.MOV R7, RZ, RZ, -R9 ;  /* 0x000000ffff077224 */ /* 0x002fc800078e0a09 */
[----:B------:R-:W-:-:S04]  /*1430*/  IMAD R7, R7, R4, RZ ;  /* 0x0000000407077224 */ /* 0x000fc800078e02ff */
[----:B------:R-:W-:-:S06]  /*1440*/  IMAD.HI.U32 R9, R9, R7, R8 ;  /* 0x0000000709097227 */ /* 0x000fcc00078e0008 */
[----:B------:R-:W-:-:S04]  /*1450*/  IMAD.HI.U32 R9, R9, R10, RZ ;  /* 0x0000000a09097227 */ /* 0x000fc800078e00ff */
[----:B------:R-:W-:-:S05]  /*1460*/  IMAD R3, R9, R3, R10 ;  /* 0x0000000309037224 */ /* 0x000fca00078e020a */
[----:B------:R-:W-:-:S13]  /*1470*/  ISETP.GT.U32.AND P1, PT, R4, R3, PT ;  /* 0x000000030400720c */ /* 0x000fda0003f24070 */
[----:B------:R-:W-:Y:S02]  /*1480*/  @!P1 IMAD.IADD R3, R3, 0x1, -R4 ;  /* 0x0000000103039824 */ /* 0x000fe400078e0a04 */
[----:B------:R-:W-:Y:S01]  /*1490*/  @!P1 VIADD R9, R9, 0x1 ;  /* 0x0000000109099836 */ /* 0x000fe20000000000 */
[----:B------:R-:W-:Y:S02]  /*14a0*/  ISETP.NE.AND P1, PT, R12, RZ, PT ;  /* 0x000000ff0c00720c */ /* 0x000fe40003f25270 */
[----:B------:R-:W-:-:S13]  /*14b0*/  ISETP.GE.U32.AND P0, PT, R3, R4, PT ;  /* 0x000000040300720c */ /* 0x000fda0003f06070 */
[----:B------:R-:W-:-:S04]  /*14c0*/  @P0 VIADD R9, R9, 0x1 ;  /* 0x0000000109090836 */ /* 0x000fc80000000000 */
[----:B------:R-:W-:Y:S01]  /*14d0*/  @!P2 IMAD.MOV R9, RZ, RZ, -R9 ;  /* 0x000000ffff09a224 */ /* 0x000fe200078e0a09 */
[----:B------:R-:W-:-:S05]  /*14e0*/  @!P1 LOP3.LUT R9, RZ, R12, RZ, 0x33, !PT ;  /* 0x0000000cff099212 */ /* 0x000fca00078e33ff */
[----:B------:R-:W-:-:S07]  /*14f0*/  IMAD.MOV.U32 R88, RZ, RZ, R9 ;  /* 0x000000ffff587224 */ /* 0x000fce00078e0009 */
.L_x_165:
[-C--:B------:R-:W-:Y:S01]  /*1500*/  IMAD R22, R155, R88.reuse, RZ ;  /* 0x000000589b167224 */ /* 0x080fe200078e02ff */
[----:B------:R-:W-:Y:S01]  /*1510*/  LOP3.LUT R139, R6, 0xffff, RZ, 0xc0, !PT ;  /* 0x0000ffff068b7812 */ /* 0x000fe200078ec0ff */
[----:B------:R-:W-:Y:S01]  /*1520*/  IMAD.MOV.U32 R141, RZ, RZ, R5 ;  /* 0x000000ffff8d7224 */ /* 0x000fe200078e0005 */
[----:B------:R-:W-:Y:S01]  /*1530*/  PLOP3.LUT P0, PT, PT, PT, PT, 0x80, 0x0 ;  /* 0x000000000000781c */ /* 0x000fe20003f0f070 */
[----:B------:R-:W-:Y:S01]  /*1540*/  IMAD.MOV.U32 R3, RZ, RZ, RZ ;  /* 0x000000ffff037224 */ /* 0x000fe200078e00ff */
[----:B------:R-:W-:Y:S02]  /*1550*/  VIADDMNMX R88, R22, R88, R11, PT ;  /* 0x0000005816587246 */ /* 0x000fe4000380010b */
[----:B------:R-:W-:Y:S02]  /*1560*/  CS2R R134, SRZ ;  /* 0x0000000000867805 */ /* 0x000fe4000001ff00 */
[----:B------:R-:W-:Y:S02]  /*1570*/  MOV R0, RZ ;  /* 0x000000ff00007202 */ /* 0x000fe40000000f00 */
[----:B------:R-:W-:-:S02]  /*1580*/  CS2R R52, SRZ ;  /* 0x0000000000347805 */ /* 0x000fc4000001ff00 */
[----:B------:R-:W-:Y:S02]  /*1590*/  ISETP.GT.AND P1, PT, R88, R22, PT ;  /* 0x000000165800720c */ /* 0x000fe40003f24270 */
        /* <DEDUP_REMOVED lines=23> */
[----:B------:R-:W0:Y:S01]  /*1710*/  S2R R4, SR_TID.X ;  /* 0x0000000000047919 */ /* 0x000e220000002100 */
[----:B------:R-:W-:-:S04]  /*1720*/  UIADD3 UR6, UR41, 0x21800, URZ ;  /* 0x0002180029067890 */ /* 0x000fc8000fffe03f */
[----:B------:R-:W-:-:S06]  /*1730*/  ULOP3.LUT UP0, URZ, UR6, 0x3ff, URZ, 0xc0, !UPT ;  /* 0x000003ff063f7892 */ /* 0x000fcc000f80c03f */
[----:B------:R-:W-:Y:S01]  /*1740*/  PLOP3.LUT P0, PT, PT, PT, UP0, 0x80, 0x0 ;  /* 0x000000000000781c */ /* 0x000fe20003f0f008 */
[----:B0-----:R-:W-:-:S05]  /*1750*/  VIADD R7, R4, 0xffffff80 ;  /* 0xffffff8004077836 */ /* 0x001fca0000000000 */
[----:B------:R-:W-:-:S04]  /*1760*/  SHF.R.S32.HI R4, RZ, 0x1f, R7 ;  /* 0x0000001fff047819 */ /* 0x000fc80000011407 */
[----:B------:R-:W-:-:S04]  /*1770*/  LEA.HI R4, R4, R7, RZ, 0x7 ;  /* 0x0000000704047211 */ /* 0x000fc800078f38ff */
[----:B------:R-:W-:-:S05]  /*1780*/  SHF.R.S32.HI R4, RZ, 0x7, R4 ;  /* 0x00000007ff047819 */ /* 0x000fca0000011404 */
[----:B------:R-:W0:Y:S02]  /*1790*/  SHFL.IDX PT, R0, R4, RZ, 0x1f ;  /* 0x00001fff04007589 */ /* 0x000e2400000e0000 */
[----:B0-----:R-:W-:-:S13]  /*17a0*/  R2UR UR40, R0 ;  /* 0x00000000002872ca */ /* 0x001fda00000e0000 */
        /* <DEDUP_REMOVED lines=15> */
[----:B------:R-:W-:Y:S01]  /*18a0*/  MOV R8, 0x70 ;  /* 0x0000007000087802 */ /* 0x000fe20000000f00 */
[----:B------:R-:W-:Y:S02]  /*18b0*/  IMAD.U32 R6, RZ, RZ, UR4 ;  /* 0x00000004ff067e24 */ /* 0x000fe4000f8e00ff */
[----:B------:R-:W-:-:S02]  /*18c0*/  IMAD.U32 R7, RZ, RZ, UR5 ;  /* 0x00000005ff077e24 */ /* 0x000fc4000f8e00ff */
[----:B------:R-:W-:Y:S02]  /*18d0*/  IMAD.U32 R11, RZ, RZ, UR7 ;  /* 0x00000007ff0b7e24 */ /* 0x000fe4000f8e00ff */
[----:B------:R-:W-:Y:S02]  /*18e0*/  IMAD.MOV.U32 R12, RZ, RZ, 0x1 ;  /* 0x00000001ff0c7424 */ /* 0x000fe400078e00ff */
[----:B0-----:R-:W-:-:S07]  /*18f0*/  IMAD.MOV.U32 R13, RZ, RZ, RZ ;  /* 0x000000ffff0d7224 */ /* 0x001fce00078e00ff */
[----:B------:R-:W-:-:S07]  /*1900*/  LEPC R20, `(.L_x_167) ;  /* 0x000000001014794e */ /* 0x000fce0000000000 */
[----:B-1----:R-:W-:Y:S05]  /*1910*/  CALL.ABS.NOINC R14 ;  /* 0x000000000e007343 */ /* 0x002fea0003c00000 */
.L_x_167:
[----:B------:R-:W2:Y:S01]  /*1920*/  LDL R20, [R1+0x8] ;  /* 0x0000080001147983 */ /* 0x000ea20000100800 */
[----:B------:R-:W-:Y:S02]  /*1930*/  ISETP.NE.AND P0, PT, R19, 0x3, PT ;  /* 0x000000031300780c */ /* 0x000fe40003f05270 */
[----:B--2---:R-:W-:-:S04]  /*1940*/  LEA.HI R0, R20, R20, RZ, 0x1 ;  /* 0x0000001414007211 */ /* 0x004fc800078f08ff */
[----:B------:R-:W-:-:S05]  /*1950*/  LOP3.LUT R0, R0, 0xfffffffe, RZ, 0xc0, !PT ;  /* 0xfffffffe00007812 */ /* 0x000fca00078ec0ff */
[----:B------:R-:W-:-:S05]  /*1960*/  IMAD.IADD R0, R20, 0x1, -R0 ;  /* 0x0000000114007824 */ /* 0x000fca00078e0a00 */
[----:B------:R-:W-:-:S04]  /*1970*/  SHF.L.U32 R0, R0, 0x1f, RZ ;  /* 0x0000001f00007819 */ /* 0x000fc800000006ff */
[----:B------:R-:W0:Y:S02]  /*1980*/  SYNCS.PHASECHK.TRANS64.TRYWAIT P1, [UR41+0x2d800], R0 ;  /* 0x02d80000ff0075a7 */ /* 0x000e240008020169 */
[----:B0-----:R-:W-:Y:S05]  /*1990*/  @!P1 BRA `(.L_x_168) ;  /* 0x000000dc00b49947 */ /* 0x001fea0003800000 */
.L_x_288:
[----:B------:R-:W-:Y:S05]  /*19a0*/  @!P0 BRA `(.L_x_169) ;  /* 0x0000000000048947 */ /* 0x000fea0003800000 */
[----:B------:R-:W-:Y:S01]  /*19b0*/  BPT.TRAP 0x1 ;  /* 0x000000040000795c */ /* 0x000fe20000300000 */
.L_x_169:
[----:B0-----:R-:W-:Y:S01]  /*19c0*/  IMAD.U32 R0, RZ, RZ, UR38 ;  /* 0x00000026ff007e24 */ /* 0x001fe2000f8e00ff */
[----:B------:R-:W-:-:S04]  /*19d0*/  SHF.L.U32 R3, R2, 0x1f, RZ ;  /* 0x0000001f02037819 */ /* 0x000fc800000006ff */
[----:B------:R-:W-:-:S04]  /*19e0*/  LEA R0, R0, UR41, 0x3 ;  /* 0x0000002900007c11 */ /* 0x000fc8000f8e18ff */
[----:B------:R0:W1:Y:S01]  /*19f0*/  SYNCS.PHASECHK.TRANS64.TRYWAIT P1, [R0+URZ+0x2d830], R3 ;  /* 0x02d83003000075a7 */ /* 0x000062000802017f */
[----:B------:R-:W-:Y:S05]  /*1a00*/  @!P0 BRA `(.L_x_170) ;  /* 0x0000000000048947 */ /* 0x000fea0003800000 */
[----:B------:R-:W-:Y:S01]  /*1a10*/  BPT.TRAP 0x1 ;  /* 0x000000040000795c */ /* 0x000fe20000300000 */
.L_x_170:
[----:B------:R-:W-:Y:S01]  /*1a20*/  IMAD.MOV.U32 R135, RZ, RZ, RZ ;  /* 0x000000ffff877224 */ /* 0x000fe200078e00ff */
[----:B-1----:R-:W-:Y:S06]  /*1a30*/  @P1 BRA `(.L_x_171) ;  /* 0x0000000000081947 */ /* 0x002fec0003800000 */
[----:B------:R-:W1:Y:S02]  /*1a40*/  SYNCS.PHASECHK.TRANS64.TRYWAIT P1, [R0+URZ+0x2d830], R3 ;  /* 0x02d83003000075a7 */ /* 0x000e64000802017f */
[----:B-1----:R-:W-:Y:S05]  /*1a50*/  @!P1 BRA `(.L_x_172) ;  /* 0x000000dc009c9947 */ /* 0x002fea0003800000 */
.L_x_171:
[----:B------:R-:W-:Y:S05]  /*1a60*/  WARPSYNC.ALL ;  /* 0x0000000000007948 */ /* 0x000fea0003800000 */
[----:B------:R-:W-:Y:S01]  /*1a70*/  UIADD3 UR4, UR41, 0x15400, URZ ;  /* 0x0001540029047890 */ /* 0x000fe2000fffe03f */
[----:B------:R-:W-:Y:S01]  /*1a80*/  WARPGROUP.ARRIVE ;  /* 0x00000000000079c5 */ /* 0x000fe20000000000 */
[----:B------:R-:W-:Y:S02]  /*1a90*/  ULEA UR43, UR43, UR41, 0xc ;  /* 0x000000292b2b7291 */ /* 0x000fe4000f8e603f */
[----:B------:R-:W-:Y:S02]  /*1aa0*/  USHF.R.U32.HI UR4, URZ, 0x4, UR4 ;  /* 0x000000043f047899 */ /* 0x000fe40008011604 */
[----:B------:R-:W-:-:S02]  /*1ab0*/  UIADD3 UR43, UR43, 0xc400, URZ ;  /* 0x0000c4002b2b7890 */ /* 0x000fc4000fffe03f */
[----:B------:R-:W-:Y:S02]  /*1ac0*/  ULOP3.LUT UR4, UR4, 0x3fff, URZ, 0xc0, !UPT ;  /* 0x00003fff04047892 */ /* 0x000fe4000f8ec03f */
[----:B------:R-:W-:Y:S02]  /*1ad0*/  USHF.R.U32.HI UR43, URZ, 0x4, UR43 ;  /* 0x000000043f2b7899 */ /* 0x000fe4000801162b */
[----:B------:R-:W-:Y:S02]  /*1ae0*/  ULOP3.LUT UR28, UR4, 0x10000, URZ, 0xfc, !UPT ;  /* 0x00010000041c7892 */ /* 0x000fe4000f8efc3f */
[----:B------:R-:W-:Y:S02]  /*1af0*/  ULOP3.LUT UR43, UR43, 0x3fff, URZ, 0xc0, !UPT ;  /* 0x00003fff2b2b7892 */ /* 0x000fe4000f8ec03f */
[----:B------:R-:W-:Y:S02]  /*1b00*/  UIMAD UR6, UR38, 0x600, UR28 ;  /* 0x00000600260678a4 */ /* 0x000fe4000f8e021c */
[----:B------:R-:W-:Y:S01]  /*1b10*/  ULOP3.LUT UR4, UR43, 0x10000, URZ, 0xfc, !UPT ;  /* 0x000100002b047892 */ /* 0x000fe2000f8efc3f */
[----:B------:R-:W-:Y:S01]  /*1b20*/  UMOV UR7, 0x80000020 ;  /* 0x8000002000077882 */ /* 0x000fe20000000000 */
[----:B------:R-:W-:-:S02]  /*1b30*/  UMOV UR5, 0x80000020 ;  /* 0x8000002000057882 */ /* 0x000fc40000000000 */
[----:B------:R-:W-:Y:S02]  /*1b40*/  UIADD3 UR8, UR4, 0x2, URZ ;  /* 0x0000000204087890 */ /* 0x000fe4000fffe03f */
[----:B------:R-:W-:Y:S01]  /*1b50*/  UIADD3 UR10, UR6, 0x2, URZ ;  /* 0x00000002060a7890 */ /* 0x000fe2000fffe03f */
[----:B------:R-:W-:Y:S02]  /*1b60*/  UMOV UR9, 0x80000020 ;  /* 0x8000002000097882 */ /* 0x000fe40000000000 */
[----:B------:R-:W-:Y:S01]  /*1b70*/  HGMMA.64x128x16.F32 R24, gdesc[UR4], RZ, !UPT, gsb0 ;  /* 0x01e00000041879f0 */ /* 0x000fe2000c0008ff */
[----:B------:R-:W-:Y:S01]  /*1b80*/  UMOV UR11, 0x80000020 ;  /* 0x80000020000b7882 */ /* 0x000fe20000000000 */
[----:B------:R-:W-:Y:S02]  /*1b90*/  UIADD3 UR12, UR4, 0x300, URZ ;  /* 0x00000300040c7890 */ /* 0x000fe4000fffe03f */
[----:B------:R-:W-:Y:S01]  /*1ba0*/  UIADD3 UR14, UR6, 0x200, URZ ;  /* 0x00000200060e7890 */ /* 0x000fe2000fffe03f */
[----:B------:R-:W-:Y:S01]  /*1bb0*/  UMOV UR13, 0x80000020 ;  /* 0x80000020000d7882 */ /* 0x000fe20000000000 */
[----:B------:R-:W-:Y:S01]  /*1bc0*/  UMOV UR15, 0x80000020 ;  /* 0x80000020000f7882 */ /* 0x000fe20000000000 */
[----:B------:R-:W-:-:S02]  /*1bd0*/  UIADD3 UR16, UR4, 0x302, URZ ;  /* 0x0000030204107890 */ /* 0x000fc4000fffe03f */
[----:B------:R-:W-:Y:S01]  /*1be0*/  UIADD3 UR18, UR6, 0x202, URZ ;  /* 0x0000020206127890 */ /* 0x000fe2000fffe03f */
[----:B------:R-:W-:Y:S01]  /*1bf0*/  UMOV UR17, 0x80000020 ;  /* 0x8000002000117882 */ /* 0x000fe20000000000 */
[----:B------:R-:W-:Y:S01]  /*1c00*/  UMOV UR19, 0x80000020 ;  /* 0x8000002000137882 */ /* 0x000fe20000000000 */
[----:B------:R-:W-:Y:S02]  /*1c10*/  UIADD3 UR20, UR4, 0x600, URZ ;  /* 0x0000060004147890 */ /* 0x000fe4000fffe03f */
[----:B------:R-:W-:Y:S01]  /*1c20*/  UIADD3 UR22, UR6, 0x400, URZ ;  /* 0x0000040006167890 */ /* 0x000fe2000fffe03f */
[----:B------:R-:W-:Y:S01]  /*1c30*/  UMOV UR21, 0x80000020 ;  /* 0x8000002000157882 */ /* 0x000fe20000000000 */
[----:B------:R-:W-:Y:S01]  /*1c40*/  UMOV UR23, 0x80000020 ;  /* 0x8000002000177882 */ /* 0x000fe20000000000 */
[----:B------:R-:W-:Y:S02]  /*1c50*/  UIADD3 UR24, UR4, 0x602, URZ ;  /* 0x0000060204187890 */ /* 0x000fe4000fffe03f */
[----:B------:R-:W-:Y:S01]  /*1c60*/  UIADD3 UR26, UR6, 0x402, URZ ;  /* 0x00000402061a7890 */ /* 0x000fe2000fffe03f */
[----:B------:R-:W-:Y:S01]  /*1c70*/  UMOV UR25, 0x80000020 ;  /* 0x8000002000197882 */ /* 0x000fe20000000000 */
[----:B------:R-:W-:Y:S01]  /*1c80*/  UMOV UR27, 0x80000020 ;  /* 0x80000020001b7882 */ /* 0x000fe20000000000 */
[----:B------:R-:W-:-:S02]  /*1c90*/  WARPGROUP.DEPBAR.LE gsb0, 0x0 ;  /* 0x00008000000079c5 */ /* 0x000fc40000010000 */
        /* <DEDUP_REMOVED lines=15> */
[----:B------:R-:W-:Y:S05]  /*1d90*/  @!P0 BRA `(.L_x_173) ;  /* 0x0000000000048947 */ /* 0x000fea0003800000 */
[----:B------:R-:W-:Y:S01]  /*1da0*/  BPT.TRAP 0x1 ;  /* 0x000000040000795c */ /* 0x000fe20000300000 */
.L_x_173:
[----:B------:R-:W-:Y:S01]  /*1db0*/  ULDC UR6, c[0x0][0x9d8] ;  /* 0x0002760000067ab9 */ /* 0x000fe20000000800 */
[----:B------:R-:W-:Y:S01]  /*1dc0*/  IADD3 R89, R89, 0x80, -R157 ;  /* 0x0000008059597810 */ /* 0x000fe20007ffe89d */
[----:B01----:R-:W-:Y:S01]  /*1dd0*/  FMUL.FTZ R3, R24, UR6 ;  /* 0x0000000618037c20 */ /* 0x003fe20008410000 */
[----:B------:R-:W-:Y:S01]  /*1de0*/  FMUL.FTZ R4, R25, UR6 ;  /* 0x0000000619047c20 */ /* 0x000fe20008410000 */
[----:B------:R-:W-:Y:S01]  /*1df0*/  FMUL.FTZ R7, R28, UR6 ;  /* 0x000000061c077c20 */ /* 0x000fe20008410000 */
[----:B------:R-:W-:Y:S01]  /*1e00*/  FMUL.FTZ R8, R29, UR6 ;  /* 0x000000061d087c20 */ /* 0x000fe20008410000 */
[----:B------:R-:W-:Y:S01]  /*1e10*/  FMUL.FTZ R13, R34, UR6 ;  /* 0x00000006220d7c20 */ /* 0x000fe20008410000 */
[----:B------:R-:W-:Y:S01]  /*1e20*/  FMUL.FTZ R11, R32, UR6 ;  /* 0x00000006200b7c20 */ /* 0x000fe20008410000 */
[----:B------:R-:W0:Y:S01]  /*1e30*/  MUFU.TANH R3, R3 ;  /* 0x0000000300037308 */ /* 0x000e220000002400 */
[----:B------:R-:W-:Y:S01]  /*1e40*/  FMUL.FTZ R34, R49, UR6 ;  /* 0x0000000631227c20 */ /* 0x000fe20008410000 */
[----:B------:R-:W-:Y:S01]  /*1e50*/  FMUL.FTZ R49, R64, UR6 ;  /* 0x0000000640317c20 */ /* 0x000fe20008410000 */
[----:B------:R-:W-:-:S02]  /*1e60*/  IMAD R64, R88, -0x80, R89 ;  /* 0xffffff8058407824 */ /* 0x000fc400078e0259 */
[----:B------:R-:W-:Y:S01]  /*1e70*/  FMUL.FTZ R5, R26, UR6 ;  /* 0x000000061a057c20 */ /* 0x000fe20008410000 */
[----:B------:R-:W-:Y:S01]  /*1e80*/  FMUL.FTZ R12, R33, UR6 ;  /* 0x00000006210c7c20 */ /* 0x000fe20008410000 */
[----:B------:R-:W-:Y:S01]  /*1e90*/  FMUL.FTZ R6, R27, UR6 ;  /* 0x000000061b067c20 */ /* 0x000fe20008410000 */
[----:B------:R-:W-:Y:S01]  /*1ea0*/  FMUL.FTZ R15, R36, UR6 ;  /* 0x00000006240f7c20 */ /* 0x000fe20008410000 */
[----:B------:R-:W1:Y:S01]  /*1eb0*/  MUFU.TANH R4, R4 ;  /* 0x0000000400047308 */ /* 0x000e620000002400 */
[C---:B------:R-:W-:Y:S01]  /*1ec0*/  ISETP.GT.AND P2, PT, R64.reuse, RZ, PT ;  /* 0x000000ff4000720c */ /* 0x040fe20003f44270 */
[----:B------:R-:W-:Y:S01]  /*1ed0*/  FMUL.FTZ R36, R51, UR6 ;  /* 0x0000000633247c20 */ /* 0x000fe20008410000 */
[----:B------:R-:W-:Y:S01]  /*1ee0*/  ISETP.GT.AND P1, PT, R64, 0x1, PT ;  /* 0x000000014000780c */ /* 0x000fe20003f24270 */
[----:B------:R-:W-:Y:S01]  /*1ef0*/  FMUL.FTZ R51, R66, UR6 ;  /* 0x0000000642337c20 */ /* 0x000fe20008410000 */
[----:B------:R-:W-:Y:S01]  /*1f00*/  FMUL.FTZ R9, R30, UR6 ;  /* 0x000000061e097c20 */ /* 0x000fe20008410000 */
[----:B------:R-:W-:Y:S01]  /*1f10*/  ISETP.GT.AND P6, PT, R64, 0x8, PT ;  /* 0x000000084000780c */ /* 0x000fe20003fc4270 */
[----:B------:R-:W-:Y:S01]  /*1f20*/  FMUL.FTZ R20, R37, UR6 ;  /* 0x0000000625147c20 */ /* 0x000fe20008410000 */
[----:B------:R-:W2:Y:S01]  /*1f30*/  MUFU.TANH R7, R7 ;  /* 0x0000000700077308 */ /* 0x000ea20000002400 */
[----:B0-----:R-:W-:Y:S01]  /*1f40*/  FSEL R66, R3, -INF , P2 ;  /* 0xff80000003427808 */ /* 0x001fe20001000000 */
[----:B------:R-:W-:Y:S01]  /*1f50*/  FMUL.FTZ R21, R38, UR6 ;  /* 0x0000000626157c20 */ /* 0x000fe20008410000 */
[----:B------:R-:W-:Y:S01]  /*1f60*/  FMUL.FTZ R37, R52, UR6 ;  /* 0x0000000634257c20 */ /* 0x000fe20008410000 */
[----:B------:R-:W-:Y:S01]  /*1f70*/  FMUL.FTZ R38, R53, UR6 ;  /* 0x0000000635267c20 */ /* 0x000fe20008410000 */
[----:B------:R-:W-:Y:S01]  /*1f80*/  FMUL.FTZ R52, R67, UR6 ;  /* 0x0000000643347c20 */ /* 0x000fe20008410000 */
[----:B------:R-:W-:Y:S01]  /*1f90*/  FMUL.FTZ R53, R68, UR6 ;  /* 0x0000000644357c20 */ /* 0x000fe20008410000 */
[----:B------:R-:W-:Y:S01]  /*1fa0*/  FMUL.FTZ R10, R31, UR6 ;  /* 0x000000061f0a7c20 */ /* 0x000fe20008410000 */
[----:B------:R-:W0:Y:S01]  /*1fb0*/  MUFU.TANH R8, R8 ;  /* 0x0000000800087308 */ /* 0x000e220000002400 */
[----:B-1----:R-:W-:Y:S01]  /*1fc0*/  FSEL R4, R4, -INF , P1 ;  /* 0xff80000004047808 */ /* 0x002fe20000800000 */
[----:B------:R-:W-:Y:S01]  /*1fd0*/  FMUL.FTZ R25, R40, UR6 ;  /* 0x0000000628197c20 */ /* 0x000fe20008410000 */
[----:B------:R-:W-:Y:S01]  /*1fe0*/  ISETP.GT.AND P5, PT, R64, 0x9, PT ;  /* 0x000000094000780c */ /* 0x000fe20003fa4270 */
[----:B------:R-:W-:Y:S01]  /*1ff0*/  FMUL.FTZ R26, R41, UR6 ;  /* 0x00000006291a7c20 */ /* 0x000fe20008410000 */
[----:B------:R-:W-:Y:S01]  /*2000*/  FMNMX.FTZ R67, R66, R4, !PT ;  /* 0x0000000442437209 */ /* 0x000fe20007810000 */
[----:B------:R-:W-:Y:S01]  /*2010*/  FMUL.FTZ R27, R42, UR6 ;  /* 0x000000062a1b7c20 */ /* 0x000fe20008410000 */
[----:B------:R-:W-:Y:S01]  /*2020*/  ISETP.GT.AND P4, PT, R64, 0x10, PT ;  /* 0x000000104000780c */ /* 0x000fe20003f84270 */
[----:B------:R-:W1:Y:S01]  /*2030*/  MUFU.TANH R11, R11 ;  /* 0x0000000b000b7308 */ /* 0x000e620000002400 */
[----:B--2---:R-:W-:Y:S01]  /*2040*/  FSEL R68, R7, -INF , P6 ;  /* 0xff80000007447808 */ /* 0x004fe20003000000 */
[----:B------:R-:W-:Y:S01]  /*2050*/  FMUL.FTZ R42, R57, UR6 ;  /* 0x00000006392a7c20 */ /* 0x000fe20008410000 */
[----:B------:R-:W-:Y:S01]  /*2060*/  FMUL.FTZ R57, R72, UR6 ;  /* 0x0000000648397c20 */ /* 0x000fe20008410000 */
[----:B------:R-:W-:Y:S01]  /*2070*/  FMUL.FTZ R14, R35, UR6 ;  /* 0x00000006230e7c20 */ /* 0x000fe20008410000 */
[----:B------:R-:W-:Y:S01]  /*2080*/  FMNMX.FTZ R67, R68, R67, !PT ;  /* 0x0000004344437209 */ /* 0x000fe20007810000 */
[----:B------:R-:W-:Y:S01]  /*2090*/  FMUL.FTZ R29, R44, UR6 ;  /* 0x000000062c1d7c20 */ /* 0x000fe20008410000 */
[----:B------:R-:W-:Y:S01]  /*20a0*/  ISETP.GT.AND P3, PT, R64, 0x11, PT ;  /* 0x000000114000780c */ /* 0x000fe20003f64270 */
[----:B------:R-:W2:Y:S01]  /*20b0*/  MUFU.TANH R5, R5 ;  /* 0x0000000500057308 */ /* 0x000ea20000002400 */
[----:B0-----:R-:W-:Y:S01]  /*20c0*/  FSEL R8, R8, -INF , P5 ;  /* 0xff80000008087808 */ /* 0x001fe20002800000 */
[----:B------:R-:W-:Y:S01]  /*20d0*/  FMUL.FTZ R40, R55, UR6 ;  /* 0x0000000637287c20 */ /* 0x000fe20008410000 */
[----:B------:R-:W-:Y:S01]  /*20e0*/  FMUL.FTZ R55, R70, UR6 ;  /* 0x0000000646377c20 */ /* 0x000fe20008410000 */
[----:B------:R-:W-:Y:S01]  /*20f0*/  FMUL.FTZ R30, R45, UR6 ;  /* 0x000000062d1e7c20 */ /* 0x000fe20008410000 */
[----:B------:R-:W-:Y:S01]  /*2100*/  FMNMX.FTZ R67, R8, R67, !PT ;  /* 0x0000004308437209 */ /* 0x000fe20007810000 */
[----:B------:R-:W-:Y:S01]  /*2110*/  FMUL.FTZ R31, R46, UR6 ;  /* 0x000000062e1f7c20 */ /* 0x000fe20008410000 */
        /* <DEDUP_REMOVED lines=11> */
[----:B------:R-:W-:Y:S01]  /*21d0*/  FMUL.FTZ R84, R84, UR6 ;  /* 0x0000000654547c20 */ /* 0x000fe20008410000 */
[----:B------:R-:W-:Y:S01]  /*21e0*/  ISETP.GT.AND P2, PT, R64, 0x18, PT ;  /* 0x000000184000780c */ /* 0x000fe20003f44270 */
[----:B------:R-:W-:Y:S01]  /*21f0*/  FMUL.FTZ R28, R43, UR6 ;  /* 0x000000062b1c7c20 */ /* 0x000fe20008410000 */
[----:B------:R-:W-:Y:S01]  /*2200*/  FMUL.FTZ R48, R63, UR6 ;  /* 0x000000063f307c20 */ /* 0x000fe20008410000 */
[----:B------:R-:W-:Y:S01]  /*2210*/  FMUL.FTZ R63, R80, UR6 ;  /* 0x00000006503f7c20 */ /* 0x000fe20008410000 */
[----:B------:R-:W-:Y:S01]  /*2220*/  FMUL.FTZ R32, R47, UR6 ;  /* 0x000000062f207c20 */ /* 0x000fe20008410000 */
        /* <DEDUP_REMOVED lines=11> */
[----:B------:R-:W-:Y:S01]  /*22e0*/  ISETP.GT.AND P1, PT, R64, 0x19, PT ;  /* 0x000000194000780c */ /* 0x000fe20003f24270 */
[----:B------:R-:W-:Y:S01]  /*22f0*/  FMUL.FTZ R47, R62, UR6 ;  /* 0x000000063e2f7c20 */ /* 0x000fe20008410000 */
[----:B------:R-:W-:Y:S01]  /*2300*/  FMUL.FTZ R54, R69, UR6 ;  /* 0x0000000645367c20 */ /* 0x000fe20008410000 */
[----:B------:R-:W-:Y:S01]  /*2310*/  FMUL.FTZ R58, R73, UR6 ;  /* 0x00000006493a7c20 */ /* 0x000fe20008410000 */
[----:B------:R-:W-:Y:S01]  /*2320*/  FMUL.FTZ R62, R77, UR6 ;  /* 0x000000064d3e7c20 */ /* 0x000fe20008410000 */
[----:B------:R-:W1:Y:S01]  /*2330*/  MUFU.TANH R20, R20 ;  /* 0x0000001400147308 */ /* 0x000e620000002400 */
[----:B--2---:R-:W-:Y:S01]  /*2340*/  FSEL R76, R15, -INF , P2 ;  /* 0xff8000000f4c7808 */ /* 0x004fe20001000000 */
[----:B------:R-:W-:Y:S01]  /*2350*/  FMUL.FTZ R56, R71, UR6 ;  /* 0x0000000647387c20 */ /* 0x000fe20008410000 */
[----:B------:R-:W-:Y:S01]  /*2360*/  FMUL.FTZ R65, R81, UR6 ;  /* 0x0000000651417c20 */ /* 0x000fe20008410000 */
[----:B------:R-:W-:Y:S01]  /*2370*/  FMUL.FTZ R60, R75, UR6 ;  /* 0x000000064b3c7c20 */ /* 0x000fe20008410000 */
[----:B------:R-:W-:Y:S01]  /*2380*/  FMNMX.FTZ R67, R76, R67, !PT ;  /* 0x000000434c437209 */ /* 0x000fe20007810000 */
[----:B------:R-:W-:Y:S01]  /*2390*/  FMUL.FTZ R7, R85, UR6 ;  /* 0x0000000655077c20 */ /* 0x000fe20008410000 */
[----:B------:R-:W-:Y:S01]  /*23a0*/  ULDC UR7, c[0x0][0x988] ;  /* 0x0002620000077ab9 */ /* 0x000fe20000000800 */
[----:B------:R-:W2:Y:S01]  /*23b0*/  MUFU.TANH R10, R10 ;  /* 0x0000000a000a7308 */ /* 0x000ea20000002400 */
[----:B0-----:R-:W-:Y:S01]  /*23c0*/  FSEL R74, R9, -INF , P6 ;  /* 0xff800000094a7808 */ /* 0x001fe20003000000 */
[----:B------:R-:W-:Y:S01]  /*23d0*/  IMAD.U32 R71, RZ, RZ, UR7 ;  /* 0x00000007ff477e24 */ /* 0x000fe2000f8e00ff */
[----:B------:R-:W-:Y:S01]  /*23e0*/  ISETP.GT.AND P6, PT, R64, 0x20, PT ;  /* 0x000000204000780c */ /* 0x000fe20003fc4270 */
[--C-:B------:R-:W-:Y:S01]  /*23f0*/  IMAD.MOV.U32 R133, RZ, RZ, R135.reuse ;  /* 0x000000ffff857224 */ /* 0x100fe200078e0087 */
[----:B------:R-:W-:Y:S01]  /*2400*/  FMNMX.FTZ R9, R70, R6, !PT ;  /* 0x0000000646097209 */ /* 0x000fe20007810000 */
[--C-:B------:R-:W-:Y:S01]  /*2410*/  IMAD.MOV.U32 R131, RZ, RZ, R135.reuse ;  /* 0x000000ffff837224 */ /* 0x100fe200078e0087 */
[----:B------:R-:W-:Y:S01]  /*2420*/  P2R R90, PR, RZ, 0x1 ;  /* 0x00000001ff5a7803 */ /* 0x000fe20000000000 */
[----:B------:R-:W-:Y:S01]  /*2430*/  MUFU.TANH R25, R25 ;  /* 0x0000001900197308 */ /* 0x000fe20000002400 */
[----:B-1----:R-:W-:Y:S01]  /*2440*/  FSEL R20, R20, -INF , P1 ;  /* 0xff80000014147808 */ /* 0x002fe20000800000 */
[--C-:B------:R-:W-:Y:S01]  /*2450*/  IMAD.MOV.U32 R129, RZ, RZ, R135.reuse ;  /* 0x000000ffff817224 */ /* 0x100fe200078e0087 */
[----:B------:R-:W-:Y:S01]  /*2460*/  FMNMX.FTZ R9, R74, R9, !PT ;  /* 0x000000094a097209 */ /* 0x000fe20007810000 */
[--C-:B------:R-:W-:Y:S01]  /*2470*/  IMAD.MOV.U32 R127, RZ, RZ, R135.reuse ;  /* 0x000000ffff7f7224 */ /* 0x100fe200078e0087 */
[----:B------:R-:W-:Y:S01]  /*2480*/  FMNMX.FTZ R67, R20, R67, !PT ;  /* 0x0000004314437209 */ /* 0x000fe20007810000 */
[----:B------:R-:W-:-:S02]  /*2490*/  IMAD.MOV.U32 R125, RZ, RZ, R135 ;  /* 0x000000ffff7d7224 */ /* 0x000fc400078e0087 */
[----:B------:R-:W0:Y:S01]  /*24a0*/  MUFU.TANH R13, R13 ;  /* 0x0000000d000d7308 */ /* 0x000e220000002400 */
[----:B--2---:R-:W-:Y:S01]  /*24b0*/  FSEL R10, R10, -INF , P5 ;  /* 0xff8000000a0a7808 */ /* 0x004fe20002800000 */
[--C-:B------:R-:W-:Y:S01]  /*24c0*/  IMAD.MOV.U32 R123, RZ, RZ, R135.reuse ;  /* 0x000000ffff7b7224 */ /* 0x100fe200078e0087 */
[----:B------:R-:W-:Y:S01]  /*24d0*/  ISETP.GT.AND P5, PT, R64, 0x21, PT ;  /* 0x000000214000780c */ /* 0x000fe20003fa4270 */
[--C-:B------:R-:W-:Y:S01]  /*24e0*/  IMAD.MOV.U32 R121, RZ, RZ, R135.reuse ;  /* 0x000000ffff797224 */ /* 0x100fe200078e0087 */
[----:B------:R-:W-:Y:S01]  /*24f0*/  FMNMX.FTZ R9, R10, R9, !PT ;  /* 0x000000090a097209 */ /* 0x000fe20007810000 */
[--C-:B------:R-:W-:Y:S02]  /*2500*/  IMAD.MOV.U32 R119, RZ, RZ, R135.reuse ;  /* 0x000000ffff777224 */ /* 0x100fe400078e0087 */
[----:B------:R-:W1:Y:S01]  /*2510*/  MUFU.TANH R26, R26 ;  /* 0x0000001a001a7308 */ /* 0x000e620000002400 */
[--C-:B------:R-:W-:Y:S02]  /*2520*/  IMAD.MOV.U32 R117, RZ, RZ, R135.reuse ;  /* 0x000000ffff757224 */ /* 0x100fe400078e0087 */
[----:B------:R-:W-:-:S02]  /*2530*/  IMAD.MOV.U32 R115, RZ, RZ, R135 ;  /* 0x000000ffff737224 */ /* 0x000fc400078e0087 */
[--C-:B------:R-:W-:Y:S02]  /*2540*/  IMAD.MOV.U32 R113, RZ, RZ, R135.reuse ;  /* 0x000000ffff717224 */ /* 0x100fe400078e0087 */
[--C-:B------:R-:W-:Y:S01]  /*2550*/  IMAD.MOV.U32 R111, RZ, RZ, R135.reuse ;  /* 0x000000ffff6f7224 */ /* 0x100fe200078e0087 */
[----:B------:R-:W2:Y:S01]  /*2560*/  MUFU.TANH R14, R14 ;  /* 0x0000000e000e7308 */ /* 0x000ea20000002400 */
[----:B0-----:R-:W-:Y:S01]  /*2570*/  FSEL R80, R13, -INF , P4 ;  /* 0xff8000000d507808 */ /* 0x001fe20002000000 */
[--C-:B------:R-:W-:Y:S01]  /*2580*/  IMAD.MOV.U32 R109, RZ, RZ, R135.reuse ;  /* 0x000000ffff6d7224 */ /* 0x100fe200078e0087 */
[----:B------:R-:W-:Y:S01]  /*2590*/  ISETP.GT.AND P4, PT, R64, 0x28, PT ;  /* 0x000000284000780c */ /* 0x000fe20003f84270 */
[--C-:B------:R-:W-:Y:S01]  /*25a0*/  IMAD.MOV.U32 R107, RZ, RZ, R135.reuse ;  /* 0x000000ffff6b7224 */ /* 0x100fe200078e0087 */
[----:B------:R-:W-:Y:S01]  /*25b0*/  FMNMX.FTZ R9, R80, R9, !PT ;  /* 0x0000000950097209 */ /* 0x000fe20007810000 */
[--C-:B------:R-:W-:Y:S02]  /*25c0*/  IMAD.MOV.U32 R105, RZ, RZ, R135.reuse ;  /* 0x000000ffff697224 */ /* 0x100fe400078e0087 */
[----:B------:R-:W0:Y:S01]  /*25d0*/  MUFU.TANH R29, R29 ;  /* 0x0000001d001d7308 */ /* 0x000e220000002400 */
[----:B-1----:R-:W-:Y:S01]  /*25e0*/  FSEL R26, R26, -INF , P5 ;  /* 0xff8000001a1a7808 */ /* 0x002fe20002800000 */
[----:B------:R-:W-:-:S02]  /*25f0*/  IMAD.MOV.U32 R103, RZ, RZ, R135 ;  /* 0x000000ffff677224 */ /* 0x000fc400078e0087 */
[--C-:B------:R-:W-:Y:S02]  /*2600*/  IMAD.MOV.U32 R101, RZ, RZ, R135.reuse ;  /* 0x000000ffff657224 */ /* 0x100fe400078e0087 */
[--C-:B------:R-:W-:Y:S02]  /*2610*/  IMAD.MOV.U32 R99, RZ, RZ, R135.reuse ;  /* 0x000000ffff637224 */ /* 0x100fe400078e0087 */
[----:B------:R-:W1:Y:S01]  /*2620*/  MUFU.TANH R21, R21 ;  /* 0x0000001500157308 */ /* 0x000e620000002400 */
[----:B--2---:R-:W-:Y:S01]  /*2630*/  FSEL R14, R14, -INF , P3 ;  /* 0xff8000000e0e7808 */ /* 0x004fe20001800000 */
[--C-:B------:R-:W-:Y:S01]  /*2640*/  IMAD.MOV.U32 R97, RZ, RZ, R135.reuse ;  /* 0x000000ffff617224 */ /* 0x100fe200078e0087 */
[----:B------:R-:W-:Y:S01]  /*2650*/  ISETP.GT.AND P3, PT, R64, 0x29, PT ;  /* 0x000000294000780c */ /* 0x000fe20003f64270 */
[--C-:B------:R-:W-:Y:S01]  /*2660*/  IMAD.MOV.U32 R95, RZ, RZ, R135.reuse ;  /* 0x000000ffff5f7224 */ /* 0x100fe200078e0087 */
[----:B------:R-:W-:Y:S01]  /*2670*/  FMNMX.FTZ R11, R14, R9, !PT ;  /* 0x000000090e0b7209 */ /* 0x000fe20007810000 */
[----:B------:R-:W-:-:S02]  /*2680*/  IMAD.MOV.U32 R93, RZ, RZ, R135 ;  /* 0x000000ffff5d7224 */ /* 0x000fc400078e0087 */
[----:B------:R-:W2:Y:S01]  /*2690*/  MUFU.TANH R30, R30 ;  /* 0x0000001e001e7308 */ /* 0x000ea20000002400 */
[----:B0-----:R-:W-:Y:S01]  /*26a0*/  FSEL R94, R29, -INF , P4 ;  /* 0xff8000001d5e7808 */ /* 0x001fe20002000000 */
[--C-:B------:R-:W-:Y:S02]  /*26b0*/  IMAD.MOV.U32 R91, RZ, RZ, R135.reuse ;  /* 0x000000ffff5b7224 */ /* 0x100fe400078e0087 */
[----:B------:R-:W-:-:S04]  /*26c0*/  IMAD.MOV.U32 R89, RZ, RZ, R135 ;  /* 0x000000ffff597224 */ /* 0x000fc800078e0087 */
[----:B------:R-:W0:Y:S01]  /*26d0*/  MUFU.TANH R24, R24 ;  /* 0x0000001800187308 */ /* 0x000e220000002400 */
[----:B-1----:R-:W-:Y:S01]  /*26e0*/  FSEL R92, R21, -INF , P2 ;  /* 0xff800000155c7808 */ /* 0x002fe20001000000 */
[----:B------:R-:W-:Y:S01]  /*26f0*/  FMUL.FTZ R21, R78, UR6 ;  /* 0x000000064e157c20 */ /* 0x000fe20008410000 */
[----:B------:R-:W-:Y:S02]  /*2700*/  ISETP.GT.AND P2, PT, R64, 0x30, PT ;  /* 0x000000304000780c */ /* 0x000fe40003f44270 */
[----:B------:R-:W-:-:S03]  /*2710*/  FMNMX.FTZ R11, R92, R11, !PT ;  /* 0x0000000b5c0b7209 */ /* 0x000fc60007810000 */
[----:B------:R-:W1:Y:S01]  /*2720*/  MUFU.TANH R33, R33 ;  /* 0x0000002100217308 */ /* 0x000e620000002400 */
[----:B--2---:R-:W-:-:S07]  /*2730*/  FSEL R30, R30, -INF , P3 ;  /* 0xff8000001e1e7808 */ /* 0x004fce0001800000 */
[----:B------:R2:W-:Y:S01]  /*2740*/  MUFU.TANH R3, R84 ;  /* 0x0000005400037308 */ /* 0x0005e20000002400 */
[----:B0-----:R-:W-:Y:S02]  /*2750*/  FSEL R24, R24, -INF , P1 ;  /* 0xff80000018187808 */ /* 0x001fe40000800000 */
[----:B------:R-:W-:Y:S02]  /*2760*/  ISETP.GT.AND P1, PT, R64, 0x31, PT ;  /* 0x000000314000780c */ /* 0x000fe40003f24270 */
[----:B------:R-:W-:-:S03]  /*2770*/  FMNMX.FTZ R13, R24, R11, !PT ;  /* 0x0000000b180d7209 */ /* 0x000fc60007810000 */
[----:B------:R-:W0:Y:S01]  /*2780*/  MUFU.TANH R27, R27 ;  /* 0x0000001b001b7308 */ /* 0x000e220000002400 */
[----:B--2---:R-:W-:Y:S01]  /*2790*/  FSEL R84, R25, -INF , P6 ;  /* 0xff80000019547808 */ /* 0x004fe20003000000 */
[----:B------:R-:W-:Y:S01]  /*27a0*/  FMUL.FTZ R25, R82, UR6 ;  /* 0x0000000652197c20 */ /* 0x000fe20008410000 */
[----:B-1----:R-:W-:Y:S01]  /*27b0*/  FSEL R96, R33, -INF , P2 ;  /* 0xff80000021607808 */ /* 0x002fe20001000000 */
[----:B------:R-:W-:Y:S01]  /*27c0*/  FMUL.FTZ R33, R83, UR6 ;  /* 0x0000000653217c20 */ /* 0x000fe20008410000 */
[----:B------:R-:W-:-:S03]  /*27d0*/  FMNMX.FTZ R67, R84, R67, !PT ;  /* 0x0000004354437209 */ /* 0x000fc60007810000 */
[----:B------:R-:W1:Y:S01]  /*27e0*/  MUFU.TANH R34, R34 ;  /* 0x0000002200227308 */ /* 0x000e620000002400 */
[----:B------:R-:W-:-:S04]  /*27f0*/  FMNMX.FTZ R67, R26, R67, !PT ;  /* 0x000000431a437209 */ /* 0x000fc80007810000 */
[----:B------:R-:W-:-:S03]  /*2800*/  FMNMX.FTZ R67, R94, R67, !PT ;  /* 0x000000435e437209 */ /* 0x000fc60007810000 */
[----:B------:R-:W2:Y:S01]  /*2810*/  MUFU.TANH R28, R28 ;  /* 0x0000001c001c7308 */ /* 0x000ea20000002400 */
[----:B------:R-:W-:Y:S02]  /*2820*/  FMNMX.FTZ R67, R30, R67, !PT ;  /* 0x000000431e437209 */ /* 0x000fe40007810000 */
[----:B0-----:R-:W-:Y:S02]  /*2830*/  FSEL R98, R27, -INF , P6 ;  /* 0xff8000001b627808 */ /* 0x001fe40003000000 */
[----:B------:R-:W-:Y:S02]  /*2840*/  ISETP.GT.AND P6, PT, R64, 0x38, PT ;  /* 0x000000384000780c */ /* 0x000fe40003fc4270 */
[----:B------:R-:W-:Y:S01]  /*2850*/  FMNMX.FTZ R67, R96, R67, !PT ;  /* 0x0000004360437209 */ /* 0x000fe20007810000 */
[----:B------:R-:W0:Y:S01]  /*2860*/  MUFU.TANH R37, R37 ;  /* 0x0000002500257308 */ /* 0x000e220000002400 */
[----:B-1----:R-:W-:Y:S02]  /*2870*/  FSEL R34, R34, -INF , P1 ;  /* 0xff80000022227808 */ /* 0x002fe40000800000 */
[----:B------:R-:W-:-:S02]  /*2880*/  FMNMX.FTZ R13, R98, R13, !PT ;  /* 0x0000000d620d7209 */ /* 0x000fc40007810000 */
        /* <DEDUP_REMOVED lines=9> */
[----:B-1----:R-:W-:Y:S01]  /*2920*/  FSEL R100, R31, -INF , P4 ;  /* 0xff8000001f647808 */ /* 0x002fe20002000000 */
[----:B------:R-:W-:Y:S01]  /*2930*/  FMUL.FTZ R31, R79, UR6 ;  /* 0x000000064f1f7c20 */ /* 0x000fe20008410000 */
[----:B------:R-:W-:Y:S02]  /*2940*/  ISETP.GT.AND P4, PT, R64, 0x40, PT ;  /* 0x000000404000780c */ /* 0x000fe40003f84270 */
[----:B------:R-:W-:-:S03]  /*2950*/  FMNMX.FTZ R13, R100, R13, !PT ;  /* 0x0000000d640d7209 */ /* 0x000fc60007810000 */
[----:B------:R-:W1:Y:S01]  /*2960*/  MUFU.TANH R41, R41 ;  /* 0x0000002900297308 */ /* 0x000e620000002400 */
[----:B--2---:R-:W-:-:S04]  /*2970*/  FSEL R104, R38, -INF , P5 ;  /* 0xff80000026687808 */ /* 0x004fc80002800000 */
[----:B------:R-:W-:-:S03]  /*2980*/  FMNMX.FTZ R67, R104, R67, !PT ;  /* 0x0000004368437209 */ /* 0x000fc60007810000 */
[----:B------:R-:W2:Y:S01]  /*2990*/  MUFU.TANH R35, R35 ;  /* 0x0000002300237308 */ /* 0x000ea20000002400 */
[----:B0-----:R-:W-:Y:S02]  /*29a0*/  FSEL R32, R32, -INF , P3 ;  /* 0xff80000020207808 */ /* 0x001fe40001800000 */
[----:B------:R-:W-:Y:S02]  /*29b0*/  ISETP.GT.AND P3, PT, R64, 0x41, PT ;  /* 0x000000414000780c */ /* 0x000fe40003f64270 */
[----:B------:R-:W-:-:S03]  /*29c0*/  FMNMX.FTZ R13, R32, R13, !PT ;  /* 0x0000000d200d7209 */ /* 0x000fc60007810000 */
[----:B------:R-:W0:Y:S01]  /*29d0*/  MUFU.TANH R42, R42 ;  /* 0x0000002a002a7308 */ /* 0x000e220000002400 */
[----:B-1----:R-:W-:Y:S01]  /*29e0*/  FSEL R106, R41, -INF , P4 ;  /* 0xff800000296a7808 */ /* 0x002fe20002000000 */
[----:B------:R-:W-:-:S03]  /*29f0*/  FMUL.FTZ R41, R86, UR6 ;  /* 0x0000000656297c20 */ /* 0x000fc60008410000 */
[----:B------:R-:W-:-:S03]  /*2a00*/  FMNMX.FTZ R67, R106, R67, !PT ;  /* 0x000000436a437209 */ /* 0x000fc60007810000 */
[----:B------:R-:W1:Y:S01]  /*2a10*/  MUFU.TANH R36, R36 ;  /* 0x0000002400247308 */ /* 0x000e620000002400 */
[----:B--2---:R-:W-:Y:S01]  /*2a20*/  FSEL R38, R35, -INF , P2 ;  /* 0xff80000023267808 */ /* 0x004fe20001000000 */
[----:B------:R-:W-:Y:S01]  /*2a30*/  FMUL.FTZ R35, R87, UR6 ;  /* 0x0000000657237c20 */ /* 0x000fe20008410000 */
[----:B------:R-:W-:Y:S02]  /*2a40*/  ISETP.GT.AND P2, PT, R64, 0x48, PT ;  /* 0x000000484000780c */ /* 0x000fe40003f44270 */
[----:B------:R-:W-:Y:S02]  /*2a50*/  FMNMX.FTZ R13, R38, R13, !PT ;  /* 0x0000000d260d7209 */ /* 0x000fe40007810000 */
[----:B------:R-:W-:Y:S01]  /*2a60*/  R2UR UR6, R0 ;  /* 0x00000000000672ca */ /* 0x000fe200000e0000 */
[----:B------:R-:W2:Y:S01]  /*2a70*/  MUFU.TANH R45, R45 ;  /* 0x0000002d002d7308 */ /* 0x000ea20000002400 */
[----:B0-----:R-:W-:-:S04]  /*2a80*/  FSEL R108, R42, -INF , P3 ;  /* 0xff8000002a6c7808 */ /* 0x001fc80001800000 */
[----:B------:R-:W-:-:S03]  /*2a90*/  FMNMX.FTZ R67, R108, R67, !PT ;  /* 0x000000436c437209 */ /* 0x000fc60007810000 */
[----:B------:R-:W0:Y:S01]  /*2aa0*/  MUFU.TANH R39, R39 ;  /* 0x0000002700277308 */ /* 0x000e220000002400 */
[----:B-1----:R-:W-:Y:S02]  /*2ab0*/  FSEL R36, R36, -INF , P1 ;  /* 0xff80000024247808 */ /* 0x002fe40000800000 */
[----:B------:R-:W-:Y:S01]  /*2ac0*/  ISETP.GT.AND P1, PT, R64, 0x49, PT ;  /* 0x000000494000780c */ /* 0x000fe20003f24270 */
[----:B------:R-:W-:Y:S01]  /*2ad0*/  UIADD3 UR6, UR6, 0x2d840, URZ ;  /* 0x0002d84006067890 */ /* 0x000fe2000fffe03f */
[----:B------:R-:W-:-:S03]  /*2ae0*/  FMNMX.FTZ R13, R36, R13, !PT ;  /* 0x0000000d240d7209 */ /* 0x000fc60007810000 */
[----:B------:R-:W1:Y:S01]  /*2af0*/  MUFU.TANH R46, R46 ;  /* 0x0000002e002e7308 */ /* 0x000e620000002400 */
[----:B--2---:R-:W-:Y:S01]  /*2b00*/  FSEL R110, R45, -INF , P2 ;  /* 0xff8000002d6e7808 */ /* 0x004fe20001000000 */
[----:B------:R-:W-:-:S03]  /*2b10*/  UPRMT UR6, UR42, 0x654, UR6 ;  /* 0x000006542a067896 */ /* 0x000fc60008000006 */
[----:B------:R-:W-:-:S03]  /*2b20*/  FMNMX.FTZ R67, R110, R67, !PT ;  /* 0x000000436e437209 */ /* 0x000fc60007810000 */
[----:B------:R-:W2:Y:S01]  /*2b30*/  MUFU.TANH R40, R40 ;  /* 0x0000002800287308 */ /* 0x000ea20000002400 */
[----:B0-----:R-:W-:Y:S02]  /*2b40*/  FSEL R42, R39, -INF , P6 ;  /* 0xff800000272a7808 */ /* 0x001fe40003000000 */
[----:B------:R-:W-:Y:S01]  /*2b50*/  ISETP.GT.AND P6, PT, R64, 0x50, PT ;  /* 0x000000504000780c */ /* 0x000fe20003fc4270 */
[----:B------:R-:W-:Y:S01]  /*2b60*/  SYNCS.ARRIVE.TRANS64.RED.A1T0 RZ, [UR6], RZ ;  /* 0x000000ffffff79a7 */ /* 0x000fe20008100406 */
[----:B------:R-:W-:-:S03]  /*2b70*/  FMNMX.FTZ R13, R42, R13, !PT ;  /* 0x0000000d2a0d7209 */ /* 0x000fc60007810000 */
        /* <DEDUP_REMOVED lines=69> */
[----:B------:R-:W-:Y:S02]  /*2fd0*/  FMNMX.FTZ R37, R62, R37, !PT ;  /* 0x000000253e257209 */ /* 0x000fe40007810000 */
[----:B------:R-:W-:Y:S01]  /*2fe0*/  FSEL R134, R3, -INF , P2 ;  /* 0xff80000003867808 */ /* 0x000fe20001000000 */
[----:B------:R-:W2:Y:S01]  /*2ff0*/  MUFU.TANH R7, R7 ;  /* 0x0000000700077308 */ /* 0x000ea20000002400 */
[----:B0-----:R-:W-:-:S04]  /*3000*/  FSEL R132, R65, -INF , P3 ;  /* 0xff80000041847808 */ /* 0x001fc80001800000 */
[----:B------:R-:W-:-:S03]  /*3010*/  FMNMX.FTZ R67, R132, R67, !PT ;  /* 0x0000004384437209 */ /* 0x000fc60007810000 */
[----:B------:R-:W-:Y:S01]  /*3020*/  MUFU.TANH R21, R21 ;  /* 0x0000001500157308 */ /* 0x000fe20000002400 */
[----:B-1----:R-:W-:Y:S02]  /*3030*/  FSEL R60, R60, -INF , P1 ;  /* 0xff8000003c3c7808 */ /* 0x002fe40000800000 */
[----:B------:R-:W-:Y:S02]  /*3040*/  ISETP.GT.AND P1, PT, R64, 0x79, PT ;  /* 0x000000794000780c */ /* 0x000fe40003f24270 */
[----:B------:R-:W-:Y:S02]  /*3050*/  FMNMX.FTZ R67, R134, R67, !PT ;  /* 0x0000004386437209 */ /* 0x000fe40007810000 */
[----:B------:R-:W-:Y:S01]  /*3060*/  FMNMX.FTZ R37, R60, R37, !PT ;  /* 0x000000253c257209 */ /* 0x000fe20007810000 */
[----:B------:R-:W-:Y:S01]  /*3070*/  MUFU.TANH R31, R31 ;  /* 0x0000001f001f7308 */ /* 0x000fe20000002400 */
[----:B--2---:R-:W-:-:S04]  /*3080*/  FSEL R64, R7, -INF , P1 ;  /* 0xff80000007407808 */ /* 0x004fc80000800000 */
        /* <DEDUP_REMOVED lines=9> */
[----:B0-----:R-:W-:-:S04]  /*3120*/  FMNMX.FTZ R47, R5, R47, !PT ;  /* 0x0000002f052f7209 */ /* 0x001fc80007810000 */
[C---:B------:R-:W-:Y:S01]  /*3130*/  FSETP.NEU.FTZ.AND P0, PT, R47.reuse, -INF , PT ;  /* 0xff8000002f00780b */ /* 0x040fe20003f1d000 */
[----:B------:R-:W-:-:S05]  /*3140*/  FMUL.FTZ R3, R47, R71 ;  /* 0x000000472f037220 */ /* 0x000fca0000410000 */
[----:B------:R-:W-:Y:S02]  /*3150*/  FSEL R3, R3, RZ, P0 ;  /* 0x000000ff03037208 */ /* 0x000fe40000000000 */
[----:B------:R-:W-:-:S03]  /*3160*/  ISETP.NE.AND P0, PT, R90, RZ, PT ;  /* 0x000000ff5a00720c */ /* 0x000fc60003f05270 */
[-CC-:B------:R-:W-:Y:S01]  /*3170*/  FFMA.FTZ R12, R12, R71.reuse, -R3.reuse ;  /* 0x000000470c0c7223 */ /* 0x180fe20000010803 */
[-CC-:B------:R-:W-:Y:S01]  /*3180*/  FFMA.FTZ R7, R68, R71.reuse, -R3.reuse ;  /* 0x0000004744077223 */ /* 0x180fe20000010803 */
[-CC-:B------:R-:W-:Y:S01]  /*3190*/  FFMA.FTZ R76, R76, R71.reuse, -R3.reuse ;  /* 0x000000474c4c7223 */ /* 0x180fe20000010803 */
[-CC-:B------:R-:W-:Y:S01]  /*31a0*/  FFMA.FTZ R68, R20, R71.reuse, -R3.reuse ;  /* 0x0000004714447223 */ /* 0x180fe20000010803 */
[----:B------:R0:W-:Y:S01]  /*31b0*/  MUFU.EX2 R9, R12 ;  /* 0x0000000c00097308 */ /* 0x0001e20000000800 */
[-CC-:B------:R-:W-:Y:S01]  /*31c0*/  FFMA.FTZ R20, R102, R71.reuse, -R3.reuse ;  /* 0x0000004766147223 */ /* 0x180fe20000010803 */
[----:B------:R-:W-:Y:S01]  /*31d0*/  FSEL R102, R31, -INF , P5 ;  /* 0xff8000001f667808 */ /* 0x000fe20002800000 */
[-CC-:B------:R-:W-:Y:S01]  /*31e0*/  FFMA.FTZ R31, R106, R71.reuse, -R3.reuse ;  /* 0x000000476a1f7223 */ /* 0x180fe20000010803 */
[----:B------:R-:W-:Y:S01]  /*31f0*/  FSEL R106, R33, -INF , P3 ;  /* 0xff800000216a7808 */ /* 0x000fe20001800000 */
[-CC-:B------:R-:W-:Y:S01]  /*3200*/  FFMA.FTZ R27, R84, R71.reuse, -R3.reuse ;  /* 0x00000047541b7223 */ /* 0x180fe20000010803 */
[-CC-:B------:R-:W-:Y:S01]  /*3210*/  FFMA.FTZ R84, R108, R71.reuse, -R3.reuse ;  /* 0x000000476c547223 */ /* 0x180fe20000010803 */
[----:B--2---:R-:W-:Y:S01]  /*3220*/  FSEL R108, R35, -INF , P1 ;  /* 0xff800000236c7808 */ /* 0x004fe20000800000 */
[----:B------:R1:W-:Y:S01]  /*3230*/  MUFU.EX2 R11, R76 ;  /* 0x0000004c000b7308 */ /* 0x0003e20000000800 */
[-CC-:B0-----:R-:W-:Y:S01]  /*3240*/  FFMA.FTZ R12, R96, R71.reuse, -R3.reuse ;  /* 0x00000047600c7223 */ /* 0x181fe20000010803 */
[----:B------:R-:W-:Y:S01]  /*3250*/  FSEL R96, R21, -INF , P6 ;  /* 0xff80000015607808 */ /* 0x000fe20003000000 */
[-CC-:B------:R-:W-:Y:S01]  /*3260*/  FFMA.FTZ R5, R66, R71.reuse, -R3.reuse ;  /* 0x0000004742057223 */ /* 0x180fe20000010803 */
[-CC-:B------:R-:W-:Y:S01]  /*3270*/  FFMA.FTZ R4, R4, R71.reuse, -R3.reuse ;  /* 0x0000004704047223 */ /* 0x180fe20000010803 */
[--C-:B------:R-:W-:Y:S01]  /*3280*/  FFMA.FTZ R66, R8, R71, -R3.reuse ;  /* 0x0000004708427223 */ /* 0x100fe20000010803 */
[----:B------:R-:W-:Y:S01]  /*3290*/  FMNMX.FTZ R37, R96, R37, !PT ;  /* 0x0000002560257209 */ /* 0x000fe20007810000 */
[-CC-:B------:R-:W-:Y:S01]  /*32a0*/  FFMA.FTZ R8, R72, R71.reuse, -R3.reuse ;  /* 0x0000004748087223 */ /* 0x180fe20000010803 */
[----:B------:R0:W-:Y:S01]  /*32b0*/  MUFU.EX2 R15, R20 ;  /* 0x00000014000f7308 */ /* 0x0001e20000000800 */
[-CC-:B-1----:R-:W-:Y:S01]  /*32c0*/  FFMA.FTZ R76, R30, R71.reuse, -R3.reuse ;  /* 0x000000471e4c7223 */ /* 0x182fe20000010803 */
[-CC-:B------:R-:W-:Y:S01]  /*32d0*/  FFMA.FTZ R30, R104, R71.reuse, -R3.reuse ;  /* 0x00000047681e7223 */ /* 0x180fe20000010803 */
[----:B------:R-:W-:Y:S01]  /*32e0*/  FSEL R104, R25, -INF , P4 ;  /* 0xff80000019687808 */ /* 0x000fe20002000000 */
[--C-:B------:R-:W-:Y:S01]  /*32f0*/  FFMA.FTZ R34, R34, R71, -R3.reuse ;  /* 0x0000004722227223 */ /* 0x100fe20000010803 */
[----:B------:R-:W-:Y:S01]  /*3300*/  FMNMX.FTZ R37, R102, R37, !PT ;  /* 0x0000002566257209 */ /* 0x000fe20007810000 */
[-CC-:B------:R-:W-:Y:S01]  /*3310*/  FFMA.FTZ R72, R26, R71.reuse, -R3.reuse ;  /* 0x000000471a487223 */ /* 0x180fe20000010803 */
[--C-:B------:R-:W-:Y:S01]  /*3320*/  FFMA.FTZ R29, R94, R71, -R3.reuse ;  /* 0x000000475e1d7223 */ /* 0x100fe20000010803 */
[----:B------:R-:W-:Y:S01]  /*3330*/  MUFU.EX2 R5, R5 ;  /* 0x0000000500057308 */ /* 0x000fe20000000800 */
[----:B------:R-:W-:Y:S01]  /*3340*/  FMNMX.FTZ R37, R104, R37, !PT ;  /* 0x0000002568257209 */ /* 0x000fe20007810000 */
[-CC-:B------:R-:W-:Y:S01]  /*3350*/  FFMA.FTZ R90, R112, R71.reuse, -R3.reuse ;  /* 0x00000047705a7223 */ /* 0x180fe20000010803 */
[-CC-:B------:R-:W-:Y:S01]  /*3360*/  FFMA.FTZ R26, R116, R71.reuse, -R3.reuse ;  /* 0x00000047741a7223 */ /* 0x180fe20000010803 */
[--C-:B------:R-:W-:Y:S01]  /*3370*/  FFMA.FTZ R25, R118, R71, -R3.reuse ;  /* 0x0000004776197223 */ /* 0x100fe20000010803 */
[----:B0-----:R-:W-:Y:S01]  /*3380*/  FMNMX.FTZ R20, R106, R37, !PT ;  /* 0x000000256a147209 */ /* 0x001fe20007810000 */
[-CC-:B------:R-:W-:Y:S01]  /*3390*/  FFMA.FTZ R37, R110, R71.reuse, -R3.reuse ;  /* 0x000000476e257223 */ /* 0x180fe20000010803 */
[-CC-:B------:R-:W-:Y:S01]  /*33a0*/  FFMA.FTZ R82, R124, R71.reuse, -R3.reuse ;  /* 0x000000477c527223 */ /* 0x180fe20000010803 */
[----:B------:R-:W0:Y:S01]  /*33b0*/  MUFU.EX2 R4, R4 ;  /* 0x0000000400047308 */ /* 0x000e220000000800 */
[----:B------:R-:W-:Y:S01]  /*33c0*/  FMNMX.FTZ R21, R41, R20, !PT ;  /* 0x0000001429157209 */ /* 0x000fe20007810000 */
[-CC-:B------:R-:W-:Y:S01]  /*33d0*/  FFMA.FTZ R35, R126, R71.reuse, -R3.reuse ;  /* 0x000000477e237223 */ /* 0x180fe20000010803 */
[-CC-:B------:R-:W-:Y:S01]  /*33e0*/  FFMA.FTZ R86, R128, R71.reuse, -R3.reuse ;  /* 0x0000004780567223 */ /* 0x180fe20000010803 */
[--C-:B------:R-:W-:Y:S01]  /*33f0*/  FFMA.FTZ R39, R130, R71, -R3.reuse ;  /* 0x0000004782277223 */ /* 0x100fe20000010803 */
[----:B------:R-:W-:Y:S01]  /*3400*/  FMNMX.FTZ R20, R108, R21, !PT ;  /* 0x000000156c147209 */ /* 0x000fe20007810000 */
[-CC-:B------:R-:W-:Y:S01]  /*3410*/  FFMA.FTZ R21, R114, R71.reuse, -R3.reuse ;  /* 0x0000004772157223 */ /* 0x180fe20000010803 */
[----:B------:R-:W-:Y:S01]  /*3420*/  FFMA.FTZ R94, R132, R71, -R3 ;  /* 0x00000047845e7223 */ /* 0x000fe20000010803 */
[----:B------:R-:W1:Y:S01]  /*3430*/  MUFU.EX2 R7, R7 ;  /* 0x0000000700077308 */ /* 0x000e620000000800 */
[--C-:B------:R-:W-:Y:S01]  /*3440*/  IMAD.MOV.U32 R132, RZ, RZ, R135.reuse ;  /* 0x000000ffff847224 */ /* 0x100fe200078e0087 */
[----:B------:R-:W2:Y:S01]  /*3450*/  SHFL.BFLY PT, R33, R20, 0x2, 0x1f ;  /* 0x0c401f0014217f89 */ /* 0x000ea200000e0000 */
[--C-:B------:R-:W-:Y:S01]  /*3460*/  IMAD.MOV.U32 R130, RZ, RZ, R135.reuse ;  /* 0x000000ffff827224 */ /* 0x100fe200078e0087 */
[-C--:B------:R-:W-:Y:S01]  /*3470*/  MOV R126, R135.reuse ;  /* 0x00000087007e7202 */ /* 0x080fe20000000f00 */
[--C-:B------:R-:W-:Y:S01]  /*3480*/  IMAD.MOV.U32 R128, RZ, RZ, R135.reuse ;  /* 0x000000ffff807224 */ /* 0x100fe200078e0087 */
[----:B------:R-:W-:Y:S01]  /*3490*/  MOV R118, R135 ;  /* 0x0000008700767202 */ /* 0x000fe20000000f00 */
[--C-:B------:R-:W-:Y:S01]  /*34a0*/  IMAD.MOV.U32 R124, RZ, RZ, R135.reuse ;  /* 0x000000ffff7c7224 */ /* 0x100fe200078e0087 */
[----:B------:R-:W3:Y:S01]  /*34b0*/  MUFU.EX2 R66, R66 ;  /* 0x0000004200427308 */ /* 0x000ee20000000800 */
[----:B------:R-:W-:-:S02]  /*34c0*/  IMAD.MOV.U32 R116, RZ, RZ, R135 ;  /* 0x000000ffff747224 */ /* 0x000fc400078e0087 */
[--C-:B------:R-:W-:Y:S02]  /*34d0*/  IMAD.MOV.U32 R114, RZ, RZ, R135.reuse ;  /* 0x000000ffff727224 */ /* 0x100fe400078e0087 */
[----:B------:R-:W-:-:S03]  /*34e0*/  IMAD.MOV.U32 R112, RZ, RZ, R135 ;  /* 0x000000ffff707224 */ /* 0x000fc600078e0087 */
[----:B------:R-:W-:Y:S08]  /*34f0*/  MUFU.EX2 R8, R8 ;  /* 0x0000000800087308 */ /* 0x000ff00000000800 */
[----:B------:R4:W-:Y:S01]  /*3500*/  MUFU.EX2 R13, R34 ;  /* 0x00000022000d7308 */ /* 0x0009e20000000800 */
[----:B--2---:R-:W-:Y:S01]  /*3510*/  FMNMX.FTZ R43, R20, R33, !PT ;  /* 0x00000021142b7209 */ /* 0x004fe20007810000 */
[-CC-:B------:R-:W-:Y:S01]  /*3520*/  FFMA.FTZ R33, R122, R71.reuse, -R3.reuse ;  /* 0x000000477a217223 */ /* 0x180fe20000010803 */
[----:B------:R-:W-:Y:S01]  /*3530*/  FFMA.FTZ R20, R134, R71, -R3 ;  /* 0x0000004786147223 */ /* 0x000fe20000010803 */
[----:B------:R-:W-:Y:S01]  /*3540*/  MOV R134, R135 ;  /* 0x0000008700867202 */ /* 0x000fe20000000f00 */
[----:B------:R-:W-:Y:S01]  /*3550*/  IMAD.MOV.U32 R122, RZ, RZ, R135 ;  /* 0x000000ffff7a7224 */ /* 0x000fe200078e0087 */
[----:B------:R-:W2:Y:S02]  /*3560*/  SHFL.BFLY PT, R78, R43, 0x1, 0x1f ;  /* 0x0c201f002b4e7f89 */ /* 0x000ea400000e0000 */
[----:B------:R-:W-:Y:S01]  /*3570*/  MUFU.EX2 R68, R68 ;  /* 0x0000004400447308 */ /* 0x000fe20000000800 */
[-CC-:B----4-:R-:W-:Y:S01]  /*3580*/  FFMA.FTZ R34, R120, R71.reuse, -R3.reuse ;  /* 0x0000004778227223 */ /* 0x190fe20000010803 */
[----:B------:R-:W-:Y:S01]  /*3590*/  FFMA.FTZ R3, R64, R71, -R3 ;  /* 0x0000004740037223 */ /* 0x000fe20000010803 */
[----:B------:R-:W-:-:S05]  /*35a0*/  IMAD.MOV.U32 R120, RZ, RZ, R135 ;  /* 0x000000ffff787224 */ /* 0x000fca00078e0087 */
[----:B------:R-:W-:Y:S08]  /*35b0*/  MUFU.EX2 R27, R27 ;  /* 0x0000001b001b7308 */ /* 0x000ff00000000800 */
[----:B------:R-:W-:Y:S01]  /*35c0*/  MUFU.EX2 R72, R72 ;  /* 0x0000004800487308 */ /* 0x000fe20000000800 */
[----:B--2---:R-:W-:-:S07]  /*35d0*/  FMNMX.FTZ R78, R43, R78, !PT ;  /* 0x0000004e2b4e7209 */ /* 0x004fce0007810000 */
[----:B------:R-:W-:Y:S01]  /*35e0*/  MUFU.EX2 R29, R29 ;  /* 0x0000001d001d7308 */ /* 0x000fe20000000800 */
[C---:B------:R-:W-:Y:S01]  /*35f0*/  FSETP.NEU.FTZ.AND P1, PT, R78.reuse, -INF , PT ;  /* 0xff8000004e00780b */ /* 0x040fe20003f3d000 */
[----:B------:R-:W-:-:S06]  /*3600*/  FMUL.FTZ R49, R78, R71 ;  /* 0x000000474e317220 */ /* 0x000fcc0000410000 */
[----:B------:R-:W-:Y:S01]  /*3610*/  MUFU.EX2 R76, R76 ;  /* 0x0000004c004c7308 */ /* 0x000fe20000000800 */
[----:B------:R-:W-:-:S05]  /*3620*/  FSEL R49, R49, RZ, P1 ;  /* 0x000000ff31317208 */ /* 0x000fca0000800000 */
[-CC-:B------:R-:W-:Y:S01]  /*3630*/  FFMA.FTZ R57, R70, R71.reuse, -R49.reuse ;  /* 0x0000004746397223 */ /* 0x180fe20000010831 */
[-CC-:B------:R-:W-:Y:S01]  /*3640*/  FFMA.FTZ R110, R6, R71.reuse, -R49.reuse ;  /* 0x00000047066e7223 */ /* 0x180fe20000010831 */
[-CC-:B------:R-:W-:Y:S01]  /*3650*/  FFMA.FTZ R61, R74, R71.reuse, -R49.reuse ;  /* 0x000000474a3d7223 */ /* 0x180fe20000010831 */
[-CC-:B------:R-:W-:Y:S01]  /*3660*/  FFMA.FTZ R10, R10, R71.reuse, -R49.reuse ;  /* 0x000000470a0a7223 */ /* 0x180fe20000010831 */
[-CC-:B------:R-:W-:Y:S01]  /*3670*/  FFMA.FTZ R43, R80, R71.reuse, -R49.reuse ;  /* 0x00000047502b7223 */ /* 0x180fe20000010831 */
[-CC-:B------:R-:W-:Y:S01]  /*3680*/  FFMA.FTZ R14, R14, R71.reuse, -R49.reuse ;  /* 0x000000470e0e7223 */ /* 0x180fe20000010831 */
[----:B------:R-:W-:Y:S01]  /*3690*/  MUFU.EX2 R57, R57 ;  /* 0x0000003900397308 */ /* 0x000fe20000000800 */
[-CC-:B------:R-:W-:Y:S01]  /*36a0*/  FFMA.FTZ R64, R24, R71.reuse, -R49.reuse ;  /* 0x0000004718407223 */ /* 0x180fe20000010831 */
[----:B0-----:R-:W-:Y:S01]  /*36b0*/  FADD.FTZ R6, R5, R4 ;  /* 0x0000000405067221 */ /* 0x001fe20000010000 */
[-CC-:B------:R-:W-:Y:S01]  /*36c0*/  FFMA.FTZ R24, R38, R71.reuse, -R49.reuse ;  /* 0x0000004726187223 */ /* 0x180fe20000010831 */
[-CC-:B------:R-:W-:Y:S01]  /*36d0*/  FFMA.FTZ R51, R92, R71.reuse, -R49.reuse ;  /* 0x000000475c337223 */ /* 0x180fe20000010831 */
[--C-:B------:R-:W-:Y:S01]  /*36e0*/  FFMA.FTZ R70, R28, R71, -R49.reuse ;  /* 0x000000471c467223 */ /* 0x100fe20000010831 */
[----:B-1----:R-:W-:Y:S01]  /*36f0*/  FADD.FTZ R65, R7, R6 ;  /* 0x0000000607417221 */ /* 0x002fe20000010000 */
[----:B---3--:R-:W-:Y:S01]  /*3700*/  F2FP.F16.F32.PACK_AB R6, R66, R7 ;  /* 0x000000074206723e */ /* 0x008fe200000000ff */
[----:B------:R-:W0:Y:S01]  /*3710*/  MUFU.EX2 R110, R110 ;  /* 0x0000006e006e7308 */ /* 0x000e220000000800 */
[-C--:B------:R-:W-:Y:S01]  /*3720*/  FFMA.FTZ R28, R42, R71.reuse, -R49 ;  /* 0x000000472a1c7223 */ /* 0x080fe20000010831 */
[----:B------:R-:W-:Y:S01]  /*3730*/  FADD.FTZ R65, R66, R65 ;  /* 0x0000004142417221 */ /* 0x000fe20000010000 */
[-CC-:B------:R-:W-:Y:S01]  /*3740*/  FFMA.FTZ R53, R98, R71.reuse, -R49.reuse ;  /* 0x0000004762357223 */ /* 0x180fe20000010831 */
[-CC-:B------:R-:W-:Y:S01]  /*3750*/  FFMA.FTZ R55, R100, R71.reuse, -R49.reuse ;  /* 0x0000004764377223 */ /* 0x180fe20000010831 */
[-CC-:B------:R-:W-:Y:S01]  /*3760*/  FFMA.FTZ R32, R32, R71.reuse, -R49.reuse ;  /* 0x0000004720207223 */ /* 0x180fe20000010831 */
[-CC-:B------:R-:W-:Y:S01]  /*3770*/  FFMA.FTZ R45, R36, R71.reuse, -R49.reuse ;  /* 0x00000047242d7223 */ /* 0x180fe20000010831 */
[-CC-:B------:R-:W-:Y:S01]  /*3780*/  FFMA.FTZ R59, R40, R71.reuse, -R49.reuse ;  /* 0x00000047283b7223 */ /* 0x180fe20000010831 */
[----:B------:R-:W1:Y:S01]  /*3790*/  MUFU.EX2 R61, R61 ;  /* 0x0000003d003d7308 */ /* 0x000e620000000800 */
[--C-:B------:R-:W-:Y:S01]  /*37a0*/  FFMA.FTZ R36, R46, R71, -R49.reuse ;  /* 0x000000472e247223 */ /* 0x100fe20000010831 */
[----:B------:R-:W-:Y:S01]  /*37b0*/  F2FP.F16.F32.PACK_AB R4, R4, R5 ;  /* 0x000000050404723e */ /* 0x000fe200000000ff */
[-CC-:B------:R-:W-:Y:S01]  /*37c0*/  FFMA.FTZ R63, R44, R71.reuse, -R49.reuse ;  /* 0x000000472c3f7223 */ /* 0x180fe20000010831 */
[-CC-:B------:R-:W-:Y:S01]  /*37d0*/  FFMA.FTZ R0, R50, R71.reuse, -R49.reuse ;  /* 0x0000004732007223 */ /* 0x180fe20000010831 */
[-CC-:B------:R-:W-:Y:S01]  /*37e0*/  FFMA.FTZ R54, R54, R71.reuse, -R49.reuse ;  /* 0x0000004736367223 */ /* 0x180fe20000010831 */
[-CC-:B------:R-:W-:Y:S01]  /*37f0*/  FFMA.FTZ R40, R58, R71.reuse, -R49.reuse ;  /* 0x000000473a287223 */ /* 0x180fe20000010831 */
[--C-:B------:R-:W-:Y:S01]  /*3800*/  FFMA.FTZ R56, R56, R71, -R49.reuse ;  /* 0x0000004738387223 */ /* 0x100fe20000010831 */
[----:B------:R-:W2:Y:S01]  /*3810*/  MUFU.EX2 R10, R10 ;  /* 0x0000000a000a7308 */ /* 0x000ea20000000800 */
[----:B0-----:R-:W-:Y:S01]  /*3820*/  FADD.FTZ R38, R57, R110 ;  /* 0x0000006e39267221 */ /* 0x001fe20000010000 */
[----:B------:R-:W-:Y:S01]  /*3830*/  F2FP.F16.F32.PACK_AB R5, R110, R57 ;  /* 0x000000396e05723e */ /* 0x000fe200000000ff */
[-CC-:B------:R-:W-:Y:S01]  /*3840*/  FFMA.FTZ R44, R62, R71.reuse, -R49.reuse ;  /* 0x000000473e2c7223 */ /* 0x180fe20000010831 */
[-CC-:B------:R-:W-:Y:S01]  /*3850*/  FFMA.FTZ R60, R60, R71.reuse, -R49.reuse ;  /* 0x000000473c3c7223 */ /* 0x180fe20000010831 */
[-CC-:B------:R-:W-:Y:S01]  /*3860*/  FFMA.FTZ R96, R96, R71.reuse, -R49.reuse ;  /* 0x0000004760607223 */ /* 0x180fe20000010831 */
[-CC-:B------:R-:W-:Y:S01]  /*3870*/  FFMA.FTZ R102, R102, R71.reuse, -R49.reuse ;  /* 0x0000004766667223 */ /* 0x180fe20000010831 */
[-CC-:B------:R-:W-:Y:S01]  /*3880*/  FFMA.FTZ R104, R104, R71.reuse, -R49.reuse ;  /* 0x0000004768687223 */ /* 0x180fe20000010831 */
[----:B------:R-:W0:Y:S01]  /*3890*/  MUFU.EX2 R43, R43 ;  /* 0x0000002b002b7308 */ /* 0x000e220000000800 */
[----:B-1----:R-:W-:Y:S01]  /*38a0*/  FADD.FTZ R7, R61, R38 ;  /* 0x000000263d077221 */ /* 0x002fe20000010000 */
[-CC-:B------:R-:W-:Y:S01]  /*38b0*/  FFMA.FTZ R38, R48, R71.reuse, -R49.reuse ;  /* 0x0000004730267223 */ /* 0x180fe20000010831 */
[----:B------:R-:W-:Y:S01]  /*38c0*/  FFMA.FTZ R106, R106, R71, -R49 ;  /* 0x000000476a6a7223 */ /* 0x000fe20000010831 */
[----:B------:R-:W-:Y:S01]  /*38d0*/  MOV R110, R135 ;  /* 0x00000087006e7202 */ /* 0x000fe20000000f00 */
[----:B------:R-:W-:-:S02]  /*38e0*/  IMAD.MOV.U32 R100, RZ, RZ, R135 ;  /* 0x000000ffff647224 */ /* 0x000fc400078e0087 */
[----:B------:R-:W-:Y:S01]  /*38f0*/  IMAD.MOV.U32 R98, RZ, RZ, R135 ;  /* 0x000000ffff627224 */ /* 0x000fe200078e0087 */
[----:B------:R-:W1:Y:S01]  /*3900*/  MUFU.EX2 R14, R14 ;  /* 0x0000000e000e7308 */ /* 0x000e620000000800 */
[C---:B--2---:R-:W-:Y:S01]  /*3910*/  FADD.FTZ R42, R10.reuse, R7 ;  /* 0x000000070a2a7221 */ /* 0x044fe20000010000 */
[----:B------:R-:W-:Y:S01]  /*3920*/  F2FP.F16.F32.PACK_AB R7, R10, R61 ;  /* 0x0000003d0a07723e */ /* 0x000fe200000000ff */
[----:B------:R-:W-:Y:S01]  /*3930*/  FADD.FTZ R10, R8, R65 ;  /* 0x00000041080a7221 */ /* 0x000fe20000010000 */
[----:B------:R-:W-:Y:S01]  /*3940*/  FFMA.FTZ R61, R52, R71, -R49 ;  /* 0x00000047343d7223 */ /* 0x000fe20000010831 */
[----:B------:R-:W-:Y:S02]  /*3950*/  IMAD.MOV.U32 R92, RZ, RZ, R135 ;  /* 0x000000ffff5c7224 */ /* 0x000fe400078e0087 */
[----:B------:R-:W-:Y:S01]  /*3960*/  FADD.FTZ R10, R9, R10 ;  /* 0x0000000a090a7221 */ /* 0x000fe20000010000 */
[----:B------:R-:W2:Y:S01]  /*3970*/  MUFU.EX2 R51, R51 ;  /* 0x0000003300337308 */ /* 0x000ea20000000800 */
[----:B0-----:R-:W-:Y:S01]  /*3980*/  FADD.FTZ R65, R43, R42 ;  /* 0x0000002a2b417221 */ /* 0x001fe20000010000 */
[----:B------:R0:W-:Y:S01]  /*3990*/  STSM.16.M88.4 [R16+0x21800], R4 ;  /* 0x0218000410007844 */ /* 0x0001e20000000200 */
[----:B------:R-:W-:-:S04]  /*39a0*/  FADD.FTZ R67, R11, R10 ;  /* 0x0000000a0b437221 */ /* 0x000fc80000010000 */
[----:B------:R-:W-:Y:S01]  /*39b0*/  FADD.FTZ R42, R68, R67 ;  /* 0x00000043442a7221 */ /* 0x000fe20000010000 */
[----:B------:R-:W3:Y:S01]  /*39c0*/  MUFU.EX2 R64, R64 ;  /* 0x0000004000407308 */ /* 0x000ee20000000800 */
[----:B-1----:R-:W-:Y:S02]  /*39d0*/  FADD.FTZ R10, R14, R65 ;  /* 0x000000410e0a7221 */ /* 0x002fe40000010000 */
[----:B------:R-:W-:-:S04]  /*39e0*/  FADD.FTZ R67, R27, R42 ;  /* 0x0000002a1b437221 */ /* 0x000fc80000010000 */
[----:B------:R-:W-:Y:S01]  /*39f0*/  FADD.FTZ R42, R72, R67 ;  /* 0x00000043482a7221 */ /* 0x000fe20000010000 */
[----:B------:R-:W1:Y:S01]  /*3a00*/  MUFU.EX2 R53, R53 ;  /* 0x0000003500357308 */ /* 0x000e620000000800 */
[----:B--2---:R-:W-:Y:S01]  /*3a10*/  FADD.FTZ R65, R51, R10 ;  /* 0x0000000a33417221 */ /* 0x004fe20000010000 */
[----:B0-----:R-:W-:Y:S01]  /*3a20*/  F2FP.F16.F32.PACK_AB R4, R9, R8 ;  /* 0x000000080904723e */ /* 0x001fe200000000ff */
[----:B------:R-:W-:Y:S01]  /*3a30*/  FADD.FTZ R67, R29, R42 ;  /* 0x0000002a1d437221 */ /* 0x000fe20000010000 */
[----:B------:R-:W-:Y:S01]  /*3a40*/  F2FP.F16.F32.PACK_AB R6, R68, R11 ;  /* 0x0000000b4406723e */ /* 0x000fe200000000ff */
[----:B------:R-:W-:Y:S01]  /*3a50*/  FFMA.FTZ R42, R41, R71, -R49 ;  /* 0x00000047292a7223 */ /* 0x000fe20000010831 */
[----:B------:R-:W-:Y:S01]  /*3a60*/  F2FP.F16.F32.PACK_AB R5, R14, R43 ;  /* 0x0000002b0e05723e */ /* 0x000fe200000000ff */
[----:B------:R-:W-:Y:S01]  /*3a70*/  FADD.FTZ R67, R76, R67 ;  /* 0x000000434c437221 */ /* 0x000fe20000010000 */
[----:B------:R-:W0:Y:S01]  /*3a80*/  MUFU.EX2 R70, R70 ;  /* 0x0000004600467308 */ /* 0x000e220000000800 */
[C---:B---3--:R-:W-:Y:S01]  /*3a90*/  FADD.FTZ R10, R64.reuse, R65 ;  /* 0x00000041400a7221 */ /* 0x048fe20000010000 */
[----:B------:R-:W-:Y:S01]  /*3aa0*/  F2FP.F16.F32.PACK_AB R7, R64, R51 ;  /* 0x000000334007723e */ /* 0x000fe200000000ff */
[----:B------:R-:W-:Y:S01]  /*3ab0*/  FFMA.FTZ R49, R108, R71, -R49 ;  /* 0x000000476c317223 */ /* 0x000fe20000010831 */
[----:B------:R-:W-:Y:S01]  /*3ac0*/  F2FP.F16.F32.PACK_AB R8, R72, R27 ;  /* 0x0000001b4808723e */ /* 0x000fe200000000ff */
[----:B------:R-:W-:-:S02]  /*3ad0*/  IMAD.MOV.U32 R108, RZ, RZ, R135 ;  /* 0x000000ffff6c7224 */ /* 0x000fc400078e0087 */
[----:B------:R2:W-:Y:S01]  /*3ae0*/  STSM.16.M88.4 [R23], R4 ;  /* 0x0000000417007844 */ /* 0x0005e20000000200 */
[----:B------:R-:W3:Y:S01]  /*3af0*/  MUFU.EX2 R55, R55 ;  /* 0x0000003700377308 */ /* 0x000ee20000000800 */
[----:B-1----:R-:W-:-:S07]  /*3b00*/  FADD.FTZ R65, R53, R10 ;  /* 0x0000000a35417221 */ /* 0x002fce0000010000 */
[----:B------:R-:W1:Y:S01]  /*3b10*/  MUFU.EX2 R12, R12 ;  /* 0x0000000c000c7308 */ /* 0x000e620000000800 */
[----:B0-----:R-:W-:-:S07]  /*3b20*/  FADD.FTZ R10, R70, R65 ;  /* 0x00000041460a7221 */ /* 0x001fce0000010000 */
[----:B------:R-:W0:Y:S01]  /*3b30*/  MUFU.EX2 R32, R32 ;  /* 0x0000002000207308 */ /* 0x000e220000000800 */
[----:B---3--:R-:W-:-:S07]  /*3b40*/  FADD.FTZ R65, R55, R10 ;  /* 0x0000000a37417221 */ /* 0x008fce0000010000 */
[----:B------:R-:W3:Y:S01]  /*3b50*/  MUFU.EX2 R24, R24 ;  /* 0x0000001800187308 */ /* 0x000ee20000000800 */
[----:B-1----:R-:W-:Y:S01]  /*3b60*/  FADD.FTZ R10, R12, R67 ;  /* 0x000000430c0a7221 */ /* 0x002fe20000010000 */
[----:B------:R-:W-:-:S03]  /*3b70*/  F2FP.F16.F32.PACK_AB R12, R13, R12 ;  /* 0x0000000c0d0c723e */ /* 0x000fc600000000ff */
[----:B------:R-:W-:-:S03]  /*3b80*/  FADD.FTZ R46, R13, R10 ;  /* 0x0000000a0d2e7221 */ /* 0x000fc60000010000 */
[----:B------:R-:W1:Y:S01]  /*3b90*/  MUFU.EX2 R45, R45 ;  /* 0x0000002d002d7308 */ /* 0x000e620000000800 */
[----:B0-----:R-:W-:-:S07]  /*3ba0*/  FADD.FTZ R65, R32, R65 ;  /* 0x0000004120417221 */ /* 0x001fce0000010000 */
[----:B------:R-:W0:Y:S01]  /*3bb0*/  MUFU.EX2 R30, R30 ;  /* 0x0000001e001e7308 */ /* 0x000e220000000800 */
[----:B---3--:R-:W-:Y:S01]  /*3bc0*/  FADD.FTZ R10, R24, R65 ;  /* 0x00000041180a7221 */ /* 0x008fe20000010000 */
[----:B------:R-:W-:-:S06]  /*3bd0*/  FADD.FTZ R65, R15, R46 ;  /* 0x0000002e0f417221 */ /* 0x000fcc0000010000 */
[----:B------:R-:W3:Y:S01]  /*3be0*/  MUFU.EX2 R28, R28 ;  /* 0x0000001c001c7308 */ /* 0x000ee20000000800 */
[----:B-1----:R-:W-:Y:S01]  /*3bf0*/  FADD.FTZ R9, R45, R10 ;  /* 0x0000000a2d097221 */ /* 0x002fe20000010000 */
[----:B------:R-:W-:-:S06]  /*3c00*/  F2FP.F16.F32.PACK_AB R10, R76, R29 ;  /* 0x0000001d4c0a723e */ /* 0x000fcc00000000ff */
[----:B------:R-:W1:Y:S01]  /*3c10*/  MUFU.EX2 R31, R31 ;  /* 0x0000001f001f7308 */ /* 0x000e620000000800 */
[----:B0-----:R-:W-:-:S07]  /*3c20*/  FADD.FTZ R48, R30, R65 ;  /* 0x000000411e307221 */ /* 0x001fce0000010000 */
[----:B------:R-:W0:Y:S01]  /*3c30*/  MUFU.EX2 R59, R59 ;  /* 0x0000003b003b7308 */ /* 0x000e220000000800 */
[----:B---3--:R-:W-:-:S07]  /*3c40*/  FADD.FTZ R46, R28, R9 ;  /* 0x000000091c2e7221 */ /* 0x008fce0000010000 */
[----:B------:R-:W3:Y:S01]  /*3c50*/  MUFU.EX2 R84, R84 ;  /* 0x0000005400547308 */ /* 0x000ee20000000800 */
[----:B-1----:R-:W-:-:S07]  /*3c60*/  FADD.FTZ R9, R31, R48 ;  /* 0x000000301f097221 */ /* 0x002fce0000010000 */
[----:B------:R-:W1:Y:S01]  /*3c70*/  MUFU.EX2 R36, R36 ;  /* 0x0000002400247308 */ /* 0x000e620000000800 */
[----:B0-----:R-:W-:-:S07]  /*3c80*/  FADD.FTZ R11, R59, R46 ;  /* 0x0000002e3b0b7221 */ /* 0x001fce0000010000 */
[----:B------:R-:W0:Y:S01]  /*3c90*/  MUFU.EX2 R37, R37 ;  /* 0x0000002500257308 */ /* 0x000e220000000800 */
[----:B---3--:R-:W-:Y:S01]  /*3ca0*/  FADD.FTZ R46, R84, R9 ;  /* 0x00000009542e7221 */ /* 0x008fe20000010000 */
[----:B------:R-:W-:Y:S02]  /*3cb0*/  F2FP.F16.F32.PACK_AB R9, R70, R53 ;  /* 0x000000354609723e */ /* 0x000fe400000000ff */
[----:B--2---:R-:W-:-:S04]  /*3cc0*/  F2FP.F16.F32.PACK_AB R4, R84, R31 ;  /* 0x0000001f5404723e */ /* 0x004fc800000000ff */
[----:B------:R-:W2:Y:S01]  /*3cd0*/  MUFU.EX2 R63, R63 ;  /* 0x0000003f003f7308 */ /* 0x000ea20000000800 */
[----:B-1----:R-:W-:Y:S01]  /*3ce0*/  FADD.FTZ R14, R36, R11 ;  /* 0x0000000b240e7221 */ /* 0x002fe20000010000 */
[----:B------:R-:W-:-:S05]  /*3cf0*/  F2FP.F16.F32.PACK_AB R11, R32, R55 ;  /* 0x00000037200b723e */ /* 0x000fca00000000ff */
[----:B------:R1:W-:Y:S01]  /*3d00*/  STSM.16.M88.4 [R18], R8 ;  /* 0x0000000812007844 */ /* 0x0003e20000000200 */
[----:B------:R-:W3:Y:S01]  /*3d10*/  MUFU.EX2 R90, R90 ;  /* 0x0000005a005a7308 */ /* 0x000ee20000000800 */
[----:B0-----:R-:W-:-:S07]  /*3d20*/  FADD.FTZ R51, R37, R46 ;  /* 0x0000002e25337221 */ /* 0x001fce0000010000 */
[----:B------:R-:W0:Y:S01]  /*3d30*/  MUFU.EX2 R0, R0 ;  /* 0x0000000000007308 */ /* 0x000e220000000800 */
[----:B--2---:R-:W-:-:S07]  /*3d40*/  FADD.FTZ R43, R63, R14 ;  /* 0x0000000e3f2b7221 */ /* 0x004fce0000010000 */
[----:B------:R-:W2:Y:S01]  /*3d50*/  MUFU.EX2 R21, R21 ;  /* 0x0000001500157308 */ /* 0x000ea20000000800 */
[C---:B---3--:R-:W-:Y:S01]  /*3d60*/  FADD.FTZ R14, R90.reuse, R51 ;  /* 0x000000335a0e7221 */ /* 0x048fe20000010000 */
[----:B------:R-:W-:Y:S01]  /*3d70*/  F2FP.F16.F32.PACK_AB R6, R90, R37 ;  /* 0x000000255a06723e */ /* 0x000fe200000000ff */
[----:B------:R-:W-:-:S05]  /*3d80*/  IMAD.MOV.U32 R90, RZ, RZ, R135 ;  /* 0x000000ffff5a7224 */ /* 0x000fca00078e0087 */
[----:B------:R-:W3:Y:S01]  /*3d90*/  MUFU.EX2 R57, R54 ;  /* 0x0000003600397308 */ /* 0x000ee20000000800 */
[----:B0-----:R-:W-:-:S07]  /*3da0*/  FADD.FTZ R32, R0, R43 ;  /* 0x0000002b00207221 */ /* 0x001fce0000010000 */
[----:B------:R-:W0:Y:S01]  /*3db0*/  MUFU.EX2 R26, R26 ;  /* 0x0000001a001a7308 */ /* 0x000e220000000800 */
[----:B--2---:R-:W-:Y:S01]  /*3dc0*/  FADD.FTZ R43, R21, R14 ;  /* 0x0000000e152b7221 */ /* 0x004fe20000010000 */
[----:B------:R-:W-:Y:S02]  /*3dd0*/  F2FP.F16.F32.PACK_AB R14, R30, R15 ;  /* 0x0000000f1e0e723e */ /* 0x000fe400000000ff */
[----:B------:R-:W-:-:S04]  /*3de0*/  F2FP.F16.F32.PACK_AB R15, R59, R28 ;  /* 0x0000001c3b0f723e */ /* 0x000fc800000000ff */
[----:B------:R-:W2:Y:S01]  /*3df0*/  MUFU.EX2 R38, R38 ;  /* 0x0000002600267308 */ /* 0x000ea20000000800 */
[----:B---3--:R-:W-:-:S07]  /*3e00*/  FADD.FTZ R13, R57, R32 ;  /* 0x00000020390d7221 */ /* 0x008fce0000010000 */
[----:B------:R-:W3:Y:S01]  /*3e10*/  MUFU.EX2 R25, R25 ;  /* 0x0000001900197308 */ /* 0x000ee20000000800 */
[----:B0-----:R-:W-:-:S07]  /*3e20*/  FADD.FTZ R32, R26, R43 ;  /* 0x0000002b1a207221 */ /* 0x001fce0000010000 */
[----:B------:R-:W0:Y:S01]  /*3e30*/  MUFU.EX2 R61, R61 ;  /* 0x0000003d003d7308 */ /* 0x000e220000000800 */
[----:B--2---:R-:W-:Y:S01]  /*3e40*/  FADD.FTZ R30, R38, R13 ;  /* 0x0000000d261e7221 */ /* 0x004fe20000010000 */
[----:B------:R-:W-:-:S05]  /*3e50*/  F2FP.F16.F32.PACK_AB R13, R45, R24 ;  /* 0x000000182d0d723e */ /* 0x000fca00000000ff */
[----:B------:R-:W-:Y:S01]  /*3e60*/  STSM.16.M88.4 [R17], R12 ;  /* 0x0000000c11007844 */ /* 0x000fe20000000200 */
[----:B------:R-:W1:Y:S01]  /*3e70*/  MUFU.EX2 R34, R34 ;  /* 0x0000002200227308 */ /* 0x000e620000000800 */
[----:B---3--:R-:W-:-:S07]  /*3e80*/  FADD.FTZ R7, R25, R32 ;  /* 0x0000002019077221 */ /* 0x008fce0000010000 */
[----:B------:R-:W2:Y:S01]  /*3e90*/  MUFU.EX2 R40, R40 ;  /* 0x0000002800287308 */ /* 0x000ea20000000800 */
[----:B0-----:R-:W-:-:S07]  /*3ea0*/  FADD.FTZ R5, R61, R30 ;  /* 0x0000001e3d057221 */ /* 0x001fce0000010000 */
[----:B------:R-:W0:Y:S01]  /*3eb0*/  MUFU.EX2 R33, R33 ;  /* 0x0000002100217308 */ /* 0x000e220000000800 */
[----:B-1----:R-:W-:Y:S01]  /*3ec0*/  FADD.FTZ R10, R34, R7 ;  /* 0x00000007220a7221 */ /* 0x002fe20000010000 */
[----:B------:R-:W-:-:S06]  /*3ed0*/  F2FP.F16.F32.PACK_AB R7, R57, R0 ;  /* 0x000000003907723e */ /* 0x000fcc00000000ff */
[----:B------:R-:W1:Y:S01]  /*3ee0*/  MUFU.EX2 R41, R56 ;  /* 0x0000003800297308 */ /* 0x000e620000000800 */
[----:B--2---:R-:W-:Y:S01]  /*3ef0*/  FADD.FTZ R8, R40, R5 ;  /* 0x0000000528087221 */ /* 0x004fe20000010000 */
[----:B------:R-:W-:-:S05]  /*3f00*/  F2FP.F16.F32.PACK_AB R5, R63, R36 ;  /* 0x000000243f05723e */ /* 0x000fca00000000ff */
[----:B------:R2:W-:Y:S01]  /*3f10*/  STSM.16.M88.4 [R16+0x27800], R4 ;  /* 0x0278000410007844 */ /* 0x0005e20000000200 */
[----:B------:R-:W3:Y:S01]  /*3f20*/  MUFU.EX2 R82, R82 ;  /* 0x0000005200527308 */ /* 0x000ee20000000800 */
[----:B0-----:R-:W-:-:S07]  /*3f30*/  FADD.FTZ R11, R33, R10 ;  /* 0x0000000a210b7221 */ /* 0x001fce0000010000 */
[----:B------:R-:W0:Y:S01]  /*3f40*/  MUFU.EX2 R44, R44 ;  /* 0x0000002c002c7308 */ /* 0x000e220000000800 */
[----:B-1----:R-:W-:Y:S01]  /*3f50*/  FADD.FTZ R9, R41, R8 ;  /* 0x0000000829097221 */ /* 0x002fe20000010000 */
[----:B--2---:R-:W-:-:S06]  /*3f60*/  F2FP.F16.F32.PACK_AB R4, R26, R21 ;  /* 0x000000151a04723e */ /* 0x004fcc00000000ff */
[----:B------:R-:W1:Y:S01]  /*3f70*/  MUFU.EX2 R35, R35 ;  /* 0x0000002300237308 */ /* 0x000e620000000800 */
[----:B---3--:R-:W-:Y:S01]  /*3f80*/  FADD.FTZ R8, R82, R11 ;  /* 0x0000000b52087221 */ /* 0x008fe20000010000 */
[----:B------:R-:W-:Y:S02]  /*3f90*/  F2FP.F16.F32.PACK_AB R6, R34, R25 ;  /* 0x000000192206723e */ /* 0x000fe400000000ff */
[----:B------:R-:W-:Y:S02]  /*3fa0*/  F2FP.F16.F32.PACK_AB R5, R61, R38 ;  /* 0x000000263d05723e */ /* 0x000fe400000000ff */
[----:B------:R-:W-:Y:S02]  /*3fb0*/  F2FP.F16.F32.PACK_AB R7, R41, R40 ;  /* 0x000000282907723e */ /* 0x000fe400000000ff */
[----:B------:R-:W2:Y:S01]  /*3fc0*/  MUFU.EX2 R27, R60 ;  /* 0x0000003c001b7308 */ /* 0x000ea20000000800 */
[----:B0-----:R-:W-:Y:S02]  /*3fd0*/  FADD.FTZ R0, R44, R9 ;  /* 0x000000092c007221 */ /* 0x001fe40000010000 */
[----:B------:R0:W-:Y:S05]  /*3fe0*/  STSM.16.M88.4 [R136], R4 ;  /* 0x0000000488007844 */ /* 0x0001ea0000000200 */
[----:B------:R-:W3:Y:S01]  /*3ff0*/  MUFU.EX2 R86, R86 ;  /* 0x0000005600567308 */ /* 0x000ee20000000800 */
[----:B-1----:R-:W-:-:S07]  /*4000*/  FADD.FTZ R9, R35, R8 ;  /* 0x0000000823097221 */ /* 0x002fce0000010000 */
[----:B------:R1:W4:Y:S01]  /*4010*/  MUFU.EX2 R29, R96 ;  /* 0x00000060001d7308 */ /* 0x0003220000000800 */
[----:B--2---:R-:W-:-:S07]  /*4020*/  FADD.FTZ R0, R27, R0 ;  /* 0x000000001b007221 */ /* 0x004fce0000010000 */
[----:B------:R-:W2:Y:S01]  /*4030*/  MUFU.EX2 R39, R39 ;  /* 0x0000002700277308 */ /* 0x000ea20000000800 */
[C---:B---3--:R-:W-:Y:S01]  /*4040*/  FADD.FTZ R8, R86.reuse, R9 ;  /* 0x0000000956087221 */ /* 0x048fe20000010000 */
[----:B------:R-:W-:Y:S01]  /*4050*/  F2FP.F16.F32.PACK_AB R10, R86, R35 ;  /* 0x00000023560a723e */ /* 0x000fe200000000ff */
[----:B-1----:R-:W-:-:S05]  /*4060*/  IMAD.MOV.U32 R96, RZ, RZ, R135 ;  /* 0x000000ffff607224 */ /* 0x002fca00078e0087 */
[----:B------:R-:W1:Y:S01]  /*4070*/  MUFU.EX2 R102, R102 ;  /* 0x0000006600667308 */ /* 0x000e620000000800 */
[----:B----4-:R-:W-:-:S07]  /*4080*/  FADD.FTZ R9, R29, R0 ;  /* 0x000000001d097221 */ /* 0x010fce0000010000 */
[----:B------:R-:W3:Y:S01]  /*4090*/  MUFU.EX2 R94, R94 ;  /* 0x0000005e005e7308 */ /* 0x000ee20000000800 */
[----:B--2---:R-:W-:Y:S01]  /*40a0*/  FADD.FTZ R11, R39, R8 ;  /* 0x00000008270b7221 */ /* 0x004fe20000010000 */
[----:B------:R-:W-:-:S06]  /*40b0*/  F2FP.F16.F32.PACK_AB R8, R82, R33 ;  /* 0x000000215208723e */ /* 0x000fcc00000000ff */
[----:B------:R-:W2:Y:S01]  /*40c0*/  MUFU.EX2 R104, R104 ;  /* 0x0000006800687308 */ /* 0x000ea20000000800 */
[----:B-1----:R-:W-:-:S07]  /*40d0*/  FADD.FTZ R9, R102, R9 ;  /* 0x0000000966097221 */ /* 0x002fce0000010000 */
[----:B------:R-:W-:Y:S01]  /*40e0*/  MUFU.EX2 R20, R20 ;  /* 0x0000001400147308 */ /* 0x000fe20000000800 */
[----:B---3--:R-:W-:Y:S01]  /*40f0*/  FADD.FTZ R21, R94, R11 ;  /* 0x0000000b5e157221 */ /* 0x008fe20000010000 */
[----:B------:R-:W-:Y:S02]  /*4100*/  F2FP.F16.F32.PACK_AB R11, R102, R29 ;  /* 0x0000001d660b723e */ /* 0x000fe400000000ff */
[----:B------:R-:W-:Y:S02]  /*4110*/  F2FP.F16.F32.PACK_AB R12, R94, R39 ;  /* 0x000000275e0c723e */ /* 0x000fe400000000ff */
[----:B------:R-:W-:Y:S02]  /*4120*/  MOV R102, R135 ;  /* 0x0000008700667202 */ /* 0x000fe40000000f00 */
[----:B------:R-:W1:Y:S01]  /*4130*/  MUFU.EX2 R3, R3 ;  /* 0x0000000300037308 */ /* 0x000e620000000800 */
[----:B--2---:R-:W-:Y:S01]  /*4140*/  FADD.FTZ R0, R104, R9 ;  /* 0x0000000968007221 */ /* 0x004fe20000010000 */
[----:B------:R-:W-:-:S02]  /*4150*/  F2FP.F16.F32.PACK_AB R9, R27, R44 ;  /* 0x0000002c1b09723e */ /* 0x000fc400000000ff */
[----:B------:R-:W-:-:S03]  /*4160*/  MOV R94, R135 ;  /* 0x00000087005e7202 */ /* 0x000fc60000000f00 */
[----:B------:R2:W-:Y:S01]  /*4170*/  STSM.16.M88.4 [R18+0x6000], R8 ;  /* 0x0060000812007844 */ /* 0x0005e20000000200 */
[----:B------:R3:W4:Y:S08]  /*4180*/  MUFU.EX2 R31, R106 ;  /* 0x0000006a001f7308 */ /* 0x0007300000000800 */
[----:B------:R-:W-:Y:S01]  /*4190*/  MUFU.EX2 R42, R42 ;  /* 0x0000002a002a7308 */ /* 0x000fe20000000800 */
[----:B-1----:R-:W-:Y:S01]  /*41a0*/  F2FP.F16.F32.PACK_AB R14, R3, R20 ;  /* 0x00000014030e723e */ /* 0x002fe200000000ff */
[----:B------:R-:W-:Y:S01]  /*41b0*/  FADD.FTZ R20, R20, R21 ;  /* 0x0000001514147221 */ /* 0x000fe20000010000 */
[----:B---3--:R-:W-:-:S03]  /*41c0*/  IMAD.MOV.U32 R106, RZ, RZ, R135 ;  /* 0x000000ffff6a7224 */ /* 0x008fc600078e0087 */
[----:B0-----:R-:W-:Y:S01]  /*41d0*/  FADD.FTZ R5, R3, R20 ;  /* 0x0000001403057221 */ /* 0x001fe20000010000 */
[----:B------:R-:W-:Y:S01]  /*41e0*/  VIADD R3, R88, 0xfffffffe ;  /* 0xfffffffe58037836 */ /* 0x000fe20000000000 */
[----:B------:R-:W0:Y:S01]  /*41f0*/  MUFU.EX2 R49, R49 ;  /* 0x0000003100317308 */ /* 0x000e220000000800 */
[C---:B----4-:R-:W-:Y:S01]  /*4200*/  F2FP.F16.F32.PACK_AB R13, R31.reuse, R104 ;  /* 0x000000681f0d723e */ /* 0x050fe200000000ff */
[----:B------:R-:W-:Y:S01]  /*4210*/  FADD.FTZ R25, R31, R0 ;  /* 0x000000001f197221 */ /* 0x000fe20000010000 */
[--C-:B------:R-:W-:Y:S01]  /*4220*/  IMAD.MOV.U32 R104, RZ, RZ, R135.reuse ;  /* 0x000000ffff687224 */ /* 0x100fe200078e0087 */
[----:B------:R-:W-:Y:S01]  /*4230*/  ISETP.GE.AND P1, PT, R3, R22, PT ;  /* 0x000000160300720c */ /* 0x000fe20003f26270 */
[----:B------:R-:W-:Y:S01]  /*4240*/  IMAD.MOV.U32 R88, RZ, RZ, R135 ;  /* 0x000000ffff587224 */ /* 0x000fe200078e0087 */
[----:B0-----:R-:W-:Y:S01]  /*4250*/  F2FP.F16.F32.PACK_AB R15, R49, R42 ;  /* 0x0000002a310f723e */ /* 0x001fe200000000ff */
[----:B------:R-:W-:-:S04]  /*4260*/  FADD.FTZ R42, R42, R25 ;  /* 0x000000192a2a7221 */ /* 0x000fc80000010000 */
[----:B------:R2:W-:Y:S01]  /*4270*/  STSM.16.M88.4 [R17+0x6000], R12 ;  /* 0x0060000c11007844 */ /* 0x0005e20000000200 */
[----:B------:R-:W-:Y:S01]  /*4280*/  FADD.FTZ R6, R49, R42 ;  /* 0x0000002a31067221 */ /* 0x000fe20000010000 */
[----:B------:R0:W-:Y:S06]  /*4290*/  MEMBAR.ALL.CTA ;  /* 0x0000000000007992 */ /* 0x0001ec0000008000 */
[----:B0-----:R-:W0:Y:S02]  /*42a0*/  FENCE.VIEW.ASYNC.S ;  /* 0x00000000000073c6 */ /* 0x001e240000000000 */
[----:B0-----:R-:W-:Y:S01]  /*42b0*/  NOP ;  /* 0x0000000000007918 */ /* 0x001fe20000000000 */
[----:B------:R-:W-:Y:S05]  /*42c0*/  @!P1 BRA `(.L_x_174) ;  /* 0x0000002800a09947 */ /* 0x000fea0003800000 */
[----:B------:R-:W-:Y:S01]  /*42d0*/  IMAD.MOV.U32 R4, RZ, RZ, R78 ;  /* 0x000000ffff047224 */ /* 0x000fe200078e004e */
[----:B------:R-:W-:Y:S01]  /*42e0*/  MOV R0, R47 ;  /* 0x0000002f00007202 */ /* 0x000fe20000000f00 */
[----:B------:R-:W-:Y:S01]  /*42f0*/  IMAD.MOV.U32 R7, RZ, RZ, R2 ;  /* 0x000000ffff077224 */ /* 0x000fe200078e0002 */
        /* <DEDUP_REMOVED lines=24> */
[----:B------:R-:W-:Y:S01]  /*4480*/  UMOV UR11, UR38 ;  /* 0x00000026000b7c82 */ /* 0x000fe20008000000 */
[----:B------:R-:W-:-:S05]  /*4490*/  ULDC UR10, c[0x0][0x9d8] ;  /* 0x00027600000a7ab9 */ /* 0x000fca0000000800 */
.L_x_185:
[----:B------:R-:W-:Y:S01]  /*44a0*/  ISETP.NE.AND P2, PT, RZ, UR40, PT ;  /* 0x00000028ff007c0c */ /* 0x000fe2000bf45270 */
[----:B------:R-:W-:-:S04]  /*44b0*/  UISETP.NE.AND UP0, UPT, UR11, 0x1, UPT ;  /* 0x000000010b00788c */ /* 0x000fc8000bf05270 */
[----:B------:R-:W-:-:S06]  /*44c0*/  USEL UR6, URZ, 0x1, UP0 ;  /* 0x000000013f067887 */ /* 0x000fcc0008000000 */
[----:B------:R-:W-:Y:S02]  /*44d0*/  LOP3.LUT R2, R7, UR6, RZ, 0x3c, !PT ;  /* 0x0000000607027c12 */ /* 0x000fe4000f8e3cff */
[----:B------:R-:W-:Y:S05]  /*44e0*/  @P2 BRA `(.L_x_175) ;  /* 0x0000000000342947 */ /* 0x000fea0003800000 */
[----:B------:R-:W-:Y:S05]  /*44f0*/  @!P0 BRA `(.L_x_176) ;  /* 0x0000000000048947 */ /* 0x000fea0003800000 */
[----:B------:R-:W-:Y:S01]  /*4500*/  BPT.TRAP 0x1 ;  /* 0x000000040000795c */ /* 0x000fe20000300000 */
.L_x_176:
[----:B------:R-:W-:Y:S01]  /*4510*/  UIADD3 UR6, UR11, 0x1, URZ ;  /* 0x000000010b067890 */ /* 0x000fe2000fffe03f */
[----:B--2---:R-:W-:-:S03]  /*4520*/  SHF.L.U32 R8, R2, 0x1f, RZ ;  /* 0x0000001f02087819 */ /* 0x004fc600000006ff */
[----:B------:R-:W-:-:S04]  /*4530*/  UISETP.NE.AND UP0, UPT, UR6, 0x2, UPT ;  /* 0x000000020600788c */ /* 0x000fc8000bf05270 */
[----:B------:R-:W-:-:S04]  /*4540*/  USEL UR6, UR6, URZ, UP0 ;  /* 0x0000003f06067287 */ /* 0x000fc80008000000 */
[----:B------:R-:W-:-:S09]  /*4550*/  ULEA UR6, UR6, UR41, 0x3 ;  /* 0x0000002906067291 */ /* 0x000fd2000f8e183f */
[----:B------:R0:W1:Y:S01]  /*4560*/  SYNCS.PHASECHK.TRANS64.TRYWAIT P1, [UR6+0x2d830], R8 ;  /* 0x02d83008ff0075a7 */ /* 0x0000620008020146 */
[----:B------:R-:W-:Y:S05]  /*4570*/  @!P0 BRA `(.L_x_177) ;  /* 0x0000000000048947 */ /* 0x000fea0003800000 */
[----:B------:R-:W-:Y:S01]  /*4580*/  BPT.TRAP 0x1 ;  /* 0x000000040000795c */ /* 0x000fe20000300000 */
.L_x_177:
[----:B-1----:R-:W-:Y:S05]  /*4590*/  @P1 BRA `(.L_x_175) ;  /* 0x0000000000081947 */ /* 0x002fea0003800000 */
[----:B------:R-:W1:Y:S02]  /*45a0*/  SYNCS.PHASECHK.TRANS64.TRYWAIT P1, [UR6+0x2d830], R8 ;  /* 0x02d83008ff0075a7 */ /* 0x000e640008020146 */
[----:B-1----:R-:W-:Y:S05]  /*45b0*/  @!P1 BRA `(.L_x_178) ;  /* 0x000000b000d89947 */ /* 0x002fea0003800000 */
.L_x_175:
[----:B-12---:R-:W1:Y:S01]  /*45c0*/  S2R R9, SR_TID.X ;  /* 0x0000000000097919 */ /* 0x006e620000002100 */
[----:B------:R-:W-:Y:S01]  /*45d0*/  UIADD3 UR38, UR11, 0x1, URZ ;  /* 0x000000010b267890 */ /* 0x000fe2000fffe03f */
[----:B------:R-:W-:Y:S01]  /*45e0*/  UMOV UR7, 0x80000020 ;  /* 0x8000002000077882 */ /* 0x000fe20000000000 */
[----:B------:R-:W-:Y:S02]  /*45f0*/  UMOV UR32, UR8 ;  /* 0x0000000800207c82 */ /* 0x000fe40008000000 */
[----:B------:R-:W-:Y:S01]  /*4600*/  UISETP.NE.AND UP0, UPT, UR38, 0x2, UPT ;  /* 0x000000022600788c */ /* 0x000fe2000bf05270 */
[----:B------:R-:W-:Y:S01]  /*4610*/  UMOV UR33, UR9 ;  /* 0x0000000900217c82 */ /* 0x000fe20008000000 */
[----:B------:R-:W-:Y:S02]  /*4620*/  UMOV UR35, 0x80000020 ;  /* 0x8000002000237882 */ /* 0x000fe40000000000 */
[----:B------:R-:W-:Y:S01]  /*4630*/  USEL UR38, UR38, URZ, UP0 ;  /* 0x0000003f26267287 */ /* 0x000fe20008000000 */
[----:B------:R-:W-:Y:S01]  /*4640*/  UMOV UR15, 0x80000020 ;  /* 0x80000020000f7882 */ /* 0x000fe20000000000 */
[----:B------:R-:W-:-:S02]  /*4650*/  UMOV UR19, 0x80000020 ;  /* 0x8000002000137882 */ /* 0x000fc40000000000 */
[----:B------:R-:W-:Y:S01]  /*4660*/  UIMAD UR6, UR38, 0x600, UR28 ;  /* 0x00000600260678a4 */ /* 0x000fe2000f8e021c */
[----:B------:R-:W-:Y:S01]  /*4670*/  UMOV UR23, 0x80000020 ;  /* 0x8000002000177882 */ /* 0x000fe20000000000 */
[----:B------:R-:W-:Y:S02]  /*4680*/  UMOV UR27, 0x80000020 ;  /* 0x80000020001b7882 */ /* 0x000fe40000000000 */
[----:B------:R-:W-:Y:S02]  /*4690*/  UIADD3 UR34, UR6, 0x2, URZ ;  /* 0x0000000206227890 */ /* 0x000fe4000fffe03f */
[----:B------:R-:W-:Y:S02]  /*46a0*/  UIADD3 UR14, UR6, 0x200, URZ ;  /* 0x00000200060e7890 */ /* 0x000fe4000fffe03f */
[----:B------:R-:W-:Y:S02]  /*46b0*/  UIADD3 UR18, UR6, 0x202, URZ ;  /* 0x0000020206127890 */ /* 0x000fe4000fffe03f */
[----:B------:R-:W-:-:S02]  /*46c0*/  UIADD3 UR22, UR6, 0x400, URZ ;  /* 0x0000040006167890 */ /* 0x000fc4000fffe03f */
[----:B------:R-:W-:Y:S01]  /*46d0*/  UIADD3 UR26, UR6, 0x402, URZ ;  /* 0x00000402061a7890 */ /* 0x000fe2000fffe03f */
[----:B-1----:R-:W-:-:S05]  /*46e0*/  SHF.R.U32.HI R9, RZ, 0x7, R9 ;  /* 0x00000007ff097819 */ /* 0x002fca0000011609 */
[----:B0-----:R-:W-:-:S05]  /*46f0*/  VIADD R8, R9, 0x8 ;  /* 0x0000000809087836 */ /* 0x001fca0000000000 */
[----:B------:R0:W-:Y:S06]  /*4700*/  BAR.SYNC.DEFER_BLOCKING R8, 0x100 ;  /* 0x000400080000751d */ /* 0x0001ec0000010000 */
[----:B------:R-:W-:-:S06]  /*4710*/  WARPGROUP.ARRIVE ;  /* 0x00000000000079c5 */ /* 0x000fcc0000000000 */
        /* <DEDUP_REMOVED lines=17> */
[----:B0-----:R-:W-:Y:S05]  /*4830*/  @P2 BRA `(.L_x_179) ;  /* 0x0000000000282947 */ /* 0x001fea0003800000 */
[----:B------:R-:W-:Y:S05]  /*4840*/  @!P0 BRA `(.L_x_180) ;  /* 0x0000000000048947 */ /* 0x000fea0003800000 */
[----:B------:R-:W-:Y:S01]  /*4850*/  BPT.TRAP 0x1 ;  /* 0x000000040000795c */ /* 0x000fe20000300000 */
.L_x_180:
[----:B------:R-:W-:Y:S01]  /*4860*/  ULEA UR6, UR11, UR41, 0x3 ;  /* 0x000000290b067291 */ /* 0x000fe2000f8e183f */
[----:B------:R-:W-:-:S08]  /*4870*/  SHF.L.U32 R7, R7, 0x1f, RZ ;  /* 0x0000001f07077819 */ /* 0x000fd000000006ff */
[----:B------:R0:W1:Y:S01]  /*4880*/  SYNCS.PHASECHK.TRANS64.TRYWAIT P1, [UR6+0x2d850], R7 ;  /* 0x02d85007ff0075a7 */ /* 0x0000620008020146 */
[----:B------:R-:W-:Y:S05]  /*4890*/  @!P0 BRA `(.L_x_181) ;  /* 0x0000000000048947 */ /* 0x000fea0003800000 */
[----:B------:R-:W-:Y:S01]  /*48a0*/  BPT.TRAP 0x1 ;  /* 0x000000040000795c */ /* 0x000fe20000300000 */
.L_x_181:
[----:B-1----:R-:W-:Y:S05]  /*48b0*/  @P1 BRA `(.L_x_179) ;  /* 0x0000000000081947 */ /* 0x002fea0003800000 */
[----:B------:R-:W1:Y:S02]  /*48c0*/  SYNCS.PHASECHK.TRANS64.TRYWAIT P1, [UR6+0x2d850], R7 ;  /* 0x02d85007ff0075a7 */ /* 0x000e640008020146 */
[----:B-1----:R-:W-:Y:S05]  /*48d0*/  @!P1 BRA `(.L_x_182) ;  /* 0x000000b000289947 */ /* 0x002fea0003800000 */
.L_x_179:
[----:B------:R-:W-:Y:S01]  /*48e0*/  UIADD3 UR6, UR41, 0x400, URZ ;  /* 0x0000040029067890 */ /* 0x000fe2000fffe03f */
[----:B------:R-:W-:Y:S01]  /*48f0*/  WARPGROUP.ARRIVE ;  /* 0x00000000000079c5 */ /* 0x000fe20000000000 */
[----:B------:R-:W-:-:S05]  /*4900*/  ULOP3.LUT UR7, UR39, 0x10000, URZ, 0xfc, !UPT ;  /* 0x0001000027077892 */ /* 0x000fca000f8efc3f */
[----:B------:R-:W1:Y:S01]  /*4910*/  S2R R9, SR_TID.X ;  /* 0x0000000000097919 */ /* 0x000e620000002100 */
[----:B------:R-:W-:Y:S01]  /*4920*/  USHF.R.U32.HI UR6, URZ, 0x4, UR6 ;  /* 0x000000043f067899 */ /* 0x000fe20008011606 */
[----:B------:R-:W-:Y:S01]  /*4930*/  UMOV UR33, 0x40000040 ;  /* 0x4000004000217882 */ /* 0x000fe20000000000 */
[----:B------:R-:W-:Y:S02]  /*4940*/  UMOV UR35, 0x80000020 ;  /* 0x8000002000237882 */ /* 0x000fe40000000000 */
[----:B------:R-:W-:Y:S01]  /*4950*/  ULOP3.LUT UR6, UR6, 0x3fff, URZ, 0xc0, !UPT ;  /* 0x00003fff06067892 */ /* 0x000fe2000f8ec03f */
[----:B------:R-:W-:-:S03]  /*4960*/  UMOV UR32, UR7 ;  /* 0x0000000700207c82 */ /* 0x000fc60008000000 */
        /* <DEDUP_REMOVED lines=8> */
[----:B-1----:R-:W-:Y:S02]  /*49f0*/  SHF.R.U32.HI R8, RZ, 0x7, R9 ;  /* 0x00000007ff087819 */ /* 0x002fe40000011609 */
[----:B------:R-:W-:-:S03]  /*4a00*/  ISETP.GE.U32.AND P1, PT, R9, 0x180, PT ;  /* 0x000001800900780c */ /* 0x000fc60003f26070 */
[----:B0-----:R-:W-:-:S05]  /*4a10*/  VIADD R7, R8, 0x9 ;  /* 0x0000000908077836 */ /* 0x001fca0000000000 */
[----:B------:R-:W-:Y:S01]  /*4a20*/  SEL R7, R7, 0x9, !P1 ;  /* 0x0000000907077807 */ /* 0x000fe20004800000 */
        /* <DEDUP_REMOVED lines=49> */
.L_x_183:
[----:B0-----:R-:W-:Y:S01]  /*4d40*/  FMUL.FTZ R7, R24, UR10 ;  /* 0x0000000a18077c20 */ /* 0x001fe20008410000 */
        /* <DEDUP_REMOVED lines=71> */
[----:B------:R-:W-:-:S04]  /*51c0*/  ULEA UR6, UR38, UR41, 0x3 ;  /* 0x0000002926067291 */ /* 0x000fc8000f8e183f */
[----:B------:R-:W-:Y:S02]  /*51d0*/  UIADD3 UR6, UR6, 0x2d840, URZ ;  /* 0x0002d84006067890 */ /* 0x000fe4000fffe03f */
[----:B------:R-:W0:Y:S01]  /*51e0*/  MUFU.TANH R28, R28 ;  /* 0x0000001c001c7308 */ /* 0x000e220000002400 */
[----:B-1----:R-:W-:Y:S01]  /*51f0*/  FMNMX.FTZ R48, R26, R45, !PT ;  /* 0x0000002d1a307209 */ /* 0x002fe20007810000 */
[----:B------:R-:W-:-:S06]  /*5200*/  UPRMT UR6, UR42, 0x654, UR6 ;  /* 0x000006542a067896 */ /* 0x000fcc0008000006 */
[----:B------:R-:W1:Y:S01]  /*5210*/  MUFU.TANH R29, R29 ;  /* 0x0000001d001d7308 */ /* 0x000e620000002400 */
[----:B--2---:R-:W-:Y:S02]  /*5220*/  FMNMX.FTZ R48, R27, R48, !PT ;  /* 0x000000301b307209 */ /* 0x004fe40007810000 */
[----:B------:R-:W-:Y:S05]  /*5230*/  SYNCS.ARRIVE.TRANS64.RED.A1T0 RZ, [UR6], RZ ;  /* 0x000000ffffff79a7 */ /* 0x000fea0008100406 */
        /* <DEDUP_REMOVED lines=26> */
[----:B------:R0:W3:Y:S01]  /*53e0*/  MUFU.TANH R49, R72 ;  /* 0x0000004800317308 */ /* 0x0000e20000002400 */
[----:B-1----:R-:W-:-:S07]  /*53f0*/  FMNMX.FTZ R61, R45, R61, !PT ;  /* 0x0000003d2d3d7209 */ /* 0x002fce0007810000 */
[----:B------:R1:W4:Y:S01]  /*5400*/  MUFU.TANH R52, R73 ;  /* 0x0000004900347308 */ /* 0x0003220000002400 */
[----:B--2---:R-:W-:Y:S01]  /*5410*/  FMNMX.FTZ R64, R48, R61, !PT ;  /* 0x0000003d30407209 */ /* 0x004fe20007810000 */
[----:B0-----:R-:W-:Y:S01]  /*5420*/  FMUL.FTZ R72, R75, UR10 ;  /* 0x0000000a4b487c20 */ /* 0x001fe20008410000 */
[----:B------:R-:W-:-:S05]  /*5430*/  FMUL.FTZ R75, R82, UR10 ;  /* 0x0000000a524b7c20 */ /* 0x000fca0008410000 */
[----:B------:R0:W2:Y:S01]  /*5440*/  MUFU.TANH R53, R76 ;  /* 0x0000004c00357308 */ /* 0x0000a20000002400 */
[----:B---3--:R-:W-:Y:S01]  /*5450*/  FMNMX.FTZ R64, R49, R64, !PT ;  /* 0x0000004031407209 */ /* 0x008fe20007810000 */
[----:B-1----:R-:W-:-:S06]  /*5460*/  FMUL.FTZ R73, R78, UR10 ;  /* 0x0000000a4e497c20 */ /* 0x002fcc0008410000 */
[----:B------:R1:W3:Y:S01]  /*5470*/  MUFU.TANH R56, R77 ;  /* 0x0000004d00387308 */ /* 0x0002e20000002400 */
[----:B----4-:R-:W-:Y:S01]  /*5480*/  FMNMX.FTZ R65, R52, R64, !PT ;  /* 0x0000004034417209 */ /* 0x010fe20007810000 */
[----:B0-----:R-:W-:-:S06]  /*5490*/  FMUL.FTZ R76, R83, UR10 ;  /* 0x0000000a534c7c20 */ /* 0x001fcc0008410000 */
[----:B------:R-:W0:Y:S01]  /*54a0*/  MUFU.TANH R57, R80 ;  /* 0x0000005000397308 */ /* 0x000e220000002400 */
[----:B--2---:R-:W-:Y:S01]  /*54b0*/  FMNMX.FTZ R65, R53, R65, !PT ;  /* 0x0000004135417209 */ /* 0x004fe20007810000 */
[----:B-1----:R-:W-:-:S06]  /*54c0*/  FMUL.FTZ R77, R86, UR10 ;  /* 0x0000000a564d7c20 */ /* 0x002fcc0008410000 */
[----:B------:R-:W1:Y:S01]  /*54d0*/  MUFU.TANH R60, R81 ;  /* 0x00000051003c7308 */ /* 0x000e620000002400 */
[----:B---3--:R-:W-:-:S07]  /*54e0*/  FMNMX.FTZ R65, R56, R65, !PT ;  /* 0x0000004138417209 */ /* 0x008fce0007810000 */
        /* <DEDUP_REMOVED lines=8> */
[----:B------:R-:W-:-:S04]  /*5570*/  FMUL.FTZ R65, R47, UR10 ;  /* 0x0000000a2f417c20 */ /* 0x000fc80008410000 */
[----:B------:R-:W0:Y:S02]  /*5580*/  SHFL.BFLY PT, R69, R68, 0x2, 0x1f ;  /* 0x0c401f0044457f89 */ /* 0x000e2400000e0000 */
[----:B------:R-:W3:Y:S08]  /*5590*/  MUFU.TANH R13, R13 ;  /* 0x0000000d000d7308 */ /* 0x000ef00000002400 */
[----:B------:R-:W4:Y:S08]  /*55a0*/  MUFU.TANH R14, R14 ;  /* 0x0000000e000e7308 */ /* 0x000f300000002400 */
[----:B------:R-:W5:Y:S01]  /*55b0*/  MUFU.TANH R21, R21 ;  /* 0x0000001500157308 */ /* 0x000f620000002400 */
[----:B0-----:R-:W-:-:S07]  /*55c0*/  FMNMX.FTZ R47, R68, R69, !PT ;  /* 0x00000045442f7209 */ /* 0x001fce0007810000 */
[----:B------:R-:W0:Y:S01]  /*55d0*/  MUFU.TANH R24, R24 ;  /* 0x0000001800187308 */ /* 0x000e220000002400 */
[----:B------:R-:W1:Y:S07]  /*55e0*/  SHFL.BFLY PT, R68, R47, 0x1, 0x1f ;  /* 0x0c201f002f447f89 */ /* 0x000e6e00000e0000 */
[----:B------:R-:W0:Y:S08]  /*55f0*/  MUFU.TANH R38, R38 ;  /* 0x0000002600267308 */ /* 0x000e300000002400 */
[----:B------:R-:W0:Y:S08]  /*5600*/  MUFU.TANH R39, R39 ;  /* 0x0000002700277308 */ /* 0x000e300000002400 */
[----:B------:R-:W0:Y:S01]  /*5610*/  MUFU.TANH R42, R42 ;  /* 0x0000002a002a7308 */ /* 0x000e220000002400 */
[----:B-1----:R-:W-:-:S02]  /*5620*/  FMNMX.FTZ R47, R47, R68, !PT ;  /* 0x000000442f2f7209 */ /* 0x002fc40007810000 */
[----:B------:R-:W-:-:S05]  /*5630*/  FMNMX.FTZ R68, R9, R4, !PT ;  /* 0x0000000409447209 */ /* 0x000fca0007810000 */
[----:B------:R-:W1:Y:S01]  /*5640*/  MUFU.TANH R43, R43 ;  /* 0x0000002b002b7308 */ /* 0x000e620000002400 */
[----:B--2---:R-:W-:Y:S01]  /*5650*/  FMNMX.FTZ R68, R10, R68, !PT ;  /* 0x000000440a447209 */ /* 0x004fe20007810000 */
[----:B------:R-:W-:-:S03]  /*5660*/  FADD.FTZ R80, -R47, R0 ;  /* 0x000000002f507221 */ /* 0x000fc60000010100 */
[----:B---3--:R-:W-:-:S03]  /*5670*/  FMNMX.FTZ R68, R13, R68, !PT ;  /* 0x000000440d447209 */ /* 0x008fc60007810000 */
[----:B------:R-:W2:Y:S01]  /*5680*/  MUFU.TANH R46, R46 ;  /* 0x0000002e002e7308 */ /* 0x000ea20000002400 */
[----:B----4-:R-:W-:-:S04]  /*5690*/  FMNMX.FTZ R68, R14, R68, !PT ;  /* 0x000000440e447209 */ /* 0x010fc80007810000 */
[----:B-----5:R-:W-:-:S03]  /*56a0*/  FMNMX.FTZ R68, R21, R68, !PT ;  /* 0x0000004415447209 */ /* 0x020fc60007810000 */
[----:B------:R-:W3:Y:S01]  /*56b0*/  MUFU.TANH R65, R65 ;  /* 0x0000004100417308 */ /* 0x000ee20000002400 */
[----:B0-----:R-:W-:-:S04]  /*56c0*/  FMNMX.FTZ R68, R24, R68, !PT ;  /* 0x0000004418447209 */ /* 0x001fc80007810000 */
[----:B------:R-:W-:-:S03]  /*56d0*/  FMNMX.FTZ R68, R38, R68, !PT ;  /* 0x0000004426447209 */ /* 0x000fc60007810000 */
[----:B------:R-:W0:Y:S01]  /*56e0*/  MUFU.TANH R50, R50 ;  /* 0x0000003200327308 */ /* 0x000e220000002400 */
[----:B------:R-:W-:-:S04]  /*56f0*/  FMNMX.FTZ R68, R39, R68, !PT ;  /* 0x0000004427447209 */ /* 0x000fc80007810000 */
[----:B------:R-:W-:-:S03]  /*5700*/  FMNMX.FTZ R69, R42, R68, !PT ;  /* 0x000000442a457209 */ /* 0x000fc60007810000 */
[----:B------:R-:W4:Y:S01]  /*5710*/  MUFU.TANH R51, R51 ;  /* 0x0000003300337308 */ /* 0x000f220000002400 */
[----:B-1----:R-:W-:-:S07]  /*5720*/  FMNMX.FTZ R69, R43, R69, !PT ;  /* 0x000000452b457209 */ /* 0x002fce0007810000 */
[----:B------:R-:W1:Y:S08]  /*5730*/  MUFU.TANH R54, R54 ;  /* 0x0000003600367308 */ /* 0x000e700000002400 */
[----:B------:R2:W-:Y:S08]  /*5740*/  MUFU.TANH R68, R70 ;  /* 0x0000004600447308 */ /* 0x0005f00000002400 */
[----:B------:R-:W5:Y:S01]  /*5750*/  MUFU.TANH R55, R55 ;  /* 0x0000003700377308 */ /* 0x000f620000002400 */
[----:B--2---:R-:W-:-:S04]  /*5760*/  FMNMX.FTZ R70, R46, R69, !PT ;  /* 0x000000452e467209 */ /* 0x004fc80007810000 */
[----:B---3--:R-:W-:-:S03]  /*5770*/  FMNMX.FTZ R70, R65, R70, !PT ;  /* 0x0000004641467209 */ /* 0x008fc60007810000 */
[----:B------:R-:W2:Y:S08]  /*5780*/  MUFU.TANH R58, R58 ;  /* 0x0000003a003a7308 */ /* 0x000eb00000002400 */
[----:B------:R0:W-:Y:S08]  /*5790*/  MUFU.TANH R69, R71 ;  /* 0x0000004700457308 */ /* 0x0001f00000002400 */
[----:B------:R-:W3:Y:S01]  /*57a0*/  MUFU.TANH R59, R59 ;  /* 0x0000003b003b7308 */ /* 0x000ee20000002400 */
[----:B0-----:R-:W-:-:S04]  /*57b0*/  FMNMX.FTZ R71, R50, R70, !PT ;  /* 0x0000004632477209 */ /* 0x001fc80007810000 */
[----:B----4-:R-:W-:-:S03]  /*57c0*/  FMNMX.FTZ R71, R51, R71, !PT ;  /* 0x0000004733477209 */ /* 0x010fc60007810000 */
[----:B------:R-:W0:Y:S01]  /*57d0*/  MUFU.TANH R62, R62 ;  /* 0x0000003e003e7308 */ /* 0x000e220000002400 */
[----:B-1----:R-:W-:-:S04]  /*57e0*/  FMNMX.FTZ R71, R54, R71, !PT ;  /* 0x0000004736477209 */ /* 0x002fc80007810000 */
[----:B-----5:R-:W-:-:S03]  /*57f0*/  FMNMX.FTZ R71, R55, R71, !PT ;  /* 0x0000004737477209 */ /* 0x020fc60007810000 */
[----:B------:R-:W1:Y:S01]  /*5800*/  MUFU.TANH R63, R63 ;  /* 0x0000003f003f7308 */ /* 0x000e620000002400 */
[----:B--2---:R-:W-:-:S04]  /*5810*/  FMNMX.FTZ R71, R58, R71, !PT ;  /* 0x000000473a477209 */ /* 0x004fc80007810000 */
[----:B---3--:R-:W-:-:S03]  /*5820*/  FMNMX.FTZ R71, R59, R71, !PT ;  /* 0x000000473b477209 */ /* 0x008fc60007810000 */
[----:B------:R-:W2:Y:S01]  /*5830*/  MUFU.TANH R66, R66 ;  /* 0x0000004200427308 */ /* 0x000ea20000002400 */
[----:B0-----:R-:W-:-:S07]  /*5840*/  FMNMX.FTZ R71, R62, R71, !PT ;  /* 0x000000473e477209 */ /* 0x001fce0007810000 */
[----:B------:R-:W0:Y:S01]  /*5850*/  MUFU.TANH R67, R67 ;  /* 0x0000004300437308 */ /* 0x000e220000002400 */
[----:B-1----:R-:W-:-:S07]  /*5860*/  FMNMX.FTZ R71, R63, R71, !PT ;  /* 0x000000473f477209 */ /* 0x002fce0007810000 */
[----:B------:R1:W3:Y:S01]  /*5870*/  MUFU.TANH R70, R74 ;  /* 0x0000004a00467308 */ /* 0x0002e20000002400 */
[----:B--2---:R-:W-:-:S07]  /*5880*/  FMNMX.FTZ R71, R66, R71, !PT ;  /* 0x0000004742477209 */ /* 0x004fce0007810000 */
[----:B------:R-:W2:Y:S01]  /*5890*/  MUFU.TANH R72, R72 ;  /* 0x0000004800487308 */ /* 0x000ea20000002400 */
[----:B0-----:R-:W-:Y:S01]  /*58a0*/  FMNMX.FTZ R71, R67, R71, !PT ;  /* 0x0000004743477209 */ /* 0x001fe20007810000 */
[----:B-1----:R-:W-:Y:S01]  /*58b0*/  FMUL.FTZ R74, R79, UR10 ;  /* 0x0000000a4f4a7c20 */ /* 0x002fe20008410000 */
[----:B------:R-:W-:Y:S02]  /*58c0*/  FMUL.FTZ R79, R87, UR10 ;  /* 0x0000000a574f7c20 */ /* 0x000fe40008410000 */
[----:B------:R-:W-:-:S03]  /*58d0*/  FMNMX.FTZ R71, R68, R71, !PT ;  /* 0x0000004744477209 */ /* 0x000fc60007810000 */
[----:B------:R-:W0:Y:S01]  /*58e0*/  MUFU.TANH R73, R73 ;  /* 0x0000004900497308 */ /* 0x000e220000002400 */
[----:B------:R-:W-:-:S04]  /*58f0*/  FMNMX.FTZ R71, R69, R71, !PT ;  /* 0x0000004745477209 */ /* 0x000fc80007810000 */
[----:B---3--:R-:W-:-:S03]  /*5900*/  FMNMX.FTZ R71, R70, R71, !PT ;  /* 0x0000004746477209 */ /* 0x008fc60007810000 */
        /* <DEDUP_REMOVED lines=9> */
[----:B0-----:R-:W-:-:S04]  /*59a0*/  FMNMX.FTZ R71, R76, R71, !PT ;  /* 0x000000474c477209 */ /* 0x001fc80007810000 */
[----:B-1----:R-:W-:-:S04]  /*59b0*/  FMNMX.FTZ R71, R77, R71, !PT ;  /* 0x000000474d477209 */ /* 0x002fc80007810000 */
[----:B--2---:R-:W-:-:S05]  /*59c0*/  FMNMX.FTZ R71, R79, R71, !PT ;  /* 0x000000474f477209 */ /* 0x004fca0007810000 */
[----:B------:R-:W0:Y:S02]  /*59d0*/  SHFL.BFLY PT, R78, R71, 0x2, 0x1f ;  /* 0x0c401f00474e7f89 */ /* 0x000e2400000e0000 */
[----:B0-----:R-:W-:-:S05]  /*59e0*/  FMNMX.FTZ R78, R71, R78, !PT ;  /* 0x0000004e474e7209 */ /* 0x001fca0007810000 */
[----:B------:R-:W0:Y:S02]  /*59f0*/  SHFL.BFLY PT, R71, R78, 0x1, 0x1f ;  /* 0x0c201f004e477f89 */ /* 0x000e2400000e0000 */
[----:B0-----:R-:W-:Y:S02]  /*5a00*/  FMNMX.FTZ R78, R78, R71, !PT ;  /* 0x000000474e4e7209 */ /* 0x001fe40007810000 */
[----:B------:R-:W0:Y:S03]  /*5a10*/  LDC R71, c[0x0][0x988] ;  /* 0x00026200ff477b82 */ /* 0x000e260000000800 */
[----:B------:R-:W-:Y:S01]  /*5a20*/  FADD.FTZ R81, -R78, R4 ;  /* 0x000000044e517221 */ /* 0x000fe20000010100 */
[-C--:B0-----:R-:W-:Y:S01]  /*5a30*/  FMUL.FTZ R0, R47, R71.reuse ;  /* 0x000000472f007220 */ /* 0x081fe20000410000 */
[-C--:B------:R-:W-:Y:S02]  /*5a40*/  FMUL.FTZ R4, R80, R71.reuse ;  /* 0x0000004750047220 */ /* 0x080fe40000410000 */
[-C--:B------:R-:W-:Y:S01]  /*5a50*/  FMUL.FTZ R81, R81, R71.reuse ;  /* 0x0000004751517220 */ /* 0x080fe20000410000 */
[-CC-:B------:R-:W-:Y:S01]  /*5a60*/  FFMA.FTZ R7, R7, R71.reuse, -R0.reuse ;  /* 0x0000004707077223 */ /* 0x180fe20000010800 */
        /* <DEDUP_REMOVED lines=30> */
[-C--:B------:R-:W-:Y:S01]  /*5c50*/  FFMA.FTZ R0, R64, R71.reuse, -R0 ;  /* 0x0000004740007223 */ /* 0x080fe20000010800 */
[-C--:B------:R-:W-:Y:S01]  /*5c60*/  FMUL.FTZ R64, R78, R71.reuse ;  /* 0x000000474e407220 */ /* 0x080fe20000410000 */
[----:B------:R-:W-:Y:S03]  /*5c70*/  MUFU.EX2 R4, R4 ;  /* 0x0000000400047308 */ /* 0x000fe60000000800 */
[-CC-:B------:R-:W-:Y:S01]  /*5c80*/  FFMA.FTZ R9, R9, R71.reuse, -R64.reuse ;  /* 0x0000004709097223 */ /* 0x180fe20000010840 */
[-CC-:B------:R-:W-:Y:S01]  /*5c90*/  FFMA.FTZ R10, R10, R71.reuse, -R64.reuse ;  /* 0x000000470a0a7223 */ /* 0x180fe20000010840 */
[-CC-:B------:R-:W-:Y:S01]  /*5ca0*/  FFMA.FTZ R13, R13, R71.reuse, -R64.reuse ;  /* 0x000000470d0d7223 */ /* 0x180fe20000010840 */
[-CC-:B------:R-:W-:Y:S01]  /*5cb0*/  FFMA.FTZ R14, R14, R71.reuse, -R64.reuse ;  /* 0x000000470e0e7223 */ /* 0x180fe20000010840 */
[-CC-:B------:R-:W-:Y:S01]  /*5cc0*/  FFMA.FTZ R21, R21, R71.reuse, -R64.reuse ;  /* 0x0000004715157223 */ /* 0x180fe20000010840 */
[----:B------:R-:W-:Y:S01]  /*5cd0*/  MUFU.EX2 R49, R81 ;  /* 0x0000005100317308 */ /* 0x000fe20000000800 */
[-CC-:B------:R-:W-:Y:S01]  /*5ce0*/  FFMA.FTZ R24, R24, R71.reuse, -R64.reuse ;  /* 0x0000004718187223 */ /* 0x180fe20000010840 */
[-CC-:B------:R-:W-:Y:S01]  /*5cf0*/  FFMA.FTZ R38, R38, R71.reuse, -R64.reuse ;  /* 0x0000004726267223 */ /* 0x180fe20000010840 */
[-CC-:B------:R-:W-:Y:S01]  /*5d00*/  FFMA.FTZ R39, R39, R71.reuse, -R64.reuse ;  /* 0x0000004727277223 */ /* 0x180fe20000010840 */
[-CC-:B------:R-:W-:Y:S01]  /*5d10*/  FFMA.FTZ R42, R42, R71.reuse, -R64.reuse ;  /* 0x000000472a2a7223 */ /* 0x180fe20000010840 */
[-CC-:B------:R-:W-:Y:S01]  /*5d20*/  FFMA.FTZ R43, R43, R71.reuse, -R64.reuse ;  /* 0x000000472b2b7223 */ /* 0x180fe20000010840 */
[-CC-:B------:R-:W-:Y:S01]  /*5d30*/  FFMA.FTZ R46, R46, R71.reuse, -R64.reuse ;  /* 0x000000472e2e7223 */ /* 0x180fe20000010840 */
[-CC-:B------:R-:W-:Y:S01]  /*5d40*/  FFMA.FTZ R65, R65, R71.reuse, -R64.reuse ;  /* 0x0000004741417223 */ /* 0x180fe20000010840 */
[----:B------:R-:W0:Y:S01]  /*5d50*/  MUFU.EX2 R7, R7 ;  /* 0x0000000700077308 */ /* 0x000e220000000800 */
[-CC-:B------:R-:W-:Y:S01]  /*5d60*/  FFMA.FTZ R50, R50, R71.reuse, -R64.reuse ;  /* 0x0000004732327223 */ /* 0x180fe20000010840 */
[-CC-:B------:R-:W-:Y:S01]  /*5d70*/  FFMA.FTZ R51, R51, R71.reuse, -R64.reuse ;  /* 0x0000004733337223 */ /* 0x180fe20000010840 */
[-CC-:B------:R-:W-:Y:S01]  /*5d80*/  FFMA.FTZ R54, R54, R71.reuse, -R64.reuse ;  /* 0x0000004736367223 */ /* 0x180fe20000010840 */
[-CC-:B------:R-:W-:Y:S01]  /*5d90*/  FFMA.FTZ R55, R55, R71.reuse, -R64.reuse ;  /* 0x0000004737377223 */ /* 0x180fe20000010840 */
[-CC-:B------:R-:W-:Y:S01]  /*5da0*/  FFMA.FTZ R58, R58, R71.reuse, -R64.reuse ;  /* 0x000000473a3a7223 */ /* 0x180fe20000010840 */
[-CC-:B------:R-:W-:Y:S01]  /*5db0*/  FFMA.FTZ R59, R59, R71.reuse, -R64.reuse ;  /* 0x000000473b3b7223 */ /* 0x180fe20000010840 */
[-CC-:B------:R-:W-:Y:S01]  /*5dc0*/  FFMA.FTZ R62, R62, R71.reuse, -R64.reuse ;  /* 0x000000473e3e7223 */ /* 0x180fe20000010840 */
[----:B------:R-:W1:Y:S01]  /*5dd0*/  MUFU.EX2 R9, R9 ;  /* 0x0000000900097308 */ /* 0x000e620000000800 */
[-CC-:B------:R-:W-:Y:S01]  /*5de0*/  FFMA.FTZ R63, R63, R71.reuse, -R64.reuse ;  /* 0x000000473f3f7223 */ /* 0x180fe20000010840 */
[-CC-:B------:R-:W-:Y:S01]  /*5df0*/  FFMA.FTZ R66, R66, R71.reuse, -R64.reuse ;  /* 0x0000004742427223 */ /* 0x180fe20000010840 */
[-CC-:B------:R-:W-:Y:S01]  /*5e00*/  FFMA.FTZ R67, R67, R71.reuse, -R64.reuse ;  /* 0x0000004743437223 */ /* 0x180fe20000010840 */
[-CC-:B------:R-:W-:Y:S01]  /*5e10*/  FFMA.FTZ R68, R68, R71.reuse, -R64.reuse ;  /* 0x0000004744447223 */ /* 0x180fe20000010840 */
[-CC-:B------:R-:W-:Y:S01]  /*5e20*/  FFMA.FTZ R69, R69, R71.reuse, -R64.reuse ;  /* 0x0000004745457223 */ /* 0x180fe20000010840 */
[-CC-:B------:R-:W-:Y:S01]  /*5e30*/  FFMA.FTZ R70, R70, R71.reuse, -R64.reuse ;  /* 0x0000004746467223 */ /* 0x180fe20000010840 */
[--C-:B------:R-:W-:Y:S01]  /*5e40*/  FFMA.FTZ R72, R72, R71, -R64.reuse ;  /* 0x0000004748487223 */ /* 0x100fe20000010840 */
[----:B------:R-:W2:Y:S01]  /*5e50*/  MUFU.EX2 R8, R8 ;  /* 0x0000000800087308 */ /* 0x000ea20000000800 */
[----:B0-----:R-:W-:Y:S01]  /*5e60*/  FFMA.FTZ R5, R4, R5, R7 ;  /* 0x0000000504057223 */ /* 0x001fe20000010007 */
[-CC-:B------:R-:W-:Y:S01]  /*5e70*/  FFMA.FTZ R73, R73, R71.reuse, -R64.reuse ;  /* 0x0000004749497223 */ /* 0x180fe20000010840 */
[-CC-:B------:R-:W-:Y:S01]  /*5e80*/  FFMA.FTZ R74, R74, R71.reuse, -R64.reuse ;  /* 0x000000474a4a7223 */ /* 0x180fe20000010840 */
[-CC-:B------:R-:W-:Y:S01]  /*5e90*/  FFMA.FTZ R75, R75, R71.reuse, -R64.reuse ;  /* 0x000000474b4b7223 */ /* 0x180fe20000010840 */
[-CC-:B------:R-:W-:Y:S01]  /*5ea0*/  FFMA.FTZ R76, R76, R71.reuse, -R64.reuse ;  /* 0x000000474c4c7223 */ /* 0x180fe20000010840 */
[-CC-:B------:R-:W-:Y:S01]  /*5eb0*/  FFMA.FTZ R77, R77, R71.reuse, -R64.reuse ;  /* 0x000000474d4d7223 */ /* 0x180fe20000010840 */
[----:B------:R-:W-:Y:S01]  /*5ec0*/  FFMA.FTZ R64, R79, R71, -R64 ;  /* 0x000000474f407223 */ /* 0x000fe20000010840 */
[----:B------:R-:W0:Y:S01]  /*5ed0*/  MUFU.EX2 R10, R10 ;  /* 0x0000000a000a7308 */ /* 0x000e220000000800 */
[----:B-1----:R-:W-:-:S07]  /*5ee0*/  FFMA.FTZ R6, R49, R6, R9 ;  /* 0x0000000631067223 */ /* 0x002fce0000010009 */
[----:B------:R-:W1:Y:S01]  /*5ef0*/  MUFU.EX2 R11, R11 ;  /* 0x0000000b000b7308 */ /* 0x000e620000000800 */
[----:B--2---:R-:W-:-:S07]  /*5f00*/  FADD.FTZ R5, R8, R5 ;  /* 0x0000000508057221 */ /* 0x004fce0000010000 */
[----:B------:R-:W2:Y:S01]  /*5f10*/  MUFU.EX2 R13, R13 ;  /* 0x0000000d000d7308 */ /* 0x000ea20000000800 */
[----:B0-----:R-:W-:-:S07]  /*5f20*/  FADD.FTZ R6, R10, R6 ;  /* 0x000000060a067221 */ /* 0x001fce0000010000 */
[----:B------:R-:W0:Y:S01]  /*5f30*/  MUFU.EX2 R12, R12 ;  /* 0x0000000c000c7308 */ /* 0x000e220000000800 */
[----:B-1----:R-:W-:-:S07]  /*5f40*/  FADD.FTZ R5, R11, R5 ;  /* 0x000000050b057221 */ /* 0x002fce0000010000 */
        /* <DEDUP_REMOVED lines=113> */
[----:B-1----:R-:W-:Y:S01]  /*6660*/  FADD.FTZ R6, R77, R6 ;  /* 0x000000064d067221 */ /* 0x002fe20000010000 */
[----:B--2---:R-:W-:-:S03]  /*6670*/  FADD.FTZ R5, R0, R5 ;  /* 0x0000000500057221 */ /* 0x004fc60000010000 */
[----:B0-----:R-:W-:Y:S01]  /*6680*/  FADD.FTZ R6, R64, R6 ;  /* 0x0000000640067221 */ /* 0x001fe20000010000 */
[----:B------:R-:W-:Y:S06]  /*6690*/  @!P0 BRA `(.L_x_184) ;  /* 0x0000000000048947 */ /* 0x000fec0003800000 */
[----:B------:R-:W-:Y:S01]  /*66a0*/  BPT.TRAP 0x1 ;  /* 0x000000040000795c */ /* 0x000fe20000300000 */
.L_x_184:
[----:B------:R-:W-:Y:S01]  /*66b0*/  ULEA UR6, UR11, UR41, 0x3 ;  /* 0x000000290b067291 */ /* 0x000fe2000f8e183f */
[----:B------:R-:W-:Y:S01]  /*66c0*/  F2FP.F16.F32.PACK_AB R9, R10, R9 ;  /* 0x000000090a09723e */ /* 0x000fe200000000ff */
[-C--:B------:R-:W-:Y:S01]  /*66d0*/  FMUL.FTZ R88, R88, R4.reuse ;  /* 0x0000000458587220 */ /* 0x080fe20000410000 */
        /* <DEDUP_REMOVED lines=11> */
[----:B------:R-:W-:Y:S01]  /*6790*/  FMUL.FTZ R93, R93, R4 ;  /* 0x000000045d5d7220 */ /* 0x000fe20000410000 */
        /* <DEDUP_REMOVED lines=11> */
[----:B------:R-:W-:Y:S01]  /*6850*/  FMUL.FTZ R100, R100, R4 ;  /* 0x0000000464647220 */ /* 0x000fe20000410000 */
[----:B------:R-:W-:Y:S01]  /*6860*/  F2FP.F16.F32.PACK_AB R29, R51, R50 ;  /* 0x00000032331d723e */ /* 0x000fe200000000ff */
[----:B------:R2:W-:Y:S01]  /*6870*/  STSM.16.M88.4 [R18], R24 ;  /* 0x0000001812007844 */ /* 0x0005e20000000200 */
[----:B------:R-:W-:Y:S01]  /*6880*/  F2FP.F16.F32.PACK_AB R30, R34, R33 ;  /* 0x00000021221e723e */ /* 0x000fe200000000ff */
[----:B------:R-:W-:Y:S01]  /*6890*/  FMUL.FTZ R101, R101, R4 ;  /* 0x0000000465657220 */ /* 0x000fe20000410000 */
[----:B------:R-:W-:Y:S01]  /*68a0*/  F2FP.F16.F32.PACK_AB R31, R55, R54 ;  /* 0x00000036371f723e */ /* 0x000fe200000000ff */
[----:B------:R-:W-:Y:S01]  /*68b0*/  FMUL.FTZ R104, R104, R4 ;  /* 0x0000000468687220 */ /* 0x000fe20000410000 */
[----:B------:R-:W-:Y:S01]  /*68c0*/  F2FP.F16.F32.PACK_AB R80, R52, R80 ;  /* 0x000000503450723e */ /* 0x000fe200000000ff */
[----:B------:R-:W-:Y:S01]  /*68d0*/  FMUL.FTZ R105, R105, R4 ;  /* 0x0000000469697220 */ /* 0x000fe20000410000 */
[----:B------:R-:W-:Y:S01]  /*68e0*/  F2FP.F16.F32.PACK_AB R81, R72, R70 ;  /* 0x000000464851723e */ /* 0x000fe200000000ff */
[----:B------:R3:W-:Y:S01]  /*68f0*/  STSM.16.M88.4 [R17], R28 ;  /* 0x0000001c11007844 */ /* 0x0007e20000000200 */
[----:B0-----:R-:W-:Y:S01]  /*6900*/  F2FP.F16.F32.PACK_AB R8, R36, R35 ;  /* 0x000000232408723e */ /* 0x001fe200000000ff */
[----:B------:R-:W-:Y:S01]  /*6910*/  FMUL.FTZ R108, R108, R4 ;  /* 0x000000046c6c7220 */ /* 0x000fe20000410000 */
[----:B------:R-:W-:Y:S01]  /*6920*/  F2FP.F16.F32.PACK_AB R9, R59, R58 ;  /* 0x0000003a3b09723e */ /* 0x000fe200000000ff */
[-C--:B------:R-:W-:Y:S01]  /*6930*/  FMUL.FTZ R109, R109, R4.reuse ;  /* 0x000000046d6d7220 */ /* 0x080fe20000410000 */
[----:B------:R-:W-:Y:S01]  /*6940*/  F2FP.F16.F32.PACK_AB R10, R40, R37 ;  /* 0x00000025280a723e */ /* 0x000fe200000000ff */
[----:B------:R-:W-:Y:S01]  /*6950*/  FMUL.FTZ R112, R112, R4 ;  /* 0x0000000470707220 */ /* 0x000fe20000410000 */
[----:B------:R-:W-:Y:S01]  /*6960*/  F2FP.F16.F32.PACK_AB R11, R63, R62 ;  /* 0x0000003e3f0b723e */ /* 0x000fe200000000ff */
[-C--:B------:R-:W-:Y:S01]  /*6970*/  FMUL.FTZ R113, R113, R4.reuse ;  /* 0x0000000471717220 */ /* 0x080fe20000410000 */
[----:B-1----:R-:W-:Y:S01]  /*6980*/  F2FP.F16.F32.PACK_AB R12, R44, R41 ;  /* 0x000000292c0c723e */ /* 0x002fe200000000ff */
[----:B------:R-:W-:Y:S01]  /*6990*/  FMUL.FTZ R116, R116, R4 ;  /* 0x0000000474747220 */ /* 0x000fe20000410000 */
[----:B------:R-:W-:Y:S01]  /*69a0*/  F2FP.F16.F32.PACK_AB R13, R67, R66 ;  /* 0x00000042430d723e */ /* 0x000fe200000000ff */
[----:B------:R3:W-:Y:S01]  /*69b0*/  STSM.16.M88.4 [R16+0x27800], R8 ;  /* 0x0278000810007844 */ /* 0x0007e20000000200 */
[----:B------:R-:W-:Y:S01]  /*69c0*/  F2FP.F16.F32.PACK_AB R14, R48, R45 ;  /* 0x0000002d300e723e */ /* 0x000fe200000000ff */
[----:B------:R-:W-:Y:S01]  /*69d0*/  FMUL.FTZ R117, R117, R4 ;  /* 0x0000000475757220 */ /* 0x000fe20000410000 */
[----:B------:R-:W-:Y:S01]  /*69e0*/  F2FP.F16.F32.PACK_AB R15, R69, R68 ;  /* 0x00000044450f723e */ /* 0x000fe200000000ff */
[-C--:B------:R-:W-:Y:S01]  /*69f0*/  FMUL.FTZ R120, R120, R4.reuse ;  /* 0x0000000478787220 */ /* 0x080fe20000410000 */
[----:B------:R-:W-:Y:S01]  /*6a00*/  F2FP.F16.F32.PACK_AB R82, R56, R53 ;  /* 0x000000353852723e */ /* 0x000fe200000000ff */
[-C--:B------:R-:W-:Y:S01]  /*6a10*/  FMUL.FTZ R121, R121, R4.reuse ;  /* 0x0000000479797220 */ /* 0x080fe20000410000 */
[----:B------:R-:W-:Y:S01]  /*6a20*/  F2FP.F16.F32.PACK_AB R83, R74, R73 ;  /* 0x000000494a53723e */ /* 0x000fe200000000ff */
[----:B------:R3:W-:Y:S01]  /*6a30*/  STSM.16.M88.4 [R136], R12 ;  /* 0x0000000c88007844 */ /* 0x0007e20000000200 */
[----:B--2---:R-:W-:Y:S01]  /*6a40*/  F2FP.F16.F32.PACK_AB R24, R60, R57 ;  /* 0x000000393c18723e */ /* 0x004fe200000000ff */
[-C--:B------:R-:W-:Y:S01]  /*6a50*/  FMUL.FTZ R124, R124, R4.reuse ;  /* 0x000000047c7c7220 */ /* 0x080fe20000410000 */
[----:B------:R-:W-:Y:S01]  /*6a60*/  F2FP.F16.F32.PACK_AB R25, R76, R75 ;  /* 0x0000004b4c19723e */ /* 0x000fe200000000ff */
[----:B------:R3:W-:Y:S01]  /*6a70*/  STSM.16.M88.4 [R18+0x6000], R80 ;  /* 0x0060005012007844 */ /* 0x0007e20000000200 */
[----:B------:R-:W-:Y:S01]  /*6a80*/  F2FP.F16.F32.PACK_AB R26, R0, R61 ;  /* 0x0000003d001a723e */ /* 0x000fe200000000ff */
[-C--:B------:R-:W-:Y:S01]  /*6a90*/  FMUL.FTZ R125, R125, R4.reuse ;  /* 0x000000047d7d7220 */ /* 0x080fe20000410000 */
[----:B------:R-:W-:Y:S01]  /*6aa0*/  F2FP.F16.F32.PACK_AB R27, R64, R77 ;  /* 0x0000004d401b723e */ /* 0x000fe200000000ff */
[----:B------:R-:W-:Y:S01]  /*6ab0*/  FMUL.FTZ R128, R128, R4 ;  /* 0x0000000480807220 */ /* 0x000fe20000410000 */
[----:B------:R-:W-:Y:S01]  /*6ac0*/  ISETP.GT.AND P1, PT, R3, R22, PT ;  /* 0x000000160300720c */ /* 0x000fe20003f24270 */
[-C--:B------:R-:W-:Y:S01]  /*6ad0*/  FMUL.FTZ R129, R129, R4.reuse ;  /* 0x0000000481817220 */ /* 0x080fe20000410000 */
[-C--:B------:R-:W-:Y:S01]  /*6ae0*/  FMUL.FTZ R132, R132, R4.reuse ;  /* 0x0000000484847220 */ /* 0x080fe20000410000 */
[----:B------:R3:W-:Y:S01]  /*6af0*/  STSM.16.M88.4 [R17+0x6000], R24 ;  /* 0x0060001811007844 */ /* 0x0007e20000000200 */
[----:B------:R-:W-:Y:S01]  /*6b00*/  FMUL.FTZ R133, R133, R4 ;  /* 0x0000000485857220 */ /* 0x000fe20000410000 */
[-C--:B------:R-:W-:Y:S01]  /*6b10*/  FMUL.FTZ R90, R90, R49.reuse ;  /* 0x000000315a5a7220 */ /* 0x080fe20000410000 */
[-C--:B------:R-:W-:Y:S01]  /*6b20*/  FMUL.FTZ R91, R91, R49.reuse ;  /* 0x000000315b5b7220 */ /* 0x080fe20000410000 */
[----:B------:R-:W-:Y:S01]  /*6b30*/  @!PT LDS RZ, [RZ] ;  /* 0x00000000fffff984 */ /* 0x000fe20000000800 */
[----:B------:R-:W-:Y:S01]  /*6b40*/  @!PT LDS RZ, [RZ] ;  /* 0x00000000fffff984 */ /* 0x000fe20000000800 */
[----:B------:R-:W-:Y:S01]  /*6b50*/  @!PT LDS RZ, [RZ] ;  /* 0x00000000fffff984 */ /* 0x000fe20000000800 */
[----:B------:R-:W-:Y:S01]  /*6b60*/  @!PT LDS RZ, [RZ] ;  /* 0x00000000fffff984 */ /* 0x000fe20000000800 */
[----:B------:R0:W-:Y:S06]  /*6b70*/  MEMBAR.ALL.CTA ;  /* 0x0000000000007992 */ /* 0x0001ec0000008000 */
[----:B0-----:R-:W0:Y:S01]  /*6b80*/  FENCE.VIEW.ASYNC.S ;  /* 0x00000000000073c6 */ /* 0x001e220000000000 */
        /* <DEDUP_REMOVED lines=22> */
[----:B------:R-:W-:-:S02]  /*6cf0*/  VIADD R3, R3, 0xffffffff ;  /* 0xffffffff03037836 */ /* 0x000fc40000000000 */
[----:B------:R-:W-:Y:S02]  /*6d00*/  IMAD.MOV.U32 R4, RZ, RZ, R78 ;  /* 0x000000ffff047224 */ /* 0x000fe400078e004e */
[----:B------:R-:W-:Y:S02]  /*6d10*/  IMAD.MOV.U32 R0, RZ, RZ, R47 ;  /* 0x000000ffff007224 */ /* 0x000fe400078e002f */
[----:B------:R-:W-:Y:S01]  /*6d20*/  IMAD.MOV.U32 R7, RZ, RZ, R2 ;  /* 0x000000ffff077224 */ /* 0x000fe200078e0002 */
[----:B0-----:R-:W-:Y:S01]  /*6d30*/  NOP ;  /* 0x0000000000007918 */ /* 0x001fe20000000000 */
[----:B---3--:R-:W-:Y:S05]  /*6d40*/  @P1 BRA `(.L_x_185) ;  /* 0xffffffd400d41947 */ /* 0x008fea000383ffff */
.L_x_174:
[----:B------:R-:W-:Y:S06]  /*6d50*/  BAR.ARV 0x8, 0x200 ;  /* 0x0208000000007b1d */ /* 0x000fec0000002000 */
[----:B------:R-:W-:Y:S05]  /*6d60*/  @!P0 BRA `(.L_x_186) ;  /* 0x0000000000048947 */ /* 0x000fea0003800000 */
[----:B------:R-:W-:Y:S01]  /*6d70*/  BPT.TRAP 0x1 ;  /* 0x000000040000795c */ /* 0x000fe20000300000 */
.L_x_186:
[----:B------:R-:W-:Y:S01]  /*6d80*/  ULEA UR4, UR38, UR41, 0x3 ;  /* 0x0000002926047291 */ /* 0x000fe2000f8e183f */
[----:B------:R-:W-:-:S08]  /*6d90*/  SHF.L.U32 R0, R2, 0x1f, RZ ;  /* 0x0000001f02007819 */ /* 0x000fd000000006ff */
[----:B------:R0:W1:Y:S01]  /*6da0*/  SYNCS.PHASECHK.TRANS64.TRYWAIT P1, [UR4+0x2d850], R0 ;  /* 0x02d85000ff0075a7 */ /* 0x0000620008020144 */
[----:B------:R-:W-:Y:S05]  /*6db0*/  @!P0 BRA `(.L_x_187) ;  /* 0x0000000000048947 */ /* 0x000fea0003800000 */
[----:B------:R-:W-:Y:S01]  /*6dc0*/  BPT.TRAP 0x1 ;  /* 0x000000040000795c */ /* 0x000fe20000300000 */
.L_x_187:
[----:B-1----:R-:W-:Y:S05]  /*6dd0*/  @P1 BRA `(.L_x_188) ;  /* 0x0000000000081947 */ /* 0x002fea0003800000 */
[----:B------:R-:W1:Y:S02]  /*6de0*/  SYNCS.PHASECHK.TRANS64.TRYWAIT P1, [UR4+0x2d850], R0 ;  /* 0x02d85000ff0075a7 */ /* 0x000e640008020144 */
[----:B-1----:R-:W-:Y:S05]  /*6df0*/  @!P1 BRA `(.L_x_189) ;  /* 0x0000008800f89947 */ /* 0x002fea0003800000 */
.L_x_188:
[----:B------:R-:W-:Y:S01]  /*6e00*/  UIADD3 UR41, UR41, 0x400, URZ ;  /* 0x0000040029297890 */ /* 0x000fe2000fffe03f */
[----:B------:R-:W-:Y:S01]  /*6e10*/  WARPGROUP.ARRIVE ;  /* 0x00000000000079c5 */ /* 0x000fe20000000000 */
[----:B------:R-:W-:Y:S01]  /*6e20*/  ULOP3.LUT UR39, UR39, 0x10000, URZ, 0xfc, !UPT ;  /* 0x0001000027277892 */ /* 0x000fe2000f8efc3f */
[----:B01----:R-:W0:Y:S01]  /*6e30*/  SHFL.BFLY PT, R0, R5, 0x2, 0x1f ;  /* 0x0c401f0005007f89 */ /* 0x003e2200000e0000 */
[----:B------:R-:W-:Y:S01]  /*6e40*/  USHF.R.U32.HI UR41, URZ, 0x4, UR41 ;  /* 0x000000043f297899 */ /* 0x000fe20008011629 */
[----:B------:R-:W-:Y:S01]  /*6e50*/  MOV R53, RZ ;  /* 0x000000ff00357202 */ /* 0x000fe20000000f00 */
[----:B------:R-:W-:Y:S01]  /*6e60*/  UMOV UR9, 0x40000040 ;  /* 0x4000004000097882 */ /* 0x000fe20000000000 */
[----:B------:R-:W-:Y:S01]  /*6e70*/  UMOV UR11, 0x80000020 ;  /* 0x80000020000b7882 */ /* 0x000fe20000000000 */
[----:B------:R-:W-:Y:S01]  /*6e80*/  ULOP3.LUT UR41, UR41, 0x3fff, URZ, 0xc0, !UPT ;  /* 0x00003fff29297892 */ /* 0x000fe2000f8ec03f */
[----:B------:R-:W1:Y:S01]  /*6e90*/  SHFL.BFLY PT, R3, R6, 0x2, 0x1f ;  /* 0x0c401f0006037f89 */ /* 0x000e6200000e0000 */
[----:B------:R-:W-:-:S02]  /*6ea0*/  UMOV UR8, UR39 ;  /* 0x0000002700087c82 */ /* 0x000fc40008000000 */
[----:B------:R-:W-:-:S04]  /*6eb0*/  ULOP3.LUT UR5, UR41, 0x2000000, URZ, 0xfc, !UPT ;  /* 0x0200000029057892 */ /* 0x000fc8000f8efc3f */
[----:B------:R-:W-:-:S07]  /*6ec0*/  UIMAD UR5, UR38, 0x600, UR5 ;  /* 0x00000600260578a4 */ /* 0x000fce000f8e0205 */
[----:B------:R-:W-:Y:S02]  /*6ed0*/  UMOV UR10, UR5 ;  /* 0x00000005000a7c82 */ /* 0x000fe40008000000 */
[----:B------:R-:W-:Y:S01]  /*6ee0*/  HGMMA.64x96x16.F32 R88, gdesc[UR8].tnspB, R88, gsb0 ;  /* 0x41600000085879f0 */ /* 0x000fe20008000858 */
[----:B------:R-:W-:Y:S01]  /*6ef0*/  UIADD3 UR8, UR39, 0x2, URZ ;  /* 0x0000000227087890 */ /* 0x000fe2000fffe03f */
[----:B0-----:R-:W-:Y:S01]  /*6f00*/  FADD.FTZ R0, R0, R5 ;  /* 0x0000000500007221 */ /* 0x001fe20000010000 */
[----:B------:R-:W-:Y:S01]  /*6f10*/  UIADD3 UR10, UR5, 0x40, URZ ;  /* 0x00000040050a7890 */ /* 0x000fe2000fffe03f */
[----:B------:R-:W-:Y:S01]  /*6f20*/  UMOV UR9, 0x40000040 ;  /* 0x4000004000097882 */ /* 0x000fe20000000000 */
[----:B------:R-:W-:Y:S01]  /*6f30*/  UMOV UR11, 0x80000020 ;  /* 0x80000020000b7882 */ /* 0x000fe20000000000 */
[----:B-1----:R-:W-:Y:S02]  /*6f40*/  FADD.FTZ R7, R3, R6 ;  /* 0x0000000603077221 */ /* 0x002fe40000010000 */
[----:B------:R-:W2:Y:S04]  /*6f50*/  SHFL.BFLY PT, R3, R0, 0x1, 0x1f ;  /* 0x0c201f0000037f89 */ /* 0x000ea800000e0000 */
[----:B------:R-:W0:Y:S01]  /*6f60*/  SHFL.BFLY PT, R4, R7, 0x1, 0x1f ;  /* 0x0c201f0007047f89 */ /* 0x000e2200000e0000 */
[----:B--2---:R-:W-:Y:S01]  /*6f70*/  FADD.FTZ R9, R0, R3 ;  /* 0x0000000300097221 */ /* 0x004fe20000010000 */
[----:B------:R-:W-:-:S02]  /*6f80*/  IMAD.MOV.U32 R0, RZ, RZ, -0x800000 ;  /* 0xff800000ff007424 */ /* 0x000fc400078e00ff */
[----:B------:R-:W-:Y:S02]  /*6f90*/  IMAD.MOV.U32 R3, RZ, RZ, -0x800000 ;  /* 0xff800000ff037424 */ /* 0x000fe400078e00ff */
[----:B0-----:R-:W-:Y:S01]  /*6fa0*/  FADD.FTZ R10, R7, R4 ;  /* 0x00000004070a7221 */ /* 0x001fe20000010000 */
[----:B------:R-:W-:Y:S01]  /*6fb0*/  FSETP.NE.FTZ.AND P1, PT, R9, RZ, PT ;  /* 0x000000ff0900720b */ /* 0x000fe20003f35000 */
[----:B------:R-:W-:-:S03]  /*6fc0*/  IMAD.MOV.U32 R4, RZ, RZ, RZ ;  /* 0x000000ffff047224 */ /* 0x000fc600078e00ff */
[----:B------:R-:W-:-:S09]  /*6fd0*/  FSETP.NE.FTZ.AND P2, PT, R10, RZ, PT ;  /* 0x000000ff0a00720b */ /* 0x000fd20003f55000 */
[----:B------:R-:W0:Y:S01]  /*6fe0*/  @P1 MUFU.LG2 R5, R9 ;  /* 0x0000000900051308 */ /* 0x000e220000000c00 */
[----:B------:R-:W-:-:S03]  /*6ff0*/  @P1 FMUL.FTZ R6, R71, 0.69314718246459960938 ;  /* 0x3f31721847061820 */ /* 0x000fc60000410000 */
[----:B------:R-:W-:-:S04]  /*7000*/  @P2 FMUL.FTZ R12, R71, 0.69314718246459960938 ;  /* 0x3f317218470c2820 */ /* 0x000fc80000410000 */
        /* <DEDUP_REMOVED lines=55> */
.L_x_190:
[----:B------:R-:W2:Y:S01]  /*7380*/  LDL.LU R5, [R1+0x8] ;  /* 0x0000080001057983 */ /* 0x000ea20000300800 */
[----:B------:R-:W-:Y:S01]  /*7390*/  UIADD3 UR4, UR4, 0x2d860, URZ ;  /* 0x0002d86004047890 */ /* 0x000fe2000fffe03f */
[-C--:B------:R-:W-:Y:S01]  /*73a0*/  FMUL.FTZ R20, R88, R53.reuse ;  /* 0x0000003558147220 */ /* 0x080fe20000410000 */
[----:B------:R-:W-:Y:S01]  /*73b0*/  UIADD3 UR38, UR38, 0x1, URZ ;  /* 0x0000000126267890 */ /* 0x000fe2000fffe03f */
[-C--:B------:R-:W-:Y:S01]  /*73c0*/  FMUL.FTZ R21, R89, R53.reuse ;  /* 0x0000003559157220 */ /* 0x080fe20000410000 */
[----:B------:R-:W-:Y:S01]  /*73d0*/  UPRMT UR4, UR42, 0x654, UR4 ;  /* 0x000006542a047896 */ /* 0x000fe20008000004 */
[-C--:B------:R-:W-:Y:S01]  /*73e0*/  FMUL.FTZ R32, R92, R53.reuse ;  /* 0x000000355c207220 */ /* 0x080fe20000410000 */
[----:B------:R-:W-:Y:S01]  /*73f0*/  UISETP.NE.AND UP0, UPT, UR38, 0x2, UPT ;  /* 0x000000022600788c */ /* 0x000fe2000bf05270 */
[-C--:B------:R-:W-:Y:S01]  /*7400*/  FMUL.FTZ R33, R93, R53.reuse ;  /* 0x000000355d217220 */ /* 0x080fe20000410000 */
[-C--:B------:R-:W-:Y:S01]  /*7410*/  FMUL.FTZ R34, R96, R53.reuse ;  /* 0x0000003560227220 */ /* 0x080fe20000410000 */
[-C--:B------:R-:W-:Y:S01]  /*7420*/  FMUL.FTZ R35, R97, R53.reuse ;  /* 0x0000003561237220 */ /* 0x080fe20000410000 */
[-C--:B------:R-:W-:Y:S01]  /*7430*/  FMUL.FTZ R36, R100, R53.reuse ;  /* 0x0000003564247220 */ /* 0x080fe20000410000 */
[-C--:B------:R-:W-:Y:S01]  /*7440*/  FMUL.FTZ R37, R101, R53.reuse ;  /* 0x0000003565257220 */ /* 0x080fe20000410000 */
[-C--:B------:R-:W-:Y:S01]  /*7450*/  FMUL.FTZ R38, R104, R53.reuse ;  /* 0x0000003568267220 */ /* 0x080fe20000410000 */
[----:B------:R-:W-:Y:S01]  /*7460*/  SYNCS.ARRIVE.TRANS64.RED.A1T0 RZ, [UR4], RZ ;  /* 0x000000ffffff79a7 */ /* 0x000fe20008100404 */
[----:B------:R-:W-:Y:S01]  /*7470*/  USEL UR4, URZ, 0x1, UP0 ;  /* 0x000000013f047887 */ /* 0x000fe20008000000 */
        /* <DEDUP_REMOVED lines=40> */
[----:B------:R-:W-:Y:S01]  /*7700*/  LOP3.LUT R2, R2, UR4, RZ, 0x3c, !PT ;  /* 0x0000000402027c12 */ /* 0x000fe2000f8e3cff */
[----:B------:R-:W-:Y:S01]  /*7710*/  USEL UR38, UR38, URZ, UP0 ;  /* 0x0000003f26267287 */ /* 0x000fe20008000000 */
[----:B--2---:R-:W-:-:S05]  /*7720*/  VIADD R5, R5, 0x1 ;  /* 0x0000000105057836 */ /* 0x004fca0000000000 */
[----:B------:R0:W-:Y:S06]  /*7730*/  STL [R1+0x8], R5 ;  /* 0x0000080501007387 */ /* 0x0001ec0000100800 */
.L_x_166:
[----:B------:R-:W1:Y:S08]  /*7740*/  S2UR UR42, SR_CgaCtaId ;  /* 0x00000000002a79c3 */ /* 0x000e700000008800 */
[----:B------:R-:W-:Y:S06]  /*7750*/  BAR.SYNC.DEFER_BLOCKING 0x5, 0x200 ;  /* 0x0148000000007b1d */ /* 0x000fec0000010000 */
[----:B------:R-:W-:Y:S01]  /*7760*/  UMOV UR41, 0x400 ;  /* 0x0000040000297882 */ /* 0x000fe20000000000 */
[----:B------:R-:W-:Y:S01]  /*7770*/  BSSY B0, `(.L_x_191) ;  /* 0x0000278000007945 */ /* 0x000fe20003800000 */
[----:B-1----:R-:W-:-:S09]  /*7780*/  ULEA UR41, UR42, UR41, 0x18 ;  /* 0x000000292a297291 */ /* 0x002fd2000f8ec03f */
[----:B0-----:R-:W0:Y:S01]  /*7790*/  LDS.128 R4, [UR41+0x2d8d0] ;  /* 0x02d8d029ff047984 */ /* 0x001e220008000c00 */
[----:B------:R-:W-:Y:S06]  /*77a0*/  BAR.ARV 0x4, 0x200 ;  /* 0x0108000000007b1d */ /* 0x000fec0000002000 */
[----:B------:R-:W-:Y:S05]  /*77b0*/  @P0 BRA `(.L_x_192) ;  /* 0x0000001c00300947 */ /* 0x000fea0003800000 */
[----:B------:R-:W2:Y:S01]  /*77c0*/  LDL R8, [R1+0x44] ;  /* 0x0000440001087983 */ /* 0x000ea20000100800 */
[----:B------:R-:W1:Y:S03]  /*77d0*/  S2UR UR6, SR_SWINHI ;  /* 0x00000000000679c3 */ /* 0x000e660000002f00 */
[----:B------:R-:W3:Y:S01]  /*77e0*/  LDL R86, [R1+0x40] ;  /* 0x0000400001567983 */ /* 0x000ee20000100800 */
[----:B------:R-:W-:Y:S01]  /*77f0*/  UMOV UR4, UR41 ;  /* 0x0000002900047c82 */ /* 0x000fe20008000000 */
[----:B-1----:R-:W-:Y:S01]  /*7800*/  UMOV UR5, UR6 ;  /* 0x0000000600057c82 */ /* 0x002fe20008000000 */
[----:B------:R-:W-:Y:S02]  /*7810*/  IMAD.U32 R76, RZ, RZ, UR4 ;  /* 0x00000004ff4c7e24 */ /* 0x000fe4000f8e00ff */
[----:B------:R-:W-:Y:S01]  /*7820*/  IMAD.U32 R77, RZ, RZ, UR5 ;  /* 0x00000005ff4d7e24 */ /* 0x000fe2000f8e00ff */
[----:B------:R-:W-:Y:S01]  /*7830*/  SHF.L.U64.HI R84, R138, 0x2, R156 ;  /* 0x000000028a547819 */ /* 0x000fe2000001029c */
[----:B------:R-:W-:Y:S01]  /*7840*/  ULDC.64 UR4, c[0x0][0xc08] ;  /* 0x0003020000047ab9 */ /* 0x000fe20000000a00 */
[----:B------:R-:W-:Y:S01]  /*7850*/  BAR.SYNC.DEFER_BLOCKING 0x1, 0x180 ;  /* 0x0046000000007b1d */ /* 0x000fe20000010000 */
[----:B--2---:R-:W-:-:S03]  /*7860*/  IMAD.WIDE R8, R8, 0x2, R76 ;  /* 0x0000000208087825 */ /* 0x004fc600078e024c */
[----:B------:R-:W-:-:S04]  /*7870*/  IADD3 R83, P1, R8, 0x6000, RZ ;  /* 0x0000600008537810 */ /* 0x000fc80007f3e0ff */
[----:B0-----:R-:W-:Y:S02]  /*7880*/  LOP3.LUT R4, R83, 0x180, RZ, 0xc0, !PT ;  /* 0x0000018053047812 */ /* 0x001fe400078ec0ff */
[----:B------:R-:W-:Y:S02]  /*7890*/  IADD3 R79, P3, R8, 0x3000, RZ ;  /* 0x00003000084f7810 */ /* 0x000fe40007f7e0ff */
[----:B------:R-:W-:Y:S02]  /*78a0*/  SHF.R.U64 R4, R4, 0x3, RZ ;  /* 0x0000000304047819 */ /* 0x000fe400000012ff */
[C---:B------:R-:W-:Y:S02]  /*78b0*/  IADD3 R85, P0, R8.reuse, 0x6020, RZ ;  /* 0x0000602008557810 */ /* 0x040fe40007f1e0ff */
[C---:B------:R-:W-:Y:S02]  /*78c0*/  IADD3 R31, P4, R8.reuse, 0x20, RZ ;  /* 0x00000020081f7810 */ /* 0x040fe40007f9e0ff */
[----:B------:R-:W-:-:S02]  /*78d0*/  LOP3.LUT R11, R8, 0x180, RZ, 0xc0, !PT ;  /* 0x00000180080b7812 */ /* 0x000fc400078ec0ff */
[----:B------:R-:W-:Y:S02]  /*78e0*/  LOP3.LUT R12, R4, R83, RZ, 0x3c, !PT ;  /* 0x00000053040c7212 */ /* 0x000fe400078e3cff */
[----:B------:R-:W-:Y:S02]  /*78f0*/  LOP3.LUT R22, R79, 0x180, RZ, 0xc0, !PT ;  /* 0x000001804f167812 */ /* 0x000fe400078ec0ff */
[----:B------:R-:W-:Y:S02]  /*7900*/  LOP3.LUT R10, R85, 0x180, RZ, 0xc0, !PT ;  /* 0x00000180550a7812 */ /* 0x000fe400078ec0ff */
[----:B------:R-:W-:Y:S02]  /*7910*/  LOP3.LUT R4, R31, 0x180, RZ, 0xc0, !PT ;  /* 0x000001801f047812 */ /* 0x000fe400078ec0ff */
[----:B------:R-:W-:Y:S02]  /*7920*/  IADD3 R81, P2, R8, 0x3020, RZ ;  /* 0x0000302008517810 */ /* 0x000fe40007f5e0ff */
[----:B------:R-:W-:-:S02]  /*7930*/  SHF.R.U64 R11, R11, 0x3, RZ ;  /* 0x000000030b0b7819 */ /* 0x000fc400000012ff */
[----:B------:R-:W-:Y:S02]  /*7940*/  SHF.R.U64 R22, R22, 0x3, RZ ;  /* 0x0000000316167819 */ /* 0x000fe400000012ff */
[----:B------:R-:W-:Y:S02]  /*7950*/  SHF.R.U64 R10, R10, 0x3, RZ ;  /* 0x000000030a0a7819 */ /* 0x000fe400000012ff */
[----:B------:R-:W-:Y:S02]  /*7960*/  SHF.R.U64 R4, R4, 0x3, RZ ;  /* 0x0000000304047819 */ /* 0x000fe400000012ff */
[----:B------:R-:W-:Y:S02]  /*7970*/  LOP3.LUT R8, R11, R8, RZ, 0x3c, !PT ;  /* 0x000000080b087212 */ /* 0x000fe400078e3cff */
[----:B------:R-:W-:Y:S01]  /*7980*/  LOP3.LUT R14, R81, 0x180, RZ, 0xc0, !PT ;  /* 0x00000180510e7812 */ /* 0x000fe200078ec0ff */
[--C-:B------:R-:W-:Y:S01]  /*7990*/  IMAD.X R27, RZ, RZ, R9.reuse, P0 ;  /* 0x000000ffff1b7224 */ /* 0x100fe200000e0609 */
[----:B------:R-:W-:Y:S01]  /*79a0*/  LOP3.LUT R28, R22, R79, RZ, 0x3c, !PT ;  /* 0x0000004f161c7212 */ /* 0x000fe200078e3cff */
[--C-:B------:R-:W-:Y:S01]  /*79b0*/  IMAD.X R25, RZ, RZ, R9.reuse, P4 ;  /* 0x000000ffff197224 */ /* 0x100fe200020e0609 */
[----:B------:R-:W-:Y:S01]  /*79c0*/  LOP3.LUT R26, R10, R85, RZ, 0x3c, !PT ;  /* 0x000000550a1a7212 */ /* 0x000fe200078e3cff */
[----:B------:R-:W0:Y:S01]  /*79d0*/  LDC.64 R78, c[0x0][0xc00] ;  /* 0x00030000ff4e7b82 */ /* 0x000e220000000a00 */
[----:B------:R-:W-:Y:S01]  /*79e0*/  LOP3.LUT R24, R4, R31, RZ, 0x3c, !PT ;  /* 0x0000001f04187212 */ /* 0x000fe200078e3cff */
[--C-:B------:R-:W-:Y:S01]  /*79f0*/  IMAD.X R15, RZ, RZ, R9.reuse, P2 ;  /* 0x000000ffff0f7224 */ /* 0x100fe200010e0609 */
[-C--:B------:R-:W-:Y:S01]  /*7a00*/  IADD3.X R13, RZ, R9.reuse, RZ, P1, !PT ;  /* 0x00000009ff0d7210 */ /* 0x080fe20000ffe4ff */
[----:B------:R-:W-:Y:S01]  /*7a10*/  IMAD.X R29, RZ, RZ, R9, P3 ;  /* 0x000000ffff1d7224 */ /* 0x000fe200018e0609 */
[----:B------:R-:W-:-:S02]  /*7a20*/  MOV R30, R8 ;  /* 0x00000008001e7202 */ /* 0x000fc40000000f00 */
[----:B------:R-:W-:Y:S02]  /*7a30*/  SHF.R.U64 R14, R14, 0x3, RZ ;  /* 0x000000030e0e7819 */ /* 0x000fe400000012ff */
[----:B------:R-:W-:Y:S02]  /*7a40*/  F2FP.F16.F32.PACK_AB R8, R21, R20 ;  /* 0x000000141508723e */ /* 0x000fe400000000ff */
[----:B------:R-:W-:Y:S02]  /*7a50*/  F2FP.F16.F32.PACK_AB R9, R55, R54 ;  /* 0x000000363709723e */ /* 0x000fe400000000ff */
[----:B------:R-:W-:Y:S02]  /*7a60*/  F2FP.F16.F32.PACK_AB R10, R33, R32 ;  /* 0x00000020210a723e */ /* 0x000fe400000000ff */
[----:B------:R-:W-:Y:S02]  /*7a70*/  F2FP.F16.F32.PACK_AB R11, R57, R56 ;  /* 0x00000038390b723e */ /* 0x000fe400000000ff */
[----:B------:R-:W-:-:S02]  /*7a80*/  MOV R22, R26 ;  /* 0x0000001a00167202 */ /* 0x000fc40000000f00 */
[----:B------:R-:W-:Y:S02]  /*7a90*/  MOV R82, R24 ;  /* 0x0000001800527202 */ /* 0x000fe40000000f00 */
[----:B------:R-:W-:Y:S02]  /*7aa0*/  LOP3.LUT R14, R14, R81, RZ, 0x3c, !PT ;  /* 0x000000510e0e7212 */ /* 0x000fe400078e3cff */
[----:B------:R-:W-:Y:S02]  /*7ab0*/  F2FP.F16.F32.PACK_AB R24, R35, R34 ;  /* 0x000000222318723e */ /* 0x000fe400000000ff */
[----:B------:R-:W-:Y:S02]  /*7ac0*/  F2FP.F16.F32.PACK_AB R25, R59, R58 ;  /* 0x0000003a3b19723e */ /* 0x000fe400000000ff */
[----:B------:R-:W-:Y:S02]  /*7ad0*/  F2FP.F16.F32.PACK_AB R26, R37, R36 ;  /* 0x00000024251a723e */ /* 0x000fe400000000ff */
[----:B------:R-:W-:Y:S01]  /*7ae0*/  F2FP.F16.F32.PACK_AB R27, R61, R60 ;  /* 0x0000003c3d1b723e */ /* 0x000fe200000000ff */
[----:B------:R1:W-:Y:S01]  /*7af0*/  STSM.16.M88.4 [R30], R8 ;  /* 0x000000081e007844 */ /* 0x0003e20000000200 */
[----:B------:R-:W-:-:S02]  /*7b00*/  MOV R4, R28 ;  /* 0x0000001c00047202 */ /* 0x000fc40000000f00 */
[----:B------:R-:W-:Y:S02]  /*7b10*/  F2FP.F16.F32.PACK_AB R28, R39, R38 ;  /* 0x00000026271c723e */ /* 0x000fe400000000ff */
[----:B------:R-:W-:Y:S02]  /*7b20*/  F2FP.F16.F32.PACK_AB R29, R63, R62 ;  /* 0x0000003e3f1d723e */ /* 0x000fe400000000ff */
[----:B------:R-:W-:Y:S01]  /*7b30*/  F2FP.F16.F32.PACK_AB R31, R65, R64 ;  /* 0x00000040411f723e */ /* 0x000fe200000000ff */
[----:B------:R2:W-:Y:S01]  /*7b40*/  STSM.16.M88.4 [R82], R24 ;  /* 0x0000001852007844 */ /* 0x0005e20000000200 */
[----:B------:R-:W-:Y:S02]  /*7b50*/  MOV R80, R12 ;  /* 0x0000000c00507202 */ /* 0x000fe40000000f00 */
[----:B------:R-:W-:Y:S02]  /*7b60*/  MOV R81, R14 ;  /* 0x0000000e00517202 */ /* 0x000fe40000000f00 */
[----:B------:R-:W-:-:S02]  /*7b70*/  F2FP.F16.F32.PACK_AB R12, R47, R46 ;  /* 0x0000002e2f0c723e */ /* 0x000fc400000000ff */
[----:B-1----:R-:W-:Y:S02]  /*7b80*/  F2FP.F16.F32.PACK_AB R30, R41, R40 ;  /* 0x00000028291e723e */ /* 0x002fe400000000ff */
[----:B------:R-:W-:Y:S02]  /*7b90*/  F2FP.F16.F32.PACK_AB R8, R43, R42 ;  /* 0x0000002a2b08723e */ /* 0x000fe400000000ff */
[----:B------:R-:W-:Y:S02]  /*7ba0*/  F2FP.F16.F32.PACK_AB R9, R67, R66 ;  /* 0x000000424309723e */ /* 0x000fe400000000ff */
[----:B------:R-:W-:Y:S02]  /*7bb0*/  F2FP.F16.F32.PACK_AB R10, R45, R44 ;  /* 0x0000002c2d0a723e */ /* 0x000fe400000000ff */
[----:B------:R-:W-:Y:S02]  /*7bc0*/  F2FP.F16.F32.PACK_AB R11, R69, R68 ;  /* 0x00000044450b723e */ /* 0x000fe400000000ff */
[----:B------:R-:W-:-:S02]  /*7bd0*/  F2FP.F16.F32.PACK_AB R13, R71, R70 ;  /* 0x00000046470d723e */ /* 0x000fc400000000ff */
[----:B------:R-:W-:Y:S02]  /*7be0*/  F2FP.F16.F32.PACK_AB R14, R49, R48 ;  /* 0x00000030310e723e */ /* 0x000fe400000000ff */
[----:B------:R-:W-:Y:S02]  /*7bf0*/  F2FP.F16.F32.PACK_AB R15, R73, R72 ;  /* 0x00000048490f723e */ /* 0x000fe400000000ff */
[----:B--2---:R-:W-:Y:S02]  /*7c00*/  F2FP.F16.F32.PACK_AB R24, R51, R50 ;  /* 0x000000323318723e */ /* 0x004fe400000000ff */
[----:B------:R-:W-:Y:S02]  /*7c10*/  F2FP.F16.F32.PACK_AB R25, R75, R74 ;  /* 0x0000004a4b19723e */ /* 0x000fe400000000ff */
[----:B------:R-:W-:Y:S02]  /*7c20*/  F2FP.F16.F32.PACK_AB R26, R53, R52 ;  /* 0x00000034351a723e */ /* 0x000fe400000000ff */
[----:B------:R-:W-:Y:S01]  /*7c30*/  F2FP.F16.F32.PACK_AB R27, R135, R134 ;  /* 0x00000086871b723e */ /* 0x000fe200000000ff */
[----:B------:R1:W-:Y:S04]  /*7c40*/  STSM.16.M88.4 [R4], R28 ;  /* 0x0000001c04007844 */ /* 0x0003e80000000200 */
[----:B------:R2:W-:Y:S04]  /*7c50*/  STSM.16.M88.4 [R81], R8 ;  /* 0x0000000851007844 */ /* 0x0005e80000000200 */
[----:B------:R-:W-:Y:S04]  /*7c60*/  STSM.16.M88.4 [R80], R12 ;  /* 0x0000000c50007844 */ /* 0x000fe80000000200 */
[----:B------:R4:W-:Y:S01]  /*7c70*/  STSM.16.M88.4 [R22], R24 ;  /* 0x0000001816007844 */ /* 0x0009e20000000200 */
[----:B0-----:R-:W-:Y:S01]  /*7c80*/  ISETP.NE.U32.AND P0, PT, R78, RZ, PT ;  /* 0x000000ff4e00720c */ /* 0x001fe20003f05070 */
[----:B------:R-:W-:-:S03]  /*7c90*/  IMAD.SHL.U32 R83, R138, 0x4, RZ ;  /* 0x000000048a537824 */ /* 0x000fc600078e00ff */
[----:B------:R-:W-:Y:S01]  /*7ca0*/  ISETP.NE.AND.EX P0, PT, R79, RZ, PT, P0 ;  /* 0x000000ff4f00720c */ /* 0x000fe20003f05300 */
[----:B------:R-:W-:Y:S01]  /*7cb0*/  BAR.SYNC.DEFER_BLOCKING 0x1, 0x180 ;  /* 0x0046000000007b1d */ /* 0x000fe20000010000 */
[----:B-1----:R-:W-:Y:S01]  /*7cc0*/  IADD3 R28, P1, R83, R78, RZ ;  /* 0x0000004e531c7210 */ /* 0x002fe20007f3e0ff */
[----:B------:R-:W-:-:S04]  /*7cd0*/  IMAD.MOV.U32 R4, RZ, RZ, RZ ;  /* 0x000000ffff047224 */ /* 0x000fc800078e00ff */
[----:B------:R-:W-:Y:S02]  /*7ce0*/  IMAD.X R29, R84, 0x1, R79, P1 ;  /* 0x00000001541d7824 */ /* 0x000fe400008e064f */
[----:B--2---:R-:W0:Y:S08]  /*7cf0*/  LDC R11, c[0x0][0xad4] ;  /* 0x0002b500ff0b7b82 */ /* 0x004e300000000800 */
[----:B----4-:R-:W1:Y:S08]  /*7d00*/  LDC R22, c[0x0][0xbe8] ;  /* 0x0002fa00ff167b82 */ /* 0x010e700000000800 */
[----:B------:R-:W2:Y:S01]  /*7d10*/  LDC.64 R14, c[0x0][0xba8] ;  /* 0x0002ea00ff0e7b82 */ /* 0x000ea20000000a00 */
[----:B------:R-:W4:Y:S01]  /*7d20*/  @P0 LDG.E R4, desc[UR36][R28.64] ;  /* 0x000000241c040981 */ /* 0x000f22000c1e1900 */
[----:B------:R-:W-:-:S04]  /*7d30*/  ISETP.NE.U32.AND P1, PT, RZ, UR4, PT ;  /* 0x00000004ff007c0c */ /* 0x000fc8000bf25070 */
[----:B------:R-:W-:-:S13]  /*7d40*/  ISETP.NE.AND.EX P1, PT, RZ, UR5, PT, P1 ;  /* 0x00000005ff007c0c */ /* 0x000fda000bf25310 */
[----:B------:R-:W-:-:S04]  /*7d50*/  @P1 IADD3 R8, P2, R83, UR4, RZ ;  /* 0x0000000453081c10 */ /* 0x000fc8000ff5e0ff */
[----:B------:R-:W-:Y:S02]  /*7d60*/  @P1 IADD3.X R9, R84, UR5, RZ, P2, !PT ;  /* 0x0000000554091c10 */ /* 0x000fe400097fe4ff */
[----:B------:R-:W-:Y:S01]  /*7d70*/  ISETP.NE.AND P2, PT, R140, RZ, PT ;  /* 0x000000ff8c00720c */ /* 0x000fe20003f45270 */
[----:B------:R-:W-:-:S03]  /*7d80*/  ULDC UR4, c[0x0][0xa88] ;  /* 0x0002a20000047ab9 */ /* 0x000fc60000000800 */
[----:B0-----:R-:W-:Y:S01]  /*7d90*/  SEL R11, R140, R11, P2 ;  /* 0x0000000b8c0b7207 */ /* 0x001fe20001000000 */
[----:B------:R-:W-:Y:S01]  /*7da0*/  IMAD.U32 R31, RZ, RZ, UR4 ;  /* 0x00000004ff1f7e24 */ /* 0x000fe2000f8e00ff */
[----:B------:R-:W-:Y:S02]  /*7db0*/  MOV R24, 0x9b8 ;  /* 0x000009b800187802 */ /* 0x000fe40000000f00 */
[----:B------:R-:W-:Y:S02]  /*7dc0*/  ISETP.GT.AND P3, PT, R11, 0x1, PT ;  /* 0x000000010b00780c */ /* 0x000fe40003f64270 */
[----:B-1----:R-:W-:Y:S01]  /*7dd0*/  ISETP.NE.AND P4, PT, R22, 0x1, PT ;  /* 0x000000011600780c */ /* 0x002fe20003f85270 */
[----:B------:R0:W5:Y:S01]  /*7de0*/  @P1 LDG.E R31, desc[UR36][R8.64] ;  /* 0x00000024081f1981 */ /* 0x000162000c1e1900 */
[----:B------:R-:W-:-:S04]  /*7df0*/  SEL R24, R24, 0x978, P3 ;  /* 0x0000097818187807 */ /* 0x000fc80001800000 */
[----:B------:R-:W1:Y:S08]  /*7e00*/  LDC.64 R10, c[0x0][R24+0x218] ;  /* 0x00008600180a7b82 */ /* 0x000e700000000a00 */
[----:B0-----:R-:W0:Y:S01]  /*7e10*/  LDC.64 R8, c[0x0][R24+0x220] ;  /* 0x0000880018087b82 */ /* 0x001e220000000a00 */
[----:B------:R-:W-:-:S07]  /*7e20*/  ISETP.NE.U32.AND P2, PT, R78, RZ, PT ;  /* 0x000000ff4e00720c */ /* 0x000fce0003f45070 */
[----:B------:R-:W4:Y:S01]  /*7e30*/  @P4 LDC R26, c[0x0][0xbec] ;  /* 0x0002fb00ff1a4b82 */ /* 0x000f220000000800 */
[----:B------:R-:W-:-:S04]  /*7e40*/  ISETP.NE.AND.EX P2, PT, R79, RZ, PT, P2 ;  /* 0x000000ff4f00720c */ /* 0x000fc80003f45320 */
[----:B------:R-:W-:-:S03]  /*7e50*/  SEL R138, R138, RZ, !P2 ;  /* 0x000000ff8a8a7207 */ /* 0x000fc60005000000 */
[----:B------:R-:W4:Y:S01]  /*7e60*/  @P4 LDC R85, c[0x0][0xbf0] ;  /* 0x0002fc00ff554b82 */ /* 0x000f220000000800 */
[----:B------:R-:W-:-:S07]  /*7e70*/  SEL R25, R156, RZ, !P2 ;  /* 0x000000ff9c197207 */ /* 0x000fce0005000000 */
[----:B------:R3:W2:Y:S01]  /*7e80*/  LDC.64 R12, c[0x0][R24+0x228] ;  /* 0x00008a00180c7b82 */ /* 0x0006a20000000a00 */
[-C--:B0-----:R-:W-:Y:S02]  /*7e90*/  IMAD R9, R9, R138.reuse, RZ ;  /* 0x0000008a09097224 */ /* 0x081fe400078e02ff */
[----:B-1----:R-:W-:Y:S02]  /*7ea0*/  IMAD R81, R11, R139, RZ ;  /* 0x0000008b0b517224 */ /* 0x002fe400078e02ff */
[----:B------:R-:W-:Y:S02]  /*7eb0*/  IMAD R83, R8, R25, R9 ;  /* 0x0000001908537224 */ /* 0x000fe400078e0209 */
[----:B------:R-:W-:Y:S01]  /*7ec0*/  IMAD.WIDE.U32 R10, R10, R139, RZ ;  /* 0x0000008b0a0a7225 */ /* 0x000fe200078e00ff */
[----:B---3--:R-:W0:Y:S03]  /*7ed0*/  LDC.64 R24, c[0x0][R24+0x210] ;  /* 0x0000840018187b82 */ /* 0x008e260000000a00 */
[----:B------:R-:W-:-:S04]  /*7ee0*/  IMAD.WIDE.U32 R8, R8, R138, RZ ;  /* 0x0000008a08087225 */ /* 0x000fc800078e00ff */
[----:B------:R-:W-:Y:S01]  /*7ef0*/  IMAD R27, R141, 0xc0, R86 ;  /* 0x000000c08d1b7824 */ /* 0x000fe200078e0256 */
[----:B------:R-:W-:Y:S01]  /*7f00*/  SEL R79, R155, RZ, P3 ;  /* 0x000000ff9b4f7207 */ /* 0x000fe20001800000 */
[----:B------:R-:W-:Y:S01]  /*7f10*/  IMAD.IADD R83, R9, 0x1, R83 ;  /* 0x0000000109537824 */ /* 0x000fe200078e0253 */
[----:B--2---:R-:W1:Y:S01]  /*7f20*/  @!P3 LDC R14, c[0x0][0xb50] ;  /* 0x0002d400ff0ebb82 */ /* 0x004e620000000800 */
[----:B------:R-:W-:Y:S02]  /*7f30*/  IMAD.MOV.U32 R9, RZ, RZ, R27 ;  /* 0x000000ffff097224 */ /* 0x000fe400078e001b */
[----:B------:R-:W-:Y:S02]  /*7f40*/  IMAD.IADD R11, R11, 0x1, R81 ;  /* 0x000000010b0b7824 */ /* 0x000fe400078e0251 */
[-C--:B------:R-:W-:Y:S02]  /*7f50*/  IMAD R81, R13, R79.reuse, RZ ;  /* 0x0000004f0d517224 */ /* 0x080fe400078e02ff */
[----:B------:R-:W-:Y:S01]  /*7f60*/  IMAD.WIDE.U32 R12, R12, R79, RZ ;  /* 0x0000004f0c0c7225 */ /* 0x000fe200078e00ff */
[----:B------:R-:W2:Y:S03]  /*7f70*/  @!P3 LDC R15, c[0x0][0xb54] ;  /* 0x0002d500ff0fbb82 */ /* 0x000ea60000000800 */
[----:B------:R-:W-:Y:S01]  /*7f80*/  IMAD.IADD R81, R13, 0x1, R81 ;  /* 0x000000010d517824 */ /* 0x000fe200078e0251 */
[--C-:B----4-:R-:W-:Y:S01]  /*7f90*/  IADD3 R10, P2, P5, R8, R10, R4.reuse ;  /* 0x0000000a080a7210 */ /* 0x110fe20007d5e004 */
[----:B------:R-:W-:Y:S01]  /*7fa0*/  @P4 IMAD.HI.U32 R8, R27, R26, RZ ;  /* 0x0000001a1b084227 */ /* 0x000fe200078e00ff */
[----:B------:R-:W-:-:S04]  /*7fb0*/  SHF.R.S32.HI R78, RZ, 0x1f, R4 ;  /* 0x0000001fff4e7819 */ /* 0x000fc80000011404 */
[----:B------:R-:W-:Y:S02]  /*7fc0*/  @P4 SHF.R.U32.HI R9, RZ, R85, R8 ;  /* 0x00000055ff094219 */ /* 0x000fe40000011608 */
[----:B------:R-:W-:-:S03]  /*7fd0*/  IADD3.X R11, R83, R11, R78, P2, P5 ;  /* 0x0000000b530b7210 */ /* 0x000fc600017ea44e */
[--C-:B------:R-:W-:Y:S01]  /*7fe0*/  IMAD.MOV R26, RZ, RZ, -R9.reuse ;  /* 0x000000ffff1a7224 */ /* 0x100fe200078e0a09 */
[----:B------:R-:W-:Y:S02]  /*7ff0*/  IADD3 R12, P2, P5, R9, R10, R12 ;  /* 0x0000000a090c7210 */ /* 0x000fe40007d5e00c */
[----:B------:R-:W-:Y:S01]  /*8000*/  SHF.R.S32.HI R8, RZ, 0x1f, R9 ;  /* 0x0000001fff087819 */ /* 0x000fe20000011409 */
[----:B------:R-:W-:-:S03]  /*8010*/  IMAD R9, R22, R26, R27 ;  /* 0x0000001a16097224 */ /* 0x000fc600078e021b */
[----:B------:R-:W-:Y:S01]  /*8020*/  IADD3.X R13, R8, R11, R81, P2, P5 ;  /* 0x0000000b080d7210 */ /* 0x000fe200017ea451 */
[-C--:B0-----:R-:W-:Y:S01]  /*8030*/  IMAD R8, R25, R9.reuse, RZ ;  /* 0x0000000919087224 */ /* 0x081fe200078e02ff */
[----:B------:R-:W-:Y:S01]  /*8040*/  SHF.R.S32.HI R11, RZ, 0x1f, R9 ;  /* 0x0000001fff0b7819 */ /* 0x000fe20000011409 */
[----:B------:R-:W-:-:S04]  /*8050*/  IMAD.WIDE.U32 R12, R24, R9, R12 ;  /* 0x00000009180c7225 */ /* 0x000fc800078e000c */
[----:B------:R-:W-:Y:S01]  /*8060*/  IMAD R11, R24, R11, R8 ;  /* 0x0000000b180b7224 */ /* 0x000fe200078e0208 */
[----:B-1----:R-:W-:-:S03]  /*8070*/  LEA R14, P2, R12, R14, 0x2 ;  /* 0x0000000e0c0e7211 */ /* 0x002fc600078410ff */
[----:B------:R-:W-:-:S05]  /*8080*/  IMAD.IADD R8, R13, 0x1, R11 ;  /* 0x000000010d087824 */ /* 0x000fca00078e020b */
[----:B--2---:R-:W-:Y:S01]  /*8090*/  LEA.HI.X R15, R12, R15, R8, 0x2, P2 ;  /* 0x0000000f0c0f7211 */ /* 0x004fe200010f1408 */
[----:B------:R-:W-:Y:S06]  /*80a0*/  @P1 BRA `(.L_x_193) ;  /* 0x0000000000101947 */ /* 0x000fec0003800000 */
[----:B------:R-:W-:Y:S05]  /*80b0*/  @!P0 BRA `(.L_x_193) ;  /* 0x00000000000c8947 */ /* 0x000fea0003800000 */
[----:B------:R-:W2:Y:S04]  /*80c0*/  LDG.E R8, desc[UR36][R28.64] ;  /* 0x000000241c087981 */ /* 0x000ea8000c1e1900 */
[----:B-----5:R-:W2:Y:S02]  /*80d0*/  LDG.E R31, desc[UR36][R28.64+0x4] ;  /* 0x000004241c1f7981 */ /* 0x020ea4000c1e1900 */
[----:B--2---:R-:W-:-:S07]  /*80e0*/  IMAD.IADD R31, R31, 0x1, -R8 ;  /* 0x000000011f1f7824 */ /* 0x004fce00078e0a08 */
.L_x_193:
[----:B------:R-:W2:Y:S01]  /*80f0*/  LDL R13, [R1+0x3c] ;  /* 0x00003c00010d7983 */ /* 0x000ea20000100800 */
[----:B------:R-:W0:Y:S03]  /*8100*/  S2R R8, SR_TID.X ;  /* 0x0000000000087919 */ /* 0x000e260000002100 */
[----:B------:R-:W-:Y:S04]  /*8110*/  SHFL.IDX PT, R9, R15, RZ, 0x1c1f ;  /* 0x001c1fff0f097589 */ /* 0x000fe800000e0000 */
[----:B------:R-:W-:Y:S04]  /*8120*/  SHFL.IDX PT, R10, R14, 0x1, 0x1c1f ;  /* 0x003c1f000e0a7f89 */ /* 0x000fe800000e0000 */
[----:B------:R-:W-:Y:S01]  /*8130*/  SHFL.IDX PT, R11, R15, 0x1, 0x1c1f ;  /* 0x003c1f000f0b7f89 */ /* 0x000fe200000e0000 */
[----:B0-----:R-:W-:-:S04]  /*8140*/  IADD3 R24, R8, -0x80, RZ ;  /* 0xffffff8008187810 */ /* 0x001fc80007ffe0ff */
[----:B------:R-:W-:-:S04]  /*8150*/  SHF.R.S32.HI R12, RZ, 0x1f, R24 ;  /* 0x0000001fff0c7819 */ /* 0x000fc80000011418 */
[----:B------:R-:W-:-:S04]  /*8160*/  LEA.HI R12, R12, R24, RZ, 0x7 ;  /* 0x000000180c0c7211 */ /* 0x000fc800078f38ff */
[----:B------:R-:W-:Y:S01]  /*8170*/  LOP3.LUT R12, R12, 0xffffff80, RZ, 0xc0, !PT ;  /* 0xffffff800c0c7812 */ /* 0x000fe200078ec0ff */
[----:B------:R-:W0:Y:S04]  /*8180*/  SHFL.IDX PT, R8, R14, RZ, 0x1c1f ;  /* 0x001c1fff0e087589 */ /* 0x000e2800000e0000 */
[----:B------:R-:W-:Y:S02]  /*8190*/  IMAD.IADD R12, R24, 0x1, -R12 ;  /* 0x00000001180c7824 */ /* 0x000fe400078e0a0c */
[----:B-----5:R-:W-:-:S03]  /*81a0*/  IMAD R79, R31, R22, RZ ;  /* 0x000000161f4f7224 */ /* 0x020fc600078e02ff */
[----:B------:R-:W-:Y:S01]  /*81b0*/  LOP3.LUT P0, RZ, R12, 0x3, RZ, 0xc0, !PT ;  /* 0x000000030cff7812 */ /* 0x000fe2000780c0ff */
[----:B--2---:R-:W-:-:S04]  /*81c0*/  IMAD R24, R141, 0xc0, R13 ;  /* 0x000000c08d187824 */ /* 0x004fc800078e020d */
[C---:B------:R-:W-:Y:S01]  /*81d0*/  VIADD R12, R24.reuse, 0x8 ;  /* 0x00000008180c7836 */ /* 0x040fe20000000000 */
[----:B------:R-:W-:-:S04]  /*81e0*/  ISETP.GE.OR P1, PT, R24, R79, P0 ;  /* 0x0000004f1800720c */ /* 0x000fc80000726670 */
[-C--:B------:R-:W-:Y:S02]  /*81f0*/  ISETP.GE.OR P0, PT, R12, R79.reuse, P0 ;  /* 0x0000004f0c00720c */ /* 0x080fe40000706670 */
[----:B------:R-:W-:-:S07]  /*8200*/  ISETP.GE.AND P2, PT, R24, R79, PT ;  /* 0x0000004f1800720c */ /* 0x000fce0003f46270 */
[----:B0-----:R0:W-:Y:S04]  /*8210*/  @!P1 ST.E desc[UR36][R8.64], R0 ;  /* 0x0000000008009985 */ /* 0x0011e8000c101924 */
[----:B------:R0:W-:Y:S01]  /*8220*/  @!P0 ST.E desc[UR36][R10.64], R3 ;  /* 0x000000030a008985 */ /* 0x0001e2000c101924 */
[----:B------:R-:W-:Y:S01]  /*8230*/  ISETP.GE.AND P0, PT, R12, R79, PT ;  /* 0x0000004f0c00720c */ /* 0x000fe20003f06270 */
[----:B------:R-:W-:-:S12]  /*8240*/  @P3 BRA `(.L_x_194) ;  /* 0x0000000800103947 */ /* 0x000fd80003800000 */
[----:B------:R-:W1:Y:S01]  /*8250*/  S2R R13, SR_TID.X ;  /* 0x00000000000d7919 */ /* 0x000e620000002100 */
[----:B------:R-:W2:Y:S01]  /*8260*/  @P4 LDC R43, c[0x0][0xbec] ;  /* 0x0002fb00ff2b4b82 */ /* 0x000ea20000000800 */
[----:B------:R-:W-:-:S07]  /*8270*/  ULDC.64 UR4, c[0x0][0xaa0] ;  /* 0x0002a80000047ab9 */ /* 0x000fce0000000a00 */
[----:B------:R-:W3:Y:S01]  /*8280*/  @P4 LDC R45, c[0x0][0xbf0] ;  /* 0x0002fc00ff2d4b82 */ /* 0x000ee20000000800 */
[----:B------:R-:W-:Y:S01]  /*8290*/  SHF.R.S32.HI R41, RZ, 0x1f, R138 ;  /* 0x0000001fff297819 */ /* 0x000fe2000001148a */
[----:B------:R-:W-:Y:S01]  /*82a0*/  ULDC.64 UR6, c[0x0][0xa80] ;  /* 0x0002a00000067ab9 */ /* 0x000fe20000000a00 */
[----:B-1----:R-:W-:-:S05]  /*82b0*/  VIADD R81, R13, 0xffffff80 ;  /* 0xffffff800d517836 */ /* 0x002fca0000000000 */
[----:B------:R-:W-:-:S04]  /*82c0*/  SHF.R.S32.HI R80, RZ, 0x1f, R81 ;  /* 0x0000001fff507819 */ /* 0x000fc80000011451 */
[----:B------:R-:W-:-:S04]  /*82d0*/  LEA.HI R80, R80, R81, RZ, 0x2 ;  /* 0x0000005150507211 */ /* 0x000fc800078f10ff */
[----:B------:R-:W-:-:S05]  /*82e0*/  SHF.R.S32.HI R80, RZ, 0x2, R80 ;  /* 0x00000002ff507819 */ /* 0x000fca0000011450 */
[----:B0-----:R-:W-:-:S04]  /*82f0*/  IMAD R3, R80, 0x20, R137 ;  /* 0x0000002050037824 */ /* 0x001fc800078e0289 */
[----:B------:R-:W-:Y:S01]  /*8300*/  IMAD.WIDE R76, R3, 0x2, R76 ;  /* 0x00000002034c7825 */ /* 0x000fe200078e024c */
[----:B------:R-:W-:Y:S02]  /*8310*/  SHF.R.S32.HI R40, RZ, 0x1f, R81 ;  /* 0x0000001fff287819 */ /* 0x000fe40000011451 */
[----:B------:R-:W-:Y:S01]  /*8320*/  IADD3 R3, P5, R76, 0x7800, RZ ;  /* 0x000078004c037810 */ /* 0x000fe20007fbe0ff */
[----:B------:R-:W-:Y:S01]  /*8330*/  IMAD.WIDE.U32 R20, R4, UR4, RZ ;  /* 0x0000000404147c25 */ /* 0x000fe2000f8e00ff */
[----:B------:R-:W-:Y:S02]  /*8340*/  IADD3 R13, P0, R76, 0x1800, RZ ;  /* 0x000018004c0d7810 */ /* 0x000fe40007f1e0ff */
[----:B------:R-:W-:Y:S01]  /*8350*/  LOP3.LUT R0, R3, 0x180, RZ, 0xc0, !PT ;  /* 0x0000018003007812 */ /* 0x000fe200078ec0ff */
[----:B------:R-:W-:Y:S01]  /*8360*/  IMAD.X R37, RZ, RZ, R77, P5 ;  /* 0x000000ffff257224 */ /* 0x000fe200028e064d */
[----:B------:R-:W-:Y:S02]  /*8370*/  LEA.HI R40, R40, R81, RZ, 0x2 ;  /* 0x0000005128287211 */ /* 0x000fe400078f10ff */
[----:B------:R-:W-:-:S02]  /*8380*/  SHF.R.U64 R0, R0, 0x3, RZ ;  /* 0x0000000300007819 */ /* 0x000fc400000012ff */
[----:B------:R-:W-:Y:S02]  /*8390*/  LOP3.LUT R40, R40, 0xfffffffc, RZ, 0xc0, !PT ;  /* 0xfffffffc28287812 */ /* 0x000fe400078ec0ff */
[----:B------:R-:W-:Y:S01]  /*83a0*/  LOP3.LUT R36, R0, R3, RZ, 0x3c, !PT ;  /* 0x0000000300247212 */ /* 0x000fe200078e3cff */
[----:B------:R-:W-:Y:S01]  /*83b0*/  IMAD R3, R78, UR4, RZ ;  /* 0x000000044e037c24 */ /* 0x000fe2000f8e02ff */
[C---:B------:R-:W-:Y:S01]  /*83c0*/  IADD3 R25, P1, R76.reuse, 0x3000, RZ ;  /* 0x000030004c197810 */ /* 0x040fe20007f3e0ff */
[----:B------:R-:W-:Y:S01]  /*83d0*/  IMAD.IADD R40, R81, 0x1, -R40 ;  /* 0x0000000151287824 */ /* 0x000fe200078e0a28 */
[----:B------:R-:W-:Y:S01]  /*83e0*/  IADD3 R29, P2, R76, 0x4800, RZ ;  /* 0x000048004c1d7810 */ /* 0x000fe20007f5e0ff */
[----:B------:R-:W-:Y:S01]  /*83f0*/  IMAD R3, R4, UR5, R3 ;  /* 0x0000000504037c24 */ /* 0x000fe2000f8e0203 */
[----:B------:R-:W-:Y:S01]  /*8400*/  ULDC.64 UR4, c[0x0][0xae8] ;  /* 0x0002ba0000047ab9 */ /* 0x000fe20000000a00 */
[----:B------:R-:W-:Y:S01]  /*8410*/  IMAD R0, R40, 0x60, R80 ;  /* 0x0000006028007824 */ /* 0x000fe200078e0250 */
[----:B------:R-:W-:Y:S01]  /*8420*/  IADD3 R33, P3, R76, 0x6000, RZ ;  /* 0x000060004c217810 */ /* 0x000fe20007f7e0ff */
[----:B------:R-:W-:Y:S01]  /*8430*/  IMAD.IADD R21, R21, 0x1, R3 ;  /* 0x0000000115157824 */ /* 0x000fe200078e0203 */
[----:B------:R-:W-:Y:S01]  /*8440*/  LOP3.LUT R12, R13, 0x180, RZ, 0xc0, !PT ;  /* 0x000001800d0c7812 */ /* 0x000fe200078ec0ff */
[----:B------:R-:W-:Y:S01]  /*8450*/  IMAD R4, R141, 0xc0, R0 ;  /* 0x000000c08d047824 */ /* 0x000fe200078e0200 */
[----:B------:R-:W-:Y:S01]  /*8460*/  LOP3.LUT R24, R25, 0x180, RZ, 0xc0, !PT ;  /* 0x0000018019187812 */ /* 0x000fe200078ec0ff */
[----:B------:R-:W-:Y:S01]  /*8470*/  IMAD.WIDE.U32 R20, R139, UR4, R20 ;  /* 0x000000048b147c25 */ /* 0x000fe2000f8e0014 */
[----:B------:R-:W-:Y:S01]  /*8480*/  LOP3.LUT R28, R29, 0x180, RZ, 0xc0, !PT ;  /* 0x000001801d1c7812 */ /* 0x000fe200078ec0ff */
[----:B------:R-:W5:Y:S01]  /*8490*/  LD.E.128 R36, desc[UR36][R36.64] ;  /* 0x0000002424247980 */ /* 0x000f62000c101d00 */
[----:B------:R-:W-:Y:S01]  /*84a0*/  LOP3.LUT R32, R33, 0x180, RZ, 0xc0, !PT ;  /* 0x0000018021207812 */ /* 0x000fe200078ec0ff */
[----:B--2---:R-:W-:Y:S01]  /*84b0*/  @P4 IMAD.HI.U32 R0, R4, R43, RZ ;  /* 0x0000002b04004227 */ /* 0x004fe200078e00ff */
[----:B------:R-:W-:-:S02]  /*84c0*/  LOP3.LUT R9, R76, 0x180, RZ, 0xc0, !PT ;  /* 0x000001804c097812 */ /* 0x000fc400078ec0ff */
[----:B------:R-:W-:Y:S01]  /*84d0*/  SHF.R.U64 R12, R12, 0x3, RZ ;  /* 0x000000030c0c7819 */ /* 0x000fe200000012ff */
[----:B------:R-:W-:Y:S01]  /*84e0*/  IMAD R21, R139, UR5, R21 ;  /* 0x000000058b157c24 */ /* 0x000fe2000f8e0215 */
[----:B------:R-:W-:Y:S01]  /*84f0*/  ULDC.64 UR4, c[0x0][0xaf0] ;  /* 0x0002bc0000047ab9 */ /* 0x000fe20000000a00 */
[----:B------:R-:W-:Y:S01]  /*8500*/  IMAD.MOV.U32 R3, RZ, RZ, R4 ;  /* 0x000000ffff037224 */ /* 0x000fe200078e0004 */
[----:B---3--:R-:W-:Y:S01]  /*8510*/  @P4 SHF.R.U32.HI R3, RZ, R45, R0 ;  /* 0x0000002dff034219 */ /* 0x008fe20000011600 */
[----:B------:R-:W-:Y:S01]  /*8520*/  IMAD R41, R41, UR4, RZ ;  /* 0x0000000429297c24 */ /* 0x000fe2000f8e02ff */
[----:B------:R-:W-:Y:S02]  /*8530*/  SHF.R.U64 R24, R24, 0x3, RZ ;  /* 0x0000000318187819 */ /* 0x000fe400000012ff */
[----:B------:R-:W-:Y:S01]  /*8540*/  SHF.R.S32.HI R0, RZ, 0x1f, R3 ;  /* 0x0000001fff007819 */ /* 0x000fe20000011403 */
[----:B------:R-:W-:Y:S01]  /*8550*/  IMAD R41, R138, UR5, R41 ;  /* 0x000000058a297c24 */ /* 0x000fe2000f8e0229 */
[----:B------:R-:W-:Y:S01]  /*8560*/  SHF.R.U64 R28, R28, 0x3, RZ ;  /* 0x000000031c1c7819 */ /* 0x000fe200000012ff */
[----:B------:R-:W-:Y:S01]  /*8570*/  IMAD.WIDE.U32 R138, R138, UR4, R20 ;  /* 0x000000048a8a7c25 */ /* 0x000fe2000f8e0014 */
[----:B------:R-:W-:Y:S01]  /*8580*/  SHF.R.U64 R32, R32, 0x3, RZ ;  /* 0x0000000320207819 */ /* 0x000fe200000012ff */
[----:B------:R-:W-:Y:S01]  /*8590*/  ULDC.64 UR4, c[0x0][0xae0] ;  /* 0x0002b80000047ab9 */ /* 0x000fe20000000a00 */
[----:B------:R-:W-:Y:S01]  /*85a0*/  SHF.R.U64 R9, R9, 0x3, RZ ;  /* 0x0000000309097819 */ /* 0x000fe200000012ff */
[----:B------:R-:W-:Y:S01]  /*85b0*/  IMAD.MOV R21, RZ, RZ, -R3 ;  /* 0x000000ffff157224 */ /* 0x000fe200078e0a03 */
[----:B------:R-:W-:Y:S01]  /*85c0*/  LOP3.LUT R12, R12, R13, RZ, 0x3c, !PT ;  /* 0x0000000d0c0c7212 */ /* 0x000fe200078e3cff */
[----:B------:R-:W-:Y:S01]  /*85d0*/  IMAD.IADD R139, R139, 0x1, R41 ;  /* 0x000000018b8b7824 */ /* 0x000fe200078e0229 */
[----:B------:R-:W-:Y:S01]  /*85e0*/  LOP3.LUT R24, R24, R25, RZ, 0x3c, !PT ;  /* 0x0000001918187212 */ /* 0x000fe200078e3cff */
[----:B------:R-:W-:Y:S01]  /*85f0*/  IMAD R0, R0, UR4, RZ ;  /* 0x0000000400007c24 */ /* 0x000fe2000f8e02ff */
[----:B------:R-:W-:Y:S01]  /*8600*/  LOP3.LUT R28, R28, R29, RZ, 0x3c, !PT ;  /* 0x0000001d1c1c7212 */ /* 0x000fe200078e3cff */
[----:B------:R-:W-:Y:S01]  /*8610*/  IMAD R41, R22, R21, R4 ;  /* 0x0000001516297224 */ /* 0x000fe200078e0204 */
[----:B------:R-:W-:Y:S01]  /*8620*/  LOP3.LUT R32, R32, R33, RZ, 0x3c, !PT ;  /* 0x0000002120207212 */ /* 0x000fe200078e3cff */
[--C-:B------:R-:W-:Y:S01]  /*8630*/  IMAD.X R13, RZ, RZ, R77.reuse, P0 ;  /* 0x000000ffff0d7224 */ /* 0x100fe200000e064d */
[----:B------:R-:W-:Y:S01]  /*8640*/  IADD3.X R33, RZ, R77, RZ, P3, !PT ;  /* 0x0000004dff217210 */ /* 0x000fe20001ffe4ff */
[--C-:B------:R-:W-:Y:S01]  /*8650*/  IMAD.X R25, RZ, RZ, R77.reuse, P1 ;  /* 0x000000ffff197224 */ /* 0x100fe200008e064d */
[----:B------:R-:W-:Y:S01]  /*8660*/  LOP3.LUT R76, R9, R76, RZ, 0x3c, !PT ;  /* 0x0000004c094c7212 */ /* 0x000fe200078e3cff */
[----:B------:R-:W-:-:S02]  /*8670*/  IMAD.X R29, RZ, RZ, R77, P2 ;  /* 0x000000ffff1d7224 */ /* 0x000fc400010e064d */
[C---:B------:R-:W-:Y:S01]  /*8680*/  IMAD R43, R3.reuse, UR5, R0 ;  /* 0x00000005032b7c24 */ /* 0x040fe2000f8e0200 */
[----:B------:R-:W-:Y:S01]  /*8690*/  SHF.R.S32.HI R0, RZ, 0x1f, R41 ;  /* 0x0000001fff007819 */ /* 0x000fe20000011429 */
[----:B------:R0:W5:Y:S01]  /*86a0*/  LD.E.128 R8, desc[UR36][R76.64] ;  /* 0x000000244c087980 */ /* 0x000162000c101d00 */
[----:B------:R-:W-:Y:S01]  /*86b0*/  IMAD.WIDE.U32 R20, R3, UR4, R138 ;  /* 0x0000000403147c25 */ /* 0x000fe2000f8e008a */
[----:B------:R-:W-:Y:S02]  /*86c0*/  ULDC.64 UR4, c[0x0][0xad8] ;  /* 0x0002b60000047ab9 */ /* 0x000fe40000000a00 */
[----:B------:R-:W5:Y:S01]  /*86d0*/  LD.E.128 R12, desc[UR36][R12.64] ;  /* 0x000000240c0c7980 */ /* 0x000f62000c101d00 */
[----:B------:R-:W-:-:S03]  /*86e0*/  IMAD R0, R0, UR4, RZ ;  /* 0x0000000400007c24 */ /* 0x000fc6000f8e02ff */
[----:B------:R-:W5:Y:S04]  /*86f0*/  LD.E.128 R24, desc[UR36][R24.64] ;  /* 0x0000002418187980 */ /* 0x000f68000c101d00 */
[----:B------:R-:W5:Y:S04]  /*8700*/  LD.E.128 R28, desc[UR36][R28.64] ;  /* 0x000000241c1c7980 */ /* 0x000f68000c101d00 */
[----:B------:R-:W5:Y:S01]  /*8710*/  LD.E.128 R32, desc[UR36][R32.64] ;  /* 0x0000002420207980 */ /* 0x000f62000c101d00 */
[----:B------:R-:W-:Y:S01]  /*8720*/  @!PT LDS RZ, [RZ] ;  /* 0x00000000fffff984 */ /* 0x000fe20000000800 */
[----:B------:R-:W-:Y:S01]  /*8730*/  @!PT LDS RZ, [RZ] ;  /* 0x00000000fffff984 */ /* 0x000fe20000000800 */
[----:B------:R-:W-:Y:S01]  /*8740*/  @!PT LDS RZ, [RZ] ;  /* 0x00000000fffff984 */ /* 0x000fe20000000800 */
[----:B------:R-:W-:Y:S01]  /*8750*/  @!PT LDS RZ, [RZ] ;  /* 0x00000000fffff984 */ /* 0x000fe20000000800 */
[----:B------:R1:W-:Y:S06]  /*8760*/  MEMBAR.ALL.CTA ;  /* 0x0000000000007992 */ /* 0x0003ec0000008000 */
[----:B-1----:R-:W1:Y:S01]  /*8770*/  FENCE.VIEW.ASYNC.S ;  /* 0x00000000000073c6 */ /* 0x002e620000000000 */
[----:B------:R-:W-:-:S02]  /*8780*/  IMAD.IADD R21, R21, 0x1, R43 ;  /* 0x0000000115157824 */ /* 0x000fc400078e022b */
[----:B------:R-:W-:Y:S02]  /*8790*/  IMAD R3, R41, UR5, R0 ;  /* 0x0000000529037c24 */ /* 0x000fe4000f8e0200 */
[----:B------:R-:W-:Y:S02]  /*87a0*/  IMAD R0, R141, 0xc0, R80 ;  /* 0x000000c08d007824 */ /* 0x000fe400078e0250 */
[----:B------:R-:W-:Y:S01]  /*87b0*/  IMAD.WIDE.U32 R20, R41, UR4, R20 ;  /* 0x0000000429147c25 */ /* 0x000fe2000f8e0014 */
[----:B------:R-:W-:Y:S02]  /*87c0*/  UIADD3 UR4, UR41, 0x2d820, URZ ;  /* 0x0002d82029047890 */ /* 0x000fe4000fffe03f */
[----:B------:R-:W-:Y:S02]  /*87d0*/  ISETP.GE.AND P0, PT, R0, R79, PT ;  /* 0x0000004f0000720c */ /* 0x000fe40003f06270 */
[----:B------:R-:W-:Y:S01]  /*87e0*/  UPRMT UR4, URZ, 0x654, UR4 ;  /* 0x000006543f047896 */ /* 0x000fe20008000004 */
[----:B------:R-:W-:-:S02]  /*87f0*/  IADD3 R3, R21, R3, RZ ;  /* 0x0000000315037210 */ /* 0x000fc40007ffe0ff */
[----:B------:R-:W-:-:S04]  /*8800*/  LEA R4, P1, R20, UR6, 0x1 ;  /* 0x0000000614047c11 */ /* 0x000fc8000f8208ff */
[----:B------:R-:W-:Y:S01]  /*8810*/  LEA.HI.X R3, R20, UR7, R3, 0x1, P1 ;  /* 0x0000000714037c11 */ /* 0x000fe200088f0c03 */
[----:B-1----:R0:W1:Y:S01]  /*8820*/  SHFL.IDX PT, R40, R4, RZ, 0x1c1f ;  /* 0x001c1fff04287589 */ /* 0x00206200000e0000 */
[----:B------:R-:W-:Y:S01]  /*8830*/  BSSY B1, `(.L_x_195) ;  /* 0x0000012000017945 */ /* 0x000fe20003800000 */
[----:B------:R-:W-:Y:S02]  /*8840*/  SYNCS.ARRIVE.TRANS64.RED.A1T0 RZ, [UR4], RZ ;  /* 0x000000ffffff79a7 */ /* 0x000fe40008100404 */
[----:B------:R0:W2:Y:S01]  /*8850*/  SHFL.IDX PT, R41, R3, RZ, 0x1c1f ;  /* 0x001c1fff03297589 */ /* 0x0000a200000e0000 */
[----:B------:R-:W-:Y:S02]  /*8860*/  SHF.R.S32.HI R46, RZ, 0x1f, R143 ;  /* 0x0000001fff2e7819 */ /* 0x000fe4000001148f */
[----:B------:R-:W-:Y:S01]  /*8870*/  SHF.R.S32.HI R47, RZ, 0x1f, R142 ;  /* 0x0000001fff2f7819 */ /* 0x000fe2000001148e */
[----:B------:R-:W-:Y:S06]  /*8880*/  @P0 BRA `(.L_x_196) ;  /* 0x0000000000300947 */ /* 0x000fec0003800000 */
[----:B------:R-:W-:Y:S02]  /*8890*/  ULDC UR4, c[0x0][0xac8] ;  /* 0x0002b20000047ab9 */ /* 0x000fe40000000800 */
[----:B------:R-:W-:Y:S02]  /*88a0*/  ISETP.GE.AND P1, PT, R142, UR4, PT ;  /* 0x000000048e007c0c */ /* 0x000fe4000bf26270 */
[----:B------:R-:W-:Y:S02]  /*88b0*/  ISETP.GE.AND P2, PT, R143, UR4, PT ;  /* 0x000000048f007c0c */ /* 0x000fe4000bf46270 */
[----:B------:R-:W-:-:S09]  /*88c0*/  ISETP.GE.AND P0, PT, R137, UR4, PT ;  /* 0x0000000489007c0c */ /* 0x000fd2000bf06270 */
[CC--:B-1----:R-:W-:Y:S02]  /*88d0*/  @!P1 LEA R42, P3, R142.reuse, R40.reuse, 0x1 ;  /* 0x000000288e2a9211 */ /* 0x0c2fe400078608ff */
[----:B------:R-:W-:Y:S02]  /*88e0*/  @!P2 LEA R44, P4, R143, R40, 0x1 ;  /* 0x000000288f2ca211 */ /* 0x000fe400078808ff */
[----:B--2---:R-:W-:Y:S01]  /*88f0*/  @!P0 IMAD.WIDE R20, R137, 0x2, R40 ;  /* 0x0000000289148825 */ /* 0x004fe200078e0228 */
[-C--:B------:R-:W-:Y:S02]  /*8900*/  @!P1 LEA.HI.X R43, R142, R41.reuse, R47, 0x1, P3 ;  /* 0x000000298e2b9211 */ /* 0x080fe400018f0c2f */
[----:B------:R-:W-:Y:S02]  /*8910*/  @!P2 LEA.HI.X R45, R143, R41, R46, 0x1, P4 ;  /* 0x000000298f2da211 */ /* 0x000fe400020f0c2e */
[----:B-----5:R3:W-:Y:S04]  /*8920*/  @!P0 ST.E.128 desc[UR36][R20.64], R8 ;  /* 0x0000000814008985 */ /* 0x0207e8000c101d24 */
[----:B------:R3:W-:Y:S04]  /*8930*/  @!P1 ST.E.128 desc[UR36][R42.64], R24 ;  /* 0x000000182a009985 */ /* 0x0007e8000c101d24 */
[----:B------:R3:W-:Y:S02]  /*8940*/  @!P2 ST.E.128 desc[UR36][R44.64], R32 ;  /* 0x000000202c00a985 */ /* 0x0007e4000c101d24 */
.L_x_196:
[----:B------:R-:W-:Y:S05]  /*8950*/  BSYNC B1 ;  /* 0x0000000000017941 */ /* 0x000fea0003800000 */
.L_x_195:
[----:B------:R-:W-:Y:S01]  /*8960*/  VIADD R0, R0, 0x60 ;  /* 0x0000006000007836 */ /* 0x000fe20000000000 */
[----:B---3-5:R3:W4:Y:S04]  /*8970*/  SHFL.IDX PT, R11, R3, 0x1, 0x1c1f ;  /* 0x003c1f00030b7f89 */ /* 0x02872800000e0000 */
[----:B------:R-:W-:Y:S01]  /*8980*/  ISETP.GE.AND P0, PT, R0, R79, PT ;  /* 0x0000004f0000720c */ /* 0x000fe20003f06270 */
[----:B------:R3:W0:-:S12]  /*8990*/  SHFL.IDX PT, R10, R4, 0x1, 0x1c1f ;  /* 0x003c1f00040a7f89 */ /* 0x00061800000e0000 */
[----:B---3--:R-:W-:Y:S05]  /*89a0*/  @P0 BRA `(.L_x_197) ;  /* 0x0000001400500947 */ /* 0x008fea0003800000 */
[----:B------:R-:W-:Y:S02]  /*89b0*/  ULDC UR4, c[0x0][0xac8] ;  /* 0x0002b20000047ab9 */ /* 0x000fe40000000800 */
[----:B------:R-:W-:Y:S02]  /*89c0*/  ISETP.GE.AND P2, PT, R142, UR4, PT ;  /* 0x000000048e007c0c */ /* 0x000fe4000bf46270 */
[----:B------:R-:W-:-:S11]  /*89d0*/  ISETP.GE.AND P1, PT, R137, UR4, PT ;  /* 0x0000000489007c0c */ /* 0x000fd6000bf26270 */
[C---:B0-----:R-:W-:Y:S02]  /*89e0*/  @!P2 LEA R20, P0, R142.reuse, R10, 0x1 ;  /* 0x0000000a8e14a211 */ /* 0x041fe400078008ff */
[----:B----4-:R-:W-:Y:S02]  /*89f0*/  @!P1 IMAD.WIDE R8, R137, 0x2, R10 ;  /* 0x0000000289089825 */ /* 0x010fe400078e020a */
[----:B------:R-:W-:Y:S02]  /*8a00*/  @!P2 LEA.HI.X R21, R142, R11, R47, 0x1, P0 ;  /* 0x0000000b8e15a211 */ /* 0x000fe400000f0c2f */
[----:B------:R-:W-:Y:S01]  /*8a10*/  ISETP.GE.AND P0, PT, R143, UR4, PT ;  /* 0x000000048f007c0c */ /* 0x000fe2000bf06270 */
[----:B------:R0:W-:Y:S04]  /*8a20*/  @!P1 ST.E.128 desc[UR36][R8.64], R12 ;  /* 0x0000000c08009985 */ /* 0x0001e8000c101d24 */
[----:B------:R0:W-:Y:S08]  /*8a30*/  @!P2 ST.E.128 desc[UR36][R20.64], R28 ;  /* 0x0000001c1400a985 */ /* 0x0001f0000c101d24 */
[----:B------:R-:W-:Y:S05]  /*8a40*/  @P0 BRA `(.L_x_197) ;  /* 0x0000001400280947 */ /* 0x000fea0003800000 */
[----:B0-----:R-:W-:-:S04]  /*8a50*/  LEA R8, P0, R143, R10, 0x1 ;  /* 0x0000000a8f087211 */ /* 0x001fc800078008ff */
[----:B------:R-:W-:-:S05]  /*8a60*/  LEA.HI.X R9, R143, R11, R46, 0x1, P0 ;  /* 0x0000000b8f097211 */ /* 0x000fca00000f0c2e */
[----:B------:R0:W-:Y:S01]  /*8a70*/  ST.E.128 desc[UR36][R8.64], R36 ;  /* 0x0000002408007985 */ /* 0x0001e2000c101d24 */
[----:B------:R-:W-:Y:S05]  /*8a80*/  BRA `(.L_x_197) ;  /* 0x0000001400187947 */ /* 0x000fea0003800000 */
.L_x_194:
[----:B0-----:R-:W0:Y:S01]  /*8a90*/  @P4 LDC R0, c[0x0][0xbec] ;  /* 0x0002fb00ff004b82 */ /* 0x001e220000000800 */
[----:B------:R-:W-:Y:S01]  /*8aa0*/  ULDC.64 UR4, c[0x0][0xb08] ;  /* 0x0002c20000047ab9 */ /* 0x000fe20000000a00 */
[----:B------:R-:W-:Y:S01]  /*8ab0*/  ULDC.64 UR6, c[0x0][0xb30] ;  /* 0x0002cc0000067ab9 */ /* 0x000fe20000000a00 */
[----:B------:R-:W-:Y:S01]  /*8ac0*/  IMAD R3, R78, UR4, RZ ;  /* 0x000000044e037c24 */ /* 0x000fe2000f8e02ff */
[----:B------:R-:W-:Y:S01]  /*8ad0*/  BSSY B1, `(.L_x_198) ;  /* 0x0000065000017945 */ /* 0x000fe20003800000 */
[C---:B------:R-:W-:Y:S01]  /*8ae0*/  IMAD.WIDE.U32 R8, R4.reuse, UR4, RZ ;  /* 0x0000000404087c25 */ /* 0x040fe2000f8e00ff */
[----:B------:R-:W-:Y:S02]  /*8af0*/  SHF.R.S32.HI R28, RZ, 0x1f, R144 ;  /* 0x0000001fff1c7819 */ /* 0x000fe40000011490 */
[----:B------:R-:W1:Y:S01]  /*8b00*/  @P4 LDC R13, c[0x0][0xbf0] ;  /* 0x0002fc00ff0d4b82 */ /* 0x000e620000000800 */
[----:B------:R-:W-:Y:S01]  /*8b10*/  IMAD R3, R4, UR5, R3 ;  /* 0x0000000504037c24 */ /* 0x000fe2000f8e0203 */
[----:B------:R-:W-:Y:S01]  /*8b20*/  ULDC.64 UR4, c[0x0][0xb38] ;  /* 0x0002ce0000047ab9 */ /* 0x000fe20000000a00 */
[----:B------:R-:W-:-:S02]  /*8b30*/  SHF.R.S32.HI R29, RZ, 0x1f, R145 ;  /* 0x0000001fff1d7819 */ /* 0x000fc40000011491 */
[----:B------:R-:W-:Y:S01]  /*8b40*/  IMAD.IADD R9, R9, 0x1, R3 ;  /* 0x0000000109097824 */ /* 0x000fe200078e0203 */
[----:B------:R-:W-:Y:S02]  /*8b50*/  SHF.R.S32.HI R3, RZ, 0x1f, R138 ;  /* 0x0000001fff037819 */ /* 0x000fe4000001148a */
[----:B------:R-:W-:Y:S01]  /*8b60*/  SHF.R.S32.HI R30, RZ, 0x1f, R146 ;  /* 0x0000001fff1e7819 */ /* 0x000fe20000011492 */
[C---:B------:R-:W-:Y:S01]  /*8b70*/  IMAD.WIDE.U32 R8, R139.reuse, UR4, R8 ;  /* 0x000000048b087c25 */ /* 0x040fe2000f8e0008 */
[----:B------:R-:W-:Y:S02]  /*8b80*/  SHF.R.S32.HI R31, RZ, 0x1f, R147 ;  /* 0x0000001fff1f7819 */ /* 0x000fe40000011493 */
[----:B------:R-:W-:Y:S01]  /*8b90*/  SHF.R.S32.HI R76, RZ, 0x1f, R148 ;  /* 0x0000001fff4c7819 */ /* 0x000fe20000011494 */
[----:B------:R-:W-:Y:S01]  /*8ba0*/  IMAD R9, R139, UR5, R9 ;  /* 0x000000058b097c24 */ /* 0x000fe2000f8e0209 */
[----:B------:R-:W-:Y:S01]  /*8bb0*/  ULDC.64 UR4, c[0x0][0xb40] ;  /* 0x0002d00000047ab9 */ /* 0x000fe20000000a00 */
[----:B------:R-:W-:Y:S01]  /*8bc0*/  SHF.R.S32.HI R77, RZ, 0x1f, R149 ;  /* 0x0000001fff4d7819 */ /* 0x000fe20000011495 */
[----:B------:R-:W-:Y:S01]  /*8bd0*/  IMAD R3, R3, UR4, RZ ;  /* 0x0000000403037c24 */ /* 0x000fe2000f8e02ff */
[----:B------:R-:W-:Y:S01]  /*8be0*/  SHF.R.S32.HI R79, RZ, 0x1f, R150 ;  /* 0x0000001fff4f7819 */ /* 0x000fe20000011496 */
[----:B0-----:R-:W-:Y:S01]  /*8bf0*/  @P4 IMAD.HI.U32 R0, R27, R0, RZ ;  /* 0x000000001b004227 */ /* 0x001fe200078e00ff */
[----:B------:R-:W-:-:S02]  /*8c00*/  SHF.R.S32.HI R80, RZ, 0x1f, R151 ;  /* 0x0000001fff507819 */ /* 0x000fc40000011497 */
[----:B------:R-:W-:Y:S01]  /*8c10*/  SHF.R.S32.HI R81, RZ, 0x1f, R152 ;  /* 0x0000001fff517819 */ /* 0x000fe20000011498 */
[C---:B------:R-:W-:Y:S01]  /*8c20*/  IMAD R11, R138.reuse, UR5, R3 ;  /* 0x000000058a0b7c24 */ /* 0x040fe2000f8e0203 */
[----:B------:R-:W-:Y:S01]  /*8c30*/  SHF.R.S32.HI R82, RZ, 0x1f, R153 ;  /* 0x0000001fff527819 */ /* 0x000fe20000011499 */
[----:B------:R-:W-:Y:S01]  /*8c40*/  IMAD.WIDE.U32 R8, R138, UR4, R8 ;  /* 0x000000048a087c25 */ /* 0x000fe2000f8e0008 */
[----:B------:R-:W-:Y:S01]  /*8c50*/  ULDC.64 UR4, c[0x0][0xb48] ;  /* 0x0002d20000047ab9 */ /* 0x000fe20000000a00 */
[----:B------:R-:W-:Y:S02]  /*8c60*/  SHF.R.S32.HI R83, RZ, 0x1f, R154 ;  /* 0x0000001fff537819 */ /* 0x000fe4000001149a */
[----:B------:R-:W-:Y:S01]  /*8c70*/  IMAD.MOV.U32 R3, RZ, RZ, R27 ;  /* 0x000000ffff037224 */ /* 0x000fe200078e001b */
[----:B-1----:R-:W-:Y:S01]  /*8c80*/  @P4 SHF.R.U32.HI R3, RZ, R13, R0 ;  /* 0x0000000dff034219 */ /* 0x002fe20000011600 */
[----:B------:R-:W-:-:S03]  /*8c90*/  IMAD.IADD R9, R9, 0x1, R11 ;  /* 0x0000000109097824 */ /* 0x000fc600078e020b */
[--C-:B------:R-:W-:Y:S01]  /*8ca0*/  SHF.R.S32.HI R0, RZ, 0x1f, R3.reuse ;  /* 0x0000001fff007819 */ /* 0x100fe20000011403 */
[----:B------:R-:W-:Y:S02]  /*8cb0*/  IMAD.MOV R11, RZ, RZ, -R3 ;  /* 0x000000ffff0b7224 */ /* 0x000fe400078e0a03 */
[----:B------:R-:W-:Y:S01]  /*8cc0*/  IMAD.WIDE.U32 R8, R155, UR4, R8 ;  /* 0x000000049b087c25 */ /* 0x000fe2000f8e0008 */
[----:B------:R-:W-:-:S03]  /*8cd0*/  UIADD3 UR4, UR41, 0x2d820, URZ ;  /* 0x0002d82029047890 */ /* 0x000fc6000fffe03f */
[----:B------:R-:W-:Y:S01]  /*8ce0*/  IMAD R11, R22, R11, R27 ;  /* 0x0000000b160b7224 */ /* 0x000fe200078e021b */
[----:B------:R-:W-:Y:S01]  /*8cf0*/  UPRMT UR4, URZ, 0x654, UR4 ;  /* 0x000006543f047896 */ /* 0x000fe20008000004 */
[----:B------:R-:W-:Y:S02]  /*8d00*/  IMAD R0, R0, UR6, RZ ;  /* 0x0000000600007c24 */ /* 0x000fe4000f8e02ff */
[----:B------:R-:W-:Y:S02]  /*8d10*/  IMAD R9, R155, UR5, R9 ;  /* 0x000000059b097c24 */ /* 0x000fe4000f8e0209 */
[C---:B------:R-:W-:Y:S01]  /*8d20*/  IMAD R13, R3.reuse, UR7, R0 ;  /* 0x00000007030d7c24 */ /* 0x040fe2000f8e0200 */
[----:B------:R-:W-:Y:S01]  /*8d30*/  SHF.R.S32.HI R0, RZ, 0x1f, R11 ;  /* 0x0000001fff007819 */ /* 0x000fe2000001140b */
[----:B------:R-:W-:Y:S01]  /*8d40*/  IMAD.WIDE.U32 R8, R3, UR6, R8 ;  /* 0x0000000603087c25 */ /* 0x000fe2000f8e0008 */
[----:B------:R-:W-:Y:S01]  /*8d50*/  ULDC.64 UR6, c[0x0][0xb28] ;  /* 0x0002ca0000067ab9 */ /* 0x000fe20000000a00 */
[----:B------:R-:W-:Y:S02]  /*8d60*/  SYNCS.ARRIVE.TRANS64.RED.A1T0 RZ, [UR4], RZ ;  /* 0x000000ffffff79a7 */ /* 0x000fe40008100404 */
[----:B------:R-:W-:-:S02]  /*8d70*/  IMAD R0, R0, UR6, RZ ;  /* 0x0000000600007c24 */ /* 0x000fc4000f8e02ff */
[----:B------:R-:W-:Y:S02]  /*8d80*/  IMAD.IADD R9, R9, 0x1, R13 ;  /* 0x0000000109097824 */ /* 0x000fe400078e020d */
[C---:B------:R-:W-:Y:S02]  /*8d90*/  IMAD R3, R11.reuse, UR7, R0 ;  /* 0x000000070b037c24 */ /* 0x040fe4000f8e0200 */
[----:B------:R-:W-:Y:S01]  /*8da0*/  IMAD.WIDE.U32 R8, R11, UR6, R8 ;  /* 0x000000060b087c25 */ /* 0x000fe2000f8e0008 */
[----:B------:R-:W-:-:S03]  /*8db0*/  ULDC.64 UR6, c[0x0][0xb00] ;  /* 0x0002c00000067ab9 */ /* 0x000fc60000000a00 */
[----:B------:R-:W-:Y:S01]  /*8dc0*/  IMAD.IADD R3, R9, 0x1, R3 ;  /* 0x0000000109037824 */ /* 0x000fe200078e0203 */
[----:B------:R-:W-:-:S04]  /*8dd0*/  LEA R0, P1, R8, UR6, 0x2 ;  /* 0x0000000608007c11 */ /* 0x000fc8000f8210ff */
[----:B------:R-:W-:Y:S02]  /*8de0*/  LEA.HI.X R3, R8, UR7, R3, 0x2, P1 ;  /* 0x0000000708037c11 */ /* 0x000fe400088f1403 */
[----:B------:R0:W1:Y:S04]  /*8df0*/  SHFL.IDX PT, R8, R0, RZ, 0x1c1f ;  /* 0x001c1fff00087589 */ /* 0x00006800000e0000 */
[----:B------:R0:W2:Y:S01]  /*8e00*/  SHFL.IDX PT, R9, R3, RZ, 0x1c1f ;  /* 0x001c1fff03097589 */ /* 0x0000a200000e0000 */
[----:B------:R-:W-:Y:S05]  /*8e10*/  @P2 BRA `(.L_x_199) ;  /* 0x0000000000c02947 */ /* 0x000fea0003800000 */
[----:B------:R-:W-:Y:S02]  /*8e20*/  ULDC UR4, c[0x0][0xac8] ;  /* 0x0002b20000047ab9 */ /* 0x000fe40000000800 */
[----:B------:R-:W-:Y:S02]  /*8e30*/  ISETP.GE.AND P3, PT, R154, UR4, PT ;  /* 0x000000049a007c0c */ /* 0x000fe4000bf66270 */
[----:B------:R-:W-:Y:S02]  /*8e40*/  ISETP.GE.AND P1, PT, R157, UR4, PT ;  /* 0x000000049d007c0c */ /* 0x000fe4000bf26270 */
[----:B------:R-:W-:Y:S02]  /*8e50*/  ISETP.GE.AND P4, PT, R153, UR4, PT ;  /* 0x0000000499007c0c */ /* 0x000fe4000bf86270 */
[----:B------:R-:W-:-:S07]  /*8e60*/  ISETP.GE.AND P2, PT, R152, UR4, PT ;  /* 0x0000000498007c0c */ /* 0x000fce000bf46270 */
[CC--:B-1----:R-:W-:Y:S02]  /*8e70*/  @!P3 LEA R12, P5, R154.reuse, R8.reuse, 0x2 ;  /* 0x000000089a0cb211 */ /* 0x0c2fe400078a10ff */
[----:B--2---:R-:W-:Y:S02]  /*8e80*/  @!P1 IMAD.WIDE R10, R157, 0x4, R8 ;  /* 0x000000049d0a9825 */ /* 0x004fe400078e0208 */
[----:B------:R-:W-:Y:S02]  /*8e90*/  @!P3 LEA.HI.X R13, R154, R9, R83, 0x2, P5 ;  /* 0x000000099a0db211 */ /* 0x000fe400028f1453 */
[----:B------:R-:W-:Y:S01]  /*8ea0*/  ISETP.GE.AND P5, PT, R151, UR4, PT ;  /* 0x0000000497007c0c */ /* 0x000fe2000bfa6270 */
[----:B------:R1:W-:Y:S01]  /*8eb0*/  @!P1 ST.E.64 desc[UR36][R10.64], R20 ;  /* 0x000000140a009985 */ /* 0x0003e2000c101b24 */
[-C--:B------:R-:W-:Y:S02]  /*8ec0*/  @!P4 LEA R14, P1, R153, R8.reuse, 0x2 ;  /* 0x00000008990ec211 */ /* 0x080fe400078210ff */
[----:B------:R-:W-:Y:S01]  /*8ed0*/  @!P2 LEA R24, P6, R152, R8, 0x2 ;  /* 0x000000089818a211 */ /* 0x000fe200078c10ff */
[----:B------:R2:W-:Y:S01]  /*8ee0*/  @!P3 ST.E.64 desc[UR36][R12.64], R32 ;  /* 0x000000200c00b985 */ /* 0x0005e2000c101b24 */
[----:B------:R-:W-:-:S02]  /*8ef0*/  ISETP.GE.AND P3, PT, R150, UR4, PT ;  /* 0x0000000496007c0c */ /* 0x000fc4000bf66270 */
[-C--:B------:R-:W-:Y:S02]  /*8f00*/  @!P4 LEA.HI.X R15, R153, R9.reuse, R82, 0x2, P1 ;  /* 0x00000009990fc211 */ /* 0x080fe400008f1452 */
[----:B------:R-:W-:Y:S02]  /*8f10*/  ISETP.GE.AND P1, PT, R149, UR4, PT ;  /* 0x0000000495007c0c */ /* 0x000fe4000bf26270 */
[----:B------:R-:W-:Y:S01]  /*8f20*/  @!P2 LEA.HI.X R25, R152, R9, R81, 0x2, P6 ;  /* 0x000000099819a211 */ /* 0x000fe200030f1451 */
[----:B------:R3:W-:Y:S01]  /*8f30*/  @!P4 ST.E.64 desc[UR36][R14.64], R34 ;  /* 0x000000220e00c985 */ /* 0x0007e2000c101b24 */
[----:B------:R-:W-:-:S03]  /*8f40*/  @!P5 LEA R26, P4, R151, R8, 0x2 ;  /* 0x00000008971ad211 */ /* 0x000fc600078810ff */
[----:B------:R4:W-:Y:S01]  /*8f50*/  @!P2 ST.E.64 desc[UR36][R24.64], R36 ;  /* 0x000000241800a985 */ /* 0x0009e2000c101b24 */
[----:B------:R-:W-:Y:S02]  /*8f60*/  ISETP.GE.AND P2, PT, R148, UR4, PT ;  /* 0x0000000494007c0c */ /* 0x000fe4000bf46270 */
[-C--:B------:R-:W-:Y:S02]  /*8f70*/  @!P5 LEA.HI.X R27, R151, R9.reuse, R80, 0x2, P4 ;  /* 0x00000009971bd211 */ /* 0x080fe400020f1450 */
[CC--:B-1----:R-:W-:Y:S02]  /*8f80*/  @!P3 LEA R10, P6, R150.reuse, R8.reuse, 0x2 ;  /* 0x00000008960ab211 */ /* 0x0c2fe400078c10ff */
[----:B--2---:R-:W-:Y:S01]  /*8f90*/  @!P1 LEA R12, P4, R149, R8, 0x2 ;  /* 0x00000008950c9211 */ /* 0x004fe200078810ff */
[----:B------:R-:W-:Y:S01]  /*8fa0*/  @!P5 ST.E.64 desc[UR36][R26.64], R38 ;  /* 0x000000261a00d985 */ /* 0x000fe2000c101b24 */
[----:B------:R-:W-:Y:S02]  /*8fb0*/  @!P3 LEA.HI.X R11, R150, R9, R79, 0x2, P6 ;  /* 0x00000009960bb211 */ /* 0x000fe400030f144f */
[----:B------:R-:W-:-:S02]  /*8fc0*/  ISETP.GE.AND P5, PT, R147, UR4, PT ;  /* 0x0000000493007c0c */ /* 0x000fc4000bfa6270 */
[-C--:B------:R-:W-:Y:S01]  /*8fd0*/  @!P1 LEA.HI.X R13, R149, R9.reuse, R77, 0x2, P4 ;  /* 0x00000009950d9211 */ /* 0x080fe200020f144d */
[----:B------:R1:W-:Y:S01]  /*8fe0*/  @!P3 ST.E.64 desc[UR36][R10.64], R40 ;  /* 0x000000280a00b985 */ /* 0x0003e2000c101b24 */
[----:B------:R-:W-:Y:S02]  /*8ff0*/  ISETP.GE.AND P4, PT, R146, UR4, PT ;  /* 0x0000000492007c0c */ /* 0x000fe4000bf86270 */
[----:B---3--:R-:W-:Y:S01]  /*9000*/  @!P2 LEA R14, P6, R148, R8, 0x2 ;  /* 0x00000008940ea211 */ /* 0x008fe200078c10ff */
[----:B------:R3:W-:Y:S01]  /*9010*/  @!P1 ST.E.64 desc[UR36][R12.64], R42 ;  /* 0x0000002a0c009985 */ /* 0x0007e2000c101b24 */
[----:B------:R-:W-:Y:S02]  /*9020*/  ISETP.GE.AND P3, PT, R145, UR4, PT ;  /* 0x0000000491007c0c */ /* 0x000fe4000bf66270 */
[----:B------:R-:W-:Y:S02]  /*9030*/  ISETP.GE.AND P1, PT, R144, UR4, PT ;  /* 0x0000000490007c0c */ /* 0x000fe4000bf26270 */
[----:B------:R-:W-:-:S02]  /*9040*/  @!P2 LEA.HI.X R15, R148, R9, R76, 0x2, P6 ;  /* 0x00000009940fa211 */ /* 0x000fc400030f144c */
[----:B------:R-:W-:-:S03]  /*9050*/  @!P5 LEA R20, P6, R147, R8, 0x2 ;  /* 0x000000089314d211 */ /* 0x000fc600078c10ff */
[----:B------:R3:W-:Y:S01]  /*9060*/  @!P2 ST.E.64 desc[UR36][R14.64], R44 ;  /* 0x0000002c0e00a985 */ /* 0x0007e2000c101b24 */
[CC--:B----4-:R-:W-:Y:S02]  /*9070*/  @!P4 LEA R24, P2, R146.reuse, R8.reuse, 0x2 ;  /* 0x000000089218c211 */ /* 0x0d0fe400078410ff */
[-C--:B------:R-:W-:Y:S02]  /*9080*/  @!P5 LEA.HI.X R21, R147, R9.reuse, R31, 0x2, P6 ;  /* 0x000000099315d211 */ /* 0x080fe400030f141f */
[CC--:B-1----:R-:W-:Y:S02]  /*9090*/  @!P3 LEA R10, P6, R145.reuse, R8.reuse, 0x2 ;  /* 0x00000008910ab211 */ /* 0x0c2fe400078c10ff */
[-C--:B------:R-:W-:Y:S01]  /*90a0*/  @!P4 LEA.HI.X R25, R146, R9.reuse, R30, 0x2, P2 ;  /* 0x000000099219c211 */ /* 0x080fe200010f141e */
[----:B------:R3:W-:Y:S01]  /*90b0*/  @!P5 ST.E.64 desc[UR36][R20.64], R46 ;  /* 0x0000002e1400d985 */ /* 0x0007e2000c101b24 */
[C---:B------:R-:W-:Y:S02]  /*90c0*/  @!P1 LEA R8, P2, R144.reuse, R8, 0x2 ;  /* 0x0000000890089211 */ /* 0x040fe400078410ff */
[-C--:B------:R-:W-:Y:S01]  /*90d0*/  @!P3 LEA.HI.X R11, R145, R9.reuse, R29, 0x2, P6 ;  /* 0x00000009910bb211 */ /* 0x080fe200030f141d */
[----:B------:R3:W-:Y:S01]  /*90e0*/  @!P4 ST.E.64 desc[UR36][R24.64], R48 ;  /* 0x000000301800c985 */ /* 0x0007e2000c101b24 */
[----:B------:R-:W-:-:S03]  /*90f0*/  @!P1 LEA.HI.X R9, R144, R9, R28, 0x2, P2 ;  /* 0x0000000990099211 */ /* 0x000fc600010f141c */
[----:B------:R3:W-:Y:S04]  /*9100*/  @!P3 ST.E.64 desc[UR36][R10.64], R50 ;  /* 0x000000320a00b985 */ /* 0x0007e8000c101b24 */
[----:B------:R3:W-:Y:S02]  /*9110*/  @!P1 ST.E.64 desc[UR36][R8.64], R52 ;  /* 0x0000003408009985 */ /* 0x0007e4000c101b24 */
.L_x_199:
[----:B------:R-:W-:Y:S05]  /*9120*/  BSYNC B1 ;  /* 0x0000000000017941 */ /* 0x000fea0003800000 */
.L_x_198:
[----:B---3--:R3:W4:Y:S04]  /*9130*/  SHFL.IDX PT, R11, R3, 0x1, 0x1c1f ;  /* 0x003c1f00030b7f89 */ /* 0x00872800000e0000 */
[----:B------:R3:W0:Y:S01]  /*9140*/  SHFL.IDX PT, R10, R0, 0x1, 0x1c1f ;  /* 0x003c1f00000a7f89 */ /* 0x00062200000e0000 */
[----:B------:R-:W-:Y:S05]  /*9150*/  @P0 BRA `(.L_x_197) ;  /* 0x0000000c00640947 */ /* 0x000fea0003800000 */
[----:B------:R-:W-:Y:S02]  /*9160*/  ULDC UR4, c[0x0][0xac8] ;  /* 0x0002b20000047ab9 */ /* 0x000fe40000000800 */
[----:B------:R-:W-:Y:S02]  /*9170*/  ISETP.GE.AND P5, PT, R154, UR4, PT ;  /* 0x000000049a007c0c */ /* 0x000fe4000bfa6270 */
[----:B------:R-:W-:Y:S02]  /*9180*/  ISETP.GE.AND P1, PT, R157, UR4, PT ;  /* 0x000000049d007c0c */ /* 0x000fe4000bf26270 */
[----:B------:R-:W-:Y:S02]  /*9190*/  ISETP.GE.AND P3, PT, R153, UR4, PT ;  /* 0x0000000499007c0c */ /* 0x000fe4000bf66270 */
[----:B------:R-:W-:Y:S02]  /*91a0*/  ISETP.GE.AND P2, PT, R152, UR4, PT ;  /* 0x0000000498007c0c */ /* 0x000fe4000bf46270 */
[----:B------:R-:W-:-:S05]  /*91b0*/  ISETP.GE.AND P4, PT, R151, UR4, PT ;  /* 0x0000000497007c0c */ /* 0x000fca000bf86270 */
[CC--:B0-----:R-:W-:Y:S02]  /*91c0*/  @!P5 LEA R12, P0, R154.reuse, R10.reuse, 0x2 ;  /* 0x0000000a9a0cd211 */ /* 0x0c1fe400078010ff */
[----:B-12-4-:R-:W-:Y:S02]  /*91d0*/  @!P1 IMAD.WIDE R8, R157, 0x4, R10 ;  /* 0x000000049d089825 */ /* 0x016fe400078e020a */
[----:B------:R-:W-:Y:S02]  /*91e0*/  @!P5 LEA.HI.X R13, R154, R11, R83, 0x2, P0 ;  /* 0x0000000b9a0dd211 */ /* 0x000fe400000f1453 */
[-C--:B------:R-:W-:Y:S01]  /*91f0*/  @!P3 LEA R14, P0, R153, R10.reuse, 0x2 ;  /* 0x0000000a990eb211 */ /* 0x080fe200078010ff */
[----:B------:R0:W-:Y:S01]  /*9200*/  @!P1 ST.E.64 desc[UR36][R8.64], R54 ;  /* 0x0000003608009985 */ /* 0x0001e2000c101b24 */
[----:B------:R-:W-:Y:S02]  /*9210*/  ISETP.GE.AND P1, PT, R150, UR4, PT ;  /* 0x0000000496007c0c */ /* 0x000fe4000bf26270 */
[-C--:B------:R-:W-:Y:S01]  /*9220*/  @!P4 LEA R24, P6, R151, R10.reuse, 0x2 ;  /* 0x0000000a9718c211 */ /* 0x080fe200078c10ff */
[----:B------:R1:W-:Y:S01]  /*9230*/  @!P5 ST.E.64 desc[UR36][R12.64], R56 ;  /* 0x000000380c00d985 */ /* 0x0003e2000c101b24 */
[----:B------:R-:W-:-:S02]  /*9240*/  @!P2 LEA R20, P5, R152, R10, 0x2 ;  /* 0x0000000a9814a211 */ /* 0x000fc400078a10ff */
[-C--:B------:R-:W-:Y:S02]  /*9250*/  @!P3 LEA.HI.X R15, R153, R11.reuse, R82, 0x2, P0 ;  /* 0x0000000b990fb211 */ /* 0x080fe400000f1452 */
[-C--:B------:R-:W-:Y:S02]  /*9260*/  @!P2 LEA.HI.X R21, R152, R11.reuse, R81, 0x2, P5 ;  /* 0x0000000b9815a211 */ /* 0x080fe400028f1451 */
[----:B------:R-:W-:Y:S01]  /*9270*/  ISETP.GE.AND P0, PT, R149, UR4, PT ;  /* 0x0000000495007c0c */ /* 0x000fe2000bf06270 */
[----:B------:R-:W-:Y:S01]  /*9280*/  @!P3 ST.E.64 desc[UR36][R14.64], R58 ;  /* 0x0000003a0e00b985 */ /* 0x000fe2000c101b24 */
[----:B------:R-:W-:Y:S02]  /*9290*/  @!P4 LEA.HI.X R25, R151, R11, R80, 0x2, P6 ;  /* 0x0000000b9719c211 */ /* 0x000fe400030f1450 */
[----:B0-----:R-:W-:Y:S01]  /*92a0*/  @!P1 LEA R8, P5, R150, R10, 0x2 ;  /* 0x0000000a96089211 */ /* 0x001fe200078a10ff */
[----:B------:R0:W-:Y:S01]  /*92b0*/  @!P2 ST.E.64 desc[UR36][R20.64], R60 ;  /* 0x0000003c1400a985 */ /* 0x0001e2000c101b24 */
[----:B------:R-:W-:-:S02]  /*92c0*/  ISETP.GE.AND P3, PT, R147, UR4, PT ;  /* 0x0000000493007c0c */ /* 0x000fc4000bf66270 */
[----:B------:R-:W-:Y:S01]  /*92d0*/  ISETP.GE.AND P2, PT, R146, UR4, PT ;  /* 0x0000000492007c0c */ /* 0x000fe2000bf46270 */
[----:B------:R2:W-:Y:S01]  /*92e0*/  @!P4 ST.E.64 desc[UR36][R24.64], R62 ;  /* 0x0000003e1800c985 */ /* 0x0005e2000c101b24 */
[----:B------:R-:W-:Y:S02]  /*92f0*/  ISETP.GE.AND P4, PT, R148, UR4, PT ;  /* 0x0000000494007c0c */ /* 0x000fe4000bf86270 */
[-C--:B------:R-:W-:Y:S02]  /*9300*/  @!P1 LEA.HI.X R9, R150, R11.reuse, R79, 0x2, P5 ;  /* 0x0000000b96099211 */ /* 0x080fe400028f144f */
[----:B------:R-:W-:Y:S02]  /*9310*/  ISETP.GE.AND P5, PT, R145, UR4, PT ;  /* 0x0000000491007c0c */ /* 0x000fe4000bfa6270 */
[C---:B-1----:R-:W-:Y:S01]  /*9320*/  @!P0 LEA R12, P6, R149.reuse, R10, 0x2 ;  /* 0x0000000a950c8211 */ /* 0x042fe200078c10ff */
[----:B------:R1:W-:Y:S03]  /*9330*/  @!P1 ST.E.64 desc[UR36][R8.64], R64 ;  /* 0x0000004008009985 */ /* 0x0003e6000c101b24 */
[----:B------:R-:W-:-:S02]  /*9340*/  @!P0 LEA.HI.X R13, R149, R11, R77, 0x2, P6 ;  /* 0x0000000b950d8211 */ /* 0x000fc400030f144d */
[-C--:B0-----:R-:W-:Y:S02]  /*9350*/  @!P3 LEA R20, P6, R147, R10.reuse, 0x2 ;  /* 0x0000000a9314b211 */ /* 0x081fe400078c10ff */
[-C--:B------:R-:W-:Y:S01]  /*9360*/  @!P4 LEA R14, P1, R148, R10.reuse, 0x2 ;  /* 0x0000000a940ec211 */ /* 0x080fe200078210ff */
[----:B------:R1:W-:Y:S01]  /*9370*/  @!P0 ST.E.64 desc[UR36][R12.64], R66 ;  /* 0x000000420c008985 */ /* 0x0003e2000c101b24 */
[-C--:B--2---:R-:W-:Y:S02]  /*9380*/  @!P2 LEA R24, P0, R146, R10.reuse, 0x2 ;  /* 0x0000000a9218a211 */ /* 0x084fe400078010ff */
[-C--:B------:R-:W-:Y:S02]  /*9390*/  @!P4 LEA.HI.X R15, R148, R11.reuse, R76, 0x2, P1 ;  /* 0x0000000b940fc211 */ /* 0x080fe400008f144c */
[----:B------:R-:W-:Y:S02]  /*93a0*/  @!P5 LEA R26, P1, R145, R10, 0x2 ;  /* 0x0000000a911ad211 */ /* 0x000fe400078210ff */
[-C--:B------:R-:W-:Y:S01]  /*93b0*/  @!P3 LEA.HI.X R21, R147, R11.reuse, R31, 0x2, P6 ;  /* 0x0000000b9315b211 */ /* 0x080fe200030f141f */
[----:B------:R1:W-:Y:S01]  /*93c0*/  @!P4 ST.E.64 desc[UR36][R14.64], R68 ;  /* 0x000000440e00c985 */ /* 0x0003e2000c101b24 */
[----:B------:R-:W-:-:S02]  /*93d0*/  @!P2 LEA.HI.X R25, R146, R11, R30, 0x2, P0 ;  /* 0x0000000b9219a211 */ /* 0x000fc400000f141e */
[----:B------:R-:W-:Y:S01]  /*93e0*/  @!P5 LEA.HI.X R27, R145, R11, R29, 0x2, P1 ;  /* 0x0000000b911bd211 */ /* 0x000fe200008f141d */
[----:B------:R1:W-:Y:S01]  /*93f0*/  @!P3 ST.E.64 desc[UR36][R20.64], R70 ;  /* 0x000000461400b985 */ /* 0x0003e2000c101b24 */
[----:B------:R-:W-:-:S03]  /*9400*/  ISETP.GE.AND P0, PT, R144, UR4, PT ;  /* 0x0000000490007c0c */ /* 0x000fc6000bf06270 */
[----:B------:R1:W-:Y:S04]  /*9410*/  @!P2 ST.E.64 desc[UR36][R24.64], R72 ;  /* 0x000000481800a985 */ /* 0x0003e8000c101b24 */
[----:B------:R1:W-:Y:S06]  /*9420*/  @!P5 ST.E.64 desc[UR36][R26.64], R74 ;  /* 0x0000004a1a00d985 */ /* 0x0003ec000c101b24 */
[----:B------:R-:W-:Y:S05]  /*9430*/  @P0 BRA `(.L_x_197) ;  /* 0x0000000800ac0947 */ /* 0x000fea0003800000 */
[----:B-1----:R-:W-:-:S04]  /*9440*/  LEA R8, P0, R144, R10, 0x2 ;  /* 0x0000000a90087211 */ /* 0x002fc800078010ff */
[----:B------:R-:W-:-:S05]  /*9450*/  LEA.HI.X R9, R144, R11, R28, 0x2, P0 ;  /* 0x0000000b90097211 */ /* 0x000fca00000f141c */
[----:B------:R0:W-:Y:S01]  /*9460*/  ST.E.64 desc[UR36][R8.64], R134 ;  /* 0x0000008608007985 */ /* 0x0001e2000c101b24 */
[----:B------:R-:W-:Y:S05]  /*9470*/  BRA `(.L_x_197) ;  /* 0x00000008009c7947 */ /* 0x000fea0003800000 */
.L_x_192:
[----:B------:R-:W1:Y:S01]  /*9480*/  LDC.64 R10, c[0x0][0xc00] ;  /* 0x00030000ff0a7b82 */ /* 0x000e620000000a00 */
[----:B------:R-:W-:Y:S01]  /*9490*/  ULDC.64 UR4, c[0x0][0xc08] ;  /* 0x0003020000047ab9 */ /* 0x000fe20000000a00 */
[----:B------:R-:W-:Y:S02]  /*94a0*/  MOV R3, RZ ;  /* 0x000000ff00037202 */ /* 0x000fe40000000f00 */
[----:B------:R-:W-:-:S04]  /*94b0*/  ISETP.NE.U32.AND P0, PT, RZ, UR4, PT ;  /* 0x00000004ff007c0c */ /* 0x000fc8000bf05070 */
[----:B------:R-:W-:Y:S01]  /*94c0*/  ISETP.NE.AND.EX P1, PT, RZ, UR5, PT, P0 ;  /* 0x00000005ff007c0c */ /* 0x000fe2000bf25300 */
[----:B------:R-:W2:Y:S01]  /*94d0*/  LDC.64 R8, c[0x0][0xc00] ;  /* 0x00030000ff087b82 */ /* 0x000ea20000000a00 */
[----:B-1----:R-:W-:-:S04]  /*94e0*/  ISETP.NE.U32.AND P0, PT, R10, RZ, PT ;  /* 0x000000ff0a00720c */ /* 0x002fc80003f05070 */
[----:B------:R-:W-:-:S07]  /*94f0*/  ISETP.NE.AND.EX P0, PT, R11, RZ, PT, P0 ;  /* 0x000000ff0b00720c */ /* 0x000fce0003f05300 */
[----:B------:R-:W1:Y:S01]  /*9500*/  @P1 LDC.64 R10, c[0x0][0xc08] ;  /* 0x00030200ff0a1b82 */ /* 0x000e620000000a00 */
[----:B------:R-:W-:Y:S01]  /*9510*/  ULDC UR4, c[0x0][0xa88] ;  /* 0x0002a20000047ab9 */ /* 0x000fe20000000800 */
[----:B--2---:R-:W-:-:S04]  /*9520*/  IMAD.WIDE R12, R138, 0x4, R8 ;  /* 0x000000048a0c7825 */ /* 0x004fc800078e0208 */
[----:B------:R-:W-:Y:S01]  /*9530*/  IMAD.U32 R0, RZ, RZ, UR4 ;  /* 0x00000004ff007e24 */ /* 0x000fe2000f8e00ff */
[----:B------:R2:W5:Y:S01]  /*9540*/  @P0 LDG.E R3, desc[UR36][R12.64] ;  /* 0x000000240c030981 */ /* 0x000562000c1e1900 */
[----:B0-----:R-:W0:Y:S01]  /*9550*/  S2R R4, SR_TID.X ;  /* 0x0000000000047919 */ /* 0x001e220000002100 */
[----:B-1----:R-:W-:-:S05]  /*9560*/  @P1 IMAD.WIDE R8, R138, 0x4, R10 ;  /* 0x000000048a081825 */ /* 0x002fca00078e020a */
[----:B------:R2:W5:Y:S01]  /*9570*/  @P1 LDG.E R0, desc[UR36][R8.64] ;  /* 0x0000002408001981 */ /* 0x000562000c1e1900 */
[----:B------:R-:W-:-:S13]  /*9580*/  ISETP.NE.AND P2, PT, R140, RZ, PT ;  /* 0x000000ff8c00720c */ /* 0x000fda0003f45270 */
[----:B------:R-:W1:Y:S01]  /*9590*/  @!P2 LDC R140, c[0x0][0xad4] ;  /* 0x0002b500ff8cab82 */ /* 0x000e620000000800 */
[----:B0-----:R-:W-:-:S05]  /*95a0*/  VIADD R30, R4, 0xffffff80 ;  /* 0xffffff80041e7836 */ /* 0x001fca0000000000 */
[----:B------:R-:W-:Y:S02]  /*95b0*/  ISETP.GT.AND P3, PT, R30, 0xbf, PT ;  /* 0x000000bf1e00780c */ /* 0x000fe40003f64270 */
[----:B-1----:R-:W-:Y:S01]  /*95c0*/  ISETP.GT.AND P2, PT, R140, 0x1, PT ;  /* 0x000000018c00780c */ /* 0x002fe20003f44270 */
[----:B--2---:R-:W-:-:S12]  /*95d0*/  @P1 BRA `(.L_x_200) ;  /* 0x0000000000101947 */ /* 0x004fd80003800000 */
[----:B------:R-:W-:Y:S05]  /*95e0*/  @!P0 BRA `(.L_x_200) ;  /* 0x00000000000c8947 */ /* 0x000fea0003800000 */
[----:B------:R-:W2:Y:S04]  /*95f0*/  LDG.E R9, desc[UR36][R12.64] ;  /* 0x000000240c097981 */ /* 0x000ea8000c1e1900 */
[----:B-----5:R-:W2:Y:S02]  /*9600*/  LDG.E R0, desc[UR36][R12.64+0x4] ;  /* 0x000004240c007981 */ /* 0x020ea4000c1e1900 */
[----:B--2---:R-:W-:-:S07]  /*9610*/  IMAD.IADD R0, R0, 0x1, -R9 ;  /* 0x0000000100007824 */ /* 0x004fce00078e0a09 */
.L_x_200:
[----:B------:R-:W-:Y:S01]  /*9620*/  BSSY B1, `(.L_x_201) ;  /* 0x0000036000017945 */ /* 0x000fe20003800000 */
[----:B------:R-:W-:Y:S02]  /*9630*/  SEL R31, R138, RZ, !P0 ;  /* 0x000000ff8a1f7207 */ /* 0x000fe40004000000 */
[----:B------:R-:W-:Y:S02]  /*9640*/  SEL R156, R156, RZ, !P0 ;  /* 0x000000ff9c9c7207 */ /* 0x000fe40004000000 */
[----:B-----5:R-:W-:Y:S01]  /*9650*/  SHF.R.S32.HI R26, RZ, 0x1f, R3 ;  /* 0x0000001fff1a7819 */ /* 0x020fe20000011403 */
[----:B------:R-:W-:Y:S06]  /*9660*/  @P3 BRA `(.L_x_202) ;  /* 0x0000000000c43947 */ /* 0x000fec0003800000 */
[----:B------:R-:W0:Y:S01]  /*9670*/  LDC R33, c[0x0][0xbe8] ;  /* 0x0002fa00ff217b82 */ /* 0x000e220000000800 */
[----:B------:R-:W-:-:S04]  /*9680*/  IMAD R4, R141, 0xc0, R4 ;  /* 0x000000c08d047824 */ /* 0x000fc800078e0204 */
[----:B------:R-:W-:Y:S02]  /*9690*/  VIADD R28, R4, 0xffffff80 ;  /* 0xffffff80041c7836 */ /* 0x000fe40000000000 */
[----:B0-----:R-:W-:-:S05]  /*96a0*/  IMAD R8, R0, R33, RZ ;  /* 0x0000002100087224 */ /* 0x001fca00078e02ff */
[----:B------:R-:W-:-:S13]  /*96b0*/  ISETP.GE.AND P0, PT, R28, R8, PT ;  /* 0x000000081c00720c */ /* 0x000fda0003f06270 */
[----:B------:R-:W-:Y:S05]  /*96c0*/  @P0 BRA `(.L_x_202) ;  /* 0x0000000000ac0947 */ /* 0x000fea0003800000 */
[----:B------:R-:W-:Y:S01]  /*96d0*/  ISETP.NE.AND P1, PT, R33, 0x1, PT ;  /* 0x000000012100780c */ /* 0x000fe20003f25270 */
[----:B------:R-:W-:Y:S01]  /*96e0*/  IMAD.MOV.U32 R22, RZ, RZ, 0x9b8 ;  /* 0x000009b8ff167424 */ /* 0x000fe200078e00ff */
[----:B------:R-:W-:Y:S01]  /*96f0*/  ISETP.GT.AND P0, PT, R140, 0x1, PT ;  /* 0x000000018c00780c */ /* 0x000fe20003f04270 */
[----:B------:R-:W0:Y:S01]  /*9700*/  LDC.64 R8, c[0x0][0xba8] ;  /* 0x0002ea00ff087b82 */ /* 0x000e220000000a00 */
[----:B------:R-:W-:Y:S02]  /*9710*/  IMAD.MOV.U32 R27, RZ, RZ, R28 ;  /* 0x000000ffff1b7224 */ /* 0x000fe400078e001c */
[----:B------:R-:W-:Y:S02]  /*9720*/  SEL R22, R22, 0x978, P0 ;  /* 0x0000097816167807 */ /* 0x000fe40000000000 */
[----:B------:R-:W-:-:S03]  /*9730*/  SEL R155, R155, RZ, P0 ;  /* 0x000000ff9b9b7207 */ /* 0x000fc60000000000 */
[----:B------:R-:W1:Y:S08]  /*9740*/  LDC.64 R20, c[0x0][R22+0x220] ;  /* 0x0000880016147b82 */ /* 0x000e700000000a00 */
[----:B------:R-:W2:Y:S08]  /*9750*/  @P1 LDC R25, c[0x0][0xbec] ;  /* 0x0002fb00ff191b82 */ /* 0x000eb00000000800 */
[----:B------:R-:W3:Y:S08]  /*9760*/  LDC.64 R14, c[0x0][R22+0x218] ;  /* 0x00008600160e7b82 */ /* 0x000ef00000000a00 */
[----:B------:R-:W4:Y:S01]  /*9770*/  @P1 LDC R35, c[0x0][0xbf0] ;  /* 0x0002fc00ff231b82 */ /* 0x000f220000000800 */
[----:B-1----:R-:W-:-:S04]  /*9780*/  IMAD R21, R21, R31, RZ ;  /* 0x0000001f15157224 */ /* 0x002fc800078e02ff */
[----:B------:R-:W-:-:S03]  /*9790*/  IMAD R21, R20, R156, R21 ;  /* 0x0000009c14157224 */ /* 0x000fc600078e0215 */
[----:B------:R-:W1:Y:S01]  /*97a0*/  LDC.64 R12, c[0x0][R22+0x228] ;  /* 0x00008a00160c7b82 */ /* 0x000e620000000a00 */
[----:B--2---:R-:W-:-:S04]  /*97b0*/  @P1 IMAD.HI.U32 R4, R28, R25, RZ ;  /* 0x000000191c041227 */ /* 0x004fc800078e00ff */
[----:B------:R-:W-:-:S03]  /*97c0*/  IMAD.WIDE.U32 R24, R20, R31, RZ ;  /* 0x0000001f14187225 */ /* 0x000fc600078e00ff */
[----:B------:R-:W2:Y:S01]  /*97d0*/  LDC.64 R10, c[0x0][R22+0x210] ;  /* 0x00008400160a7b82 */ /* 0x000ea20000000a00 */
[-C--:B---3--:R-:W-:Y:S02]  /*97e0*/  IMAD R29, R15, R139.reuse, RZ ;  /* 0x0000008b0f1d7224 */ /* 0x088fe400078e02ff */
[----:B------:R-:W-:-:S04]  /*97f0*/  IMAD.WIDE.U32 R14, R14, R139, RZ ;  /* 0x0000008b0e0e7225 */ /* 0x000fc800078e00ff */
[----:B------:R-:W-:Y:S01]  /*9800*/  IMAD.IADD R29, R15, 0x1, R29 ;  /* 0x000000010f1d7824 */ /* 0x000fe200078e021d */
[----:B----4-:R-:W-:Y:S01]  /*9810*/  @P1 SHF.R.U32.HI R27, RZ, R35, R4 ;  /* 0x00000023ff1b1219 */ /* 0x010fe20000011604 */
[----:B------:R-:W-:Y:S01]  /*9820*/  IMAD.IADD R4, R25, 0x1, R21 ;  /* 0x0000000119047824 */ /* 0x000fe200078e0215 */
[----:B0-----:R-:W0:Y:S01]  /*9830*/  @!P0 LDC R8, c[0x0][0xb50] ;  /* 0x0002d400ff088b82 */ /* 0x001e220000000800 */
[----:B------:R-:W-:Y:S02]  /*9840*/  IADD3 R14, P1, P3, R24, R14, R3 ;  /* 0x0000000e180e7210 */ /* 0x000fe40007b3e003 */
[----:B------:R-:W-:Y:S02]  /*9850*/  IADD3 R15, -R27, RZ, RZ ;  /* 0x000000ff1b0f7210 */ /* 0x000fe40007ffe1ff */
[----:B------:R-:W-:Y:S01]  /*9860*/  IADD3.X R4, R4, R29, R26, P1, P3 ;  /* 0x0000001d04047210 */ /* 0x000fe20000fe641a */
[-C--:B-1----:R-:W-:Y:S02]  /*9870*/  IMAD R21, R13, R155.reuse, RZ ;  /* 0x0000009b0d157224 */ /* 0x082fe400078e02ff */
[----:B------:R-:W-:Y:S01]  /*9880*/  IMAD.WIDE.U32 R12, R12, R155, RZ ;  /* 0x0000009b0c0c7225 */ /* 0x000fe200078e00ff */
[----:B------:R-:W1:Y:S03]  /*9890*/  @!P0 LDC R9, c[0x0][0xb54] ;  /* 0x0002d500ff098b82 */ /* 0x000e660000000800 */
[----:B------:R-:W-:Y:S01]  /*98a0*/  IMAD.IADD R21, R13, 0x1, R21 ;  /* 0x000000010d157824 */ /* 0x000fe200078e0215 */
[----:B------:R-:W-:Y:S01]  /*98b0*/  IADD3 R12, P0, P1, R27, R14, R12 ;  /* 0x0000000e1b0c7210 */ /* 0x000fe2000791e00c */
[----:B------:R-:W-:Y:S01]  /*98c0*/  IMAD R15, R33, R15, R28 ;  /* 0x0000000f210f7224 */ /* 0x000fe200078e021c */
[----:B------:R-:W-:-:S04]  /*98d0*/  SHF.R.S32.HI R27, RZ, 0x1f, R27 ;  /* 0x0000001fff1b7819 */ /* 0x000fc8000001141b */
[----:B------:R-:W-:Y:S01]  /*98e0*/  IADD3.X R13, R27, R4, R21, P0, P1 ;  /* 0x000000041b0d7210 */ /* 0x000fe200007e2415 */
[----:B--2---:R-:W-:Y:S01]  /*98f0*/  IMAD R4, R11, R15, RZ ;  /* 0x0000000f0b047224 */ /* 0x004fe200078e02ff */
[----:B------:R-:W-:-:S05]  /*9900*/  SHF.R.S32.HI R21, RZ, 0x1f, R15 ;  /* 0x0000001fff157819 */ /* 0x000fca000001140f */
[C---:B------:R-:W-:Y:S02]  /*9910*/  IMAD R21, R10.reuse, R21, R4 ;  /* 0x000000150a157224 */ /* 0x040fe400078e0204 */
[----:B------:R-:W-:-:S04]  /*9920*/  IMAD.WIDE.U32 R10, R10, R15, R12 ;  /* 0x0000000f0a0a7225 */ /* 0x000fc800078e000c */
[----:B------:R-:W-:Y:S01]  /*9930*/  IMAD.IADD R4, R11, 0x1, R21 ;  /* 0x000000010b047824 */ /* 0x000fe200078e0215 */
[----:B0-----:R-:W-:Y:S01]  /*9940*/  LEA R8, P0, R10, R8, 0x2 ;  /* 0x000000080a087211 */ /* 0x001fe200078010ff */
[----:B------:R-:W-:-:S03]  /*9950*/  IMAD.MOV.U32 R11, RZ, RZ, -0x800000 ;  /* 0xff800000ff0b7424 */ /* 0x000fc600078e00ff */
[----:B-1----:R-:W-:-:S05]  /*9960*/  LEA.HI.X R9, R10, R9, R4, 0x2, P0 ;  /* 0x000000090a097211 */ /* 0x002fca00000f1404 */
[----:B------:R0:W-:Y:S04]  /*9970*/  STG.E desc[UR36][R8.64], R11 ;  /* 0x0000000b08007986 */ /* 0x0001e8000c101924 */
.L_x_202:
[----:B------:R-:W-:Y:S05]  /*9980*/  BSYNC B1 ;  /* 0x0000000000017941 */ /* 0x000fea0003800000 */
.L_x_201:
[----:B------:R-:W-:Y:S05]  /*9990*/  @P2 BRA `(.L_x_197) ;  /* 0x0000000400542947 */ /* 0x000fea0003800000 */
[----:B------:R-:W1:Y:S01]  /*99a0*/  LDC R15, c[0x0][0xbe8] ;  /* 0x0002fa00ff0f7b82 */ /* 0x000e620000000800 */
[--C-:B------:R-:W-:Y:S01]  /*99b0*/  SHF.R.S32.HI R10, RZ, 0x1f, R30.reuse ;  /* 0x0000001fff0a7819 */ /* 0x100fe2000001141e */
[----:B------:R-:W-:Y:S01]  /*99c0*/  ULDC.64 UR4, c[0x0][0xaa0] ;  /* 0x0002a80000047ab9 */ /* 0x000fe20000000a00 */
[----:B------:R-:W-:Y:S01]  /*99d0*/  SHF.R.S32.HI R14, RZ, 0x1f, R30 ;  /* 0x0000001fff0e7819 */ /* 0x000fe2000001141e */
[----:B------:R-:W-:Y:S01]  /*99e0*/  IMAD R4, R26, UR4, RZ ;  /* 0x000000041a047c24 */ /* 0x000fe2000f8e02ff */
[-C--:B------:R-:W-:Y:S01]  /*99f0*/  LEA.HI R10, R10, R30.reuse, RZ, 0x2 ;  /* 0x0000001e0a0a7211 */ /* 0x080fe200078f10ff */
[C---:B0-----:R-:W-:Y:S01]  /*9a00*/  IMAD.WIDE.U32 R8, R3.reuse, UR4, RZ ;  /* 0x0000000403087c25 */ /* 0x041fe2000f8e00ff */
[----:B------:R-:W-:Y:S01]  /*9a10*/  LEA.HI R14, R14, R30, RZ, 0x2 ;  /* 0x0000001e0e0e7211 */ /* 0x000fe200078f10ff */
[----:B------:R-:W-:Y:S01]  /*9a20*/  ULDC.64 UR6, c[0x0][0xaf0] ;  /* 0x0002bc0000067ab9 */ /* 0x000fe20000000a00 */
[----:B------:R-:W-:Y:S01]  /*9a30*/  LOP3.LUT R10, R10, 0xfffffffc, RZ, 0xc0, !PT ;  /* 0xfffffffc0a0a7812 */ /* 0x000fe200078ec0ff */
[----:B------:R-:W-:Y:S01]  /*9a40*/  IMAD R11, R3, UR5, R4 ;  /* 0x00000005030b7c24 */ /* 0x000fe2000f8e0204 */
[----:B------:R-:W-:Y:S01]  /*9a50*/  SHF.R.S32.HI R14, RZ, 0x2, R14 ;  /* 0x00000002ff0e7819 */ /* 0x000fe2000001140e */
[----:B------:R-:W-:Y:S01]  /*9a60*/  ULDC.64 UR4, c[0x0][0xae8] ;  /* 0x0002ba0000047ab9 */ /* 0x000fe20000000a00 */
[----:B------:R-:W-:Y:S01]  /*9a70*/  BSSY B1, `(.L_x_203) ;  /* 0x0000036000017945 */ /* 0x000fe20003800000 */
[----:B------:R-:W-:Y:S01]  /*9a80*/  IMAD.IADD R10, R30, 0x1, -R10 ;  /* 0x000000011e0a7824 */ /* 0x000fe200078e0a0a */
[----:B------:R-:W-:Y:S01]  /*9a90*/  SHF.R.S32.HI R22, RZ, 0x1f, R143 ;  /* 0x0000001fff167819 */ /* 0x000fe2000001148f */
[----:B------:R-:W-:Y:S01]  /*9aa0*/  IMAD.IADD R9, R9, 0x1, R11 ;  /* 0x0000000109097824 */ /* 0x000fe200078e020b */
[----:B------:R-:W-:Y:S01]  /*9ab0*/  SHF.R.S32.HI R24, RZ, 0x1f, R142 ;  /* 0x0000001fff187819 */ /* 0x000fe2000001148e */
[----:B------:R-:W-:-:S02]  /*9ac0*/  IMAD R4, R10, 0x60, R14 ;  /* 0x000000600a047824 */ /* 0x000fc400078e020e */
[----:B------:R-:W-:Y:S01]  /*9ad0*/  IMAD.WIDE.U32 R8, R139, UR4, R8 ;  /* 0x000000048b087c25 */ /* 0x000fe2000f8e0008 */
[----:B-1----:R-:W-:-:S03]  /*9ae0*/  ISETP.NE.AND P0, PT, R15, 0x1, PT ;  /* 0x000000010f00780c */ /* 0x002fc60003f05270 */
[----:B------:R-:W-:Y:S02]  /*9af0*/  IMAD R12, R141, 0xc0, R4 ;  /* 0x000000c08d0c7824 */ /* 0x000fe400078e0204 */
[----:B------:R-:W-:Y:S02]  /*9b00*/  IMAD R10, R156, UR6, RZ ;  /* 0x000000069c0a7c24 */ /* 0x000fe4000f8e02ff */
[----:B------:R-:W-:Y:S02]  /*9b10*/  IMAD.MOV.U32 R3, RZ, RZ, R12 ;  /* 0x000000ffff037224 */ /* 0x000fe400078e000c */
[----:B------:R-:W-:Y:S01]  /*9b20*/  IMAD R9, R139, UR5, R9 ;  /* 0x000000058b097c24 */ /* 0x000fe2000f8e0209 */
[----:B------:R-:W-:Y:S01]  /*9b30*/  ULDC.64 UR4, c[0x0][0xae0] ;  /* 0x0002b80000047ab9 */ /* 0x000fe20000000a00 */
[----:B------:R-:W-:Y:S02]  /*9b40*/  IMAD.WIDE.U32 R8, R31, UR6, R8 ;  /* 0x000000061f087c25 */ /* 0x000fe4000f8e0008 */
[----:B------:R-:W0:Y:S08]  /*9b50*/  @P0 LDC R13, c[0x0][0xbec] ;  /* 0x0002fb00ff0d0b82 */ /* 0x000e300000000800 */
[----:B------:R-:W1:Y:S01]  /*9b60*/  @P0 LDC R21, c[0x0][0xbf0] ;  /* 0x0002fc00ff150b82 */ /* 0x000e620000000800 */
[----:B0-----:R-:W-:-:S04]  /*9b70*/  @P0 IMAD.HI.U32 R4, R12, R13, RZ ;  /* 0x0000000d0c040227 */ /* 0x001fc800078e00ff */
[----:B------:R-:W-:Y:S01]  /*9b80*/  IMAD R13, R31, UR7, R10 ;  /* 0x000000071f0d7c24 */ /* 0x000fe2000f8e020a */
[----:B-1----:R-:W-:-:S03]  /*9b90*/  @P0 SHF.R.U32.HI R3, RZ, R21, R4 ;  /* 0x00000015ff030219 */ /* 0x002fc60000011604 */
[----:B------:R-:W-:Y:S01]  /*9ba0*/  IMAD.IADD R9, R9, 0x1, R13 ;  /* 0x0000000109097824 */ /* 0x000fe200078e020d */
[C---:B------:R-:W-:Y:S01]  /*9bb0*/  IADD3 R11, -R3.reuse, RZ, RZ ;  /* 0x000000ff030b7210 */ /* 0x040fe20007ffe1ff */
[----:B------:R-:W-:Y:S01]  /*9bc0*/  IMAD.WIDE.U32 R8, R3, UR4, R8 ;  /* 0x0000000403087c25 */ /* 0x000fe2000f8e0008 */
[----:B------:R-:W-:-:S03]  /*9bd0*/  SHF.R.S32.HI R4, RZ, 0x1f, R3 ;  /* 0x0000001fff047819 */ /* 0x000fc60000011403 */
[----:B------:R-:W-:Y:S02]  /*9be0*/  IMAD R11, R15, R11, R12 ;  /* 0x0000000b0f0b7224 */ /* 0x000fe400078e020c */
[----:B------:R-:W-:Y:S02]  /*9bf0*/  IMAD R4, R4, UR4, RZ ;  /* 0x0000000404047c24 */ /* 0x000fe4000f8e02ff */
[----:B------:R-:W-:Y:S02]  /*9c00*/  IMAD R15, R0, R15, RZ ;  /* 0x0000000f000f7224 */ /* 0x000fe400078e02ff */
[----:B------:R-:W-:Y:S01]  /*9c10*/  IMAD R13, R3, UR5, R4 ;  /* 0x00000005030d7c24 */ /* 0x000fe2000f8e0204 */
[----:B------:R-:W-:Y:S01]  /*9c20*/  SHF.R.S32.HI R4, RZ, 0x1f, R11 ;  /* 0x0000001fff047819 */ /* 0x000fe2000001140b */
[----:B------:R-:W-:Y:S01]  /*9c30*/  ULDC.64 UR4, c[0x0][0xad8] ;  /* 0x0002b60000047ab9 */ /* 0x000fe20000000a00 */
[----:B------:R-:W-:Y:S02]  /*9c40*/  IMAD R0, R141, 0xc0, R14 ;  /* 0x000000c08d007824 */ /* 0x000fe400078e020e */
[----:B------:R-:W-:-:S02]  /*9c50*/  IMAD.IADD R9, R9, 0x1, R13 ;  /* 0x0000000109097824 */ /* 0x000fc400078e020d */
[----:B------:R-:W-:Y:S01]  /*9c60*/  IMAD R4, R4, UR4, RZ ;  /* 0x0000000404047c24 */ /* 0x000fe2000f8e02ff */
[----:B------:R-:W-:Y:S01]  /*9c70*/  ISETP.GE.AND P0, PT, R0, R15, PT ;  /* 0x0000000f0000720c */ /* 0x000fe20003f06270 */
[----:B------:R-:W-:-:S04]  /*9c80*/  IMAD.WIDE.U32 R8, R11, UR4, R8 ;  /* 0x000000040b087c25 */ /* 0x000fc8000f8e0008 */
[----:B------:R-:W-:Y:S01]  /*9c90*/  IMAD R3, R11, UR5, R4 ;  /* 0x000000050b037c24 */ /* 0x000fe2000f8e0204 */
[----:B------:R-:W-:Y:S02]  /*9ca0*/  ULDC.64 UR4, c[0x0][0xa80] ;  /* 0x0002a00000047ab9 */ /* 0x000fe40000000a00 */
[----:B------:R-:W-:Y:S01]  /*9cb0*/  LEA R4, P1, R8, UR4, 0x1 ;  /* 0x0000000408047c11 */ /* 0x000fe2000f8208ff */
[----:B------:R-:W-:-:S05]  /*9cc0*/  IMAD.IADD R3, R9, 0x1, R3 ;  /* 0x0000000109037824 */ /* 0x000fca00078e0203 */
[----:B------:R-:W-:Y:S02]  /*9cd0*/  LEA.HI.X R3, R8, UR5, R3, 0x1, P1 ;  /* 0x0000000508037c11 */ /* 0x000fe400088f0c03 */
[----:B------:R0:W1:Y:S04]  /*9ce0*/  SHFL.IDX PT, R8, R4, RZ, 0x1c1f ;  /* 0x001c1fff04087589 */ /* 0x00006800000e0000 */
[----:B------:R0:W2:Y:S01]  /*9cf0*/  SHFL.IDX PT, R9, R3, RZ, 0x1c1f ;  /* 0x001c1fff03097589 */ /* 0x0000a200000e0000 */
[----:B------:R-:W-:Y:S05]  /*9d00*/  @P0 BRA `(.L_x_204) ;  /* 0x0000000000300947 */ /* 0x000fea0003800000 */
        /* <DEDUP_REMOVED lines=9> */
[----:B------:R3:W-:Y:S04]  /*9da0*/  @!P2 ST.E.128 desc[UR36][R10.64], RZ ;  /* 0x000000ff0a00a985 */ /* 0x0007e8000c101d24 */
[----:B------:R3:W-:Y:S04]  /*9db0*/  @!P3 ST.E.128 desc[UR36][R12.64], RZ ;  /* 0x000000ff0c00b985 */ /* 0x0007e8000c101d24 */
[----:B------:R3:W-:Y:S02]  /*9dc0*/  @!P4 ST.E.128 desc[UR36][R20.64], RZ ;  /* 0x000000ff1400c985 */ /* 0x0007e4000c101d24 */
.L_x_204:
[----:B------:R-:W-:Y:S05]  /*9dd0*/  BSYNC B1 ;  /* 0x0000000000017941 */ /* 0x000fea0003800000 */
.L_x_203:
[----:B------:R-:W-:Y:S01]  /*9de0*/  VIADD R0, R0, 0x60 ;  /* 0x0000006000007836 */ /* 0x000fe20000000000 */
[----:B--2---:R2:W4:Y:S04]  /*9df0*/  SHFL.IDX PT, R9, R3, 0x1, 0x1c1f ;  /* 0x003c1f0003097f89 */ /* 0x00452800000e0000 */
[----:B------:R-:W-:Y:S01]  /*9e00*/  ISETP.GE.AND P0, PT, R0, R15, PT ;  /* 0x0000000f0000720c */ /* 0x000fe20003f06270 */
[----:B-1----:R2:W1:-:S12]  /*9e10*/  SHFL.IDX PT, R8, R4, 0x1, 0x1c1f ;  /* 0x003c1f0004087f89 */ /* 0x00245800000e0000 */
[----:B--2---:R-:W-:Y:S05]  /*9e20*/  @P0 BRA `(.L_x_197) ;  /* 0x0000000000300947 */ /* 0x004fea0003800000 */
[----:B------:R-:W-:Y:S02]  /*9e30*/  ULDC UR4, c[0x0][0xac8] ;  /* 0x0002b20000047ab9 */ /* 0x000fe40000000800 */
[----:B------:R-:W-:Y:S02]  /*9e40*/  ISETP.GE.AND P3, PT, R142, UR4, PT ;  /* 0x000000048e007c0c */ /* 0x000fe4000bf66270 */
[----:B------:R-:W-:Y:S02]  /*9e50*/  ISETP.GE.AND P4, PT, R143, UR4, PT ;  /* 0x000000048f007c0c */ /* 0x000fe4000bf86270 */
[----:B------:R-:W-:-:S09]  /*9e60*/  ISETP.GE.AND P2, PT, R137, UR4, PT ;  /* 0x0000000489007c0c */ /* 0x000fd2000bf46270 */
[CC--:B-1-3--:R-:W-:Y:S02]  /*9e70*/  @!P3 LEA R12, P0, R142.reuse, R8.reuse, 0x1 ;  /* 0x000000088e0cb211 */ /* 0x0cafe400078008ff */
[----:B------:R-:W-:Y:S02]  /*9e80*/  @!P4 LEA R14, P1, R143, R8, 0x1 ;  /* 0x000000088f0ec211 */ /* 0x000fe400078208ff */
[----:B----4-:R-:W-:Y:S01]  /*9e90*/  @!P2 IMAD.WIDE R10, R137, 0x2, R8 ;  /* 0x00000002890aa825 */ /* 0x010fe200078e0208 */
[-C--:B------:R-:W-:Y:S02]  /*9ea0*/  @!P3 LEA.HI.X R13, R142, R9.reuse, R24, 0x1, P0 ;  /* 0x000000098e0db211 */ /* 0x080fe400000f0c18 */
[----:B------:R-:W-:Y:S02]  /*9eb0*/  @!P4 LEA.HI.X R15, R143, R9, R22, 0x1, P1 ;  /* 0x000000098f0fc211 */ /* 0x000fe400008f0c16 */
[----:B------:R2:W-:Y:S04]  /*9ec0*/  @!P2 ST.E.128 desc[UR36][R10.64], RZ ;  /* 0x000000ff0a00a985 */ /* 0x0005e8000c101d24 */
[----:B------:R2:W-:Y:S04]  /*9ed0*/  @!P3 ST.E.128 desc[UR36][R12.64], RZ ;  /* 0x000000ff0c00b985 */ /* 0x0005e8000c101d24 */
[----:B------:R2:W-:Y:S02]  /*9ee0*/  @!P4 ST.E.128 desc[UR36][R14.64], RZ ;  /* 0x000000ff0e00c985 */ /* 0x0005e4000c101d24 */
.L_x_197:
[----:B------:R-:W-:Y:S05]  /*9ef0*/  BSYNC B0 ;  /* 0x0000000000007941 */ /* 0x000fea0003800000 */
.L_x_191:
[----:B------:R-:W-:Y:S02]  /*9f00*/  ULDC UR4, c[0x0][0xc3c] ;  /* 0x00030f0000047ab9 */ /* 0x000fe40000000800 */
[----:B------:R-:W-:-:S13]  /*9f10*/  ISETP.GE.AND P0, PT, R7, UR4, PT ;  /* 0x0000000407007c0c */ /* 0x000fda000bf06270 */
[----:B------:R-:W-:Y:S05]  /*9f20*/  @!P0 BRA `(.L_x_205) ;  /* 0xffffff7000408947 */ /* 0x000fea000383ffff */
[----:B------:R-:W-:Y:S05]  /*9f30*/  EXIT ;  /* 0x000000000000794d */ /* 0x000fea0003800000 */
.L_x_162:
[----:B------:R-:W-:-:S08]  /*9f40*/  NOP ;  /* 0x0000000000007918 */ /* 0x000fd00000000000 */
[----:B------:R-:W0:-:S00]  /*9f50*/  USETMAXREG.DEALLOC.CTAPOOL 0x20 ;  /* 0x00000020000079c8 */ /* 0x000e0000080e0500 */
[----:B0-----:R-:W-:Y:S02]  /*9f60*/  LOP3.LUT R0, R0, 0x3, RZ, 0xc0, !PT ;  /* 0x0000000300007812 */ /* 0x001fe400078ec0ff */
[----:B------:R-:W-:-:S04]  /*9f70*/  LOP3.LUT R16, R16, 0xffffffbf, RZ, 0xc0, !PT ;  /* 0xffffffbf10107812 */ /* 0x000fc800078ec0ff */
[----:B------:R-:W0:Y:S02]  /*9f80*/  SHFL.IDX PT, R0, R0, RZ, 0x1f ;  /* 0x00001fff00007589 */ /* 0x000e2400000e0000 */
[----:B0-----:R-:W-:Y:S01]  /*9f90*/  ISETP.NE.AND P0, PT, R0, RZ, PT ;  /* 0x000000ff0000720c */ /* 0x001fe20003f05270 */
[----:B------:R-:W-:-:S12]  /*9fa0*/  IMAD.MOV.U32 R0, RZ, RZ, RZ ;  /* 0x000000ffff007224 */ /* 0x000fd800078e00ff */
[----:B------:R-:W-:Y:S01]  /*9fb0*/  @P0 LOP3.LUT R16, R16, 0x40, RZ, 0xfc, !PT ;  /* 0x0000004010100812 */ /* 0x000fe200078efcff */
[----:B------:R-:W-:Y:S06]  /*9fc0*/  @!P0 BRA `(.L_x_206) ;  /* 0x00000000001c8947 */ /* 0x000fec0003800000 */
[----:B------:R-:W0:Y:S08]  /*9fd0*/  S2UR UR5, SR_CgaCtaId ;  /* 0x00000000000579c3 */ /* 0x000e300000008800 */
[----:B------:R-:W-:Y:S06]  /*9fe0*/  BAR.SYNC.DEFER_BLOCKING 0x5, 0x200 ;  /* 0x0148000000007b1d */ /* 0x000fec0000010000 */
[----:B------:R-:W-:-:S02]  /*9ff0*/  UMOV UR4, 0x400 ;  /* 0x0000040000047882 */ /* 0x000fc40000000000 */
[----:B0-----:R-:W-:-:S09]  /*a000*/  ULEA UR4, UR5, UR4, 0x18 ;  /* 0x0000000405047291 */ /* 0x001fd2000f8ec03f */
[----:B------:R-:W1:Y:S01]  /*a010*/  LDS.128 R24, [UR4+0x2d8d0] ;  /* 0x02d8d004ff187984 */ /* 0x000e620008000c00 */
[----:B------:R-:W-:Y:S06]  /*a020*/  BAR.ARV 0x4, 0x200 ;  /* 0x0108000000007b1d */ /* 0x000fec0000002000 */
[----:B------:R-:W-:Y:S05]  /*a030*/  BRA `(.L_x_207) ;  /* 0x0000000800907947 */ /* 0x000fea0003800000 */
.L_x_206:
[----:B------:R-:W0:Y:S01]  /*a040*/  S2R R2, SR_TID.X ;  /* 0x0000000000027919 */ /* 0x000e220000002100 */
[----:B------:R-:W-:Y:S01]  /*a050*/  ULDC UR4, c[0x0][0xc3c] ;  /* 0x00030f0000047ab9 */ /* 0x000fe20000000800 */
[----:B------:R-:W-:Y:S01]  /*a060*/  IMAD.MOV.U32 R9, RZ, RZ, RZ ;  /* 0x000000ffff097224 */ /* 0x000fe200078e00ff */
[----:B------:R-:W1:Y:S01]  /*a070*/  S2UR UR6, SR_CTAID.X ;  /* 0x00000000000679c3 */ /* 0x000e620000002500 */
[----:B------:R-:W-:Y:S01]  /*a080*/  ULDC UR5, c[0x0][0xc38] ;  /* 0x00030e0000057ab9 */ /* 0x000fe20000000800 */
[----:B0-----:R-:W-:-:S04]  /*a090*/  LOP3.LUT R7, R2, 0x1f, RZ, 0xc0, !PT ;  /* 0x0000001f02077812 */ /* 0x001fc800078ec0ff */
[----:B------:R-:W-:-:S04]  /*a0a0*/  ISETP.NE.AND P0, PT, R7, 0x1f, PT ;  /* 0x0000001f0700780c */ /* 0x000fc80003f05270 */
[----:B------:R-:W-:-:S13]  /*a0b0*/  ISETP.GE.OR P1, PT, R7, UR4, !P0 ;  /* 0x0000000407007c0c */ /* 0x000fda000c726670 */
[----:B------:R-:W0:Y:S08]  /*a0c0*/  @!P1 LDC.64 R4, c[0x0][0xc80] ;  /* 0x00032000ff049b82 */ /* 0x000e300000000a00 */
[----:B------:R-:W2:Y:S01]  /*a0d0*/  @!P1 LDC.64 R2, c[0x0][0xc78] ;  /* 0x00031e00ff029b82 */ /* 0x000ea20000000a00 */
[----:B0-----:R-:W-:-:S05]  /*a0e0*/  @!P1 IMAD.WIDE.U32 R4, R7, 0x4, R4 ;  /* 0x0000000407049825 */ /* 0x001fca00078e0004 */
[----:B------:R-:W3:Y:S01]  /*a0f0*/  @!P1 LDG.E R0, desc[UR36][R4.64] ;  /* 0x0000002404009981 */ /* 0x000ee2000c1e1900 */
[----:B--2---:R-:W-:-:S05]  /*a100*/  @!P1 IMAD.WIDE.U32 R2, R7, 0x4, R2 ;  /* 0x0000000407029825 */ /* 0x004fca00078e0002 */
[----:B------:R-:W3:Y:S01]  /*a110*/  @!P1 LDG.E R9, desc[UR36][R2.64] ;  /* 0x0000002402099981 */ /* 0x000ee2000c1e1900 */
[C---:B------:R-:W-:Y:S02]  /*a120*/  ISETP.NE.AND P1, PT, R7.reuse, RZ, PT ;  /* 0x000000ff0700720c */ /* 0x040fe40003f25270 */
[C---:B------:R-:W-:Y:S02]  /*a130*/  ISETP.GE.U32.AND P2, PT, R7.reuse, 0x2, PT ;  /* 0x000000020700780c */ /* 0x040fe40003f46070 */
[C---:B------:R-:W-:Y:S02]  /*a140*/  ISETP.GE.U32.AND P3, PT, R7.reuse, 0x4, PT ;  /* 0x000000040700780c */ /* 0x040fe40003f66070 */
[C---:B------:R-:W-:Y:S02]  /*a150*/  ISETP.GE.U32.AND P4, PT, R7.reuse, 0x8, PT ;  /* 0x000000080700780c */ /* 0x040fe40003f86070 */
[----:B------:R-:W-:Y:S01]  /*a160*/  ISETP.GE.U32.AND P5, PT, R7, 0x10, PT ;  /* 0x000000100700780c */ /* 0x000fe20003fa6070 */
[----:B------:R-:W-:Y:S01]  /*a170*/  UMOV UR4, URZ ;  /* 0x0000003f00047c82 */ /* 0x000fe20008000000 */
[----:B---3--:R-:W-:-:S05]  /*a180*/  IMAD R6, R0, R9, RZ ;  /* 0x0000000900067224 */ /* 0x008fca00078e02ff */
[----:B------:R-:W0:Y:S02]  /*a190*/  SHFL.UP PT, R8, R6, 0x1, RZ ;  /* 0x0420000006087989 */ /* 0x000e2400000e00ff */
[----:B0-----:R-:W-:-:S05]  /*a1a0*/  SEL R11, R8, RZ, P1 ;  /* 0x000000ff080b7207 */ /* 0x001fca0000800000 */
[----:B------:R-:W-:-:S05]  /*a1b0*/  IMAD.IADD R11, R6, 0x1, R11 ;  /* 0x00000001060b7824 */ /* 0x000fca00078e020b */
[----:B------:R-:W0:Y:S02]  /*a1c0*/  SHFL.UP PT, R8, R11, 0x2, RZ ;  /* 0x044000000b087989 */ /* 0x000e2400000e00ff */
[----:B0-----:R-:W-:-:S04]  /*a1d0*/  SEL R8, R8, RZ, P2 ;  /* 0x000000ff08087207 */ /* 0x001fc80001000000 */
[----:B------:R-:W-:-:S05]  /*a1e0*/  IADD3 R8, R11, R8, RZ ;  /* 0x000000080b087210 */ /* 0x000fca0007ffe0ff */
[----:B------:R-:W0:Y:S02]  /*a1f0*/  SHFL.UP PT, R4, R8, 0x4, RZ ;  /* 0x0480000008047989 */ /* 0x000e2400000e00ff */
[----:B0-----:R-:W-:-:S05]  /*a200*/  SEL R3, R4, RZ, P3 ;  /* 0x000000ff04037207 */ /* 0x001fca0001800000 */
[----:B------:R-:W-:-:S05]  /*a210*/  IMAD.IADD R3, R8, 0x1, R3 ;  /* 0x0000000108037824 */ /* 0x000fca00078e0203 */
[----:B------:R-:W0:Y:S02]  /*a220*/  SHFL.UP PT, R2, R3, 0x8, RZ ;  /* 0x0500000003027989 */ /* 0x000e2400000e00ff */
[----:B0-----:R-:W-:-:S05]  /*a230*/  SEL R2, R2, RZ, P4 ;  /* 0x000000ff02027207 */ /* 0x001fca0002000000 */
[----:B------:R-:W-:-:S05]  /*a240*/  IMAD.IADD R4, R3, 0x1, R2 ;  /* 0x0000000103047824 */ /* 0x000fca00078e0202 */
[----:B------:R-:W0:Y:S02]  /*a250*/  SHFL.UP PT, R2, R4, 0x10, RZ ;  /* 0x0600000004027989 */ /* 0x000e2400000e00ff */
[----:B0-----:R-:W-:-:S05]  /*a260*/  SEL R5, R2, RZ, P5 ;  /* 0x000000ff02057207 */ /* 0x001fca0002800000 */
[----:B------:R-:W-:-:S05]  /*a270*/  IMAD.IADD R2, R4, 0x1, R5 ;  /* 0x0000000104027824 */ /* 0x000fca00078e0205 */
[----:B------:R-:W0:Y:S02]  /*a280*/  SHFL.IDX PT, R6, R2, 0x1f, 0x1f ;  /* 0x03e01f0002067f89 */ /* 0x000e2400000e0000 */
[----:B0-----:R-:W-:-:S05]  /*a290*/  IMAD R6, R6, UR5, RZ ;  /* 0x0000000506067c24 */ /* 0x001fca000f8e02ff */
[----:B-1----:R-:W-:Y:S01]  /*a2a0*/  ISETP.GT.AND P6, PT, R6, UR6, PT ;  /* 0x0000000606007c0c */ /* 0x002fe2000bfc4270 */
[----:B------:R-:W-:-:S12]  /*a2b0*/  IMAD.MOV.U32 R3, RZ, RZ, R6 ;  /* 0x000000ffff037224 */ /* 0x000fd800078e0006 */
[----:B------:R-:W-:Y:S05]  /*a2c0*/  @P6 BRA `(.L_x_208) ;  /* 0x0000000000986947 */ /* 0x000fea0003800000 */
[----:B------:R-:W-:Y:S01]  /*a2d0*/  IMAD.MOV.U32 R6, RZ, RZ, R3 ;  /* 0x000000ffff067224 */ /* 0x000fe200078e0003 */
[----:B------:R-:W-:Y:S01]  /*a2e0*/  UMOV UR4, URZ ;  /* 0x0000003f00047c82 */ /* 0x000fe20008000000 */
[----:B------:R-:W-:-:S05]  /*a2f0*/  ULDC UR5, c[0x0][0xc38] ;  /* 0x00030e0000057ab9 */ /* 0x000fca0000000800 */
.L_x_210:
[----:B------:R-:W0:Y:S01]  /*a300*/  LDC R0, c[0x0][0xc3c] ;  /* 0x00030f00ff007b82 */ /* 0x000e220000000800 */
[----:B------:R-:W-:-:S06]  /*a310*/  UIADD3 UR4, UR4, 0x1f, URZ ;  /* 0x0000001f04047890 */ /* 0x000fcc000fffe03f */
[----:B0-----:R-:W-:-:S13]  /*a320*/  ISETP.LE.AND P6, PT, R0, UR4, PT ;  /* 0x0000000400007c0c */ /* 0x001fda000bfc3270 */
[----:B------:R-:W-:Y:S05]  /*a330*/  @P6 BRA `(.L_x_209) ;  /* 0x0000000400a46947 */ /* 0x000fea0003800000 */
[----:B------:R-:W-:-:S05]  /*a340*/  VIADD R9, R7, UR4 ;  /* 0x0000000407097c36 */ /* 0x000fca0008000000 */
[----:B------:R-:W-:Y:S01]  /*a350*/  ISETP.GE.OR P6, PT, R9, R0, !P0 ;  /* 0x000000000900720c */ /* 0x000fe200047c6670 */
[----:B------:R-:W-:-:S12]  /*a360*/  IMAD.MOV.U32 R0, RZ, RZ, RZ ;  /* 0x000000ffff007224 */ /* 0x000fd800078e00ff */
[----:B------:R-:W0:Y:S08]  /*a370*/  @!P6 LDC.64 R4, c[0x0][0xc80] ;  /* 0x00032000ff04eb82 */ /* 0x000e300000000a00 */
[----:B------:R-:W1:Y:S01]  /*a380*/  @!P6 LDC.64 R2, c[0x0][0xc78] ;  /* 0x00031e00ff02eb82 */ /* 0x000e620000000a00 */
[----:B0-----:R-:W-:-:S05]  /*a390*/  @!P6 IMAD.WIDE R4, R9, 0x4, R4 ;  /* 0x000000040904e825 */ /* 0x001fca00078e0204 */
[----:B------:R-:W2:Y:S01]  /*a3a0*/  @!P6 LDG.E R0, desc[UR36][R4.64] ;  /* 0x000000240400e981 */ /* 0x000ea2000c1e1900 */
[----:B-1----:R-:W-:Y:S01]  /*a3b0*/  @!P6 IMAD.WIDE R2, R9, 0x4, R2 ;  /* 0x000000040902e825 */ /* 0x002fe200078e0202 */
[----:B------:R-:W-:-:S06]  /*a3c0*/  MOV R9, RZ ;  /* 0x000000ff00097202 */ /* 0x000fcc0000000f00 */
[----:B------:R-:W2:Y:S02]  /*a3d0*/  @!P6 LDG.E R9, desc[UR36][R2.64] ;  /* 0x000000240209e981 */ /* 0x000ea4000c1e1900 */
[----:B--2---:R-:W-:-:S05]  /*a3e0*/  IMAD R13, R0, R9, RZ ;  /* 0x00000009000d7224 */ /* 0x004fca00078e02ff */
        /* <DEDUP_REMOVED lines=16> */
[----:B0-----:R-:W-:-:S04]  /*a4f0*/  IMAD R3, R4, UR5, RZ ;  /* 0x0000000504037c24 */ /* 0x001fc8000f8e02ff */
[----:B------:R-:W-:-:S05]  /*a500*/  IMAD.IADD R6, R3, 0x1, R6 ;  /* 0x0000000103067824 */ /* 0x000fca00078e0206 */
[----:B------:R-:W-:-:S13]  /*a510*/  ISETP.GT.AND P6, PT, R6, UR6, PT ;  /* 0x0000000606007c0c */ /* 0x000fda000bfc4270 */
[----:B------:R-:W-:Y:S05]  /*a520*/  @!P6 BRA `(.L_x_210) ;  /* 0xfffffffc0074e947 */ /* 0x000fea000383ffff */
.L_x_208:
[----:B------:R-:W-:Y:S02]  /*a530*/  IMAD.IADD R11, R6, 0x1, -R3 ;  /* 0x00000001060b7824 */ /* 0x000fe400078e0a03 */
[----:B------:R-:W-:Y:S02]  /*a540*/  IMAD.MOV.U32 R24, RZ, RZ, RZ ;  /* 0x000000ffff187224 */ /* 0x000fe400078e00ff */
[----:B------:R-:W-:-:S05]  /*a550*/  IMAD R3, R2, UR5, R11 ;  /* 0x0000000502037c24 */ /* 0x000fca000f8e020b */
[----:B------:R-:W-:-:S13]  /*a560*/  ISETP.GT.AND P0, PT, R3, UR6, PT ;  /* 0x0000000603007c0c */ /* 0x000fda000bf04270 */
[----:B------:R-:W-:-:S04]  /*a570*/  VOTE.ANY R5, PT, !P0 ;  /* 0x0000000000057806 */ /* 0x000fc800040e0100 */
[----:B------:R-:W0:Y:S01]  /*a580*/  POPC R27, R5 ;  /* 0x00000005001b7309 */ /* 0x000e220000000000 */
[----:B------:R-:W-:Y:S01]  /*a590*/  ISETP.NE.AND P0, PT, R5, RZ, PT ;  /* 0x000000ff0500720c */ /* 0x000fe20003f05270 */
[----:B0-----:R-:W0:Y:S04]  /*a5a0*/  SHFL.IDX PT, R0, R0, R27, 0x1f ;  /* 0x00001f1b00007589 */ /* 0x001e2800000e0000 */
[----:B------:R-:W1:Y:S01]  /*a5b0*/  SHFL.IDX PT, R9, R9, R27, 0x1f ;  /* 0x00001f1b09097589 */ /* 0x000e6200000e0000 */
[----:B0-----:R-:W-:-:S04]  /*a5c0*/  IABS R4, R0 ;  /* 0x0000000000047213 */ /* 0x001fc80000000000 */
[----:B------:R-:W0:Y:S01]  /*a5d0*/  I2F.RP R6, R4 ;  /* 0x0000000400067306 */ /* 0x000e220000209400 */
[----:B-1----:R-:W-:-:S07]  /*a5e0*/  IABS R8, R9 ;  /* 0x0000000900087213 */ /* 0x002fce0000000000 */
[----:B0-----:R-:W0:Y:S02]  /*a5f0*/  MUFU.RCP R6, R6 ;  /* 0x0000000600067308 */ /* 0x001e240000001000 */
[----:B0-----:R-:W-:-:S06]  /*a600*/  IADD3 R3, R6, 0xffffffe, RZ ;  /* 0x0ffffffe06037810 */ /* 0x001fcc0007ffe0ff */
[----:B------:R-:W0:Y:S02]  /*a610*/  F2I.FTZ.U32.TRUNC.NTZ R3, R3 ;  /* 0x0000000300037305 */ /* 0x000e24000021f000 */
[----:B0-----:R-:W-:Y:S01]  /*a620*/  IMAD.MOV R13, RZ, RZ, -R3 ;  /* 0x000000ffff0d7224 */ /* 0x001fe200078e0a03 */
[----:B------:R-:W-:Y:S06]  /*a630*/  @!P0 BRA `(.L_x_211) ;  /* 0x0000000000088947 */ /* 0x000fec0003800000 */
[----:B------:R-:W-:-:S05]  /*a640*/  VIADD R5, R27, 0xffffffff ;  /* 0xffffffff1b057836 */ /* 0x000fca0000000000 */
[----:B------:R0:W1:Y:S02]  /*a650*/  SHFL.IDX PT, R24, R2, R5, 0x1f ;  /* 0x00001f0502187589 */ /* 0x00006400000e0000 */
.L_x_211:
[----:B-1----:R-:W-:Y:S02]  /*a660*/  IMAD R24, R24, UR5, R11 ;  /* 0x0000000518187c24 */ /* 0x002fe4000f8e020b */
[----:B------:R-:W-:Y:S02]  /*a670*/  IMAD R11, R13, R4, RZ ;  /* 0x000000040d0b7224 */ /* 0x000fe400078e02ff */
[----:B0-----:R-:W-:Y:S01]  /*a680*/  IMAD.MOV.U32 R2, RZ, RZ, RZ ;  /* 0x000000ffff027224 */ /* 0x001fe200078e00ff */
[----:B------:R-:W-:Y:S01]  /*a690*/  IADD3 R25, -R24, UR6, RZ ;  /* 0x0000000618197c10 */ /* 0x000fe2000fffe1ff */
[----:B------:R-:W-:Y:S01]  /*a6a0*/  IMAD.MOV.U32 R5, RZ, RZ, R8 ;  /* 0x000000ffff057224 */ /* 0x000fe200078e0008 */
[----:B------:R-:W-:Y:S01]  /*a6b0*/  IABS R8, R0 ;  /* 0x0000000000087213 */ /* 0x000fe20000000000 */
[----:B------:R-:W-:Y:S01]  /*a6c0*/  IMAD.HI.U32 R2, R3, R11, R2 ;  /* 0x0000000b03027227 */ /* 0x000fe200078e0002 */
[----:B------:R-:W-:Y:S01]  /*a6d0*/  IABS R3, R25 ;  /* 0x0000001900037213 */ /* 0x000fe20000000000 */
[----:B------:R-:W0:Y:S02]  /*a6e0*/  I2F.RP R6, R5 ;  /* 0x0000000500067306 */ /* 0x000e240000209400 */
[----:B------:R-:W-:-:S02]  /*a6f0*/  IMAD.MOV R8, RZ, RZ, -R8 ;  /* 0x000000ffff087224 */ /* 0x000fc400078e0a08 */
[----:B------:R-:W-:-:S04]  /*a700*/  IMAD.HI.U32 R2, R2, R3, RZ ;  /* 0x0000000302027227 */ /* 0x000fc800078e00ff */
[----:B------:R-:W-:Y:S02]  /*a710*/  IMAD R3, R2, R8, R3 ;  /* 0x0000000802037224 */ /* 0x000fe400078e0203 */
[----:B------:R-:W-:-:S03]  /*a720*/  VIADD R27, R27, UR4 ;  /* 0x000000041b1b7c36 */ /* 0x000fc60008000000 */
[----:B------:R-:W-:Y:S01]  /*a730*/  ISETP.GT.U32.AND P1, PT, R4, R3, PT ;  /* 0x000000030400720c */ /* 0x000fe20003f24070 */
[----:B0-----:R-:W0:-:S12]  /*a740*/  MUFU.RCP R6, R6 ;  /* 0x0000000600067308 */ /* 0x001e180000001000 */
[----:B------:R-:W-:Y:S02]  /*a750*/  @!P1 IMAD.IADD R3, R3, 0x1, -R4 ;  /* 0x0000000103039824 */ /* 0x000fe400078e0a04 */
[----:B------:R-:W-:Y:S01]  /*a760*/  @!P1 VIADD R2, R2, 0x1 ;  /* 0x0000000102029836 */ /* 0x000fe20000000000 */
[----:B------:R-:W-:Y:S02]  /*a770*/  ISETP.NE.AND P1, PT, R0, RZ, PT ;  /* 0x000000ff0000720c */ /* 0x000fe40003f25270 */
[----:B------:R-:W-:Y:S02]  /*a780*/  ISETP.GE.U32.AND P0, PT, R3, R4, PT ;  /* 0x000000040300720c */ /* 0x000fe40003f06070 */
[----:B0-----:R-:W-:Y:S02]  /*a790*/  IADD3 R8, R6, 0xffffffe, RZ ;  /* 0x0ffffffe06087810 */ /* 0x001fe40007ffe0ff */
[----:B------:R-:W-:Y:S02]  /*a7a0*/  LOP3.LUT R4, R25, R0, RZ, 0x3c, !PT ;  /* 0x0000000019047212 */ /* 0x000fe400078e3cff */
[----:B------:R0:W1:Y:S02]  /*a7b0*/  F2I.FTZ.U32.TRUNC.NTZ R3, R8 ;  /* 0x0000000800037305 */ /* 0x000064000021f000 */
[----:B------:R-:W-:-:S05]  /*a7c0*/  ISETP.GE.AND P2, PT, R4, RZ, PT ;  /* 0x000000ff0400720c */ /* 0x000fca0003f46270 */
[----:B------:R-:W-:Y:S01]  /*a7d0*/  @P0 VIADD R2, R2, 0x1 ;  /* 0x0000000102020836 */ /* 0x000fe20000000000 */
[----:B0-----:R-:W-:-:S03]  /*a7e0*/  IABS R8, R9 ;  /* 0x0000000900087213 */ /* 0x001fc60000000000 */
[----:B------:R-:W-:Y:S02]  /*a7f0*/  IMAD.MOV.U32 R6, RZ, RZ, R2 ;  /* 0x000000ffff067224 */ /* 0x000fe400078e0002 */
[----:B------:R-:W-:Y:S02]  /*a800*/  IMAD.MOV R8, RZ, RZ, -R8 ;  /* 0x000000ffff087224 */ /* 0x000fe400078e0a08 */
[----:B-1----:R-:W-:Y:S02]  /*a810*/  IMAD.MOV R2, RZ, RZ, -R3 ;  /* 0x000000ffff027224 */ /* 0x002fe400078e0a03 */
[----:B------:R-:W-:Y:S01]  /*a820*/  @!P2 IMAD.MOV R6, RZ, RZ, -R6 ;  /* 0x000000ffff06a224 */ /* 0x000fe200078e0a06 */
[----:B------:R-:W-:Y:S01]  /*a830*/  @!P1 LOP3.LUT R6, RZ, R0, RZ, 0x33, !PT ;  /* 0x00000000ff069212 */ /* 0x000fe200078e33ff */
[----:B------:R-:W-:Y:S02]  /*a840*/  IMAD R11, R2, R5, RZ ;  /* 0x00000005020b7224 */ /* 0x000fe400078e02ff */
[----:B------:R-:W-:Y:S01]  /*a850*/  IMAD.MOV.U32 R2, RZ, RZ, RZ ;  /* 0x000000ffff027224 */ /* 0x000fe200078e00ff */
[-C--:B------:R-:W-:Y:S01]  /*a860*/  IABS R4, R6.reuse ;  /* 0x0000000600047213 */ /* 0x080fe20000000000 */
[----:B------:R-:W-:-:S02]  /*a870*/  IMAD R0, R0, R6, RZ ;  /* 0x0000000600007224 */ /* 0x000fc400078e02ff */
[----:B------:R-:W-:Y:S01]  /*a880*/  IMAD.HI.U32 R2, R3, R11, R2 ;  /* 0x0000000b03027227 */ /* 0x000fe200078e0002 */
[----:B------:R-:W-:Y:S02]  /*a890*/  MOV R3, R4 ;  /* 0x0000000400037202 */ /* 0x000fe40000000f00 */
[----:B------:R-:W-:Y:S01]  /*a8a0*/  IADD3 R25, R25, -R0, RZ ;  /* 0x8000000019197210 */ /* 0x000fe20007ffe0ff */
[----:B------:R-:W-:Y:S02]  /*a8b0*/  IMAD.MOV.U32 R4, RZ, RZ, R8 ;  /* 0x000000ffff047224 */ /* 0x000fe400078e0008 */
[----:B------:R-:W-:-:S04]  /*a8c0*/  IMAD.HI.U32 R2, R2, R3, RZ ;  /* 0x0000000302027227 */ /* 0x000fc800078e00ff */
[----:B------:R-:W-:Y:S01]  /*a8d0*/  IMAD R4, R2, R4, R3 ;  /* 0x0000000402047224 */ /* 0x000fe200078e0203 */
[----:B------:R-:W-:-:S04]  /*a8e0*/  LOP3.LUT R3, R6, R9, RZ, 0x3c, !PT ;  /* 0x0000000906037212 */ /* 0x000fc800078e3cff */
[----:B------:R-:W-:Y:S02]  /*a8f0*/  ISETP.GT.U32.AND P1, PT, R5, R4, PT ;  /* 0x000000040500720c */ /* 0x000fe40003f24070 */
[----:B------:R-:W-:-:S11]  /*a900*/  ISETP.GE.AND P2, PT, R3, RZ, PT ;  /* 0x000000ff0300720c */ /* 0x000fd60003f46270 */
[----:B------:R-:W-:Y:S02]  /*a910*/  @!P1 IMAD.IADD R4, R4, 0x1, -R5 ;  /* 0x0000000104049824 */ /* 0x000fe400078e0a05 */
[----:B------:R-:W-:Y:S01]  /*a920*/  @!P1 VIADD R2, R2, 0x1 ;  /* 0x0000000102029836 */ /* 0x000fe20000000000 */
[----:B------:R-:W-:Y:S02]  /*a930*/  ISETP.NE.AND P1, PT, R9, RZ, PT ;  /* 0x000000ff0900720c */ /* 0x000fe40003f25270 */
[----:B------:R-:W-:-:S13]  /*a940*/  ISETP.GE.U32.AND P0, PT, R4, R5, PT ;  /* 0x000000050400720c */ /* 0x000fda0003f06070 */
[----:B------:R-:W-:-:S04]  /*a950*/  @P0 VIADD R2, R2, 0x1 ;  /* 0x0000000102020836 */ /* 0x000fc80000000000 */
[----:B------:R-:W-:Y:S01]  /*a960*/  @!P2 IMAD.MOV R2, RZ, RZ, -R2 ;  /* 0x000000ffff02a224 */ /* 0x000fe200078e0a02 */
[----:B------:R-:W-:-:S05]  /*a970*/  @!P1 LOP3.LUT R2, RZ, R9, RZ, 0x33, !PT ;  /* 0x00000009ff029212 */ /* 0x000fca00078e33ff */
[----:B------:R-:W-:-:S04]  /*a980*/  IMAD.MOV R26, RZ, RZ, -R2 ;  /* 0x000000ffff1a7224 */ /* 0x000fc800078e0a02 */
[C---:B------:R-:W-:Y:S02]  /*a990*/  IMAD R26, R9.reuse, R26, R6 ;  /* 0x0000001a091a7224 */ /* 0x040fe400078e0206 */
[----:B------:R-:W-:-:S04]  /*a9a0*/  IMAD R9, R9, 0x1000000, R2 ;  /* 0x0100000009097824 */ /* 0x000fc800078e0202 */
[----:B------:R-:W-:Y:S01]  /*a9b0*/  IMAD R26, R26, 0x10000, R9 ;  /* 0x000100001a1a7824 */ /* 0x000fe200078e0209 */
[----:B------:R-:W-:Y:S06]  /*a9c0*/  BRA `(.L_x_212) ;  /* 0x0000000000147947 */ /* 0x000fec0003800000 */
.L_x_209:
[----:B------:R-:W-:Y:S01]  /*a9d0*/  ULDC UR4, c[0x0][0xc3c] ;  /* 0x00030f0000047ab9 */ /* 0x000fe20000000800 */
[----:B------:R-:W-:Y:S02]  /*a9e0*/  IMAD.MOV.U32 R25, RZ, RZ, RZ ;  /* 0x000000ffff197224 */ /* 0x000fe400078e00ff */
[----:B------:R-:W-:Y:S02]  /*a9f0*/  IMAD.U32 R24, RZ, RZ, UR6 ;  /* 0x00000006ff187e24 */ /* 0x000fe4000f8e00ff */
[----:B------:R-:W-:Y:S02]  /*aa00*/  IMAD.MOV.U32 R26, RZ, RZ, RZ ;  /* 0x000000ffff1a7224 */ /* 0x000fe400078e00ff */
[----:B------:R-:W-:-:S07]  /*aa10*/  IMAD.U32 R27, RZ, RZ, UR4 ;  /* 0x00000004ff1b7e24 */ /* 0x000fce000f8e00ff */
.L_x_212:
[----:B------:R-:W-:-:S13]  /*aa20*/  ISETP.NE.AND P0, PT, R7, RZ, PT ;  /* 0x000000ff0700720c */ /* 0x000fda0003f05270 */
[----:B------:R-:W0:Y:S01]  /*aa30*/  @!P0 S2R R3, SR_CgaCtaId ;  /* 0x0000000000038919 */ /* 0x000e220000008800 */
[----:B------:R-:W-:-:S04]  /*aa40*/  @!P0 MOV R0, 0x400 ;  /* 0x0000040000008802 */ /* 0x000fc80000000f00 */
[----:B0-----:R-:W-:-:S05]  /*aa50*/  @!P0 LEA R0, R3, R0, 0x18 ;  /* 0x0000000003008211 */ /* 0x001fca00078ec0ff */
[----:B------:R0:W-:Y:S01]  /*aa60*/  @!P0 STS.128 [R0+0x2d8d0], R24 ;  /* 0x02d8d01800008388 */ /* 0x0001e20000000c00 */
[----:B------:R-:W-:Y:S06]  /*aa70*/  BAR.ARV 0x5, 0x200 ;  /* 0x0148000000007b1d */ /* 0x000fec0000002000 */
.L_x_207:
[----:B------:R2:W-:Y:S01]  /*aa80*/  STL [R1+0x3c], RZ ;  /* 0x00003cff01007387 */ /* 0x0005e20000100800 */
[----:B------:R-:W-:Y:S01]  /*aa90*/  ULDC UR4, c[0x0][0xc3c] ;  /* 0x00030f0000047ab9 */ /* 0x000fe20000000800 */
[----:B------:R-:W-:Y:S01]  /*aaa0*/  IMAD.MOV.U32 R29, RZ, RZ, 0x1 ;  /* 0x00000001ff1d7424 */ /* 0x000fe200078e00ff */
[----:B-1----:R-:W-:Y:S02]  /*aab0*/  ISETP.GE.AND P0, PT, R27, UR4, PT ;  /* 0x000000041b007c0c */ /* 0x002fe4000bf06270 */
[----:B------:R-:W-:-:S11]  /*aac0*/  MOV R22, RZ ;  /* 0x000000ff00167202 */ /* 0x000fd60000000f00 */
[----:B--2---:R-:W-:Y:S05]  /*aad0*/  @P0 BRA `(.L_x_213) ;  /* 0x00000048007c0947 */ /* 0x004fea0003800000 */
[----:B------:R-:W2:Y:S01]  /*aae0*/  LDL R6, [R1+0x20] ;  /* 0x0000200001067983 */ /* 0x000ea20000100800 */
[----:B------:R-:W0:Y:S01]  /*aaf0*/  S2R R3, SR_TID.X ;  /* 0x0000000000037919 */ /* 0x000e220000002100 */
[----:B------:R-:W1:Y:S01]  /*ab00*/  S2UR UR5, SR_CgaCtaId ;  /* 0x00000000000579c3 */ /* 0x000e620000008800 */
[----:B------:R-:W-:Y:S01]  /*ab10*/  UMOV UR4, 0x400 ;  /* 0x0000040000047882 */ /* 0x000fe20000000000 */
[C---:B0-----:R-:W-:Y:S01]  /*ab20*/  IMAD.SHL.U32 R0, R3.reuse, 0x8, RZ ;  /* 0x0000000803007824 */ /* 0x041fe200078e00ff */
[C---:B------:R-:W-:Y:S01]  /*ab30*/  LOP3.LUT R5, R3.reuse, 0x7f, RZ, 0xc0, !PT ;  /* 0x0000007f03057812 */ /* 0x040fe200078ec0ff */
[----:B------:R-:W-:-:S03]  /*ab40*/  IMAD.SHL.U32 R4, R3, 0x20, RZ ;  /* 0x0000002003047824 */ /* 0x000fc600078e00ff */
[----:B------:R-:W-:Y:S01]  /*ab50*/  LOP3.LUT R2, R0, 0xd8, RZ, 0xc0, !PT ;  /* 0x000000d800027812 */ /* 0x000fe200078ec0ff */
[----:B-1----:R-:W-:-:S03]  /*ab60*/  ULEA UR4, UR5, UR4, 0x18 ;  /* 0x0000000405047291 */ /* 0x002fc6000f8ec03f */
[----:B------:R-:W-:Y:S02]  /*ab70*/  LOP3.LUT R3, R2, 0x18, R3, 0x78, !PT ;  /* 0x0000001802037812 */ /* 0x000fe400078e7803 */
[----:B------:R-:W-:Y:S01]  /*ab80*/  SHF.R.U32.HI R5, RZ, 0x2, R5 ;  /* 0x00000002ff057819 */ /* 0x000fe20000011605 */
[----:B------:R-:W-:Y:S01]  /*ab90*/  IMAD.U32 R17, RZ, RZ, UR4 ;  /* 0x00000004ff117e24 */ /* 0x000fe2000f8e00ff */
[----:B------:R-:W-:Y:S01]  /*aba0*/  BSSY B8, `(.L_x_213) ;  /* 0x0000492000087945 */ /* 0x000fe20003800000 */
[----:B------:R-:W-:Y:S02]  /*abb0*/  IMAD.MOV.U32 R29, RZ, RZ, 0x1 ;  /* 0x00000001ff1d7424 */ /* 0x000fe400078e00ff */
[----:B------:R-:W-:Y:S01]  /*abc0*/  IMAD.MOV.U32 R22, RZ, RZ, RZ ;  /* 0x000000ffff167224 */ /* 0x000fe200078e00ff */
[----:B------:R-:W-:Y:S01]  /*abd0*/  ULDC UR38, c[0x0][0xc] ;  /* 0x0000030000267ab9 */ /* 0x000fe20000000800 */
[----:B--2---:R-:W-:Y:S02]  /*abe0*/  LOP3.LUT R2, R6, 0x2, RZ, 0xfc, !PT ;  /* 0x0000000206027812 */ /* 0x004fe400078efcff */
[----:B------:R-:W-:-:S03]  /*abf0*/  LOP3.LUT R6, R4, 0x60, RZ, 0xc0, !PT ;  /* 0x0000006004067812 */ /* 0x000fc600078ec0ff */
[----:B------:R0:W-:Y:S01]  /*ac00*/  STL [R1+0x48], R2 ;  /* 0x0000480201007387 */ /* 0x0001e20000100800 */
[----:B------:R-:W-:Y:S02]  /*ac10*/  LOP3.LUT R4, R0, 0x18, RZ, 0xc0, !PT ;  /* 0x0000001800047812 */ /* 0x000fe400078ec0ff */
[----:B0-----:R-:W-:Y:S02]  /*ac20*/  LOP3.LUT R2, R3, 0x320, R0, 0xf8, !PT ;  /* 0x0000032003027812 */ /* 0x001fe400078ef800 */
[----:B------:R-:W-:-:S03]  /*ac30*/  LOP3.LUT R0, R5, R6, RZ, 0xfc, !PT ;  /* 0x0000000605007212 */ /* 0x000fc600078efcff */
[----:B------:R-:W-:Y:S01]  /*ac40*/  IMAD R0, R2, 0x2, R17 ;  /* 0x0000000202007824 */ /* 0x000fe200078e0211 */
[----:B------:R0:W-:Y:S04]  /*ac50*/  STL [R1+0x3c], RZ ;  /* 0x00003cff01007387 */ /* 0x0001e80000100800 */
[----:B------:R0:W-:Y:S01]  /*ac60*/  STL [R1+0x1c], R0 ;  /* 0x00001c0001007387 */ /* 0x0001e20000100800 */
[C---:B------:R-:W-:Y:S02]  /*ac70*/  LOP3.LUT R5, R4.reuse, 0x20, RZ, 0xfc, !PT ;  /* 0x0000002004057812 */ /* 0x040fe400078efcff */
[----:B------:R-:W-:-:S07]  /*ac80*/  LOP3.LUT R3, R4, 0x40, RZ, 0xfc, !PT ;  /* 0x0000004004037812 */ /* 0x000fce00078efcff */
.L_x_274:
[----:B------:R-:W1:Y:S02]  /*ac90*/  LDC.64 R2, c[0x0][0xc88] ;  /* 0x00032200ff027b82 */ /* 0x000e640000000a00 */
[----:B-1----:R-:W-:-:S05]  /*aca0*/  IMAD.WIDE R2, R27, 0x4, R2 ;  /* 0x000000041b027825 */ /* 0x002fca00078e0202 */
[----:B0-----:R-:W0:Y:S01]  /*acb0*/  LDG.E R28, desc[UR36][R2.64] ;  /* 0x00000024021c7981 */ /* 0x001e22000c1e1900 */
[----:B------:R-:W-:Y:S05]  /*acc0*/  YIELD ;  /* 0x0000000000007946 */ /* 0x000fea0003800000 */
[----:B------:R-:W-:Y:S01]  /*acd0*/  ULDC.64 UR4, c[0x0][0xa28] ;  /* 0x00028a0000047ab9 */ /* 0x000fe20000000a00 */
[----:B------:R-:W-:Y:S01]  /*ace0*/  IMAD.MOV.U32 R6, RZ, RZ, RZ ;  /* 0x000000ffff067224 */ /* 0x000fe200078e00ff */
[----:B------:R-:W-:Y:S01]  /*acf0*/  ISETP.NE.U32.AND P0, PT, RZ, UR4, PT ;  /* 0x00000004ff007c0c */ /* 0x000fe2000bf05070 */
[----:B------:R-:W-:-:S03]  /*ad00*/  ULDC.64 UR6, c[0x0][0xa18] ;  /* 0x0002860000067ab9 */ /* 0x000fc60000000a00 */
[----:B------:R-:W-:Y:S02]  /*ad10*/  ISETP.NE.AND.EX P0, PT, RZ, UR5, PT, P0 ;  /* 0x00000005ff007c0c */ /* 0x000fe4000bf05300 */
[----:B0-----:R-:W-:-:S11]  /*ad20*/  SHF.R.S32.HI R0, RZ, 0x1f, R28 ;  /* 0x0000001fff007819 */ /* 0x001fd6000001141c */
[C---:B------:R-:W-:Y:S02]  /*ad30*/  @P0 LEA R2, P1, R28.reuse, UR4, 0x2 ;  /* 0x000000041c020c11 */ /* 0x040fe4000f8210ff */
[C---:B------:R-:W-:Y:S01]  /*ad40*/  SHF.L.U32 R18, R28.reuse, 0x2, RZ ;  /* 0x000000021c127819 */ /* 0x040fe200000006ff */
[----:B------:R0:W-:Y:S01]  /*ad50*/  STL [R1+0x28], R0 ;  /* 0x0000280001007387 */ /* 0x0001e20000100800 */
[----:B------:R-:W-:Y:S01]  /*ad60*/  @P0 LEA.HI.X R3, R28, UR5, R0, 0x2, P1 ;  /* 0x000000051c030c11 */ /* 0x000fe200088f1400 */
[----:B------:R-:W-:-:S04]  /*ad70*/  ULDC.64 UR4, c[0x0][0xa00] ;  /* 0x0002800000047ab9 */ /* 0x000fc80000000a00 */
[----:B--2---:R1:W2:Y:S01]  /*ad80*/  @P0 LDG.E R6, desc[UR36][R2.64] ;  /* 0x0000002402060981 */ /* 0x0042a2000c1e1900 */
[----:B------:R-:W-:Y:S02]  /*ad90*/  ISETP.NE.U32.AND P0, PT, RZ, UR4, PT ;  /* 0x00000004ff007c0c */ /* 0x000fe4000bf05070 */
[----:B------:R-:W-:Y:S01]  /*ada0*/  SHF.L.U64.HI R19, R28, 0x2, R0 ;  /* 0x000000021c137819 */ /* 0x000fe20000010200 */
[----:B0-----:R-:W-:Y:S01]  /*adb0*/  IMAD.MOV.U32 R0, RZ, RZ, RZ ;  /* 0x000000ffff007224 */ /* 0x001fe200078e00ff */
[----:B------:R-:W-:Y:S02]  /*adc0*/  ISETP.NE.AND.EX P2, PT, RZ, UR5, PT, P0 ;  /* 0x00000005ff007c0c */ /* 0x000fe4000bf45300 */
[----:B------:R-:W-:Y:S02]  /*add0*/  ISETP.NE.U32.AND P0, PT, RZ, UR6, PT ;  /* 0x00000006ff007c0c */ /* 0x000fe4000bf05070 */
[----:B------:R-:W-:Y:S02]  /*ade0*/  LOP3.LUT R16, R16, 0xffffffdf, RZ, 0xc0, !PT ;  /* 0xffffffdf10107812 */ /* 0x000fe400078ec0ff */
[----:B------:R-:W-:-:S02]  /*adf0*/  ISETP.NE.AND.EX P0, PT, RZ, UR7, PT, P0 ;  /* 0x00000007ff007c0c */ /* 0x000fc4000bf05300 */
[----:B-1----:R-:W-:-:S04]  /*ae00*/  IADD3 R2, P1, R18, UR4, RZ ;  /* 0x0000000412027c10 */ /* 0x002fc8000ff3e0ff */
[----:B------:R-:W-:Y:S01]  /*ae10*/  IADD3.X R3, R19, UR5, RZ, P1, !PT ;  /* 0x0000000513037c10 */ /* 0x000fe20008ffe4ff */
[----:B------:R-:W-:Y:S01]  /*ae20*/  ULDC.64 UR4, c[0x0][0x418] ;  /* 0x0001060000047ab9 */ /* 0x000fe20000000a00 */
[----:B------:R-:W-:-:S03]  /*ae30*/  @P2 LOP3.LUT R16, R16, 0x20, RZ, 0xfc, !PT ;  /* 0x0000002010102812 */ /* 0x000fc600078efcff */
[----:B------:R-:W3:Y:S02]  /*ae40*/  @P2 LDG.E R0, desc[UR36][R2.64] ;  /* 0x0000002402002981 */ /* 0x000ee4000c1e1900 */
[----:B------:R-:W-:-:S04]  /*ae50*/  @P0 IADD3 R4, P1, R18, UR6, RZ ;  /* 0x0000000612040c10 */ /* 0x000fc8000ff3e0ff */
[----:B------:R-:W-:-:S05]  /*ae60*/  @P0 IADD3.X R5, R19, UR7, RZ, P1, !PT ;  /* 0x0000000713050c10 */ /* 0x000fca0008ffe4ff */
[----:B------:R-:W4:Y:S01]  /*ae70*/  @P0 LDG.E R4, desc[UR36][R4.64] ;  /* 0x0000002404040981 */ /* 0x000f22000c1e1900 */
[----:B------:R-:W-:-:S03]  /*ae80*/  UISETP.NE.U32.AND UP0, UPT, UR4, URZ, UPT ;  /* 0x0000003f0400728c */ /* 0x000fc6000bf05070 */
[----:B------:R-:W-:Y:S01]  /*ae90*/  ULDC UR4, c[0x0][0x424] ;  /* 0x0001090000047ab9 */ /* 0x000fe20000000800 */
[----:B------:R-:W-:-:S03]  /*aea0*/  UISETP.NE.AND.EX UP0, UPT, UR5, URZ, UPT, UP0 ;  /* 0x0000003f0500728c */ /* 0x000fc6000bf05300 */
[----:B------:R-:W-:Y:S01]  /*aeb0*/  ULDC UR5, c[0x0][0x2f0] ;  /* 0x0000bc0000057ab9 */ /* 0x000fe20000000800 */
[----:B------:R-:W-:-:S04]  /*aec0*/  USEL UR4, UR4, 0x1, UP0 ;  /* 0x0000000104047887 */ /* 0x000fc80008000000 */
[----:B------:R-:W-:Y:S01]  /*aed0*/  UIMAD UR4, UR4, UR5, URZ ;  /* 0x00000005040472a4 */ /* 0x000fe2000f8e023f */
[----:B---3--:R0:W-:Y:S04]  /*aee0*/  STL [R1], R0 ;  /* 0x0000000001007387 */ /* 0x0081e80000100800 */
[----:B--2---:R1:W-:Y:S01]  /*aef0*/  STL [R1+0x14], R6 ;  /* 0x0000140601007387 */ /* 0x0043e20000100800 */
[----:B0-----:R-:W-:-:S03]  /*af00*/  IMAD.U32 R0, RZ, RZ, UR4 ;  /* 0x00000004ff007e24 */ /* 0x001fc6000f8e00ff */
[----:B----4-:R1:W-:Y:S01]  /*af10*/  @P0 STL [R1+0x30], R4 ;  /* 0x0000300401000387 */ /* 0x0103e20000100800 */
[----:B------:R-:W-:Y:S05]  /*af20*/  @P0 BRA `(.L_x_214) ;  /* 0x0000000000200947 */ /* 0x000fea0003800000 */
[----:B------:R-:W-:Y:S02]  /*af30*/  ULDC UR4, c[0x0][0x288] ;  /* 0x0000a20000047ab9 */ /* 0x000fe40000000800 */
[----:B-1----:R-:W-:-:S05]  /*af40*/  IMAD.U32 R4, RZ, RZ, UR4 ;  /* 0x00000004ff047e24 */ /* 0x002fca000f8e00ff */
[----:B------:R0:W-:Y:S01]  /*af50*/  STL [R1+0x30], R4 ;  /* 0x0000300401007387 */ /* 0x0001e20000100800 */
[----:B------:R-:W-:Y:S05]  /*af60*/  @!P2 BRA `(.L_x_214) ;  /* 0x000000000010a947 */ /* 0x000fea0003800000 */
[----:B0-----:R-:W2:Y:S04]  /*af70*/  LDG.E R4, desc[UR36][R2.64] ;  /* 0x0000002402047981 */ /* 0x001ea8000c1e1900 */
[----:B------:R-:W2:Y:S02]  /*af80*/  LDG.E R2, desc[UR36][R2.64+0x4] ;  /* 0x0000042402027981 */ /* 0x000ea4000c1e1900 */
[----:B--2---:R-:W-:-:S05]  /*af90*/  IMAD.IADD R2, R2, 0x1, -R4 ;  /* 0x0000000102027824 */ /* 0x004fca00078e0a04 */
[----:B------:R2:W-:Y:S02]  /*afa0*/  STL [R1+0x30], R2 ;  /* 0x0000300201007387 */ /* 0x0005e40000100800 */
.L_x_214:
[----:B01----:R-:W-:Y:S01]  /*afb0*/  IMAD.MOV.U32 R4, RZ, RZ, R28 ;  /* 0x000000ffff047224 */ /* 0x003fe200078e001c */
[----:B------:R-:W-:Y:S02]  /*afc0*/  ULDC.64 UR4, c[0x0][0xa20] ;  /* 0x0002880000047ab9 */ /* 0x000fe40000000a00 */
[----:B------:R-:W-:Y:S02]  /*afd0*/  ISETP.NE.U32.AND P0, PT, RZ, UR4, PT ;  /* 0x00000004ff007c0c */ /* 0x000fe4000bf05070 */
[----:B------:R0:W-:Y:S02]  /*afe0*/  STL [R1+0x4], R4 ;  /* 0x0000040401007387 */ /* 0x0001e40000100800 */
[----:B------:R-:W-:-:S13]  /*aff0*/  ISETP.NE.AND.EX P0, PT, RZ, UR5, PT, P0 ;  /* 0x00000005ff007c0c */ /* 0x000fda000bf05300 */
[----:B0-----:R-:W-:Y:S05]  /*b000*/  @!P0 BRA `(.L_x_215) ;  /* 0x0000000000108947 */ /* 0x001fea0003800000 */
[----:B--2---:R-:W-:-:S04]  /*b010*/  IADD3 R2, P0, R18, UR4, RZ ;  /* 0x0000000412027c10 */ /* 0x004fc8000ff1e0ff */
[----:B------:R-:W-:-:S05]  /*b020*/  IADD3.X R3, R19, UR5, RZ, P0, !PT ;  /* 0x0000000513037c10 */ /* 0x000fca00087fe4ff */
[----:B------:R0:W5:Y:S01]  /*b030*/  LDG.E R0, desc[UR36][R2.64] ;  /* 0x0000002402007981 */ /* 0x000162000c1e1900 */
[----:B------:R-:W-:Y:S05]  /*b040*/  BRA `(.L_x_216) ;  /* 0x0000000000247947 */ /* 0x000fea0003800000 */
.L_x_215:
[----:B------:R-:W-:Y:S02]  /*b050*/  ULDC.64 UR4, c[0x0][0xa08] ;  /* 0x0002820000047ab9 */ /* 0x000fe40000000a00 */
[----:B------:R-:W-:-:S04]  /*b060*/  ISETP.NE.U32.AND P0, PT, RZ, UR4, PT ;  /* 0x00000004ff007c0c */ /* 0x000fc8000bf05070 */
[----:B------:R-:W-:-:S13]  /*b070*/  ISETP.NE.AND.EX P0, PT, RZ, UR5, PT, P0 ;  /* 0x00000005ff007c0c */ /* 0x000fda000bf05300 */
[----:B------:R-:W-:Y:S05]  /*b080*/  @!P0 BRA `(.L_x_216) ;  /* 0x0000000000148947 */ /* 0x000fea0003800000 */
[----:B--2---:R-:W0:Y:S02]  /*b090*/  LDC.64 R2, c[0x0][0xa08] ;  /* 0x00028200ff027b82 */ /* 0x004e240000000a00 */
[----:B0-----:R-:W-:-:S05]  /*b0a0*/  IMAD.WIDE R2, R4, 0x4, R2 ;  /* 0x0000000404027825 */ /* 0x001fca00078e0202 */
[----:B------:R-:W2:Y:S04]  /*b0b0*/  LDG.E R0, desc[UR36][R2.64] ;  /* 0x0000002402007981 */ /* 0x000ea8000c1e1900 */
[----:B------:R-:W2:Y:S02]  /*b0c0*/  LDG.E R2, desc[UR36][R2.64+0x4] ;  /* 0x0000042402027981 */ /* 0x000ea4000c1e1900 */
[----:B--2---:R-:W-:-:S07]  /*b0d0*/  IMAD.IADD R0, R2, 0x1, -R0 ;  /* 0x0000000102007824 */ /* 0x004fce00078e0a00 */
.L_x_216:
[----:B0----5:R-:W-:Y:S01]  /*b0e0*/  IMAD.IADD R3, R0, 0x1, -R6 ;  /* 0x0000000100037824 */ /* 0x021fe200078e0a06 */
[C---:B--2---:R-:W-:Y:S01]  /*b0f0*/  LOP3.LUT R2, R26.reuse, 0xff000000, RZ, 0xc0, !PT ;  /* 0xff0000001a027812 */ /* 0x044fe200078ec0ff */
[----:B------:R-:W-:Y:S01]  /*b100*/  BSSY B0, `(.L_x_217) ;  /* 0x0000029000007945 */ /* 0x000fe20003800000 */
[----:B------:R-:W-:Y:S02]  /*b110*/  LOP3.LUT R4, R26, 0xff0000, RZ, 0xc0, !PT ;  /* 0x00ff00001a047812 */ /* 0x000fe400078ec0ff */
[----:B------:R0:W-:Y:S01]  /*b120*/  STL [R1+0xc], R3 ;  /* 0x00000c0301007387 */ /* 0x0001e20000100800 */
[C---:B------:R-:W-:Y:S02]  /*b130*/  ISETP.GE.AND P0, PT, R3.reuse, 0x1, PT ;  /* 0x000000010300780c */ /* 0x040fe40003f06270 */
[----:B------:R-:W-:Y:S02]  /*b140*/  SHF.R.U32.HI R2, RZ, 0x8, R2 ;  /* 0x00000008ff027819 */ /* 0x000fe40000011602 */
[----:B------:R-:W-:-:S02]  /*b150*/  IADD3 R0, R3, 0x7f, RZ ;  /* 0x0000007f03007810 */ /* 0x000fc40007ffe0ff */
[----:B------:R-:W-:Y:S02]  /*b160*/  LEA.HI R4, R4, R2, RZ, 0x10 ;  /* 0x0000000204047211 */ /* 0x000fe400078f80ff */
[----:B------:R-:W-:-:S04]  /*b170*/  SHF.R.S32.HI R2, RZ, 0x1f, R0 ;  /* 0x0000001fff027819 */ /* 0x000fc80000011400 */
[----:B------:R-:W-:Y:S01]  /*b180*/  LEA.HI R0, R2, R0, RZ, 0x7 ;  /* 0x0000000002007211 */ /* 0x000fe200078f38ff */
[----:B------:R-:W-:-:S03]  /*b190*/  IMAD.MOV.U32 R2, RZ, RZ, RZ ;  /* 0x000000ffff027224 */ /* 0x000fc600078e00ff */
[----:B------:R-:W-:Y:S01]  /*b1a0*/  SHF.R.S32.HI R0, RZ, 0x7, R0 ;  /* 0x00000007ff007819 */ /* 0x000fe20000011400 */
[----:B0-----:R-:W-:Y:S06]  /*b1b0*/  @!P0 BRA `(.L_x_218) ;  /* 0x0000000000748947 */ /* 0x001fec0003800000 */
[----:B------:R-:W-:-:S04]  /*b1c0*/  SHF.R.U32.HI R5, RZ, 0x10, R4 ;  /* 0x00000010ff057819 */ /* 0x000fc80000011604 */
[----:B------:R-:W-:-:S13]  /*b1d0*/  ISETP.NE.AND P0, PT, R5, RZ, PT ;  /* 0x000000ff0500720c */ /* 0x000fda0003f05270 */
[----:B------:R-:W0:Y:S02]  /*b1e0*/  @!P0 LDC R5, c[0x0][0x9f0] ;  /* 0x00027c00ff058b82 */ /* 0x000e240000000800 */
[----:B0-----:R-:W-:Y:S02]  /*b1f0*/  IABS R7, R5 ;  /* 0x0000000500077213 */ /* 0x001fe40000000000 */
[----:B------:R-:W-:Y:S02]  /*b200*/  IADD3 R6, R5, -0x1, R0 ;  /* 0xffffffff05067810 */ /* 0x000fe40007ffe000 */
[----:B------:R-:W0:Y:S08]  /*b210*/  I2F.RP R2, R7 ;  /* 0x0000000700027306 */ /* 0x000e300000209400 */
[----:B0-----:R-:W0:Y:S02]  /*b220*/  MUFU.RCP R2, R2 ;  /* 0x0000000200027308 */ /* 0x001e240000001000 */
[----:B0-----:R-:W-:-:S06]  /*b230*/  VIADD R2, R2, 0xffffffe ;  /* 0x0ffffffe02027836 */ /* 0x001fcc0000000000 */
[----:B------:R0:W1:Y:S02]  /*b240*/  F2I.FTZ.U32.TRUNC.NTZ R3, R2 ;  /* 0x0000000200037305 */ /* 0x000064000021f000 */
[----:B0-----:R-:W-:-:S04]  /*b250*/  LOP3.LUT R2, R6, R5, RZ, 0x3c, !PT ;  /* 0x0000000506027212 */ /* 0x001fc800078e3cff */
[----:B------:R-:W-:Y:S01]  /*b260*/  ISETP.GE.AND P2, PT, R2, RZ, PT ;  /* 0x000000ff0200720c */ /* 0x000fe20003f46270 */
[----:B-1----:R-:W-:-:S04]  /*b270*/  IMAD.MOV R2, RZ, RZ, -R3 ;  /* 0x000000ffff027224 */ /* 0x002fc800078e0a03 */
[----:B------:R-:W-:Y:S02]  /*b280*/  IMAD R8, R2, R7, RZ ;  /* 0x0000000702087224 */ /* 0x000fe400078e02ff */
[----:B------:R-:W-:-:S04]  /*b290*/  IMAD.MOV.U32 R2, RZ, RZ, RZ ;  /* 0x000000ffff027224 */ /* 0x000fc800078e00ff */
[----:B------:R-:W-:Y:S01]  /*b2a0*/  IMAD.HI.U32 R8, R3, R8, R2 ;  /* 0x0000000803087227 */ /* 0x000fe200078e0002 */
[----:B------:R-:W-:Y:S02]  /*b2b0*/  IABS R2, R6 ;  /* 0x0000000600027213 */ /* 0x000fe40000000000 */
[----:B------:R-:W-:-:S03]  /*b2c0*/  IABS R3, R5 ;  /* 0x0000000500037213 */ /* 0x000fc60000000000 */
[----:B------:R-:W-:-:S04]  /*b2d0*/  IMAD.HI.U32 R8, R8, R2, RZ ;  /* 0x0000000208087227 */ /* 0x000fc800078e00ff */
[----:B------:R-:W-:-:S04]  /*b2e0*/  IMAD.MOV R3, RZ, RZ, -R3 ;  /* 0x000000ffff037224 */ /* 0x000fc800078e0a03 */
[----:B------:R-:W-:-:S05]  /*b2f0*/  IMAD R2, R8, R3, R2 ;  /* 0x0000000308027224 */ /* 0x000fca00078e0202 */
[----:B------:R-:W-:-:S13]  /*b300*/  ISETP.GT.U32.AND P1, PT, R7, R2, PT ;  /* 0x000000020700720c */ /* 0x000fda0003f24070 */
[----:B------:R-:W-:Y:S02]  /*b310*/  @!P1 IMAD.IADD R2, R2, 0x1, -R7 ;  /* 0x0000000102029824 */ /* 0x000fe400078e0a07 */
[----:B------:R-:W-:Y:S01]  /*b320*/  @!P1 VIADD R8, R8, 0x1 ;  /* 0x0000000108089836 */ /* 0x000fe20000000000 */
[----:B------:R-:W-:Y:S02]  /*b330*/  ISETP.NE.AND P1, PT, R5, RZ, PT ;  /* 0x000000ff0500720c */ /* 0x000fe40003f25270 */
[----:B------:R-:W-:-:S13]  /*b340*/  ISETP.GE.U32.AND P0, PT, R2, R7, PT ;  /* 0x000000070200720c */ /* 0x000fda0003f06070 */
[----:B------:R-:W-:-:S05]  /*b350*/  @P0 IADD3 R8, R8, 0x1, RZ ;  /* 0x0000000108080810 */ /* 0x000fca0007ffe0ff */
[----:B------:R-:W-:-:S04]  /*b360*/  IMAD.MOV.U32 R2, RZ, RZ, R8 ;  /* 0x000000ffff027224 */ /* 0x000fc800078e0008 */
[----:B------:R-:W-:Y:S01]  /*b370*/  @!P2 IMAD.MOV R2, RZ, RZ, -R2 ;  /* 0x000000ffff02a224 */ /* 0x000fe200078e0a02 */
[----:B------:R-:W-:-:S07]  /*b380*/  @!P1 LOP3.LUT R2, RZ, R5, RZ, 0x33, !PT ;  /* 0x00000005ff029212 */ /* 0x000fce00078e33ff */
.L_x_218:
[----:B------:R-:W-:Y:S05]  /*b390*/  BSYNC B0 ;  /* 0x0000000000007941 */ /* 0x000fea0003800000 */
.L_x_217:
[----:B------:R-:W-:Y:S01]  /*b3a0*/  LOP3.LUT R4, R4, 0xff, RZ, 0xc0, !PT ;  /* 0x000000ff04047812 */ /* 0x000fe200078ec0ff */
[----:B------:R-:W-:Y:S04]  /*b3b0*/  BSSY B7, `(.L_x_219) ;  /* 0x000034e000077945 */ /* 0x000fe80003800000 */
[----:B------:R-:W-:-:S05]  /*b3c0*/  IMAD R3, R4, R2, RZ ;  /* 0x0000000204037224 */ /* 0x000fca00078e02ff */
[----:B------:R-:W-:Y:S01]  /*b3d0*/  VIADDMNMX R0, R3, R2, R0, PT ;  /* 0x0000000203007246 */ /* 0x000fe20003800100 */
[----:B------:R0:W-:Y:S03]  /*b3e0*/  STL [R1+0x10], R3 ;  /* 0x0000100301007387 */ /* 0x0001e60000100800 */
[----:B------:R-:W-:Y:S01]  /*b3f0*/  ISETP.GT.AND P0, PT, R0, R3, PT ;  /* 0x000000030000720c */ /* 0x000fe20003f04270 */
[----:B------:R0:W-:-:S12]  /*b400*/  STL [R1+0x34], R0 ;  /* 0x0000340001007387 */ /* 0x0001d80000100800 */
[----:B0-----:R-:W-:Y:S05]  /*b410*/  @P0 BRA `(.L_x_220) ;  /* 0x0000000000440947 */ /* 0x001fea0003800000 */
[----:B------:R-:W0:Y:S02]  /*b420*/  S2R R3, SR_TID.X ;  /* 0x0000000000037919 */ /* 0x000e240000002100 */
[----:B0-----:R-:W-:-:S04]  /*b430*/  LOP3.LUT R3, R3, 0x7f, RZ, 0xc0, !PT ;  /* 0x0000007f03037812 */ /* 0x001fc800078ec0ff */
[----:B------:R-:W-:-:S13]  /*b440*/  ISETP.NE.AND P0, PT, R3, RZ, PT ;  /* 0x000000ff0300720c */ /* 0x000fda0003f05270 */
[----:B------:R-:W-:Y:S05]  /*b450*/  @P0 BRA `(.L_x_221) ;  /* 0x00000034000c0947 */ /* 0x000fea0003800000 */
[----:B------:R-:W0:Y:S01]  /*b460*/  S2R R5, SR_LANEID ;  /* 0x0000000000057919 */ /* 0x000e220000000000 */
[----:B------:R-:W-:Y:S01]  /*b470*/  VOTEU.ANY UR4, UPT, PT ;  /* 0x0000000000047886 */ /* 0x000fe200038e0100 */
[----:B------:R-:W1:Y:S01]  /*b480*/  LDC.64 R2, c[0x0][0xc60] ;  /* 0x00031800ff027b82 */ /* 0x000e620000000a00 */
[----:B------:R-:W0:Y:S02]  /*b490*/  FLO.U32 R0, UR4 ;  /* 0x0000000400007d00 */ /* 0x000e2400080e0000 */
[----:B0-----:R-:W-:-:S06]  /*b4a0*/  ISETP.EQ.U32.AND P0, PT, R0, R5, PT ;  /* 0x000000050000720c */ /* 0x001fcc0003f02070 */
[----:B------:R-:W1:Y:S07]  /*b4b0*/  POPC R5, UR4 ;  /* 0x0000000400057d09 */ /* 0x000e6e0008000000 */
[----:B-1----:R-:W2:Y:S01]  /*b4c0*/  @P0 ATOMG.E.ADD.STRONG.GPU PT, R3, desc[UR36][R2.64], R5 ;  /* 0x00000005020309a8 */ /* 0x002ea200081ee1e4 */
[----:B------:R-:W0:Y:S02]  /*b4d0*/  S2R R4, SR_LTMASK ;  /* 0x0000000000047919 */ /* 0x000e240000003900 */
[----:B0-----:R-:W-:-:S04]  /*b4e0*/  LOP3.LUT R4, R4, UR4, RZ, 0xc0, !PT ;  /* 0x0000000404047c12 */ /* 0x001fc8000f8ec0ff */
[----:B------:R-:W0:Y:S01]  /*b4f0*/  POPC R7, R4 ;  /* 0x0000000400077309 */ /* 0x000e220000000000 */
[----:B--2---:R-:W0:Y:S02]  /*b500*/  SHFL.IDX PT, R0, R3, R0, 0x1f ;  /* 0x00001f0003007589 */ /* 0x004e2400000e0000 */
[----:B0-----:R-:W-:Y:S01]  /*b510*/  IADD3 R24, R0, UR38, R7 ;  /* 0x0000002600187c10 */ /* 0x001fe2000fffe007 */
[----:B------:R-:W-:Y:S06]  /*b520*/  BRA `(.L_x_221) ;  /* 0x0000003000d87947 */ /* 0x000fec0003800000 */
.L_x_220:
[----:B------:R-:W-:Y:S01]  /*b530*/  VIADD R0, R17, 0x15400 ;  /* 0x0001540011007836 */ /* 0x000fe20000000000 */
[----:B------:R-:W-:Y:S04]  /*b540*/  BSSY B6, `(.L_x_222) ;  /* 0x0000013000067945 */ /* 0x000fe80003800000 */
[----:B------:R-:W-:-:S13]  /*b550*/  LOP3.LUT P0, RZ, R0, 0x1bf, RZ, 0xc0, !PT ;  /* 0x000001bf00ff7812 */ /* 0x000fda000780c0ff */
[----:B------:R-:W-:Y:S05]  /*b560*/  @!P0 BRA `(.L_x_223) ;  /* 0x0000000000408947 */ /* 0x000fea0003800000 */
[----:B------:R-:W-:Y:S01]  /*b570*/  MOV R2, 0x0 ;  /* 0x0000000000027802 */ /* 0x000fe20000000f00 */
[----:B------:R-:W-:Y:S01]  /*b580*/  ULDC.64 UR6, c[0x4][0x88] ;  /* 0x0100220000067ab9 */ /* 0x000fe20000000a00 */
[----:B------:R-:W-:Y:S01]  /*b590*/  ULDC.64 UR8, c[0x4][0x90] ;  /* 0x0100240000087ab9 */ /* 0x000fe20000000a00 */
[----:B------:R-:W-:Y:S01]  /*b5a0*/  ULDC.64 UR4, c[0x4][0x8] ;  /* 0x0100020000047ab9 */ /* 0x000fe20000000a00 */
[----:B------:R-:W-:Y:S01]  /*b5b0*/  IMAD.U32 R4, RZ, RZ, UR6 ;  /* 0x00000006ff047e24 */ /* 0x000fe2000f8e00ff */
[----:B------:R-:W-:Y:S01]  /*b5c0*/  MOV R10, UR4 ;  /* 0x00000004000a7c02 */ /* 0x000fe20008000f00 */
[----:B------:R-:W0:Y:S01]  /*b5d0*/  LDC.64 R2, c[0x4][R2] ;  /* 0x0100000002027b82 */ /* 0x000e220000000a00 */
[----:B------:R-:W-:Y:S02]  /*b5e0*/  IMAD.U32 R5, RZ, RZ, UR7 ;  /* 0x00000007ff057e24 */ /* 0x000fe4000f8e00ff */
[----:B------:R-:W-:Y:S02]  /*b5f0*/  IMAD.U32 R6, RZ, RZ, UR8 ;  /* 0x00000008ff067e24 */ /* 0x000fe4000f8e00ff */
[----:B------:R-:W-:-:S02]  /*b600*/  IMAD.U32 R7, RZ, RZ, UR9 ;  /* 0x00000009ff077e24 */ /* 0x000fc4000f8e00ff */
[----:B------:R-:W-:Y:S02]  /*b610*/  IMAD.U32 R11, RZ, RZ, UR5 ;  /* 0x00000005ff0b7e24 */ /* 0x000fe4000f8e00ff */
[----:B------:R-:W-:Y:S02]  /*b620*/  IMAD.MOV.U32 R8, RZ, RZ, 0x70 ;  /* 0x00000070ff087424 */ /* 0x000fe400078e00ff */
[----:B------:R-:W-:Y:S02]  /*b630*/  IMAD.MOV.U32 R12, RZ, RZ, 0x1 ;  /* 0x00000001ff0c7424 */ /* 0x000fe400078e00ff */
[----:B------:R-:W-:-:S07]  /*b640*/  IMAD.MOV.U32 R13, RZ, RZ, RZ ;  /* 0x000000ffff0d7224 */ /* 0x000fce00078e00ff */
[----:B------:R-:W-:-:S07]  /*b650*/  LEPC R20, `(.L_x_223) ;  /* 0x000000001014794e */ /* 0x000fce0000000000 */
[----:B0-----:R-:W-:Y:S05]  /*b660*/  CALL.ABS.NOINC R2 ;  /* 0x0000000002007343 */ /* 0x001fea0003c00000 */
.L_x_223:
[----:B------:R-:W-:Y:S05]  /*b670*/  BSYNC B6 ;  /* 0x0000000000067941 */ /* 0x000fea0003800000 */
.L_x_222:
        /* <DEDUP_REMOVED lines=8> */
[----:B------:R0:W1:Y:S01]  /*b700*/  LDC.64 R2, c[0x4][R23] ;  /* 0x0100000017027b82 */ /* 0x0000620000000a00 */
[----:B------:R-:W-:Y:S01]  /*b710*/  IMAD.U32 R4, RZ, RZ, UR6 ;  /* 0x00000006ff047e24 */ /* 0x000fe2000f8e00ff */
[----:B------:R-:W-:Y:S01]  /*b720*/  MOV R6, UR8 ;  /* 0x0000000800067c02 */ /* 0x000fe20008000f00 */
[----:B------:R-:W-:Y:S02]  /*b730*/  IMAD.U32 R5, RZ, RZ, UR7 ;  /* 0x00000007ff057e24 */ /* 0x000fe4000f8e00ff */
[----:B------:R-:W-:Y:S02]  /*b740*/  IMAD.U32 R7, RZ, RZ, UR9 ;  /* 0x00000009ff077e24 */ /* 0x000fe4000f8e00ff */
[----:B------:R-:W-:-:S02]  /*b750*/  IMAD.U32 R10, RZ, RZ, UR4 ;  /* 0x00000004ff0a7e24 */ /* 0x000fc4000f8e00ff */
[----:B------:R-:W-:Y:S02]  /*b760*/  IMAD.U32 R11, RZ, RZ, UR5 ;  /* 0x00000005ff0b7e24 */ /* 0x000fe4000f8e00ff */
[----:B------:R-:W-:Y:S02]  /*b770*/  IMAD.MOV.U32 R8, RZ, RZ, 0x70 ;  /* 0x00000070ff087424 */ /* 0x000fe400078e00ff */
[----:B------:R-:W-:Y:S02]  /*b780*/  IMAD.MOV.U32 R12, RZ, RZ, 0x1 ;  /* 0x00000001ff0c7424 */ /* 0x000fe400078e00ff */
[----:B0-----:R-:W-:-:S07]  /*b790*/  IMAD.MOV.U32 R13, RZ, RZ, RZ ;  /* 0x000000ffff0d7224 */ /* 0x001fce00078e00ff */
[----:B------:R-:W-:-:S07]  /*b7a0*/  LEPC R20, `(.L_x_226) ;  /* 0x000000001014794e */ /* 0x000fce0000000000 */
[----:B-1----:R-:W-:Y:S05]  /*b7b0*/  CALL.ABS.NOINC R2 ;  /* 0x0000000002007343 */ /* 0x002fea0003c00000 */
.L_x_226:
[----:B------:R0:W1:Y:S01]  /*b7c0*/  LDC.64 R2, c[0x4][R23] ;  /* 0x0100000017027b82 */ /* 0x0000620000000a00 */
[----:B------:R-:W-:Y:S01]  /*b7d0*/  ULDC.64 UR6, c[0x4][0x88] ;  /* 0x0100220000067ab9 */ /* 0x000fe20000000a00 */
[----:B------:R-:W-:Y:S01]  /*b7e0*/  ULDC.64 UR8, c[0x4][0x90] ;  /* 0x0100240000087ab9 */ /* 0x000fe20000000a00 */
[----:B------:R-:W-:Y:S01]  /*b7f0*/  ULDC.64 UR4, c[0x4][0x18] ;  /* 0x0100060000047ab9 */ /* 0x000fe20000000a00 */
        /* <DEDUP_REMOVED lines=11> */
.L_x_225:
[----:B------:R-:W-:Y:S05]  /*b8b0*/  BSYNC B6 ;  /* 0x0000000000067941 */ /* 0x000fea0003800000 */
.L_x_224:
[----:B------:R0:W2:Y:S01]  /*b8c0*/  LDL R20, [R1+0x4] ;  /* 0x0000040001147983 */ /* 0x0000a20000100800 */
[----:B------:R-:W-:Y:S01]  /*b8d0*/  ULDC.64 UR4, c[0x0][0x9f8] ;  /* 0x00027e0000047ab9 */ /* 0x000fe20000000a00 */
[----:B------:R-:W1:Y:S01]  /*b8e0*/  LDC R5, c[0x0][0x430] ;  /* 0x00010c00ff057b82 */ /* 0x000e620000000800 */
[----:B------:R-:W-:Y:S01]  /*b8f0*/  ISETP.NE.U32.AND P0, PT, RZ, UR4, PT ;  /* 0x00000004ff007c0c */ /* 0x000fe2000bf05070 */
[----:B------:R-:W3:Y:S03]  /*b900*/  LDL R2, [R1+0x34] ;  /* 0x0000340001027983 */ /* 0x000ee60000100800 */
[----:B------:R-:W-:Y:S01]  /*b910*/  ISETP.NE.AND.EX P0, PT, RZ, UR5, PT, P0 ;  /* 0x00000005ff007c0c */ /* 0x000fe2000bf05300 */
[----:B------:R-:W4:Y:S04]  /*b920*/  LDL R4, [R1+0xc] ;  /* 0x00000c0001047983 */ /* 0x000f280000100800 */
[----:B------:R-:W4:Y:S04]  /*b930*/  LDL R21, [R1+0x14] ;  /* 0x0000140001157983 */ /* 0x000f280000100800 */
[----:B------:R-:W4:Y:S04]  /*b940*/  LDL R9, [R1+0x48] ;  /* 0x0000480001097983 */ /* 0x000f280000100800 */
[----:B------:R-:W-:Y:S01]  /*b950*/  @P0 IADD3 R18, P1, R18, UR4, RZ ;  /* 0x0000000412120c10 */ /* 0x000fe2000ff3e0ff */
[----:B------:R-:W0:Y:S01]  /*b960*/  S2R R23, SR_TID.X ;  /* 0x0000000000177919 */ /* 0x000e220000002100 */
[----:B------:R-:W-:Y:S01]  /*b970*/  LOP3.LUT R16, R16, 0xffffffef, RZ, 0xc0, !PT ;  /* 0xffffffef10107812 */ /* 0x000fe200078ec0ff */
[----:B------:R-:W-:Y:S01]  /*b980*/  ULDC UR4, c[0x0][0x2f4] ;  /* 0x0000bd0000047ab9 */ /* 0x000fe20000000800 */
[----:B------:R-:W-:-:S02]  /*b990*/  @P0 IADD3.X R19, R19, UR5, RZ, P1, !PT ;  /* 0x0000000513130c10 */ /* 0x000fc40008ffe4ff */
[----:B-1----:R-:W-:-:S13]  /*b9a0*/  ISETP.NE.AND P2, PT, R5, 0x1, PT ;  /* 0x000000010500780c */ /* 0x002fda0003f45270 */
[----:B------:R-:W1:Y:S01]  /*b9b0*/  @P2 LDC R3, c[0x0][0x434] ;  /* 0x00010d00ff032b82 */ /* 0x000e620000000800 */
[----:B--2---:R-:W2:Y:S01]  /*b9c0*/  @P0 LDG.E R20, desc[UR36][R18.64] ;  /* 0x0000002412140981 */ /* 0x004ea2000c1e1900 */
[C---:B0-----:R-:W-:Y:S02]  /*b9d0*/  LOP3.LUT R0, R23.reuse, 0x7f, RZ, 0xc0, !PT ;  /* 0x0000007f17007812 */ /* 0x041fe400078ec0ff */
[----:B------:R-:W-:Y:S01]  /*b9e0*/  SHF.L.U32 R6, R23, 0x5, RZ ;  /* 0x0000000517067819 */ /* 0x000fe200000006ff */
[----:B---3--:R-:W-:-:S03]  /*b9f0*/  VIADD R23, R2, 0xffffffff ;  /* 0xffffffff02177836 */ /* 0x008fc60000000000 */
[----:B------:R-:W0:Y:S01]  /*ba00*/  @P2 LDC R2, c[0x0][0x438] ;  /* 0x00010e00ff022b82 */ /* 0x000e220000000800 */
[----:B------:R-:W-:Y:S01]  /*ba10*/  SHF.R.U32.HI R0, RZ, 0x2, R0 ;  /* 0x00000002ff007819 */ /* 0x000fe20000011600 */
[----:B------:R-:W-:Y:S01]  /*ba20*/  IMAD.SHL.U32 R8, R23, 0x80, RZ ;  /* 0x0000008017087824 */ /* 0x000fe200078e00ff */
[----:B------:R-:W-:-:S04]  /*ba30*/  LOP3.LUT R6, R6, 0x60, RZ, 0xc0, !PT ;  /* 0x0000006006067812 */ /* 0x000fc800078ec0ff */
[----:B------:R-:W-:Y:S02]  /*ba40*/  LOP3.LUT R0, R8, R0, R6, 0xfe, !PT ;  /* 0x0000000008007212 */ /* 0x000fe400078efe06 */
[----:B------:R-:W-:-:S04]  /*ba50*/  @P2 LOP3.LUT R16, R16, 0x10, RZ, 0xfc, !PT ;  /* 0x0000001010102812 */ /* 0x000fc800078efcff */
[----:B------:R-:W-:Y:S01]  /*ba60*/  LOP3.LUT R16, R16, 0xfffffff7, RZ, 0xc0, !PT ;  /* 0xfffffff710107812 */ /* 0x000fe200078ec0ff */
[----:B------:R-:W-:Y:S01]  /*ba70*/  UMOV UR5, 0xffffffff ;  /* 0xffffffff00057882 */ /* 0x000fe20000000000 */
[----:B--2---:R-:W-:Y:S01]  /*ba80*/  @P0 STL [R1+0x4], R20 ;  /* 0x0000041401000387 */ /* 0x004fe20000100800 */
[C---:B----4-:R-:W-:Y:S01]  /*ba90*/  ISETP.GE.AND P0, PT, R0.reuse, R4, PT ;  /* 0x000000040000720c */ /* 0x050fe20003f06270 */
[----:B------:R-:W-:-:S04]  /*baa0*/  IMAD.IADD R0, R0, 0x1, R21 ;  /* 0x0000000100007824 */ /* 0x000fc800078e0215 */
[----:B-1----:R-:W-:-:S04]  /*bab0*/  @P2 IMAD.HI.U32 R3, R0, R3, RZ ;  /* 0x0000000300032227 */ /* 0x002fc800078e00ff */
[----:B------:R-:W-:Y:S01]  /*bac0*/  IMAD.MOV.U32 R6, RZ, RZ, R0 ;  /* 0x000000ffff067224 */ /* 0x000fe200078e0000 */
[----:B0-----:R-:W-:-:S03]  /*bad0*/  @P2 SHF.R.U32.HI R6, RZ, R2, R3 ;  /* 0x00000002ff062219 */ /* 0x001fc60000011603 */
[----:B------:R-:W0:Y:S02]  /*bae0*/  @!P0 LDC.64 R2, c[0x0][0x428] ;  /* 0x00010a00ff028b82 */ /* 0x000e240000000a00 */
[----:B------:R-:W-:-:S04]  /*baf0*/  IMAD.MOV R4, RZ, RZ, -R6 ;  /* 0x000000ffff047224 */ /* 0x000fc800078e0a06 */
[----:B------:R-:W-:Y:S01]  /*bb00*/  IMAD R4, R5, R4, R0 ;  /* 0x0000000405047224 */ /* 0x000fe200078e0200 */
[----:B------:R-:W-:Y:S02]  /*bb10*/  SHF.R.S32.HI R5, RZ, 0x1f, R20 ;  /* 0x0000001fff057819 */ /* 0x000fe40000011414 */
[----:B------:R-:W-:-:S03]  /*bb20*/  @!P0 SHF.R.S32.HI R7, RZ, 0x1f, R6 ;  /* 0x0000001fff078819 */ /* 0x000fc60000011406 */
[----:B------:R1:W-:Y:S01]  /*bb30*/  STL [R1+0x18], R5 ;  /* 0x0000180501007387 */ /* 0x0003e20000100800 */
[-C--:B0-----:R-:W-:Y:S02]  /*bb40*/  @!P0 IMAD R0, R5, R2.reuse, RZ ;  /* 0x0000000205008224 */ /* 0x081fe400078e02ff */
[----:B-1----:R-:W0:Y:S01]  /*bb50*/  S2R R5, SR_TID.X ;  /* 0x0000000000057919 */ /* 0x002e220000002100 */
[----:B------:R-:W-:-:S04]  /*bb60*/  @!P0 IMAD.WIDE.U32 R6, R20, R2, R6 ;  /* 0x0000000214068225 */ /* 0x000fc800078e0006 */
[----:B------:R-:W-:Y:S02]  /*bb70*/  @!P0 IMAD R0, R20, R3, R0 ;  /* 0x0000000314008224 */ /* 0x000fe400078e0200 */
[----:B------:R-:W1:Y:S02]  /*bb80*/  @!P0 LDC.64 R2, c[0x0][0x418] ;  /* 0x00010600ff028b82 */ /* 0x000e640000000a00 */
[----:B------:R-:W-:Y:S01]  /*bb90*/  @!P0 IMAD.IADD R0, R7, 0x1, R0 ;  /* 0x0000000107008824 */ /* 0x000fe200078e0200 */
[----:B------:R-:W-:Y:S02]  /*bba0*/  ISETP.NE.AND P2, PT, R9, 0x3, PT ;  /* 0x000000030900780c */ /* 0x000fe40003f45270 */
[C---:B-1----:R-:W-:Y:S02]  /*bbb0*/  @!P0 LEA R2, P1, R6.reuse, R2, 0x2 ;  /* 0x0000000206028211 */ /* 0x042fe400078210ff */
[----:B0-----:R-:W-:Y:S02]  /*bbc0*/  SHF.L.U32 R5, R5, 0x3, RZ ;  /* 0x0000000305057819 */ /* 0x001fe400000006ff */
[----:B------:R-:W-:Y:S01]  /*bbd0*/  @!P0 LEA.HI.X R3, R6, R3, R0, 0x2, P1 ;  /* 0x0000000306038211 */ /* 0x000fe200008f1400 */
[----:B------:R-:W-:Y:S01]  /*bbe0*/  IMAD.MOV.U32 R0, RZ, RZ, RZ ;  /* 0x000000ffff007224 */ /* 0x000fe200078e00ff */
[----:B------:R-:W-:-:S05]  /*bbf0*/  LOP3.LUT R5, R5, 0x18, RZ, 0xc0, !PT ;  /* 0x0000001805057812 */ /* 0x000fca00078ec0ff */
[----:B------:R0:W5:Y:S01]  /*bc00*/  @!P0 LDG.E R0, desc[UR36][R2.64] ;  /* 0x0000002402008981 */ /* 0x000162000c1e1900 */
[C---:B------:R-:W-:Y:S02]  /*bc10*/  ISETP.GE.AND P0, PT, R5.reuse, UR4, PT ;  /* 0x0000000405007c0c */ /* 0x040fe4000bf06270 */
[----:B------:R-:W-:Y:S02]  /*bc20*/  @P2 LOP3.LUT R16, R16, 0x8, RZ, 0xfc, !PT ;  /* 0x0000000810102812 */ /* 0x000fe400078efcff */
[C---:B------:R-:W-:Y:S02]  /*bc30*/  LOP3.LUT R9, R5.reuse, 0x20, RZ, 0xfc, !PT ;  /* 0x0000002005097812 */ /* 0x040fe400078efcff */
[----:B------:R-:W-:Y:S02]  /*bc40*/  LOP3.LUT R16, R16, 0xfffffffb, RZ, 0xc0, !PT ;  /* 0xfffffffb10107812 */ /* 0x000fe400078ec0ff */
[----:B------:R-:W-:Y:S02]  /*bc50*/  LOP3.LUT R5, R5, 0x40, RZ, 0xfc, !PT ;  /* 0x0000004005057812 */ /* 0x000fe400078efcff */
[----:B------:R-:W-:-:S03]  /*bc60*/  ISETP.GE.AND P1, PT, R9, UR4, PT ;  /* 0x0000000409007c0c */ /* 0x000fc6000bf26270 */
[----:B------:R-:W-:Y:S02]  /*bc70*/  @P0 LOP3.LUT R16, R16, 0x4, RZ, 0xfc, !PT ;  /* 0x0000000410100812 */ /* 0x000fe400078efcff */
[----:B------:R-:W-:Y:S02]  /*bc80*/  ISETP.GE.AND P0, PT, R5, UR4, PT ;  /* 0x0000000405007c0c */ /* 0x000fe4000bf06270 */
[----:B------:R-:W-:-:S04]  /*bc90*/  LOP3.LUT R16, R16, 0xfffffffe, RZ, 0xc0, !PT ;  /* 0xfffffffe10107812 */ /* 0x000fc800078ec0ff */
[----:B------:R-:W-:-:S04]  /*bca0*/  LOP3.LUT R16, R16, 0xfffffffd, RZ, 0xc0, !PT ;  /* 0xfffffffd10107812 */ /* 0x000fc800078ec0ff */
[----:B------:R-:W-:-:S04]  /*bcb0*/  @P1 LOP3.LUT R16, R16, 0x2, RZ, 0xfc, !PT ;  /* 0x0000000210101812 */ /* 0x000fc800078efcff */
[----:B------:R-:W-:Y:S01]  /*bcc0*/  @P0 LOP3.LUT R16, R16, 0x1, RZ, 0xfc, !PT ;  /* 0x0000000110100812 */ /* 0x000fe200078efcff */
[----:B0-----:R-:W-:Y:S06]  /*bcd0*/  BRA.DIV UR5, `(.L_x_227) ;  /* 0x0000003e05587947 */ /* 0x001fec000b800000 */
.L_x_291:
[----:B------:R-:W-:Y:S01]  /*bce0*/  LOP3.LUT R26, R26, 0xffff, RZ, 0xc0, !PT ;  /* 0x0000ffff1a1a7812 */ /* 0x000fe200078ec0ff */
[----:B------:R-:W-:Y:S06]  /*bcf0*/  @!P2 BRA `(.L_x_228) ;  /* 0x000000000004a947 */ /* 0x000fec0003800000 */
[----:B------:R-:W-:Y:S01]  /*bd00*/  BPT.TRAP 0x1 ;  /* 0x000000040000795c */ /* 0x000fe20000300000 */
.L_x_228:
[----:B------:R-:W-:Y:S01]  /*bd10*/  SHF.R.S32.HI R5, RZ, 0x1f, R4 ;  /* 0x0000001fff057819 */ /* 0x000fe20000011404 */
[----:B------:R-:W-:Y:S01]  /*bd20*/  ULDC.64 UR4, c[0x0][0x328] ;  /* 0x0000ca0000047ab9 */ /* 0x000fe20000000a00 */
[----:B------:R-:W-:Y:S01]  /*bd30*/  ULDC.64 UR6, c[0x0][0x318] ;  /* 0x0000c60000067ab9 */ /* 0x000fe20000000a00 */
[----:B------:R-:W-:Y:S01]  /*bd40*/  IMAD.WIDE.U32 R2, R4, UR4, RZ ;  /* 0x0000000404027c25 */ /* 0x000fe2000f8e00ff */
[----:B------:R-:W-:Y:S03]  /*bd50*/  BSSY B0, `(.L_x_229) ;  /* 0x0000013000007945 */ /* 0x000fe60003800000 */
[----:B------:R-:W-:-:S04]  /*bd60*/  IMAD R6, R5, UR4, RZ ;  /* 0x0000000405067c24 */ /* 0x000fc8000f8e02ff */
[----:B------:R-:W-:Y:S01]  /*bd70*/  IMAD R6, R4, UR5, R6 ;  /* 0x0000000504067c24 */ /* 0x000fe2000f8e0206 */
[----:B------:R-:W-:-:S03]  /*bd80*/  ULDC.64 UR4, c[0x0][0x338] ;  /* 0x0000ce0000047ab9 */ /* 0x000fc60000000a00 */
[----:B------:R-:W-:Y:S01]  /*bd90*/  IMAD.IADD R3, R3, 0x1, R6 ;  /* 0x0000000103037824 */ /* 0x000fe200078e0206 */
[----:B-----5:R-:W-:Y:S01]  /*bda0*/  SHF.R.S32.HI R6, RZ, 0x1f, R0 ;  /* 0x0000001fff067819 */ /* 0x020fe20000011400 */
[----:B------:R-:W-:-:S04]  /*bdb0*/  IMAD.WIDE.U32 R2, R0, UR4, R2 ;  /* 0x0000000400027c25 */ /* 0x000fc8000f8e0002 */
[----:B------:R-:W-:-:S04]  /*bdc0*/  IMAD R7, R6, UR4, RZ ;  /* 0x0000000406077c24 */ /* 0x000fc8000f8e02ff */
[----:B------:R-:W-:Y:S01]  /*bdd0*/  IMAD R7, R0, UR5, R7 ;  /* 0x0000000500077c24 */ /* 0x000fe2000f8e0207 */
[----:B------:R-:W-:-:S03]  /*bde0*/  ULDC.64 UR4, c[0x0][0x330] ;  /* 0x0000cc0000047ab9 */ /* 0x000fc60000000a00 */
[----:B------:R-:W-:Y:S02]  /*bdf0*/  IMAD.IADD R3, R3, 0x1, R7 ;  /* 0x0000000103037824 */ /* 0x000fe400078e0207 */
[----:B------:R-:W-:-:S04]  /*be00*/  IMAD.WIDE.U32 R2, R26, UR4, R2 ;  /* 0x000000041a027c25 */ /* 0x000fc8000f8e0002 */
[----:B------:R-:W-:Y:S01]  /*be10*/  IMAD R19, R26, UR5, R3 ;  /* 0x000000051a137c24 */ /* 0x000fe2000f8e0203 */
[C---:B------:R-:W-:Y:S02]  /*be20*/  LEA R18, P0, R2.reuse, UR6, 0x1 ;  /* 0x0000000602127c11 */ /* 0x040fe4000f8008ff */
[----:B------:R-:W-:Y:S02]  /*be30*/  SHF.L.U32 R3, R29, 0x1f, RZ ;  /* 0x0000001f1d037819 */ /* 0x000fe400000006ff */
[----:B------:R-:W-:Y:S01]  /*be40*/  LEA.HI.X R19, R2, UR7, R19, 0x1, P0 ;  /* 0x0000000702137c11 */ /* 0x000fe200080f0c13 */
[----:B------:R-:W-:-:S07]  /*be50*/  IMAD R2, R22, 0x8, R17 ;  /* 0x0000000816027824 */ /* 0x000fce00078e0211 */
[----:B------:R-:W0:Y:S02]  /*be60*/  SYNCS.PHASECHK.TRANS64.TRYWAIT P0, [R2+URZ+0x2d840], R3 ;  /* 0x02d84003020075a7 */ /* 0x000e24000800017f */
[----:B0-----:R-:W-:Y:S05]  /*be70*/  @!P0 BRA `(.L_x_230) ;  /* 0x0000003c00248947 */ /* 0x001fea0003800000 */
.L_x_292:
[----:B------:R-:W-:Y:S05]  /*be80*/  BSYNC B0 ;  /* 0x0000000000007941 */ /* 0x000fea0003800000 */
.L_x_229:
[----:B------:R-:W2:Y:S01]  /*be90*/  LDL R12, [R1+0xc] ;  /* 0x00000c00010c7983 */ /* 0x000ea20000100800 */
[----:B------:R-:W-:Y:S01]  /*bea0*/  ULDC.64 UR4, c[0x0][0x300] ;  /* 0x0000c00000047ab9 */ /* 0x000fe20000000a00 */
[----:B------:R-:W-:Y:S01]  /*beb0*/  ULDC.64 UR6, c[0x0][0x2e8] ;  /* 0x0000ba0000067ab9 */ /* 0x000fe20000000a00 */
[----:B------:R-:W-:Y:S01]  /*bec0*/  IMAD R5, R5, UR4, RZ ;  /* 0x0000000405057c24 */ /* 0x000fe2000f8e02ff */
[----:B------:R-:W1:Y:S01]  /*bed0*/  S2R R7, SR_TID.X ;  /* 0x0000000000077919 */ /* 0x000e620000002100 */
[----:B------:R-:W-:Y:S02]  /*bee0*/  LOP3.LUT P4, RZ, R16, 0x4, RZ, 0xc0, !PT ;  /* 0x0000000410ff7812 */ /* 0x000fe4000788c0ff */
[C---:B0-----:R-:W-:Y:S01]  /*bef0*/  IMAD R3, R4.reuse, UR5, R5 ;  /* 0x0000000504037c24 */ /* 0x041fe2000f8e0205 */
[----:B------:R-:W0:Y:S01]  /*bf00*/  S2R R9, SR_TID.X ;  /* 0x0000000000097919 */ /* 0x000e220000002100 */
[----:B------:R-:W-:Y:S01]  /*bf10*/  IMAD.WIDE.U32 R4, R4, UR4, RZ ;  /* 0x0000000404047c25 */ /* 0x000fe2000f8e00ff */
[----:B------:R-:W-:Y:S01]  /*bf20*/  ULDC.64 UR4, c[0x0][0x310] ;  /* 0x0000c40000047ab9 */ /* 0x000fe20000000a00 */
[----:B------:R-:W-:-:S02]  /*bf30*/  LOP3.LUT P3, RZ, R16, 0x2, RZ, 0xc0, !PT ;  /* 0x0000000210ff7812 */ /* 0x000fc4000786c0ff */
[----:B------:R-:W-:Y:S01]  /*bf40*/  IMAD.IADD R5, R5, 0x1, R3 ;  /* 0x0000000105057824 */ /* 0x000fe200078e0203 */
[----:B------:R-:W-:Y:S01]  /*bf50*/  LOP3.LUT P2, RZ, R16, 0x1, RZ, 0xc0, !PT ;  /* 0x0000000110ff7812 */ /* 0x000fe2000784c0ff */
[----:B------:R-:W-:Y:S02]  /*bf60*/  IMAD R6, R6, UR4, RZ ;  /* 0x0000000406067c24 */ /* 0x000fe4000f8e02ff */
[----:B------:R-:W-:-:S04]  /*bf70*/  IMAD.WIDE.U32 R4, R0, UR4, R4 ;  /* 0x0000000400047c25 */ /* 0x000fc8000f8e0004 */
[----:B------:R-:W-:Y:S01]  /*bf80*/  IMAD R0, R0, UR5, R6 ;  /* 0x0000000500007c24 */ /* 0x000fe2000f8e0206 */
[----:B------:R-:W-:-:S03]  /*bf90*/  ULDC.64 UR4, c[0x0][0x308] ;  /* 0x0000c20000047ab9 */ /* 0x000fc60000000a00 */
[----:B------:R-:W-:Y:S02]  /*bfa0*/  IMAD.IADD R5, R5, 0x1, R0 ;  /* 0x0000000105057824 */ /* 0x000fe400078e0200 */
[----:B------:R-:W-:Y:S01]  /*bfb0*/  IMAD.WIDE.U32 R4, R26, UR4, R4 ;  /* 0x000000041a047c25 */ /* 0x000fe2000f8e0004 */
[----:B------:R-:W-:-:S03]  /*bfc0*/  UMOV UR4, 0xffffffff ;  /* 0xffffffff00047882 */ /* 0x000fc60000000000 */
[----:B------:R-:W-:Y:S01]  /*bfd0*/  IMAD R6, R26, UR5, R5 ;  /* 0x000000051a067c24 */ /* 0x000fe2000f8e0205 */
[C---:B------:R-:W-:Y:S02]  /*bfe0*/  LEA R0, P0, R4.reuse, UR6, 0x1 ;  /* 0x0000000604007c11 */ /* 0x040fe4000f8008ff */
[----:B-1----:R-:W-:Y:S02]  /*bff0*/  LOP3.LUT R11, R7, 0x7f, RZ, 0xc0, !PT ;  /* 0x0000007f070b7812 */ /* 0x002fe400078ec0ff */
[----:B------:R-:W-:Y:S01]  /*c000*/  LEA.HI.X R6, R4, UR7, R6, 0x1, P0 ;  /* 0x0000000704067c11 */ /* 0x000fe200080f0c06 */
[C---:B0-----:R-:W-:Y:S01]  /*c010*/  IMAD.SHL.U32 R7, R9.reuse, 0x8, RZ ;  /* 0x0000000809077824 */ /* 0x041fe200078e00ff */
[----:B------:R-:W-:Y:S01]  /*c020*/  SHF.R.U32.HI R11, RZ, 0x2, R11 ;  /* 0x00000002ff0b7819 */ /* 0x000fe2000001160b */
[----:B------:R-:W-:-:S03]  /*c030*/  IMAD.SHL.U32 R10, R9, 0x8, RZ ;  /* 0x00000008090a7824 */ /* 0x000fc600078e00ff */
[----:B------:R-:W-:-:S04]  /*c040*/  LOP3.LUT R7, R7, 0xd8, RZ, 0xc0, !PT ;  /* 0x000000d807077812 */ /* 0x000fc800078ec0ff */
[----:B------:R-:W-:Y:S02]  /*c050*/  LOP3.LUT R7, R7, 0x18, R9, 0x78, !PT ;  /* 0x0000001807077812 */ /* 0x000fe400078e7809 */
[----:B------:R-:W-:Y:S02]  /*c060*/  SHF.L.U32 R9, R9, 0x3, RZ ;  /* 0x0000000309097819 */ /* 0x000fe400000006ff */
[----:B------:R-:W-:Y:S02]  /*c070*/  LOP3.LUT R7, R7, 0x320, R10, 0xf8, !PT ;  /* 0x0000032007077812 */ /* 0x000fe400078ef80a */
[----:B------:R-:W-:-:S03]  /*c080*/  LOP3.LUT R9, R9, 0x18, RZ, 0xc0, !PT ;  /* 0x0000001809097812 */ /* 0x000fc600078ec0ff */
[----:B------:R-:W-:Y:S01]  /*c090*/  IMAD R7, R22, 0x3000, R7 ;  /* 0x0000300016077824 */ /* 0x000fe200078e0207 */
[----:B--2---:R-:W-:-:S04]  /*c0a0*/  IADD3 R3, -R11, R12, -R8 ;  /* 0x0000000c0b037210 */ /* 0x004fc80007ffe908 */
[----:B------:R-:W-:Y:S01]  /*c0b0*/  ISETP.GE.AND P0, PT, R3, 0x1, PT ;  /* 0x000000010300780c */ /* 0x000fe20003f06270 */
[----:B------:R-:W-:-:S12]  /*c0c0*/  BRA.DIV UR4, `(.L_x_231) ;  /* 0x0000003a04a47947 */ /* 0x000fd8000b800000 */
[----:B------:R-:W0:Y:S01]  /*c0d0*/  SHFL.IDX PT, R5, R0, RZ, 0x1c1f ;  /* 0x001c1fff00057589 */ /* 0x000e2200000e0000 */
[----:B------:R-:W-:-:S03]  /*c0e0*/  @P0 IMAD R8, R7, 0x2, R17 ;  /* 0x0000000207080824 */ /* 0x000fc600078e0211 */
[----:B------:R-:W1:Y:S01]  /*c0f0*/  SHFL.IDX PT, R4, R6, RZ, 0x1c1f ;  /* 0x001c1fff06047589 */ /* 0x000e6200000e0000 */
[----:B0-----:R-:W-:-:S05]  /*c100*/  @P0 LEA R5, P1, R9, R5, 0x1 ;  /* 0x0000000509050211 */ /* 0x001fca00078208ff */
[----:B-1----:R-:W-:Y:S01]  /*c110*/  @P0 IMAD.X R4, RZ, RZ, R4, P1 ;  /* 0x000000ffff040224 */ /* 0x002fe200008e0604 */
[----:B------:R-:W-:-:S04]  /*c120*/  ISETP.GE.AND P1, PT, R3, 0x21, PT ;  /* 0x000000210300780c */ /* 0x000fc80003f26270 */
[----:B------:R-:W-:-:S04]  /*c130*/  @P0 LOP3.LUT R5, R5, R4, RZ, 0x3c, !PT ;  /* 0x0000000405050212 */ /* 0x000fc800078e3cff */
[----:B------:R-:W-:-:S04]  /*c140*/  @P0 LOP3.LUT R4, R5, R4, RZ, 0x3c, !PT ;  /* 0x0000000405040212 */ /* 0x000fc800078e3cff */
[----:B------:R-:W-:-:S05]  /*c150*/  @P0 LOP3.LUT R5, R5, R4, RZ, 0x3c, !PT ;  /* 0x0000000405050212 */ /* 0x000fca00078e3cff */
[----:B------:R-:W-:Y:S01]  /*c160*/  @!PT LDS RZ, [RZ] ;  /* 0x00000000fffff984 */ /* 0x000fe20000000800 */
[----:B------:R-:W-:Y:S04]  /*c170*/  @P0 LDGSTS.E.BYPASS.LTC128B.128 [R8+0x15400], desc[UR36][R4.64], !P4 ;  /* 0x1540000004080fae */ /* 0x000fe8000e101d64 */
[----:B------:R-:W-:Y:S04]  /*c180*/  @P0 LDGSTS.E.BYPASS.LTC128B.128 [R8+0x17400], desc[UR36][R4.64+0x40], !P3 ;  /* 0x1740004004080fae */ /* 0x000fe8000d901d64 */
[----:B------:R0:W-:Y:S04]  /*c190*/  @P0 LDGSTS.E.BYPASS.LTC128B.128 [R8+0x19400], desc[UR36][R4.64+0x80], !P2 ;  /* 0x1940008004080fae */ /* 0x0001e8000d101d64 */
[----:B0-----:R-:W0:Y:S01]  /*c1a0*/  SHFL.IDX PT, R5, R0, 0x1, 0x1c1f ;  /* 0x003c1f0000057f89 */ /* 0x001e2200000e0000 */
[----:B------:R-:W-:-:S03]  /*c1b0*/  @P1 IMAD R8, R7, 0x2, R17 ;  /* 0x0000000207081824 */ /* 0x000fc600078e0211 */
[----:B------:R-:W1:Y:S01]  /*c1c0*/  SHFL.IDX PT, R4, R6, 0x1, 0x1c1f ;  /* 0x003c1f0006047f89 */ /* 0x000e6200000e0000 */
[----:B0-----:R-:W-:-:S05]  /*c1d0*/  @P1 LEA R5, P0, R9, R5, 0x1 ;  /* 0x0000000509051211 */ /* 0x001fca00078008ff */
[----:B-1----:R-:W-:-:S05]  /*c1e0*/  @P1 IMAD.X R4, RZ, RZ, R4, P0 ;  /* 0x000000ffff041224 */ /* 0x002fca00000e0604 */
[----:B------:R-:W-:-:S04]  /*c1f0*/  @P1 LOP3.LUT R5, R5, R4, RZ, 0x3c, !PT ;  /* 0x0000000405051212 */ /* 0x000fc800078e3cff */
[----:B------:R-:W-:-:S04]  /*c200*/  @P1 LOP3.LUT R4, R5, R4, RZ, 0x3c, !PT ;  /* 0x0000000405041212 */ /* 0x000fc800078e3cff */
[----:B------:R-:W-:-:S05]  /*c210*/  @P1 LOP3.LUT R5, R5, R4, RZ, 0x3c, !PT ;  /* 0x0000000405051212 */ /* 0x000fca00078e3cff */
[----:B------:R-:W-:Y:S04]  /*c220*/  @P1 LDGSTS.E.BYPASS.LTC128B.128 [R8+0x15c00], desc[UR36][R4.64], !P4 ;  /* 0x15c0000004081fae */ /* 0x000fe8000e101d64 */
[----:B------:R-:W-:Y:S04]  /*c230*/  @P1 LDGSTS.E.BYPASS.LTC128B.128 [R8+0x17c00], desc[UR36][R4.64+0x40], !P3 ;  /* 0x17c0004004081fae */ /* 0x000fe8000d901d64 */
[----:B------:R0:W-:Y:S01]  /*c240*/  @P1 LDGSTS.E.BYPASS.LTC128B.128 [R8+0x19c00], desc[UR36][R4.64+0x80], !P2 ;  /* 0x19c0008004081fae */ /* 0x0001e2000d101d64 */
[----:B------:R-:W-:-:S03]  /*c250*/  ISETP.GE.AND P1, PT, R3, 0x41, PT ;  /* 0x000000410300780c */ /* 0x000fc60003f26270 */
[----:B0-----:R-:W0:Y:S10]  /*c260*/  SHFL.IDX PT, R5, R0, 0x2, 0x1c1f ;  /* 0x005c1f0000057f89 */ /* 0x001e3400000e0000 */
[----:B------:R-:W-:Y:S01]  /*c270*/  @P1 IMAD R8, R7, 0x2, R17 ;  /* 0x0000000207081824 */ /* 0x000fe200078e0211 */
[----:B------:R-:W1:Y:S04]  /*c280*/  SHFL.IDX PT, R4, R6, 0x2, 0x1c1f ;  /* 0x005c1f0006047f89 */ /* 0x000e6800000e0000 */
[----:B------:R-:W2:Y:S04]  /*c290*/  SHFL.IDX PT, R6, R6, 0x3, 0x1c1f ;  /* 0x007c1f0006067f89 */ /* 0x000ea800000e0000 */
[----:B------:R-:W3:Y:S01]  /*c2a0*/  SHFL.IDX PT, R0, R0, 0x3, 0x1c1f ;  /* 0x007c1f0000007f89 */ /* 0x000ee200000e0000 */
[----:B0-----:R-:W-:-:S05]  /*c2b0*/  @P1 LEA R5, P0, R9, R5, 0x1 ;  /* 0x0000000509051211 */ /* 0x001fca00078008ff */
[----:B-1----:R-:W-:-:S05]  /*c2c0*/  @P1 IMAD.X R4, RZ, RZ, R4, P0 ;  /* 0x000000ffff041224 */ /* 0x002fca00000e0604 */
[----:B------:R-:W-:-:S04]  /*c2d0*/  @P1 LOP3.LUT R5, R5, R4, RZ, 0x3c, !PT ;  /* 0x0000000405051212 */ /* 0x000fc800078e3cff */
[----:B------:R-:W-:-:S04]  /*c2e0*/  @P1 LOP3.LUT R4, R5, R4, RZ, 0x3c, !PT ;  /* 0x0000000405041212 */ /* 0x000fc800078e3cff */
[----:B------:R-:W-:-:S05]  /*c2f0*/  @P1 LOP3.LUT R5, R5, R4, RZ, 0x3c, !PT ;  /* 0x0000000405051212 */ /* 0x000fca00078e3cff */
[----:B------:R1:W-:Y:S04]  /*c300*/  @P1 LDGSTS.E.BYPASS.LTC128B.128 [R8+0x16400], desc[UR36][R4.64], !P4 ;  /* 0x1640000004081fae */ /* 0x0003e8000e101d64 */
[----:B------:R1:W-:Y:S04]  /*c310*/  @P1 LDGSTS.E.BYPASS.LTC128B.128 [R8+0x18400], desc[UR36][R4.64+0x40], !P3 ;  /* 0x1840004004081fae */ /* 0x0003e8000d901d64 */
[----:B--23--:R1:W-:Y:S02]  /*c320*/  @P1 LDGSTS.E.BYPASS.LTC128B.128 [R8+0x1a400], desc[UR36][R4.64+0x80], !P2 ;  /* 0x1a40008004081fae */ /* 0x00c3e4000d101d64 */
.L_x_302:
[----:B------:R-:W-:-:S13]  /*c330*/  ISETP.GE.AND P0, PT, R3, 0x61, PT ;  /* 0x000000610300780c */ /* 0x000fda0003f06270 */
[----:B01----:R-:W-:Y:S02]  /*c340*/  @P0 LEA R4, P1, R9, R0, 0x1 ;  /* 0x0000000009040211 */ /* 0x003fe400078208ff */
[----:B------:R-:W-:-:S03]  /*c350*/  @P0 LEA R7, R7, R17, 0x1 ;  /* 0x0000001107070211 */ /* 0x000fc600078e08ff */
[----:B------:R-:W-:-:S05]  /*c360*/  @P0 IMAD.X R5, RZ, RZ, R6, P1 ;  /* 0x000000ffff050224 */ /* 0x000fca00008e0606 */
[----:B------:R-:W-:Y:S01]  /*c370*/  @!PT LDS RZ, [RZ] ;  /* 0x00000000fffff984 */ /* 0x000fe20000000800 */
[----:B------:R-:W-:Y:S01]  /*c380*/  @!PT LDS RZ, [RZ] ;  /* 0x00000000fffff984 */ /* 0x000fe20000000800 */
[----:B------:R-:W-:Y:S01]  /*c390*/  @!PT LDS RZ, [RZ] ;  /* 0x00000000fffff984 */ /* 0x000fe20000000800 */
[----:B------:R0:W-:Y:S04]  /*c3a0*/  @P0 LDGSTS.E.BYPASS.LTC128B.128 [R7+0x16c00], desc[UR36][R4.64], !P4 ;  /* 0x16c0000004070fae */ /* 0x0001e8000e101d64 */
[----:B------:R0:W-:Y:S04]  /*c3b0*/  @P0 LDGSTS.E.BYPASS.LTC128B.128 [R7+0x18c00], desc[UR36][R4.64+0x40], !P3 ;  /* 0x18c0004004070fae */ /* 0x0001e8000d901d64 */
[----:B------:R0:W-:Y:S01]  /*c3c0*/  @P0 LDGSTS.E.BYPASS.LTC128B.128 [R7+0x1ac00], desc[UR36][R4.64+0x80], !P2 ;  /* 0x1ac0008004070fae */ /* 0x0001e2000d101d64 */
[----:B------:R-:W-:Y:S01]  /*c3d0*/  PLOP3.LUT P0, PT, PT, PT, PT, 0x80, 0x0 ;  /* 0x000000000000781c */ /* 0x000fe20003f0f070 */
[----:B------:R-:W-:-:S12]  /*c3e0*/  NOP ;  /* 0x0000000000007918 */ /* 0x000fd80000000000 */
.L_x_232:
[----:B------:R-:W-:Y:S02]  /*c3f0*/  PLOP3.LUT P1, PT, P1, P0, PT, 0xa2, 0x0 ;  /* 0x000000000000781c */ /* 0x000fe40000f21472 */
[----:B------:R-:W-:-:S08]  /*c400*/  @P0 R2UR P1, UR4, R2 ;  /* 0x00000000020402ca */ /* 0x000fd00000020000 */
[----:B------:R-:W-:-:S05]  /*c410*/  @P0 PLOP3.LUT P0, PT, P1, PT, PT, 0x80, 0x0 ;  /* 0x000000000000081c */ /* 0x000fca0000f0f070 */
[----:B------:R-:W-:Y:S01]  /*c420*/  @!P1 SYNCS.ARRIVE.TRANS64.RED.A0T1 RZ, [UR4+0x2d830], RZ ;  /* 0x02d830ffffff99a7 */ /* 0x000fe20008200404 */
[----:B------:R-:W-:Y:S07]  /*c430*/  @!P1 ARRIVES.LDGSTSBAR.64.TRANSCNT [UR4+0x2d830] ;  /* 0x02d83000ff0099b0 */ /* 0x000fee0008000a84 */
[----:B------:R-:W-:Y:S05]  /*c440*/  @P0 BRA.U.ANY `(.L_x_232) ;  /* 0xfffffffd00e80947 */ /* 0x000fea000393ffff */
[----:B------:R-:W-:Y:S01]  /*c450*/  NOP ;  /* 0x0000000000007918 */ /* 0x000fe20000000000 */
[----:B------:R-:W2:Y:S02]  /*c460*/  LDL R0, [R1+0x48] ;  /* 0x0000480001007983 */ /* 0x000ea40000100800 */
[----:B--2---:R-:W-:-:S13]  /*c470*/  ISETP.NE.AND P2, PT, R0, 0x3, PT ;  /* 0x000000030000780c */ /* 0x004fda0003f45270 */
[----:B------:R-:W-:Y:S05]  /*c480*/  @!P2 BRA `(.L_x_233) ;  /* 0x000000000004a947 */ /* 0x000fea0003800000 */
[----:B------:R-:W-:Y:S01]  /*c490*/  BPT.TRAP 0x1 ;  /* 0x000000040000795c */ /* 0x000fe20000300000 */
.L_x_233:
[----:B0-----:R0:W5:Y:S01]  /*c4a0*/  LDL.LU R4, [R1+0x28] ;  /* 0x0000280001047983 */ /* 0x0011620000300800 */
[----:B------:R0:W-:Y:S03]  /*c4b0*/  SYNCS.ARRIVE.TRANS64.A1T0 RZ, [R2+URZ+0x2d830], RZ ;  /* 0x02d830ff02ff79a7 */ /* 0x0001e6000810003f */
[----:B------:R0:W5:Y:S02]  /*c4c0*/  LDL.LU R3, [R1] ;  /* 0x0000000001037983 */ /* 0x0001640000300800 */
[----:B------:R-:W-:Y:S05]  /*c4d0*/  WARPSYNC.ALL ;  /* 0x0000000000007948 */ /* 0x000fea0003800000 */
[----:B------:R-:W-:Y:S01]  /*c4e0*/  ULDC.64 UR4, c[0x0][0x298] ;  /* 0x0000a60000047ab9 */ /* 0x000fe20000000a00 */
[----:B------:R-:W-:Y:S01]  /*c4f0*/  BAR.SYNC.DEFER_BLOCKING 0x8, 0x200 ;  /* 0x0208000000007b1d */ /* 0x000fe20000010000 */
[----:B------:R-:W-:Y:S01]  /*c500*/  LOP3.LUT P0, RZ, R16, 0x20, RZ, 0xc0, !PT ;  /* 0x0000002010ff7812 */ /* 0x000fe2000780c0ff */
[----:B0-----:R-:W-:-:S03]  /*c510*/  VIADD R2, R17, 0xc400 ;  /* 0x0000c40011027836 */ /* 0x001fc60000000000 */
[----:B------:R-:W-:Y:S01]  /*c520*/  SEL R28, R28, RZ, !P0 ;  /* 0x000000ff1c1c7207 */ /* 0x000fe20004000000 */
[----:B------:R-:W-:Y:S01]  /*c530*/  BSSY B6, `(.L_x_234) ;  /* 0x000001c000067945 */ /* 0x000fe20003800000 */
[----:B-----5:R-:W-:Y:S02]  /*c540*/  SEL R4, R4, RZ, !P0 ;  /* 0x000000ff04047207 */ /* 0x020fe40004000000 */
[----:B------:R-:W-:Y:S02]  /*c550*/  LOP3.LUT P0, RZ, R2, 0x1bf, RZ, 0xc0, !PT ;  /* 0x000001bf02ff7812 */ /* 0x000fe4000780c0ff */
[----:B------:R-:W-:Y:S01]  /*c560*/  SHF.R.S32.HI R0, RZ, 0x1f, R3 ;  /* 0x0000001fff007819 */ /* 0x000fe20000011403 */
[----:B------:R0:W-:Y:S04]  /*c570*/  STL [R1+0x38], R4 ;  /* 0x0000380401007387 */ /* 0x0001e80000100800 */
[----:B------:R-:W-:-:S04]  /*c580*/  IMAD R0, R0, UR4, RZ ;  /* 0x0000000400007c24 */ /* 0x000fc8000f8e02ff */
[C---:B------:R-:W-:Y:S02]  /*c590*/  IMAD R0, R3.reuse, UR5, R0 ;  /* 0x0000000503007c24 */ /* 0x040fe4000f8e0200 */
[----:B------:R-:W-:-:S04]  /*c5a0*/  IMAD.WIDE.U32 R2, R3, UR4, RZ ;  /* 0x0000000403027c25 */ /* 0x000fc8000f8e00ff */
[----:B------:R-:W-:Y:S01]  /*c5b0*/  IMAD.IADD R0, R3, 0x1, R0 ;  /* 0x0000000103007824 */ /* 0x000fe200078e0200 */
[----:B------:R0:W-:Y:S04]  /*c5c0*/  STL.64 [R1+0x28], R2 ;  /* 0x0000280201007387 */ /* 0x0001e80000100a00 */
[----:B------:R0:W-:Y:S01]  /*c5d0*/  STL [R1], R0 ;  /* 0x0000000001007387 */ /* 0x0001e20000100800 */
[----:B------:R-:W-:Y:S05]  /*c5e0*/  @!P0 BRA `(.L_x_235) ;  /* 0x0000000000408947 */ /* 0x000fea0003800000 */
[----:B0-----:R-:W-:Y:S01]  /*c5f0*/  MOV R2, 0x0 ;  /* 0x0000000000027802 */ /* 0x001fe20000000f00 */
        /* <DEDUP_REMOVED lines=15> */
.L_x_235:
[----:B------:R-:W-:Y:S05]  /*c6f0*/  BSYNC B6 ;  /* 0x0000000000067941 */ /* 0x000fea0003800000 */
.L_x_234:
[----:B0-----:R-:W2:Y:S01]  /*c700*/  LDL.LU R2, [R1] ;  /* 0x0000000001027983 */ /* 0x001ea20000300800 */
[----:B------:R-:W0:Y:S01]  /*c710*/  LDC R10, c[0x0][0x448] ;  /* 0x00011200ff0a7b82 */ /* 0x000e220000000800 */
[----:B------:R-:W-:Y:S01]  /*c720*/  ULDC.64 UR4, c[0x0][0x2d8] ;  /* 0x0000b60000047ab9 */ /* 0x000fe20000000a00 */
[----:B------:R-:W-:Y:S01]  /*c730*/  ULDC.64 UR6, c[0x0][0x2e0] ;  /* 0x0000b80000067ab9 */ /* 0x000fe20000000a00 */
[----:B------:R-:W3:Y:S01]  /*c740*/  LDL.LU.64 R20, [R1+0x28] ;  /* 0x0000280001147983 */ /* 0x000ee20000300a00 */
[----:B------:R-:W-:-:S03]  /*c750*/  ULDC.64 UR8, c[0x0][0x280] ;  /* 0x0000a00000087ab9 */ /* 0x000fc60000000a00 */
[----:B------:R-:W4:Y:S01]  /*c760*/  LDL.LU R0, [R1+0x38] ;  /* 0x0000380001007983 */ /* 0x000f220000300800 */
[----:B------:R-:W1:Y:S01]  /*c770*/  S2R R13, SR_TID.X ;  /* 0x00000000000d7919 */ /* 0x000e620000002100 */
[----:B0-----:R-:W-:-:S13]  /*c780*/  ISETP.NE.AND P0, PT, R10, 0x1, PT ;  /* 0x000000010a00780c */ /* 0x001fda0003f05270 */
[----:B------:R-:W0:Y:S01]  /*c790*/  @P0 LDC R4, c[0x0][0x44c] ;  /* 0x00011300ff040b82 */ /* 0x000e220000000800 */
[----:B-1----:R-:W-:-:S07]  /*c7a0*/  IMAD.SHL.U32 R11, R13, 0x8, RZ ;  /* 0x000000080d0b7824 */ /* 0x002fce00078e00ff */
[----:B------:R-:W1:Y:S01]  /*c7b0*/  @P0 LDC R5, c[0x0][0x450] ;  /* 0x00011400ff050b82 */ /* 0x000e620000000800 */
[----:B------:R-:W-:-:S04]  /*c7c0*/  LOP3.LUT R11, R11, 0x18, RZ, 0xc0, !PT ;  /* 0x000000180b0b7812 */ /* 0x000fc800078ec0ff */
[C---:B------:R-:W-:Y:S02]  /*c7d0*/  LOP3.LUT R12, R11.reuse, 0x20, RZ, 0xfc, !PT ;  /* 0x000000200b0c7812 */ /* 0x040fe400078efcff */
[----:B------:R-:W-:Y:S01]  /*c7e0*/  LOP3.LUT R11, R11, 0x40, RZ, 0xfc, !PT ;  /* 0x000000400b0b7812 */ /* 0x000fe200078efcff */
[----:B--2---:R-:W-:Y:S02]  /*c7f0*/  IMAD.MOV.U32 R3, RZ, RZ, R2 ;  /* 0x000000ffff037224 */ /* 0x004fe400078e0002 */
[----:B---3--:R-:W-:Y:S01]  /*c800*/  IMAD.MOV.U32 R2, RZ, RZ, R20 ;  /* 0x000000ffff027224 */ /* 0x008fe200078e0014 */
[----:B------:R-:W2:Y:S03]  /*c810*/  S2R R21, SR_TID.X ;  /* 0x0000000000157919 */ /* 0x000ea60000002100 */
[C---:B------:R-:W-:Y:S01]  /*c820*/  IMAD.WIDE.U32 R2, R26.reuse, UR4, R2 ;  /* 0x000000041a027c25 */ /* 0x040fe2000f8e0002 */
[----:B------:R-:W3:Y:S03]  /*c830*/  S2R R20, SR_TID.X ;  /* 0x0000000000147919 */ /* 0x000ee60000002100 */
[----:B------:R-:W-:Y:S01]  /*c840*/  IMAD R3, R26, UR5, R3 ;  /* 0x000000051a037c24 */ /* 0x000fe2000f8e0203 */
[----:B------:R-:W-:Y:S01]  /*c850*/  ULDC.64 UR4, c[0x0][0x2d0] ;  /* 0x0000b40000047ab9 */ /* 0x000fe20000000a00 */
[----:B----4-:R-:W-:-:S02]  /*c860*/  IMAD R0, R0, UR6, RZ ;  /* 0x0000000600007c24 */ /* 0x010fc4000f8e02ff */
[----:B------:R-:W-:-:S04]  /*c870*/  IMAD.WIDE.U32 R2, R28, UR6, R2 ;  /* 0x000000061c027c25 */ /* 0x000fc8000f8e0002 */
[----:B------:R-:W-:Y:S01]  /*c880*/  IMAD R0, R28, UR7, R0 ;  /* 0x000000071c007c24 */ /* 0x000fe2000f8e0200 */
[----:B------:R-:W-:-:S03]  /*c890*/  ULDC.64 UR6, c[0x0][0x2c8] ;  /* 0x0000b20000067ab9 */ /* 0x000fc60000000a00 */
[----:B------:R-:W-:Y:S02]  /*c8a0*/  IMAD.IADD R3, R3, 0x1, R0 ;  /* 0x0000000103037824 */ /* 0x000fe400078e0200 */
[----:B--2---:R-:W-:Y:S01]  /*c8b0*/  IMAD.SHL.U32 R21, R21, 0x20, RZ ;  /* 0x0000002015157824 */ /* 0x004fe200078e00ff */
[----:B---3--:R-:W-:-:S04]  /*c8c0*/  LOP3.LUT R20, R20, 0x7f, RZ, 0xc0, !PT ;  /* 0x0000007f14147812 */ /* 0x008fc800078ec0ff */
[----:B------:R-:W-:Y:S02]  /*c8d0*/  LOP3.LUT R21, R21, 0x60, RZ, 0xc0, !PT ;  /* 0x0000006015157812 */ /* 0x000fe400078ec0ff */
[----:B------:R-:W-:-:S04]  /*c8e0*/  SHF.R.U32.HI R20, RZ, 0x2, R20 ;  /* 0x00000002ff147819 */ /* 0x000fc80000011614 */
[----:B------:R-:W-:Y:S02]  /*c8f0*/  LOP3.LUT R20, R20, R21, RZ, 0xfc, !PT ;  /* 0x0000001514147212 */ /* 0x000fe400078efcff */
[----:B------:R-:W-:-:S03]  /*c900*/  LOP3.LUT R21, R13, 0x7f, RZ, 0xc0, !PT ;  /* 0x0000007f0d157812 */ /* 0x000fc600078ec0ff */
[----:B------:R-:W-:Y:S01]  /*c910*/  IMAD R6, R25, 0xc0, R20 ;  /* 0x000000c019067824 */ /* 0x000fe200078e0214 */
[----:B------:R-:W-:Y:S01]  /*c920*/  SHF.R.U32.HI R21, RZ, 0x2, R21 ;  /* 0x00000002ff157819 */ /* 0x000fe20000011615 */
[----:B------:R-:W-:Y:S02]  /*c930*/  IMAD.SHL.U32 R20, R13, 0x8, RZ ;  /* 0x000000080d147824 */ /* 0x000fe400078e00ff */
[----:B0-----:R-:W-:Y:S01]  /*c940*/  @P0 IMAD.HI.U32 R0, R6, R4, RZ ;  /* 0x0000000406000227 */ /* 0x001fe200078e00ff */
[----:B------:R-:W-:Y:S02]  /*c950*/  MOV R4, R6 ;  /* 0x0000000600047202 */ /* 0x000fe40000000f00 */
[----:B------:R-:W-:Y:S02]  /*c960*/  LOP3.LUT R20, R20, 0x18, RZ, 0xc0, !PT ;  /* 0x0000001814147812 */ /* 0x000fe400078ec0ff */
[----:B-1----:R-:W-:-:S04]  /*c970*/  @P0 SHF.R.U32.HI R4, RZ, R5, R0 ;  /* 0x00000005ff040219 */ /* 0x002fc80000011600 */
[----:B------:R-:W-:-:S05]  /*c980*/  SHF.R.S32.HI R0, RZ, 0x1f, R4 ;  /* 0x0000001fff007819 */ /* 0x000fca0000011404 */
[----:B------:R-:W-:-:S04]  /*c990*/  IMAD R0, R0, UR4, RZ ;  /* 0x0000000400007c24 */ /* 0x000fc8000f8e02ff */
[C---:B------:R-:W-:Y:S02]  /*c9a0*/  IMAD R7, R4.reuse, UR5, R0 ;  /* 0x0000000504077c24 */ /* 0x040fe4000f8e0200 */
[----:B------:R-:W-:Y:S02]  /*c9b0*/  IMAD.MOV R0, RZ, RZ, -R4 ;  /* 0x000000ffff007224 */ /* 0x000fe400078e0a04 */
[----:B------:R-:W-:-:S04]  /*c9c0*/  IMAD.WIDE.U32 R4, R4, UR4, R2 ;  /* 0x0000000404047c25 */ /* 0x000fc8000f8e0002 */
[----:B------:R-:W-:Y:S02]  /*c9d0*/  IMAD R0, R10, R0, R6 ;  /* 0x000000000a007224 */ /* 0x000fe400078e0206 */
[----:B------:R-:W-:-:S03]  /*c9e0*/  IMAD.IADD R5, R5, 0x1, R7 ;  /* 0x0000000105057824 */ /* 0x000fc600078e0207 */
[----:B------:R-:W-:Y:S01]  /*c9f0*/  SHF.R.S32.HI R7, RZ, 0x1f, R0 ;  /* 0x0000001fff077819 */ /* 0x000fe20000011400 */
[----:B------:R-:W-:-:S04]  /*ca00*/  IMAD.WIDE.U32 R8, R0, UR6, R4 ;  /* 0x0000000600087c25 */ /* 0x000fc8000f8e0004 */
[----:B------:R-:W-:Y:S01]  /*ca10*/  IMAD R7, R7, UR6, RZ ;  /* 0x0000000607077c24 */ /* 0x000fe2000f8e02ff */
[----:B------:R-:W-:Y:S01]  /*ca20*/  LEA R4, P1, R8, UR8, 0x1 ;  /* 0x0000000808047c11 */ /* 0x000fe2000f8208ff */
[----:B------:R-:W-:Y:S02]  /*ca30*/  VIADD R5, R6, 0x80 ;  /* 0x0000008006057836 */ /* 0x000fe40000000000 */
[----:B------:R-:W-:Y:S02]  /*ca40*/  IMAD R0, R0, UR7, R7 ;  /* 0x0000000700007c24 */ /* 0x000fe4000f8e0207 */
[----:B------:R-:W0:Y:S01]  /*ca50*/  @P0 LDC R7, c[0x0][0x44c] ;  /* 0x00011300ff070b82 */ /* 0x000e220000000800 */
[----:B------:R-:W-:Y:S02]  /*ca60*/  IMAD.MOV.U32 R6, RZ, RZ, R5 ;  /* 0x000000ffff067224 */ /* 0x000fe400078e0005 */
[----:B------:R-:W-:-:S05]  /*ca70*/  IMAD.IADD R0, R9, 0x1, R0 ;  /* 0x0000000109007824 */ /* 0x000fca00078e0200 */
[----:B------:R-:W-:Y:S02]  /*ca80*/  LEA.HI.X R0, R8, UR9, R0, 0x1, P1 ;  /* 0x0000000908007c11 */ /* 0x000fe400088f0c00 */
[----:B------:R-:W1:Y:S01]  /*ca90*/  @P0 LDC R8, c[0x0][0x450] ;  /* 0x00011400ff080b82 */ /* 0x000e620000000800 */
[----:B0-----:R-:W-:-:S05]  /*caa0*/  @P0 IMAD.HI.U32 R7, R5, R7, RZ ;  /* 0x0000000705070227 */ /* 0x001fca00078e00ff */
[----:B-1----:R-:W-:-:S05]  /*cab0*/  @P0 SHF.R.U32.HI R6, RZ, R8, R7 ;  /* 0x00000008ff060219 */ /* 0x002fca0000011607 */
[----:B------:R-:W-:Y:S02]  /*cac0*/  IMAD.MOV R7, RZ, RZ, -R6 ;  /* 0x000000ffff077224 */ /* 0x000fe400078e0a06 */
[----:B------:R-:W-:-:S04]  /*cad0*/  IMAD.WIDE.U32 R2, R6, UR4, R2 ;  /* 0x0000000406027c25 */ /* 0x000fc8000f8e0002 */
[----:B------:R-:W-:Y:S01]  /*cae0*/  IMAD R5, R10, R7, R5 ;  /* 0x000000070a057224 */ /* 0x000fe200078e0205 */
[----:B------:R-:W-:-:S05]  /*caf0*/  SHF.R.S32.HI R7, RZ, 0x1f, R6 ;  /* 0x0000001fff077819 */ /* 0x000fca0000011406 */
[----:B------:R-:W-:Y:S01]  /*cb00*/  IMAD R7, R7, UR4, RZ ;  /* 0x0000000407077c24 */ /* 0x000fe2000f8e02ff */
[----:B------:R-:W-:Y:S02]  /*cb10*/  ULDC UR4, c[0x0][0x2b8] ;  /* 0x0000ae0000047ab9 */ /* 0x000fe40000000800 */
[----:B------:R-:W-:Y:S01]  /*cb20*/  ISETP.GE.AND P3, PT, R20, UR4, PT ;  /* 0x0000000414007c0c */ /* 0x000fe2000bf66270 */
[----:B------:R-:W-:Y:S01]  /*cb30*/  IMAD R7, R6, UR5, R7 ;  /* 0x0000000506077c24 */ /* 0x000fe2000f8e0207 */
[----:B------:R-:W-:Y:S01]  /*cb40*/  SHF.R.S32.HI R6, RZ, 0x1f, R5 ;  /* 0x0000001fff067819 */ /* 0x000fe20000011405 */
[----:B------:R-:W-:Y:S01]  /*cb50*/  UMOV UR5, 0xffffffff ;  /* 0xffffffff00057882 */ /* 0x000fe20000000000 */
[----:B------:R-:W-:Y:S01]  /*cb60*/  ISETP.GE.AND P1, PT, R11, UR4, PT ;  /* 0x000000040b007c0c */ /* 0x000fe2000bf26270 */
[----:B------:R-:W-:Y:S02]  /*cb70*/  IMAD.IADD R3, R3, 0x1, R7 ;  /* 0x0000000103037824 */ /* 0x000fe400078e0207 */
[----:B------:R-:W-:-:S02]  /*cb80*/  IMAD R6, R6, UR6, RZ ;  /* 0x0000000606067c24 */ /* 0x000fc4000f8e02ff */
[----:B------:R-:W-:-:S04]  /*cb90*/  IMAD.WIDE.U32 R2, R5, UR6, R2 ;  /* 0x0000000605027c25 */ /* 0x000fc8000f8e0002 */
[----:B------:R-:W-:Y:S01]  /*cba0*/  IMAD R6, R5, UR7, R6 ;  /* 0x0000000705067c24 */ /* 0x000fe2000f8e0206 */
[----:B------:R-:W-:-:S04]  /*cbb0*/  LEA R8, P0, R2, UR8, 0x1 ;  /* 0x0000000802087c11 */ /* 0x000fc8000f8008ff */
[----:B------:R-:W-:-:S04]  /*cbc0*/  IADD3 R3, R3, R6, RZ ;  /* 0x0000000603037210 */ /* 0x000fc80007ffe0ff */
[----:B------:R-:W-:Y:S02]  /*cbd0*/  LEA.HI.X R3, R2, UR9, R3, 0x1, P0 ;  /* 0x0000000902037c11 */ /* 0x000fe400080f0c03 */
[----:B------:R-:W-:Y:S01]  /*cbe0*/  ISETP.GE.AND P0, PT, R12, UR4, PT ;  /* 0x000000040c007c0c */ /* 0x000fe2000bf06270 */
[----:B------:R-:W-:-:S12]  /*cbf0*/  BRA.DIV UR5, `(.L_x_236) ;  /* 0x0000003605407947 */ /* 0x000fd8000b800000 */
[----:B------:R-:W2:Y:S04]  /*cc00*/  LDL.LU R5, [R1+0x30] ;  /* 0x0000300001057983 */ /* 0x000ea80000300800 */
[----:B------:R-:W3:Y:S01]  /*cc10*/  LDL R9, [R1+0x1c] ;  /* 0x00001c0001097983 */ /* 0x000ee20000100800 */
[----:B------:R-:W-:-:S03]  /*cc20*/  IMAD R25, R25, 0xc0, R21 ;  /* 0x000000c019197824 */ /* 0x000fc600078e0215 */
[----:B------:R-:W-:Y:S01]  /*cc30*/  SHFL.IDX PT, R6, R0, RZ, 0x1c1f ;  /* 0x001c1fff00067589 */ /* 0x000fe200000e0000 */
[----:B--2---:R-:W-:-:S03]  /*cc40*/  IMAD R2, R5, R10, RZ ;  /* 0x0000000a05027224 */ /* 0x004fc600078e02ff */
[----:B------:R-:W0:Y:S02]  /*cc50*/  SHFL.IDX PT, R5, R4, RZ, 0x1c1f ;  /* 0x001c1fff04057589 */ /* 0x000e2400000e0000 */
[----:B------:R-:W-:-:S13]  /*cc60*/  ISETP.GE.AND P2, PT, R25, R2, PT ;  /* 0x000000021900720c */ /* 0x000fda0003f46270 */
[----:B0-----:R-:W-:-:S05]  /*cc70*/  @!P2 LEA R5, P4, R20, R5, 0x1 ;  /* 0x000000051405a211 */ /* 0x001fca00078808ff */
[----:B------:R-:W-:-:S04]  /*cc80*/  @!P2 IMAD.X R6, RZ, RZ, R6, P4 ;  /* 0x000000ffff06a224 */ /* 0x000fc800020e0606 */
[----:B------:R-:W-:Y:S02]  /*cc90*/  @!P2 IMAD.MOV.U32 R7, RZ, RZ, R6 ;  /* 0x000000ffff07a224 */ /* 0x000fe400078e0006 */
[----:B------:R-:W-:Y:S02]  /*cca0*/  @!P2 IMAD.MOV.U32 R6, RZ, RZ, R5 ;  /* 0x000000ffff06a224 */ /* 0x000fe400078e0005 */
[----:B------:R-:W0:Y:S04]  /*ccb0*/  SHFL.IDX PT, R5, R4, 0x1, 0x1c1f ;  /* 0x003c1f0004057f89 */ /* 0x000e2800000e0000 */
[----:B---3--:R-:W-:Y:S04]  /*ccc0*/  @!P2 LDGSTS.E.BYPASS.LTC128B.128 [R9+0xc400], desc[UR36][R6.64], !P3 ;  /* 0x0c4000000609afae */ /* 0x008fe8000d901d64 */
[----:B------:R-:W-:Y:S04]  /*ccd0*/  @!P2 LDGSTS.E.BYPASS.LTC128B.128 [R9+0xf400], desc[UR36][R6.64+0x40], !P0 ;  /* 0x0f4000400609afae */ /* 0x000fe8000c101d64 */
[----:B------:R1:W-:Y:S04]  /*cce0*/  @!P2 LDGSTS.E.BYPASS.LTC128B.128 [R9+0x12400], desc[UR36][R6.64+0x80], !P1 ;  /* 0x124000800609afae */ /* 0x0003e8000c901d64 */
[----:B-1----:R-:W1:Y:S01]  /*ccf0*/  SHFL.IDX PT, R7, R0, 0x1, 0x1c1f ;  /* 0x003c1f0000077f89 */ /* 0x002e6200000e0000 */
[----:B------:R-:W-:-:S05]  /*cd00*/  VIADD R6, R25, 0x20 ;  /* 0x0000002019067836 */ /* 0x000fca0000000000 */
[----:B------:R-:W-:-:S13]  /*cd10*/  ISETP.GE.AND P2, PT, R6, R2, PT ;  /* 0x000000020600720c */ /* 0x000fda0003f46270 */
[----:B0-----:R-:W-:-:S04]  /*cd20*/  @!P2 LEA R5, P4, R20, R5, 0x1 ;  /* 0x000000051405a211 */ /* 0x001fc800078808ff */
[----:B------:R-:W-:Y:S01]  /*cd30*/  @!P2 MOV R6, R5 ;  /* 0x000000050006a202 */ /* 0x000fe20000000f00 */
[----:B-1----:R-:W-:Y:S01]  /*cd40*/  @!P2 IMAD.X R7, RZ, RZ, R7, P4 ;  /* 0x000000ffff07a224 */ /* 0x002fe200020e0607 */
[----:B------:R-:W0:Y:S04]  /*cd50*/  SHFL.IDX PT, R5, R4, 0x2, 0x1c1f ;  /* 0x005c1f0004057f89 */ /* 0x000e2800000e0000 */
[----:B------:R-:W-:Y:S04]  /*cd60*/  @!P2 LDGSTS.E.BYPASS.LTC128B.128 [R9+0xcc00], desc[UR36][R6.64], !P3 ;  /* 0x0cc000000609afae */ /* 0x000fe8000d901d64 */
[----:B------:R-:W-:Y:S04]  /*cd70*/  @!P2 LDGSTS.E.BYPASS.LTC128B.128 [R9+0xfc00], desc[UR36][R6.64+0x40], !P0 ;  /* 0x0fc000400609afae */ /* 0x000fe8000c101d64 */
[----:B------:R1:W-:Y:S04]  /*cd80*/  @!P2 LDGSTS.E.BYPASS.LTC128B.128 [R9+0x12c00], desc[UR36][R6.64+0x80], !P1 ;  /* 0x12c000800609afae */ /* 0x0003e8000c901d64 */
[----:B------:R-:W-:Y:S04]  /*cd90*/  SHFL.IDX PT, R4, R4, 0x3, 0x1c1f ;  /* 0x007c1f0004047f89 */ /* 0x000fe800000e0000 */
[----:B-1----:R-:W1:Y:S01]  /*cda0*/  SHFL.IDX PT, R7, R0, 0x2, 0x1c1f ;  /* 0x005c1f0000077f89 */ /* 0x002e6200000e0000 */
[----:B------:R-:W-:-:S03]  /*cdb0*/  VIADD R6, R25, 0x40 ;  /* 0x0000004019067836 */ /* 0x000fc60000000000 */
[----:B------:R-:W2:Y:S02]  /*cdc0*/  SHFL.IDX PT, R0, R0, 0x3, 0x1c1f ;  /* 0x007c1f0000007f89 */ /* 0x000ea400000e0000 */
[----:B------:R-:W-:-:S13]  /*cdd0*/  ISETP.GE.AND P2, PT, R6, R2, PT ;  /* 0x000000020600720c */ /* 0x000fda0003f46270 */
[----:B0-----:R-:W-:-:S05]  /*cde0*/  @!P2 LEA R5, P4, R20, R5, 0x1 ;  /* 0x000000051405a211 */ /* 0x001fca00078808ff */
[----:B-1----:R-:W-:Y:S02]  /*cdf0*/  @!P2 IMAD.X R7, RZ, RZ, R7, P4 ;  /* 0x000000ffff07a224 */ /* 0x002fe400020e0607 */
[----:B------:R-:W-:Y:S02]  /*ce00*/  @!P2 IMAD.MOV.U32 R6, RZ, RZ, R5 ;  /* 0x000000ffff06a224 */ /* 0x000fe400078e0005 */
[----:B------:R-:W-:-:S03]  /*ce10*/  VIADD R5, R25, 0x60 ;  /* 0x0000006019057836 */ /* 0x000fc60000000000 */
[----:B------:R-:W-:Y:S04]  /*ce20*/  @!P2 LDGSTS.E.BYPASS.LTC128B.128 [R9+0xd400], desc[UR36][R6.64], !P3 ;  /* 0x0d4000000609afae */ /* 0x000fe8000d901d64 */
[----:B------:R-:W-:Y:S04]  /*ce30*/  @!P2 LDGSTS.E.BYPASS.LTC128B.128 [R9+0x10400], desc[UR36][R6.64+0x40], !P0 ;  /* 0x104000400609afae */ /* 0x000fe8000c101d64 */
[----:B------:R-:W-:Y:S01]  /*ce40*/  @!P2 LDGSTS.E.BYPASS.LTC128B.128 [R9+0x13400], desc[UR36][R6.64+0x80], !P1 ;  /* 0x134000800609afae */ /* 0x000fe2000c901d64 */
[----:B------:R-:W-:-:S13]  /*ce50*/  ISETP.GE.AND P2, PT, R5, R2, PT ;  /* 0x000000020500720c */ /* 0x000fda0003f46270 */
[----:B------:R-:W-:-:S05]  /*ce60*/  @!P2 LEA R4, P4, R20, R4, 0x1 ;  /* 0x000000041404a211 */ /* 0x000fca00078808ff */
[----:B--2---:R-:W-:-:S04]  /*ce70*/  @!P2 IMAD.X R0, RZ, RZ, R0, P4 ;  /* 0x000000ffff00a224 */ /* 0x004fc800020e0600 */
[----:B------:R-:W-:Y:S02]  /*ce80*/  @!P2 IMAD.MOV.U32 R5, RZ, RZ, R0 ;  /* 0x000000ffff05a224 */ /* 0x000fe400078e0000 */
[----:B------:R-:W-:Y:S04]  /*ce90*/  SHFL.IDX PT, R0, R3, RZ, 0x1c1f ;  /* 0x001c1fff03007589 */ /* 0x000fe800000e0000 */
[----:B------:R-:W-:Y:S04]  /*cea0*/  @!P2 LDGSTS.E.BYPASS.LTC128B.128 [R9+0xdc00], desc[UR36][R4.64], !P3 ;  /* 0x0dc000000409afae */ /* 0x000fe8000d901d64 */
[----:B------:R-:W-:Y:S04]  /*ceb0*/  @!P2 LDGSTS.E.BYPASS.LTC128B.128 [R9+0x10c00], desc[UR36][R4.64+0x40], !P0 ;  /* 0x10c000400409afae */ /* 0x000fe8000c101d64 */
[----:B------:R0:W-:Y:S04]  /*cec0*/  @!P2 LDGSTS.E.BYPASS.LTC128B.128 [R9+0x13c00], desc[UR36][R4.64+0x80], !P1 ;  /* 0x13c000800409afae */ /* 0x0001e8000c901d64 */
[----:B------:R-:W-:Y:S04]  /*ced0*/  SHFL.IDX PT, R3, R3, 0x1, 0x1c1f ;  /* 0x003c1f0003037f89 */ /* 0x000fe800000e0000 */
[----:B0-----:R-:W0:Y:S01]  /*cee0*/  SHFL.IDX PT, R4, R8, RZ, 0x1c1f ;  /* 0x001c1fff08047589 */ /* 0x001e2200000e0000 */
[----:B------:R-:W-:-:S03]  /*cef0*/  VIADD R5, R25, 0x80 ;  /* 0x0000008019057836 */ /* 0x000fc60000000000 */
[----:B------:R-:W1:Y:S02]  /*cf00*/  SHFL.IDX PT, R8, R8, 0x1, 0x1c1f ;  /* 0x003c1f0008087f89 */ /* 0x000e6400000e0000 */
[----:B------:R-:W-:-:S13]  /*cf10*/  ISETP.GE.AND P2, PT, R5, R2, PT ;  /* 0x000000020500720c */ /* 0x000fda0003f46270 */
[----:B0-----:R-:W-:-:S04]  /*cf20*/  @!P2 LEA R4, P4, R20, R4, 0x1 ;  /* 0x000000041404a211 */ /* 0x001fc800078808ff */
[----:B------:R-:W-:-:S05]  /*cf30*/  @!P2 IADD3.X R0, RZ, R0, RZ, P4, !PT ;  /* 0x00000000ff00a210 */ /* 0x000fca00027fe4ff */
[----:B------:R-:W-:-:S05]  /*cf40*/  @!P2 IMAD.MOV.U32 R5, RZ, RZ, R0 ;  /* 0x000000ffff05a224 */ /* 0x000fca00078e0000 */
[----:B------:R0:W-:Y:S04]  /*cf50*/  @!P2 LDGSTS.E.BYPASS.LTC128B.128 [R9+0xe400], desc[UR36][R4.64], !P3 ;  /* 0x0e4000000409afae */ /* 0x0001e8000d901d64 */
[----:B------:R0:W-:Y:S04]  /*cf60*/  @!P2 LDGSTS.E.BYPASS.LTC128B.128 [R9+0x11400], desc[UR36][R4.64+0x40], !P0 ;  /* 0x114000400409afae */ /* 0x0001e8000c101d64 */
[----:B-1----:R0:W-:Y:S02]  /*cf70*/  @!P2 LDGSTS.E.BYPASS.LTC128B.128 [R9+0x14400], desc[UR36][R4.64+0x80], !P1 ;  /* 0x144000800409afae */ /* 0x0021e4000c901d64 */
.L_x_315:
[----:B------:R-:W2:Y:S01]  /*cf80*/  LDL R0, [R1+0x1c] ;  /* 0x00001c0001007983 */ /* 0x000ea20000100800 */
[----:B------:R-:W-:-:S05]  /*cf90*/  VIADD R25, R25, 0xa0 ;  /* 0x000000a019197836 */ /* 0x000fca0000000000 */
[----:B------:R-:W-:-:S13]  /*cfa0*/  ISETP.GE.AND P2, PT, R25, R2, PT ;  /* 0x000000021900720c */ /* 0x000fda0003f46270 */
[----:B------:R-:W-:-:S05]  /*cfb0*/  @!P2 LEA R2, P4, R20, R8, 0x1 ;  /* 0x000000081402a211 */ /* 0x000fca00078808ff */
[----:B------:R-:W-:-:S05]  /*cfc0*/  @!P2 IMAD.X R3, RZ, RZ, R3, P4 ;  /* 0x000000ffff03a224 */ /* 0x000fca00020e0603 */
[----:B------:R-:W-:Y:S01]  /*cfd0*/  @!PT LDS RZ, [RZ] ;  /* 0x00000000fffff984 */ /* 0x000fe20000000800 */
[----:B------:R-:W-:Y:S01]  /*cfe0*/  @!PT LDS RZ, [RZ] ;  /* 0x00000000fffff984 */ /* 0x000fe20000000800 */
[----:B------:R-:W-:Y:S01]  /*cff0*/  @!PT LDS RZ, [RZ] ;  /* 0x00000000fffff984 */ /* 0x000fe20000000800 */
[----:B--2---:R1:W-:Y:S04]  /*d000*/  @!P2 LDGSTS.E.BYPASS.LTC128B.128 [R0+0xec00], desc[UR36][R2.64], !P3 ;  /* 0x0ec000000200afae */ /* 0x0043e8000d901d64 */
[----:B------:R1:W-:Y:S01]  /*d010*/  @!P2 LDGSTS.E.BYPASS.LTC128B.128 [R0+0x11c00], desc[UR36][R2.64+0x40], !P0 ;  /* 0x11c000400200afae */ /* 0x0003e2000c101d64 */
[----:B------:R-:W-:-:S03]  /*d020*/  PLOP3.LUT P0, PT, PT, PT, PT, 0x80, 0x0 ;  /* 0x000000000000781c */ /* 0x000fc60003f0f070 */
[----:B------:R1:W-:Y:S01]  /*d030*/  @!P2 LDGSTS.E.BYPASS.LTC128B.128 [R0+0x14c00], desc[UR36][R2.64+0x80], !P1 ;  /* 0x14c000800200afae */ /* 0x0003e2000c901d64 */
[----:B------:R-:W-:-:S09]  /*d040*/  NOP ;  /* 0x0000000000007918 */ /* 0x000fd20000000000 */
.L_x_237:
[----:B------:R-:W-:Y:S02]  /*d050*/  PLOP3.LUT P1, PT, P1, P0, PT, 0xa2, 0x0 ;  /* 0x000000000000781c */ /* 0x000fe40000f21472 */
[----:B------:R-:W-:-:S08]  /*d060*/  @P0 R2UR P1, UR4, R17 ;  /* 0x00000000110402ca */ /* 0x000fd00000020000 */
[----:B------:R-:W-:-:S05]  /*d070*/  @P0 PLOP3.LUT P0, PT, P1, PT, PT, 0x80, 0x0 ;  /* 0x000000000000081c */ /* 0x000fca0000f0f070 */
[----:B------:R-:W-:Y:S01]  /*d080*/  @!P1 SYNCS.ARRIVE.TRANS64.RED.A0T1 RZ, [UR4+0x2d800], RZ ;  /* 0x02d800ffffff99a7 */ /* 0x000fe20008200404 */
[----:B------:R-:W-:Y:S07]  /*d090*/  @!P1 ARRIVES.LDGSTSBAR.64.TRANSCNT [UR4+0x2d800] ;  /* 0x02d80000ff0099b0 */ /* 0x000fee0008000a84 */
[----:B------:R-:W-:Y:S05]  /*d0a0*/  @P0 BRA.U.ANY `(.L_x_237) ;  /* 0xfffffffd00e80947 */ /* 0x000fea000393ffff */
[----:B-1----:R-:W2:Y:S02]  /*d0b0*/  LDL.LU R2, [R1+0x3c] ;  /* 0x00003c0001027983 */ /* 0x002ea40000300800 */
[----:B--2---:R-:W-:-:S05]  /*d0c0*/  VIADD R2, R2, 0x1 ;  /* 0x0000000102027836 */ /* 0x004fca0000000000 */
[----:B------:R1:W-:Y:S01]  /*d0d0*/  STL [R1+0x3c], R2 ;  /* 0x00003c0201007387 */ /* 0x0003e20000100800 */
[----:B------:R-:W-:-:S04]  /*d0e0*/  LEA.HI R0, R2, R2, RZ, 0x1 ;  /* 0x0000000202007211 */ /* 0x000fc800078f08ff */
[----:B------:R-:W-:-:S05]  /*d0f0*/  LOP3.LUT R0, R0, 0xfffffffe, RZ, 0xc0, !PT ;  /* 0xfffffffe00007812 */ /* 0x000fca00078ec0ff */
[----:B------:R-:W-:-:S05]  /*d100*/  IMAD.IADD R0, R2, 0x1, -R0 ;  /* 0x0000000102007824 */ /* 0x000fca00078e0a00 */
[----:B------:R-:W-:Y:S01]  /*d110*/  SHF.L.U32 R0, R0, 0x1f, RZ ;  /* 0x0000001f00007819 */ /* 0x000fe200000006ff */
[----:B------:R-:W-:Y:S01]  /*d120*/  NOP ;  /* 0x0000000000007918 */ /* 0x000fe20000000000 */
[----:B------:R1:W-:Y:S01]  /*d130*/  SYNCS.ARRIVE.TRANS64.A1T0 RZ, [R17+URZ+0x2d800], RZ ;  /* 0x02d800ff11ff79a7 */ /* 0x0003e2000810003f */
[----:B------:R-:W-:Y:S01]  /*d140*/  BSSY B0, `(.L_x_238) ;  /* 0x0000003000007945 */ /* 0x000fe20003800000 */
[----:B------:R-:W2:Y:S03]  /*d150*/  SYNCS.PHASECHK.TRANS64.TRYWAIT P0, [R17+URZ+0x2d820], R0 ;  /* 0x02d82000110075a7 */ /* 0x000ea6000800017f */
[----:B-12---:R-:W-:Y:S05]  /*d160*/  @!P0 BRA `(.L_x_239) ;  /* 0x0000003400e48947 */ /* 0x006fea0003800000 */
.L_x_316:
[----:B------:R-:W-:Y:S05]  /*d170*/  BSYNC B0 ;  /* 0x0000000000007941 */ /* 0x000fea0003800000 */
.L_x_238:
[----:B------:R-:W1:Y:S04]  /*d180*/  LDL.LU R3, [R1+0x34] ;  /* 0x0000340001037983 */ /* 0x000e680000300800 */
[----:B------:R-:W2:Y:S01]  /*d190*/  LDL R2, [R1+0x10] ;  /* 0x0000100001027983 */ /* 0x000ea20000100800 */
[----:B------:R-:W-:Y:S01]  /*d1a0*/  BSSY B0, `(.L_x_240) ;  /* 0x00000fa000007945 */ /* 0x000fe20003800000 */
[----:B-1----:R-:W-:-:S05]  /*d1b0*/  VIADD R0, R3, 0xfffffffe ;  /* 0xfffffffe03007836 */ /* 0x002fca0000000000 */
[----:B--2---:R-:W-:-:S13]  /*d1c0*/  ISETP.GE.AND P0, PT, R0, R2, PT ;  /* 0x000000020000720c */ /* 0x004fda0003f06270 */
[----:B------:R-:W-:Y:S05]  /*d1d0*/  @!P0 BRA `(.L_x_241) ;  /* 0x0000000c00d88947 */ /* 0x000fea0003800000 */
[----:B------:R-:W0:Y:S01]  /*d1e0*/  S2R R2, SR_TID.X ;  /* 0x0000000000027919 */ /* 0x000e220000002100 */
[----:B------:R-:W-:Y:S01]  /*d1f0*/  ULDC UR4, c[0x0][0x2f4] ;  /* 0x0000bd0000047ab9 */ /* 0x000fe20000000800 */
[----:B------:R-:W-:Y:S01]  /*d200*/  MOV R20, R29 ;  /* 0x0000001d00147202 */ /* 0x000fe20000000f00 */
[----:B------:R-:W-:Y:S01]  /*d210*/  IMAD.MOV.U32 R10, RZ, RZ, R22 ;  /* 0x000000ffff0a7224 */ /* 0x000fe200078e0016 */
[----:B------:R1:W-:Y:S01]  /*d220*/  STL [R1], R23 ;  /* 0x0000001701007387 */ /* 0x0003e20000100800 */
[----:B0-----:R-:W-:-:S05]  /*d230*/  IMAD.SHL.U32 R4, R2, 0x8, RZ ;  /* 0x0000000802047824 */ /* 0x001fca00078e00ff */
[----:B------:R-:W-:-:S04]  /*d240*/  LOP3.LUT R4, R4, 0x18, RZ, 0xc0, !PT ;  /* 0x0000001804047812 */ /* 0x000fc800078ec0ff */
[C---:B------:R-:W-:Y:S02]  /*d250*/  LOP3.LUT R3, R4.reuse, 0x20, RZ, 0xfc, !PT ;  /* 0x0000002004037812 */ /* 0x040fe400078efcff */
[C---:B------:R-:W-:Y:S02]  /*d260*/  LOP3.LUT R2, R4.reuse, 0x40, RZ, 0xfc, !PT ;  /* 0x0000004004027812 */ /* 0x040fe400078efcff */
[----:B------:R-:W-:Y:S02]  /*d270*/  ISETP.GE.AND P3, PT, R4, UR4, PT ;  /* 0x0000000404007c0c */ /* 0x000fe4000bf66270 */
[----:B------:R-:W-:Y:S02]  /*d280*/  ISETP.GE.AND P2, PT, R3, UR4, PT ;  /* 0x0000000403007c0c */ /* 0x000fe4000bf46270 */
[----:B-1----:R-:W-:-:S13]  /*d290*/  ISETP.GE.AND P1, PT, R2, UR4, PT ;  /* 0x0000000402007c0c */ /* 0x002fda000bf26270 */
.L_x_254:
[----:B------:R-:W2:Y:S01]  /*d2a0*/  LDL R9, [R1+0x14] ;  /* 0x0000140001097983 */ /* 0x000ea20000100800 */
[----:B------:R-:W0:Y:S03]  /*d2b0*/  LDC R4, c[0x0][0x430] ;  /* 0x00010c00ff047b82 */ /* 0x000e260000000800 */
[----:B------:R-:W3:Y:S04]  /*d2c0*/  LDL R8, [R1+0x18] ;  /* 0x0000180001087983 */ /* 0x000ee80000100800 */
[----:B------:R-:W4:Y:S01]  /*d2d0*/  LDL R7, [R1+0x4] ;  /* 0x0000040001077983 */ /* 0x000f220000100800 */
[----:B------:R-:W1:Y:S03]  /*d2e0*/  S2R R2, SR_TID.X ;  /* 0x0000000000027919 */ /* 0x000e660000002100 */
[----:B------:R-:W5:Y:S01]  /*d2f0*/  LDL R6, [R1+0x48] ;  /* 0x0000480001067983 */ /* 0x000f620000100800 */
[----:B0-----:R-:W-:-:S13]  /*d300*/  ISETP.NE.AND P0, PT, R4, 0x1, PT ;  /* 0x000000010400780c */ /* 0x001fda0003f05270 */
[----:B------:R-:W0:Y:S01]  /*d310*/  @P0 LDC R5, c[0x0][0x434] ;  /* 0x00010d00ff050b82 */ /* 0x000e220000000800 */
[----:B-1----:R-:W-:-:S04]  /*d320*/  LOP3.LUT R3, R2, 0x7f, RZ, 0xc0, !PT ;  /* 0x0000007f02037812 */ /* 0x002fc800078ec0ff */
[----:B------:R-:W-:-:S03]  /*d330*/  SHF.R.U32.HI R4, RZ, 0x2, R3 ;  /* 0x00000002ff047819 */ /* 0x000fc60000011603 */
[----:B------:R-:W1:Y:S01]  /*d340*/  @P0 LDC R3, c[0x0][0x438] ;  /* 0x00010e00ff030b82 */ /* 0x000e620000000800 */
[----:B------:R-:W-:Y:S02]  /*d350*/  IMAD.SHL.U32 R2, R2, 0x20, RZ ;  /* 0x0000002002027824 */ /* 0x000fe400078e00ff */
[----:B------:R-:W-:-:S03]  /*d360*/  IMAD R4, R0, 0x80, R4 ;  /* 0x0000008000047824 */ /* 0x000fc600078e0204 */
[----:B------:R-:W-:Y:S01]  /*d370*/  LOP3.LUT R2, R2, 0x60, RZ, 0xc0, !PT ;  /* 0x0000006002027812 */ /* 0x000fe200078ec0ff */
[----:B------:R-:W-:Y:S05]  /*d380*/  YIELD ;  /* 0x0000000000007946 */ /* 0x000fea0003800000 */
[----:B------:R-:W-:Y:S01]  /*d390*/  ULDC UR4, c[0x0][0x430] ;  /* 0x00010c0000047ab9 */ /* 0x000fe20000000800 */
[----:B--2---:R-:W-:-:S05]  /*d3a0*/  IADD3 R4, R2, R4, R9 ;  /* 0x0000000402047210 */ /* 0x004fca0007ffe009 */
[----:B0-----:R-:W-:-:S04]  /*d3b0*/  @P0 IMAD.HI.U32 R5, R4, R5, RZ ;  /* 0x0000000504050227 */ /* 0x001fc800078e00ff */
[----:B------:R-:W-:Y:S01]  /*d3c0*/  IMAD.MOV.U32 R2, RZ, RZ, R4 ;  /* 0x000000ffff027224 */ /* 0x000fe200078e0004 */
[----:B-1----:R-:W-:-:S05]  /*d3d0*/  @P0 SHF.R.U32.HI R2, RZ, R3, R5 ;  /* 0x00000003ff020219 */ /* 0x002fca0000011605 */
[--C-:B------:R-:W-:Y:S01]  /*d3e0*/  IMAD.MOV R9, RZ, RZ, -R2.reuse ;  /* 0x000000ffff097224 */ /* 0x100fe200078e0a02 */
[----:B------:R-:W-:-:S03]  /*d3f0*/  SHF.R.S32.HI R3, RZ, 0x1f, R2 ;  /* 0x0000001fff037819 */ /* 0x000fc60000011402 */
[----:B------:R-:W-:Y:S01]  /*d400*/  IMAD R9, R9, UR4, R4 ;  /* 0x0000000409097c24 */ /* 0x000fe2000f8e0204 */
[----:B------:R-:W-:Y:S02]  /*d410*/  ULDC.64 UR4, c[0x0][0x428] ;  /* 0x00010a0000047ab9 */ /* 0x000fe40000000a00 */
[----:B---3--:R-:W-:Y:S02]  /*d420*/  IMAD R4, R8, UR4, RZ ;  /* 0x0000000408047c24 */ /* 0x008fe4000f8e02ff */
[----:B----4-:R-:W-:-:S04]  /*d430*/  IMAD.WIDE.U32 R2, R7, UR4, R2 ;  /* 0x0000000407027c25 */ /* 0x010fc8000f8e0002 */
[----:B------:R-:W-:Y:S01]  /*d440*/  IMAD R4, R7, UR5, R4 ;  /* 0x0000000507047c24 */ /* 0x000fe2000f8e0204 */
[----:B------:R-:W-:-:S03]  /*d450*/  ULDC.64 UR4, c[0x0][0x418] ;  /* 0x0001060000047ab9 */ /* 0x000fc60000000a00 */
[----:B------:R-:W-:Y:S01]  /*d460*/  IMAD.IADD R3, R4, 0x1, R3 ;  /* 0x0000000104037824 */ /* 0x000fe200078e0203 */
[----:B------:R-:W-:-:S04]  /*d470*/  LEA R4, P0, R2, UR4, 0x2 ;  /* 0x0000000402047c11 */ /* 0x000fc8000f8010ff */
[----:B------:R-:W-:-:S05]  /*d480*/  LEA.HI.X R5, R2, UR5, R3, 0x2, P0 ;  /* 0x0000000502057c11 */ /* 0x000fca00080f1403 */
[----:B------:R-:W2:Y:S01]  /*d490*/  LDG.E R7, desc[UR36][R4.64] ;  /* 0x0000002404077981 */ /* 0x000ea2000c1e1900 */
[----:B-----5:R-:W-:Y:S01]  /*d4a0*/  ISETP.NE.AND P4, PT, R6, 0x3, PT ;  /* 0x000000030600780c */ /* 0x020fe20003f85270 */
[----:B------:R-:W-:-:S05]  /*d4b0*/  VIADD R22, R10, 0x1 ;  /* 0x000000010a167836 */ /* 0x000fca0000000000 */
[----:B------:R-:W-:-:S04]  /*d4c0*/  ISETP.NE.AND P0, PT, R22, 0x2, PT ;  /* 0x000000021600780c */ /* 0x000fc80003f05270 */
[----:B------:R-:W-:Y:S02]  /*d4d0*/  SEL R29, RZ, 0x1, P0 ;  /* 0x00000001ff1d7807 */ /* 0x000fe40000000000 */
[----:B------:R-:W-:Y:S02]  /*d4e0*/  SEL R22, R22, RZ, P0 ;  /* 0x000000ff16167207 */ /* 0x000fe40000000000 */
[----:B------:R-:W-:Y:S02]  /*d4f0*/  MOV R23, R0 ;  /* 0x0000000000177202 */ /* 0x000fe40000000f00 */
[----:B------:R-:W-:Y:S02]  /*d500*/  LOP3.LUT R29, R20, R29, RZ, 0x3c, !PT ;  /* 0x0000001d141d7212 */ /* 0x000fe400078e3cff */
[----:B--2---:R-:W-:Y:S01]  /*d510*/  SHF.R.S32.HI R28, RZ, 0x1f, R7 ;  /* 0x0000001fff1c7819 */ /* 0x004fe20000011407 */
[----:B------:R-:W-:Y:S06]  /*d520*/  @!P4 BRA `(.L_x_242) ;  /* 0x000000000004c947 */ /* 0x000fec0003800000 */
[----:B------:R-:W-:Y:S01]  /*d530*/  BPT.TRAP 0x1 ;  /* 0x000000040000795c */ /* 0x000fe20000300000 */
.L_x_242:
[----:B------:R-:W-:Y:S01]  /*d540*/  IMAD R5, R22, 0x8, R17 ;  /* 0x0000000816057824 */ /* 0x000fe200078e0211 */
[----:B------:R-:W-:Y:S01]  /*d550*/  SHF.L.U32 R0, R29, 0x1f, RZ ;  /* 0x0000001f1d007819 */ /* 0x000fe200000006ff */
[----:B------:R-:W-:Y:S03]  /*d560*/  BSSY B1, `(.L_x_243) ;  /* 0x0000003000017945 */ /* 0x000fe60003800000 */
[----:B------:R-:W0:Y:S02]  /*d570*/  SYNCS.PHASECHK.TRANS64.TRYWAIT P0, [R5+URZ+0x2d840], R0 ;  /* 0x02d84000050075a7 */ /* 0x000e24000800017f */
[----:B0-----:R-:W-:Y:S05]  /*d580*/  @!P0 BRA `(.L_x_244) ;  /* 0x0000003000f08947 */ /* 0x001fea0003800000 */
.L_x_317:
[----:B------:R-:W-:Y:S05]  /*d590*/  BSYNC B1 ;  /* 0x0000000000017941 */ /* 0x000fea0003800000 */
.L_x_243:
[----:B------:R-:W1:Y:S01]  /*d5a0*/  S2R R6, SR_TID.X ;  /* 0x0000000000067919 */ /* 0x000e620000002100 */
[----:B------:R-:W-:Y:S01]  /*d5b0*/  SHF.R.S32.HI R21, RZ, 0x1f, R9 ;  /* 0x0000001fff157819 */ /* 0x000fe20000011409 */
[----:B------:R-:W-:Y:S01]  /*d5c0*/  ULDC.64 UR4, c[0x0][0x300] ;  /* 0x0000c00000047ab9 */ /* 0x000fe20000000a00 */
[----:B------:R-:W-:Y:S01]  /*d5d0*/  ULDC.64 UR6, c[0x0][0x2e8] ;  /* 0x0000ba0000067ab9 */ /* 0x000fe20000000a00 */
[----:B------:R-:W-:Y:S01]  /*d5e0*/  IMAD.WIDE.U32 R2, R9, UR4, RZ ;  /* 0x0000000409027c25 */ /* 0x000fe2000f8e00ff */
[C---:B------:R-:W-:Y:S02]  /*d5f0*/  LOP3.LUT P5, RZ, R16.reuse, 0x2, RZ, 0xc0, !PT ;  /* 0x0000000210ff7812 */ /* 0x040fe400078ac0ff */
[----:B------:R-:W-:Y:S01]  /*d600*/  LOP3.LUT P4, RZ, R16, 0x1, RZ, 0xc0, !PT ;  /* 0x0000000110ff7812 */ /* 0x000fe2000788c0ff */
[----:B0-----:R-:W-:-:S04]  /*d610*/  IMAD R0, R21, UR4, RZ ;  /* 0x0000000415007c24 */ /* 0x001fc8000f8e02ff */
[----:B------:R-:W-:Y:S01]  /*d620*/  IMAD R0, R9, UR5, R0 ;  /* 0x0000000509007c24 */ /* 0x000fe2000f8e0200 */
[----:B------:R-:W-:-:S03]  /*d630*/  ULDC.64 UR4, c[0x0][0x310] ;  /* 0x0000c40000047ab9 */ /* 0x000fc60000000a00 */
[----:B------:R-:W-:Y:S02]  /*d640*/  IMAD.IADD R3, R3, 0x1, R0 ;  /* 0x0000000103037824 */ /* 0x000fe400078e0200 */
[----:B------:R-:W-:Y:S02]  /*d650*/  IMAD R0, R28, UR4, RZ ;  /* 0x000000041c007c24 */ /* 0x000fe4000f8e02ff */
[----:B------:R-:W-:-:S04]  /*d660*/  IMAD.WIDE.U32 R2, R7, UR4, R2 ;  /* 0x0000000407027c25 */ /* 0x000fc8000f8e0002 */
[----:B------:R-:W-:Y:S01]  /*d670*/  IMAD R0, R7, UR5, R0 ;  /* 0x0000000507007c24 */ /* 0x000fe2000f8e0200 */
[----:B------:R-:W-:-:S03]  /*d680*/  ULDC.64 UR4, c[0x0][0x308] ;  /* 0x0000c20000047ab9 */ /* 0x000fc60000000a00 */
[----:B------:R-:W-:Y:S02]  /*d690*/  IMAD.IADD R3, R3, 0x1, R0 ;  /* 0x0000000103037824 */ /* 0x000fe400078e0200 */
[----:B-1----:R-:W-:Y:S02]  /*d6a0*/  IMAD.SHL.U32 R4, R6, 0x8, RZ ;  /* 0x0000000806047824 */ /* 0x002fe400078e00ff */
[----:B------:R-:W-:Y:S01]  /*d6b0*/  IMAD.WIDE.U32 R2, R26, UR4, R2 ;  /* 0x000000041a027c25 */ /* 0x000fe2000f8e0002 */
[----:B------:R-:W-:Y:S02]  /*d6c0*/  UMOV UR4, 0xffffffff ;  /* 0xffffffff00047882 */ /* 0x000fe40000000000 */
[----:B------:R-:W-:Y:S01]  /*d6d0*/  LOP3.LUT R4, R4, 0xd8, RZ, 0xc0, !PT ;  /* 0x000000d804047812 */ /* 0x000fe200078ec0ff */
[----:B------:R-:W-:Y:S02]  /*d6e0*/  IMAD.SHL.U32 R11, R6, 0x8, RZ ;  /* 0x00000008060b7824 */ /* 0x000fe400078e00ff */
[----:B------:R-:W-:Y:S01]  /*d6f0*/  IMAD R8, R26, UR5, R3 ;  /* 0x000000051a087c24 */ /* 0x000fe2000f8e0203 */
[----:B------:R-:W-:-:S02]  /*d700*/  LOP3.LUT R4, R4, 0x18, R6, 0x78, !PT ;  /* 0x0000001804047812 */ /* 0x000fc400078e7806 */
[----:B------:R-:W-:Y:S02]  /*d710*/  LEA R6, P0, R2, UR6, 0x1 ;  /* 0x0000000602067c11 */ /* 0x000fe4000f8008ff */
[----:B------:R-:W-:Y:S02]  /*d720*/  LOP3.LUT R4, R4, 0x320, R11, 0xf8, !PT ;  /* 0x0000032004047812 */ /* 0x000fe400078ef80b */
[----:B------:R-:W-:-:S03]  /*d730*/  LEA.HI.X R8, R2, UR7, R8, 0x1, P0 ;  /* 0x0000000702087c11 */ /* 0x000fc600080f0c08 */
[----:B------:R-:W-:Y:S01]  /*d740*/  IMAD R4, R22, 0x3000, R4 ;  /* 0x0000300016047824 */ /* 0x000fe200078e0204 */
[----:B------:R-:W-:Y:S06]  /*d750*/  BRA.DIV UR4, `(.L_x_245) ;  /* 0x0000003204907947 */ /* 0x000fec000b800000 */
[----:B------:R-:W0:Y:S01]  /*d760*/  S2R R3, SR_TID.X ;  /* 0x0000000000037919 */ /* 0x000e220000002100 */
[----:B------:R-:W-:Y:S01]  /*d770*/  LOP3.LUT P6, RZ, R16, 0x4, RZ, 0xc0, !PT ;  /* 0x0000000410ff7812 */ /* 0x000fe200078cc0ff */
[----:B------:R-:W-:Y:S01]  /*d780*/  IMAD R4, R4, 0x2, R17 ;  /* 0x0000000204047824 */ /* 0x000fe200078e0211 */
[----:B------:R-:W1:Y:S04]  /*d790*/  SHFL.IDX PT, R2, R6, RZ, 0x1c1f ;  /* 0x001c1fff06027589 */ /* 0x000e6800000e0000 */
[----:B------:R-:W-:Y:S01]  /*d7a0*/  SHFL.IDX PT, R25, R8, 0x2, 0x1c1f ;  /* 0x005c1f0008197f89 */ /* 0x000fe200000e0000 */
[----:B0-----:R-:W-:-:S03]  /*d7b0*/  IMAD.SHL.U32 R11, R3, 0x8, RZ ;  /* 0x00000008030b7824 */ /* 0x001fc600078e00ff */
[----:B------:R-:W0:Y:S02]  /*d7c0*/  SHFL.IDX PT, R3, R8, RZ, 0x1c1f ;  /* 0x001c1fff08037589 */ /* 0x000e2400000e0000 */
[----:B------:R-:W-:-:S05]  /*d7d0*/  LOP3.LUT R11, R11, 0x18, RZ, 0xc0, !PT ;  /* 0x000000180b0b7812 */ /* 0x000fca00078ec0ff */
[----:B------:R-:W-:-:S05]  /*d7e0*/  IMAD.SHL.U32 R0, R11, 0x2, RZ ;  /* 0x000000020b007824 */ /* 0x000fca00078e00ff */
[----:B-1----:R-:W-:-:S04]  /*d7f0*/  IADD3 R2, P0, R2, R0, RZ ;  /* 0x0000000002027210 */ /* 0x002fc80007f1e0ff */
[----:B0-----:R-:W-:-:S05]  /*d800*/  IADD3.X R3, RZ, R3, RZ, P0, !PT ;  /* 0x00000003ff037210 */ /* 0x001fca00007fe4ff */
        /* <DEDUP_REMOVED lines=18> */
.L_x_327:
[----:B------:R-:W-:Y:S02]  /*d930*/  LOP3.LUT P6, RZ, R16, 0x4, RZ, 0xc0, !PT ;  /* 0x0000000410ff7812 */ /* 0x000fe400078cc0ff */
[----:B--2---:R-:W-:-:S05]  /*d940*/  IADD3 R2, P0, R2, R0, RZ ;  /* 0x0000000002027210 */ /* 0x004fca0007f1e0ff */
[----:B------:R-:W-:Y:S01]  /*d950*/  IMAD.X R3, RZ, RZ, R25, P0 ;  /* 0x000000ffff037224 */ /* 0x000fe200000e0619 */
        /* <DEDUP_REMOVED lines=8> */
.L_x_246:
[----:B------:R-:W-:Y:S02]  /*d9e0*/  PLOP3.LUT P4, PT, P4, P0, PT, 0xa2, 0x0 ;  /* 0x000000000000781c */ /* 0x000fe40002781472 */
[----:B------:R-:W-:-:S08]  /*d9f0*/  @P0 R2UR P4, UR4, R5 ;  /* 0x00000000050402ca */ /* 0x000fd00000080000 */
[----:B------:R-:W-:-:S05]  /*da00*/  @P0 PLOP3.LUT P0, PT, P4, PT, PT, 0x80, 0x0 ;  /* 0x000000000000081c */ /* 0x000fca000270f070 */
[----:B------:R-:W-:Y:S01]  /*da10*/  @!P4 SYNCS.ARRIVE.TRANS64.RED.A0T1 RZ, [UR4+0x2d830], RZ ;  /* 0x02d830ffffffc9a7 */ /* 0x000fe20008200404 */
[----:B------:R-:W-:Y:S07]  /*da20*/  @!P4 ARRIVES.LDGSTSBAR.64.TRANSCNT [UR4+0x2d830] ;  /* 0x02d83000ff00c9b0 */ /* 0x000fee0008000a84 */
[----:B------:R-:W-:Y:S05]  /*da30*/  @P0 BRA.U.ANY `(.L_x_246) ;  /* 0xfffffffd00e80947 */ /* 0x000fea000393ffff */
[----:B------:R-:W-:Y:S01]  /*da40*/  NOP ;  /* 0x0000000000007918 */ /* 0x000fe20000000000 */
[----:B-1----:R-:W2:Y:S02]  /*da50*/  LDL R2, [R1+0x48] ;  /* 0x0000480001027983 */ /* 0x002ea40000100800 */
[----:B--2---:R-:W-:-:S13]  /*da60*/  ISETP.NE.AND P5, PT, R2, 0x3, PT ;  /* 0x000000030200780c */ /* 0x004fda0003fa5270 */
[----:B------:R-:W-:Y:S05]  /*da70*/  @!P5 BRA `(.L_x_247) ;  /* 0x000000000004d947 */ /* 0x000fea0003800000 */
[----:B------:R-:W-:Y:S01]  /*da80*/  BPT.TRAP 0x1 ;  /* 0x000000040000795c */ /* 0x000fe20000300000 */
.L_x_247:
[----:B------:R1:W-:Y:S01]  /*da90*/  SYNCS.ARRIVE.TRANS64.A1T0 RZ, [R5+URZ+0x2d830], RZ ;  /* 0x02d830ff05ff79a7 */ /* 0x0003e2000810003f */
[----:B------:R-:W-:Y:S05]  /*daa0*/  @!P5 BRA `(.L_x_248) ;  /* 0x000000000004d947 */ /* 0x000fea0003800000 */
[----:B------:R-:W-:Y:S01]  /*dab0*/  BPT.TRAP 0x1 ;  /* 0x000000040000795c */ /* 0x000fe20000300000 */
.L_x_248:
[----:B------:R-:W-:Y:S01]  /*dac0*/  SHF.L.U32 R2, R20, 0x1f, RZ ;  /* 0x0000001f14027819 */ /* 0x000fe200000006ff */
[----:B-1----:R-:W-:Y:S01]  /*dad0*/  IMAD R5, R10, 0x8, R17 ;  /* 0x000000080a057824 */ /* 0x002fe200078e0211 */
[----:B------:R-:W-:Y:S03]  /*dae0*/  BSSY B1, `(.L_x_249) ;  /* 0x0000003000017945 */ /* 0x000fe60003800000 */
[----:B------:R-:W1:Y:S02]  /*daf0*/  SYNCS.PHASECHK.TRANS64.TRYWAIT P0, [R5+URZ+0x2d860], R2 ;  /* 0x02d86002050075a7 */ /* 0x000e64000800017f */
[----:B-1----:R-:W-:Y:S05]  /*db00*/  @!P0 BRA `(.L_x_250) ;  /* 0x0000003000f88947 */ /* 0x002fea0003800000 */
.L_x_328:
[----:B------:R-:W-:Y:S05]  /*db10*/  BSYNC B1 ;  /* 0x0000000000017941 */ /* 0x000fea0003800000 */
.L_x_249:
[----:B------:R-:W2:Y:S04]  /*db20*/  LDL R11, [R1+0xc] ;  /* 0x00000c00010b7983 */ /* 0x000ea80000100800 */
[----:B0-----:R-:W2:Y:S01]  /*db30*/  LDL.LU R6, [R1] ;  /* 0x0000000001067983 */ /* 0x001ea20000300800 */
[----:B------:R-:W0:Y:S01]  /*db40*/  S2R R12, SR_TID.X ;  /* 0x00000000000c7919 */ /* 0x000e220000002100 */
[----:B------:R-:W-:Y:S01]  /*db50*/  UMOV UR4, 0xffffffff ;  /* 0xffffffff00047882 */ /* 0x000fe20000000000 */
[C---:B0-----:R-:W-:Y:S02]  /*db60*/  IMAD.SHL.U32 R4, R12.reuse, 0x8, RZ ;  /* 0x000000080c047824 */ /* 0x041fe400078e00ff */
[----:B------:R-:W-:-:S03]  /*db70*/  IMAD.SHL.U32 R8, R12, 0x8, RZ ;  /* 0x000000080c087824 */ /* 0x000fc600078e00ff */
[----:B------:R-:W-:Y:S02]  /*db80*/  LOP3.LUT R4, R4, 0xd8, RZ, 0xc0, !PT ;  /* 0x000000d804047812 */ /* 0x000fe400078ec0ff */
[----:B------:R-:W-:Y:S02]  /*db90*/  LOP3.LUT R3, R12, 0x7f, RZ, 0xc0, !PT ;  /* 0x0000007f0c037812 */ /* 0x000fe400078ec0ff */
[----:B------:R-:W-:Y:S02]  /*dba0*/  LOP3.LUT R4, R4, 0x18, R12, 0x78, !PT ;  /* 0x0000001804047812 */ /* 0x000fe400078e780c */
[----:B------:R-:W-:Y:S02]  /*dbb0*/  SHF.R.U32.HI R3, RZ, 0x2, R3 ;  /* 0x00000002ff037819 */ /* 0x000fe40000011603 */
[----:B------:R-:W-:-:S05]  /*dbc0*/  LOP3.LUT R4, R4, 0x320, R8, 0xf8, !PT ;  /* 0x0000032004047812 */ /* 0x000fca00078ef808 */
[----:B------:R-:W-:Y:S02]  /*dbd0*/  IMAD R4, R10, 0x3000, R4 ;  /* 0x000030000a047824 */ /* 0x000fe400078e0204 */
[----:B--2---:R-:W-:-:S05]  /*dbe0*/  IMAD R6, R6, -0x80, R11 ;  /* 0xffffff8006067824 */ /* 0x004fca00078e020b */
[----:B------:R-:W-:Y:S01]  /*dbf0*/  IADD3 R6, -R3, R6, RZ ;  /* 0x0000000603067210 */ /* 0x000fe20007ffe1ff */
[----:B------:R-:W-:Y:S06]  /*dc00*/  BRA.DIV UR4, `(.L_x_251) ;  /* 0x0000003204cc7947 */ /* 0x000fec000b800000 */
[----:B-1----:R-:W0:Y:S01]  /*dc10*/  SHFL.IDX PT, R2, R18, RZ, 0x1c1f ;  /* 0x001c1fff12027589 */ /* 0x002e2200000e0000 */
[----:B------:R-:W-:-:S03]  /*dc20*/  IMAD R4, R4, 0x2, R17 ;  /* 0x0000000204047824 */ /* 0x000fc600078e0211 */
[----:B------:R-:W1:Y:S01]  /*dc30*/  SHFL.IDX PT, R3, R19, RZ, 0x1c1f ;  /* 0x001c1fff13037589 */ /* 0x000e6200000e0000 */
[----:B0-----:R-:W-:-:S05]  /*dc40*/  IADD3 R2, P0, R2, R0, RZ ;  /* 0x0000000002027210 */ /* 0x001fca0007f1e0ff */
[----:B-1----:R-:W-:Y:S01]  /*dc50*/  IMAD.X R3, RZ, RZ, R3, P0 ;  /* 0x000000ffff037224 */ /* 0x002fe200000e0603 */
[----:B------:R-:W-:-:S13]  /*dc60*/  ISETP.LT.OR P0, PT, R6, 0x1, P3 ;  /* 0x000000010600780c */ /* 0x000fda0001f01670 */
[----:B------:R-:W-:Y:S01]  /*dc70*/  @!PT LDS RZ, [RZ] ;  /* 0x00000000fffff984 */ /* 0x000fe20000000800 */
[----:B------:R-:W-:Y:S01]  /*dc80*/  LDGSTS.E.BYPASS.LTC128B.128 [R4+0x400], desc[UR36][R2.64], !P0 ;  /* 0x0040000002047fae */ /* 0x000fe2000c101d64 */
[----:B------:R-:W-:-:S13]  /*dc90*/  ISETP.LT.OR P0, PT, R6, 0x1, P2 ;  /* 0x000000010600780c */ /* 0x000fda0001701670 */
[----:B------:R-:W-:Y:S01]  /*dca0*/  LDGSTS.E.BYPASS.LTC128B.128 [R4+0x2400], desc[UR36][R2.64+0x40], !P0 ;  /* 0x0240004002047fae */ /* 0x000fe2000c101d64 */
[----:B------:R-:W-:-:S13]  /*dcb0*/  ISETP.LT.OR P0, PT, R6, 0x1, P1 ;  /* 0x000000010600780c */ /* 0x000fda0000f01670 */
[----:B------:R0:W-:Y:S04]  /*dcc0*/  LDGSTS.E.BYPASS.LTC128B.128 [R4+0x4400], desc[UR36][R2.64+0x80], !P0 ;  /* 0x0440008002047fae */ /* 0x0001e8000c101d64 */
[----:B0-----:R-:W0:Y:S04]  /*dcd0*/  SHFL.IDX PT, R2, R18, 0x1, 0x1c1f ;  /* 0x003c1f0012027f89 */ /* 0x001e2800000e0000 */
[----:B------:R-:W1:Y:S01]  /*dce0*/  SHFL.IDX PT, R3, R19, 0x1, 0x1c1f ;  /* 0x003c1f0013037f89 */ /* 0x000e6200000e0000 */
[----:B0-----:R-:W-:-:S05]  /*dcf0*/  IADD3 R2, P0, R2, R0, RZ ;  /* 0x0000000002027210 */ /* 0x001fca0007f1e0ff */
[----:B-1----:R-:W-:Y:S01]  /*dd00*/  IMAD.X R3, RZ, RZ, R3, P0 ;  /* 0x000000ffff037224 */ /* 0x002fe200000e0603 */
[----:B------:R-:W-:-:S13]  /*dd10*/  ISETP.LT.OR P0, PT, R6, 0x21, P3 ;  /* 0x000000210600780c */ /* 0x000fda0001f01670 */
[----:B------:R-:W-:Y:S01]  /*dd20*/  LDGSTS.E.BYPASS.LTC128B.128 [R4+0xc00], desc[UR36][R2.64], !P0 ;  /* 0x00c0000002047fae */ /* 0x000fe2000c101d64 */
[----:B------:R-:W-:-:S13]  /*dd30*/  ISETP.LT.OR P0, PT, R6, 0x21, P2 ;  /* 0x000000210600780c */ /* 0x000fda0001701670 */
[----:B------:R-:W-:Y:S01]  /*dd40*/  LDGSTS.E.BYPASS.LTC128B.128 [R4+0x2c00], desc[UR36][R2.64+0x40], !P0 ;  /* 0x02c0004002047fae */ /* 0x000fe2000c101d64 */
[----:B------:R-:W-:-:S13]  /*dd50*/  ISETP.LT.OR P0, PT, R6, 0x21, P1 ;  /* 0x000000210600780c */ /* 0x000fda0000f01670 */
[----:B------:R0:W-:Y:S04]  /*dd60*/  LDGSTS.E.BYPASS.LTC128B.128 [R4+0x4c00], desc[UR36][R2.64+0x80], !P0 ;  /* 0x04c0008002047fae */ /* 0x0001e8000c101d64 */
[----:B0-----:R-:W0:Y:S04]  /*dd70*/  SHFL.IDX PT, R2, R18, 0x2, 0x1c1f ;  /* 0x005c1f0012027f89 */ /* 0x001e2800000e0000 */
[----:B------:R-:W1:Y:S04]  /*dd80*/  SHFL.IDX PT, R3, R19, 0x2, 0x1c1f ;  /* 0x005c1f0013037f89 */ /* 0x000e6800000e0000 */
[----:B------:R-:W2:Y:S01]  /*dd90*/  SHFL.IDX PT, R19, R19, 0x3, 0x1c1f ;  /* 0x007c1f0013137f89 */ /* 0x000ea200000e0000 */
        /* <DEDUP_REMOVED lines=8> */
[----:B0-2---:R0:W1:Y:S02]  /*de20*/  SHFL.IDX PT, R2, R18, 0x3, 0x1c1f ;  /* 0x007c1f0012027f89 */ /* 0x00506400000e0000 */
.L_x_338:
[----:B-1----:R-:W-:Y:S01]  /*de30*/  IADD3 R2, P0, R2, R0, RZ ;  /* 0x0000000002027210 */ /* 0x002fe20007f1e0ff */
[----:B------:R-:W-:Y:S01]  /*de40*/  ULDC.64 UR4, c[0x0][0x328] ;  /* 0x0000ca0000047ab9 */ /* 0x000fe20000000a00 */
[----:B------:R-:W-:Y:S01]  /*de50*/  ULDC.64 UR6, c[0x0][0x318] ;  /* 0x0000c60000067ab9 */ /* 0x000fe20000000a00 */
        /* <DEDUP_REMOVED lines=12> */
[----:B-1----:R-:W-:Y:S01]  /*df20*/  IMAD.WIDE.U32 R2, R9, UR4, RZ ;  /* 0x0000000409027c25 */ /* 0x002fe2000f8e00ff */
[----:B------:R-:W-:-:S03]  /*df30*/  ULDC.64 UR4, c[0x0][0x338] ;  /* 0x0000ce0000047ab9 */ /* 0x000fc60000000a00 */
[----:B------:R-:W-:Y:S02]  /*df40*/  IMAD.IADD R3, R3, 0x1, R0 ;  /* 0x0000000103037824 */ /* 0x000fe400078e0200 */
[----:B------:R-:W-:Y:S02]  /*df50*/  IMAD R28, R28, UR4, RZ ;  /* 0x000000041c1c7c24 */ /* 0x000fe4000f8e02ff */
[----:B------:R-:W-:-:S04]  /*df60*/  IMAD.WIDE.U32 R2, R7, UR4, R2 ;  /* 0x0000000407027c25 */ /* 0x000fc8000f8e0002 */
[----:B------:R-:W-:Y:S01]  /*df70*/  IMAD R28, R7, UR5, R28 ;  /* 0x00000005071c7c24 */ /* 0x000fe2000f8e021c */
[----:B------:R-:W-:-:S03]  /*df80*/  ULDC.64 UR4, c[0x0][0x330] ;  /* 0x0000cc0000047ab9 */ /* 0x000fc60000000a00 */
[----:B------:R-:W-:Y:S02]  /*df90*/  IMAD.IADD R3, R3, 0x1, R28 ;  /* 0x0000000103037824 */ /* 0x000fe400078e021c */
[----:B------:R-:W-:-:S04]  /*dfa0*/  IMAD.WIDE.U32 R2, R26, UR4, R2 ;  /* 0x000000041a027c25 */ /* 0x000fc8000f8e0002 */
[----:B------:R-:W-:Y:S01]  /*dfb0*/  IMAD R0, R26, UR5, R3 ;  /* 0x000000051a007c24 */ /* 0x000fe2000f8e0203 */
[----:B0-----:R-:W-:-:S04]  /*dfc0*/  LEA R18, P0, R2, UR6, 0x1 ;  /* 0x0000000602127c11 */ /* 0x001fc8000f8008ff */
[----:B------:R-:W-:Y:S01]  /*dfd0*/  LEA.HI.X R0, R2, UR7, R0, 0x1, P0 ;  /* 0x0000000702007c11 */ /* 0x000fe200080f0c00 */
[----:B------:R-:W-:Y:S01]  /*dfe0*/  NOP ;  /* 0x0000000000007918 */ /* 0x000fe20000000000 */
[----:B------:R-:W-:-:S13]  /*dff0*/  PLOP3.LUT P0, PT, PT, PT, PT, 0x80, 0x0 ;  /* 0x000000000000781c */ /* 0x000fda0003f0f070 */
.L_x_252:
[----:B------:R-:W-:Y:S02]  /*e000*/  PLOP3.LUT P4, PT, P4, P0, PT, 0xa2, 0x0 ;  /* 0x000000000000781c */ /* 0x000fe40002781472 */
[----:B------:R-:W-:-:S08]  /*e010*/  @P0 R2UR P4, UR4, R5 ;  /* 0x00000000050402ca */ /* 0x000fd00000080000 */
[----:B------:R-:W-:-:S05]  /*e020*/  @P0 PLOP3.LUT P0, PT, P4, PT, PT, 0x80, 0x0 ;  /* 0x000000000000081c */ /* 0x000fca000270f070 */
[----:B------:R-:W-:Y:S01]  /*e030*/  @!P4 SYNCS.ARRIVE.TRANS64.RED.A0T1 RZ, [UR4+0x2d850], RZ ;  /* 0x02d850ffffffc9a7 */ /* 0x000fe20008200404 */
[----:B------:R-:W-:Y:S07]  /*e040*/  @!P4 ARRIVES.LDGSTSBAR.64.TRANSCNT [UR4+0x2d850] ;  /* 0x02d85000ff00c9b0 */ /* 0x000fee0008000a84 */
[----:B------:R-:W-:Y:S05]  /*e050*/  @P0 BRA.U.ANY `(.L_x_252) ;  /* 0xfffffffd00e80947 */ /* 0x000fea000393ffff */
[----:B------:R-:W-:Y:S01]  /*e060*/  NOP ;  /* 0x0000000000007918 */ /* 0x000fe20000000000 */
[----:B------:R-:W2:Y:S01]  /*e070*/  LDL R2, [R1+0x48] ;  /* 0x0000480001027983 */ /* 0x000ea20000100800 */
[----:B------:R-:W-:Y:S02]  /*e080*/  MOV R19, R0 ;  /* 0x0000000000137202 */ /* 0x000fe40000000f00 */
[----:B--2---:R-:W-:-:S13]  /*e090*/  ISETP.NE.AND P5, PT, R2, 0x3, PT ;  /* 0x000000030200780c */ /* 0x004fda0003fa5270 */
[----:B------:R-:W-:Y:S05]  /*e0a0*/  @!P5 BRA `(.L_x_253) ;  /* 0x000000000004d947 */ /* 0x000fea0003800000 */
[----:B------:R-:W-:Y:S01]  /*e0b0*/  BPT.TRAP 0x1 ;  /* 0x000000040000795c */ /* 0x000fe20000300000 */
.L_x_253:
[----:B------:R-:W2:Y:S01]  /*e0c0*/  LDL R2, [R1+0x10] ;  /* 0x0000100001027983 */ /* 0x000ea20000100800 */
[----:B------:R1:W-:Y:S01]  /*e0d0*/  SYNCS.ARRIVE.TRANS64.A1T0 RZ, [R5+URZ+0x2d850], RZ ;  /* 0x02d850ff05ff79a7 */ /* 0x0003e2000810003f */
[C---:B------:R-:W-:Y:S02]  /*e0e0*/  VIADD R0, R23.reuse, 0xffffffff ;  /* 0xffffffff17007836 */ /* 0x040fe40000000000 */
[----:B------:R1:W-:Y:S01]  /*e0f0*/  STL [R1], R23 ;  /* 0x0000001701007387 */ /* 0x0003e20000100800 */
[----:B------:R-:W-:Y:S02]  /*e100*/  IMAD.MOV.U32 R20, RZ, RZ, R29 ;  /* 0x000000ffff147224 */ /* 0x000fe400078e001d */
[----:B------:R-:W-:Y:S01]  /*e110*/  IMAD.MOV.U32 R10, RZ, RZ, R22 ;  /* 0x000000ffff0a7224 */ /* 0x000fe200078e0016 */
[----:B--2---:R-:W-:-:S13]  /*e120*/  ISETP.GT.AND P0, PT, R23, R2, PT ;  /* 0x000000021700720c */ /* 0x004fda0003f04270 */
[----:B-1----:R-:W-:Y:S05]  /*e130*/  @P0 BRA `(.L_x_254) ;  /* 0xfffffff000580947 */ /* 0x002fea000383ffff */
.L_x_241:
[----:B------:R-:W-:Y:S05]  /*e140*/  BSYNC B0 ;  /* 0x0000000000007941 */ /* 0x000fea0003800000 */
.L_x_240:
[----:B------:R-:W1:Y:S01]  /*e150*/  S2R R2, SR_TID.X ;  /* 0x0000000000027919 */ /* 0x000e620000002100 */
[----:B------:R-:W-:Y:S01]  /*e160*/  BSSY B0, `(.L_x_255) ;  /* 0x0000010000007945 */ /* 0x000fe20003800000 */
[----:B-1----:R-:W-:-:S04]  /*e170*/  LOP3.LUT R2, R2, 0x7f, RZ, 0xc0, !PT ;  /* 0x0000007f02027812 */ /* 0x002fc800078ec0ff */
[----:B------:R-:W-:-:S13]  /*e180*/  ISETP.NE.AND P0, PT, R2, RZ, PT ;  /* 0x000000ff0200720c */ /* 0x000fda0003f05270 */
[----:B------:R-:W-:Y:S05]  /*e190*/  @P0 BRA `(.L_x_256) ;  /* 0x0000000000300947 */ /* 0x000fea0003800000 */
[----:B0-----:R-:W0:Y:S01]  /*e1a0*/  S2R R5, SR_LANEID ;  /* 0x0000000000057919 */ /* 0x001e220000000000 */
        /* <DEDUP_REMOVED lines=10> */
[----:B0-----:R-:W-:-:S07]  /*e250*/  IADD3 R24, R0, UR38, R7 ;  /* 0x0000002600187c10 */ /* 0x001fce000fffe007 */
.L_x_256:
[----:B------:R-:W-:Y:S05]  /*e260*/  BSYNC B0 ;  /* 0x0000000000007941 */ /* 0x000fea0003800000 */
.L_x_255:
[----:B------:R-:W2:Y:S02]  /*e270*/  LDL R0, [R1+0x48] ;  /* 0x0000480001007983 */ /* 0x000ea40000100800 */
[----:B--2---:R-:W-:-:S13]  /*e280*/  ISETP.NE.AND P0, PT, R0, 0x3, PT ;  /* 0x000000030000780c */ /* 0x004fda0003f05270 */
[----:B------:R-:W-:Y:S05]  /*e290*/  @!P0 BRA `(.L_x_257) ;  /* 0x0000000000048947 */ /* 0x000fea0003800000 */
[----:B------:R-:W-:Y:S01]  /*e2a0*/  BPT.TRAP 0x1 ;  /* 0x000000040000795c */ /* 0x000fe20000300000 */
.L_x_257:
[----:B------:R-:W2:Y:S01]  /*e2b0*/  LDL.LU R2, [R1+0xc] ;  /* 0x00000c0001027983 */ /* 0x000ea20000300800 */
[----:B------:R-:W-:Y:S01]  /*e2c0*/  IMAD R0, R22, 0x8, R17 ;  /* 0x0000000816007824 */ /* 0x000fe200078e0211 */
[----:B------:R-:W-:Y:S01]  /*e2d0*/  SHF.L.U32 R3, R29, 0x1f, RZ ;  /* 0x0000001f1d037819 */ /* 0x000fe200000006ff */
[----:B------:R-:W-:Y:S03]  /*e2e0*/  BSSY B0, `(.L_x_258) ;  /* 0x0000004000007945 */ /* 0x000fe60003800000 */
[----:B------:R-:W1:Y:S01]  /*e2f0*/  SYNCS.PHASECHK.TRANS64.TRYWAIT P0, [R0+URZ+0x2d860], R3 ;  /* 0x02d86003000075a7 */ /* 0x000e62000800017f */
[----:B--2---:R-:W-:Y:S01]  /*e300*/  IMAD R6, R23, -0x80, R2 ;  /* 0xffffff8017067824 */ /* 0x004fe200078e0202 */
[----:B-1----:R-:W-:Y:S06]  /*e310*/  @!P0 BRA `(.L_x_259) ;  /* 0x00000030006c8947 */ /* 0x002fec0003800000 */
.L_x_339:
[----:B------:R-:W-:Y:S05]  /*e320*/  BSYNC B0 ;  /* 0x0000000000007941 */ /* 0x000fea0003800000 */
.L_x_258:
[----:B------:R-:W0:Y:S01]  /*e330*/  S2R R2, SR_TID.X ;  /* 0x0000000000027919 */ /* 0x000e220000002100 */
[----:B------:R-:W-:Y:S01]  /*e340*/  UMOV UR4, 0xffffffff ;  /* 0xffffffff00047882 */ /* 0x000fe20000000000 */
[----:B------:R-:W2:Y:S01]  /*e350*/  S2R R7, SR_TID.X ;  /* 0x0000000000077919 */ /* 0x000ea20000002100 */
[----:B0-----:R-:W-:Y:S01]  /*e360*/  LOP3.LUT R5, R2, 0x7f, RZ, 0xc0, !PT ;  /* 0x0000007f02057812 */ /* 0x001fe200078ec0ff */
[----:B--2---:R-:W-:-:S03]  /*e370*/  IMAD.SHL.U32 R2, R7, 0x8, RZ ;  /* 0x0000000807027824 */ /* 0x004fc600078e00ff */
[----:B------:R-:W-:Y:S01]  /*e380*/  SHF.R.U32.HI R5, RZ, 0x2, R5 ;  /* 0x00000002ff057819 */ /* 0x000fe20000011605 */
[----:B------:R-:W-:Y:S01]  /*e390*/  IMAD.SHL.U32 R4, R7, 0x8, RZ ;  /* 0x0000000807047824 */ /* 0x000fe200078e00ff */
[----:B------:R-:W-:-:S03]  /*e3a0*/  LOP3.LUT R2, R2, 0xd8, RZ, 0xc0, !PT ;  /* 0x000000d802027812 */ /* 0x000fc600078ec0ff */
[----:B------:R-:W-:Y:S01]  /*e3b0*/  IMAD.IADD R6, R6, 0x1, -R5 ;  /* 0x0000000106067824 */ /* 0x000fe200078e0a05 */
[----:B------:R-:W-:-:S04]  /*e3c0*/  LOP3.LUT R2, R2, 0x18, R7, 0x78, !PT ;  /* 0x0000001802027812 */ /* 0x000fc800078e7807 */
[----:B------:R-:W-:-:S05]  /*e3d0*/  LOP3.LUT R2, R2, 0x320, R4, 0xf8, !PT ;  /* 0x0000032002027812 */ /* 0x000fca00078ef804 */
[----:B------:R-:W-:Y:S01]  /*e3e0*/  IMAD R4, R22, 0x3000, R2 ;  /* 0x0000300016047824 */ /* 0x000fe200078e0202 */
[----:B------:R-:W-:Y:S06]  /*e3f0*/  BRA.DIV UR4, `(.L_x_260) ;  /* 0x0000003204487947 */ /* 0x000fec000b800000 */
[----:B------:R-:W0:Y:S01]  /*e400*/  S2R R2, SR_TID.X ;  /* 0x0000000000027919 */ /* 0x000e220000002100 */
[----:B------:R-:W-:Y:S01]  /*e410*/  ULDC UR4, c[0x0][0x2f4] ;  /* 0x0000bd0000047ab9 */ /* 0x000fe20000000800 */
[----:B------:R-:W-:Y:S01]  /*e420*/  IMAD R4, R4, 0x2, R17 ;  /* 0x0000000204047824 */ /* 0x000fe200078e0211 */
[----:B------:R-:W2:Y:S04]  /*e430*/  SHFL.IDX PT, R14, R18, RZ, 0x1c1f ;  /* 0x001c1fff120e7589 */ /* 0x000ea800000e0000 */
[----:B-1----:R-:W1:Y:S01]  /*e440*/  SHFL.IDX PT, R3, R19, RZ, 0x1c1f ;  /* 0x001c1fff13037589 */ /* 0x002e6200000e0000 */
[----:B0-----:R-:W-:-:S04]  /*e450*/  SHF.L.U32 R7, R2, 0x3, RZ ;  /* 0x0000000302077819 */ /* 0x001fc800000006ff */
[----:B------:R-:W-:-:S04]  /*e460*/  LOP3.LUT R7, R7, 0x18, RZ, 0xc0, !PT ;  /* 0x0000001807077812 */ /* 0x000fc800078ec0ff */
[C---:B------:R-:W-:Y:S01]  /*e470*/  ISETP.GE.AND P2, PT, R7.reuse, UR4, PT ;  /* 0x0000000407007c0c */ /* 0x040fe2000bf46270 */
[C---:B------:R-:W-:Y:S01]  /*e480*/  IMAD.SHL.U32 R5, R7.reuse, 0x2, RZ ;  /* 0x0000000207057824 */ /* 0x040fe200078e00ff */
[C---:B------:R-:W-:Y:S02]  /*e490*/  LOP3.LUT R8, R7.reuse, 0x20, RZ, 0xfc, !PT ;  /* 0x0000002007087812 */ /* 0x040fe400078efcff */
[----:B------:R-:W-:Y:S02]  /*e4a0*/  ISETP.LT.OR P4, PT, R6, 0x1, P2 ;  /* 0x000000010600780c */ /* 0x000fe40001781670 */
[----:B--2---:R-:W-:Y:S02]  /*e4b0*/  IADD3 R2, P0, R14, R5, RZ ;  /* 0x000000050e027210 */ /* 0x004fe40007f1e0ff */
[----:B------:R-:W-:Y:S01]  /*e4c0*/  LOP3.LUT R7, R7, 0x40, RZ, 0xfc, !PT ;  /* 0x0000004007077812 */ /* 0x000fe200078efcff */
[----:B------:R-:W0:Y:S01]  /*e4d0*/  SHFL.IDX PT, R14, R18, 0x1, 0x1c1f ;  /* 0x003c1f00120e7f89 */ /* 0x000e2200000e0000 */
[----:B------:R-:W-:Y:S01]  /*e4e0*/  ISETP.GE.AND P1, PT, R8, UR4, PT ;  /* 0x0000000408007c0c */ /* 0x000fe2000bf26270 */
[----:B-1----:R-:W-:Y:S01]  /*e4f0*/  IMAD.X R3, RZ, RZ, R3, P0 ;  /* 0x000000ffff037224 */ /* 0x002fe200000e0603 */
[----:B------:R-:W-:-:S02]  /*e500*/  ISETP.GE.AND P0, PT, R7, UR4, PT ;  /* 0x0000000407007c0c */ /* 0x000fc4000bf06270 */
[----:B------:R-:W-:-:S03]  /*e510*/  ISETP.LT.OR P3, PT, R6, 0x1, P1 ;  /* 0x000000010600780c */ /* 0x000fc60000f61670 */
[----:B------:R-:W-:Y:S01]  /*e520*/  LDGSTS.E.BYPASS.LTC128B.128 [R4+0x400], desc[UR36][R2.64], !P4 ;  /* 0x0040000002047fae */ /* 0x000fe2000e101d64 */
[----:B------:R-:W-:-:S09]  /*e530*/  ISETP.LT.OR P4, PT, R6, 0x1, P0 ;  /* 0x000000010600780c */ /* 0x000fd20000781670 */
[----:B------:R-:W-:Y:S04]  /*e540*/  LDGSTS.E.BYPASS.LTC128B.128 [R4+0x2400], desc[UR36][R2.64+0x40], !P3 ;  /* 0x0240004002047fae */ /* 0x000fe8000d901d64 */
[----:B------:R1:W-:Y:S01]  /*e550*/  LDGSTS.E.BYPASS.LTC128B.128 [R4+0x4400], desc[UR36][R2.64+0x80], !P4 ;  /* 0x0440008002047fae */ /* 0x0003e2000e101d64 */
[----:B------:R-:W-:-:S03]  /*e560*/  ISETP.LT.OR P4, PT, R6, 0x21, P2 ;  /* 0x000000210600780c */ /* 0x000fc60001781670 */
[----:B-1----:R-:W1:Y:S01]  /*e570*/  SHFL.IDX PT, R3, R19, 0x1, 0x1c1f ;  /* 0x003c1f0013037f89 */ /* 0x002e6200000e0000 */
[----:B0-----:R-:W-:-:S03]  /*e580*/  IADD3 R2, P3, R14, R5, RZ ;  /* 0x000000050e027210 */ /* 0x001fc60007f7e0ff */
[----:B------:R-:W0:Y:S02]  /*e590*/  SHFL.IDX PT, R14, R18, 0x2, 0x1c1f ;  /* 0x005c1f00120e7f89 */ /* 0x000e2400000e0000 */
[----:B-1----:R-:W-:Y:S01]  /*e5a0*/  IMAD.X R3, RZ, RZ, R3, P3 ;  /* 0x000000ffff037224 */ /* 0x002fe200018e0603 */
[----:B------:R-:W-:-:S04]  /*e5b0*/  ISETP.LT.OR P3, PT, R6, 0x21, P1 ;  /* 0x000000210600780c */ /* 0x000fc80000f61670 */
[----:B------:R-:W-:Y:S01]  /*e5c0*/  LDGSTS.E.BYPASS.LTC128B.128 [R4+0xc00], desc[UR36][R2.64], !P4 ;  /* 0x00c0000002047fae */ /* 0x000fe2000e101d64 */
[----:B------:R-:W-:-:S08]  /*e5d0*/  ISETP.LT.OR P4, PT, R6, 0x21, P0 ;  /* 0x000000210600780c */ /* 0x000fd00000781670 */
[----:B------:R-:W-:Y:S05]  /*e5e0*/  LDGSTS.E.BYPASS.LTC128B.128 [R4+0x2c00], desc[UR36][R2.64+0x40], !P3 ;  /* 0x02c0004002047fae */ /* 0x000fea000d901d64 */
[----:B------:R1:W-:Y:S01]  /*e5f0*/  LDGSTS.E.BYPASS.LTC128B.128 [R4+0x4c00], desc[UR36][R2.64+0x80], !P4 ;  /* 0x04c0008002047fae */ /* 0x0003e2000e101d64 */
[----:B------:R-:W-:-:S03]  /*e600*/  ISETP.LT.OR P4, PT, R6, 0x41, P2 ;  /* 0x000000410600780c */ /* 0x000fc60001781670 */
[----:B-1----:R-:W1:Y:S01]  /*e610*/  SHFL.IDX PT, R3, R19, 0x2, 0x1c1f ;  /* 0x005c1f0013037f89 */ /* 0x002e6200000e0000 */
[----:B0-----:R-:W-:-:S03]  /*e620*/  IADD3 R2, P3, R14, R5, RZ ;  /* 0x000000050e027210 */ /* 0x001fc60007f7e0ff */
[----:B------:R-:W0:Y:S04]  /*e630*/  SHFL.IDX PT, R19, R19, 0x3, 0x1c1f ;  /* 0x007c1f0013137f89 */ /* 0x000e2800000e0000 */
[----:B------:R2:W3:Y:S01]  /*e640*/  SHFL.IDX PT, R14, R18, 0x3, 0x1c1f ;  /* 0x007c1f00120e7f89 */ /* 0x0004e200000e0000 */
[----:B-1----:R-:W-:Y:S01]  /*e650*/  IMAD.X R3, RZ, RZ, R3, P3 ;  /* 0x000000ffff037224 */ /* 0x002fe200018e0603 */
[----:B------:R-:W-:-:S04]  /*e660*/  ISETP.LT.OR P3, PT, R6, 0x41, P1 ;  /* 0x000000410600780c */ /* 0x000fc80000f61670 */
[----:B------:R2:W-:Y:S01]  /*e670*/  LDGSTS.E.BYPASS.LTC128B.128 [R4+0x1400], desc[UR36][R2.64], !P4 ;  /* 0x0140000002047fae */ /* 0x0005e2000e101d64 */
[----:B------:R-:W-:-:S08]  /*e680*/  ISETP.LT.OR P4, PT, R6, 0x41, P0 ;  /* 0x000000410600780c */ /* 0x000fd00000781670 */
[----:B------:R2:W-:Y:S05]  /*e690*/  LDGSTS.E.BYPASS.LTC128B.128 [R4+0x3400], desc[UR36][R2.64+0x40], !P3 ;  /* 0x0340004002047fae */ /* 0x0005ea000d901d64 */
[----:B0--3--:R2:W-:Y:S02]  /*e6a0*/  LDGSTS.E.BYPASS.LTC128B.128 [R4+0x5400], desc[UR36][R2.64+0x80], !P4 ;  /* 0x0540008002047fae */ /* 0x0095e4000e101d64 */
.L_x_349:
[C---:B------:R-:W-:Y:S02]  /*e6b0*/  ISETP.LT.OR P2, PT, R6.reuse, 0x61, P2 ;  /* 0x000000610600780c */ /* 0x040fe40001741670 */
[C---:B------:R-:W-:Y:S02]  /*e6c0*/  ISETP.LT.OR P1, PT, R6.reuse, 0x61, P1 ;  /* 0x000000610600780c */ /* 0x040fe40000f21670 */
[----:B------:R-:W-:Y:S02]  /*e6d0*/  ISETP.LT.OR P0, PT, R6, 0x61, P0 ;  /* 0x000000610600780c */ /* 0x000fe40000701670 */
[----:B--2---:R-:W-:-:S05]  /*e6e0*/  IADD3 R2, P3, R14, R5, RZ ;  /* 0x000000050e027210 */ /* 0x004fca0007f7e0ff */
[----:B------:R-:W-:-:S05]  /*e6f0*/  IMAD.X R3, RZ, RZ, R19, P3 ;  /* 0x000000ffff037224 */ /* 0x000fca00018e0613 */
        /* <DEDUP_REMOVED lines=8> */
.L_x_261:
[----:B------:R-:W-:Y:S02]  /*e780*/  PLOP3.LUT P1, PT, P1, P0, PT, 0xa2, 0x0 ;  /* 0x000000000000781c */ /* 0x000fe40000f21472 */
[----:B------:R-:W-:-:S08]  /*e790*/  @P0 R2UR P1, UR4, R0 ;  /* 0x00000000000402ca */ /* 0x000fd00000020000 */
[----:B------:R-:W-:-:S05]  /*e7a0*/  @P0 PLOP3.LUT P0, PT, P1, PT, PT, 0x80, 0x0 ;  /* 0x000000000000081c */ /* 0x000fca0000f0f070 */
[----:B------:R-:W-:Y:S01]  /*e7b0*/  @!P1 SYNCS.ARRIVE.TRANS64.RED.A0T1 RZ, [UR4+0x2d850], RZ ;  /* 0x02d850ffffff99a7 */ /* 0x000fe20008200404 */
[----:B------:R-:W-:Y:S07]  /*e7c0*/  @!P1 ARRIVES.LDGSTSBAR.64.TRANSCNT [UR4+0x2d850] ;  /* 0x02d85000ff0099b0 */ /* 0x000fee0008000a84 */
[----:B------:R-:W-:Y:S05]  /*e7d0*/  @P0 BRA.U.ANY `(.L_x_261) ;  /* 0xfffffffd00e80947 */ /* 0x000fea000393ffff */
[----:B------:R-:W-:Y:S01]  /*e7e0*/  NOP ;  /* 0x0000000000007918 */ /* 0x000fe20000000000 */
[----:B0-----:R-:W2:Y:S02]  /*e7f0*/  LDL R2, [R1+0x48] ;  /* 0x0000480001027983 */ /* 0x001ea40000100800 */
[----:B--2---:R-:W-:-:S13]  /*e800*/  ISETP.NE.AND P2, PT, R2, 0x3, PT ;  /* 0x000000030200780c */ /* 0x004fda0003f45270 */
[----:B------:R-:W-:Y:S05]  /*e810*/  @!P2 BRA `(.L_x_262) ;  /* 0x000000000004a947 */ /* 0x000fea0003800000 */
[----:B------:R-:W-:Y:S01]  /*e820*/  BPT.TRAP 0x1 ;  /* 0x000000040000795c */ /* 0x000fe20000300000 */
.L_x_262:
[----:B------:R-:W-:Y:S01]  /*e830*/  VIADD R22, R22, 0x1 ;  /* 0x0000000116167836 */ /* 0x000fe20000000000 */
[----:B------:R0:W-:Y:S04]  /*e840*/  SYNCS.ARRIVE.TRANS64.A1T0 RZ, [R0+URZ+0x2d850], RZ ;  /* 0x02d850ff00ff79a7 */ /* 0x0001e8000810003f */
[----:B------:R-:W-:-:S04]  /*e850*/  ISETP.NE.AND P0, PT, R22, 0x2, PT ;  /* 0x000000021600780c */ /* 0x000fc80003f05270 */
[----:B0-----:R-:W-:Y:S02]  /*e860*/  SEL R0, RZ, 0x1, P0 ;  /* 0x00000001ff007807 */ /* 0x001fe40000000000 */
[----:B------:R-:W-:Y:S02]  /*e870*/  SEL R22, R22, RZ, P0 ;  /* 0x000000ff16167207 */ /* 0x000fe40000000000 */
[----:B------:R-:W-:-:S07]  /*e880*/  LOP3.LUT R29, R29, R0, RZ, 0x3c, !PT ;  /* 0x000000001d1d7212 */ /* 0x000fce00078e3cff */
.L_x_221:
[----:B------:R-:W-:Y:S05]  /*e890*/  BSYNC B7 ;  /* 0x0000000000077941 */ /* 0x000fea0003800000 */
.L_x_219:
[----:B------:R-:W-:-:S13]  /*e8a0*/  LOP3.LUT P0, RZ, R16, 0x40, RZ, 0xc0, !PT ;  /* 0x0000004010ff7812 */ /* 0x000fda000780c0ff */
[----:B------:R-:W-:Y:S05]  /*e8b0*/  @!P0 BRA `(.L_x_263) ;  /* 0x0000000000248947 */ /* 0x000fea0003800000 */
[----:B------:R-:W-:Y:S05]  /*e8c0*/  WARPSYNC.ALL ;  /* 0x0000000000007948 */ /* 0x000fea0003800000 */
[----:B------:R-:W0:Y:S08]  /*e8d0*/  S2UR UR5, SR_CgaCtaId ;  /* 0x00000000000579c3 */ /* 0x000e300000008800 */
[----:B------:R-:W-:Y:S06]  /*e8e0*/  BAR.SYNC.DEFER_BLOCKING 0x5, 0x200 ;  /* 0x0148000000007b1d */ /* 0x000fec0000010000 */
[----:B------:R-:W-:-:S02]  /*e8f0*/  UMOV UR4, 0x400 ;  /* 0x0000040000047882 */ /* 0x000fc40000000000 */
[----:B0-----:R-:W-:-:S06]  /*e900*/  ULEA UR4, UR5, UR4, 0x18 ;  /* 0x0000000405047291 */ /* 0x001fcc000f8ec03f */
[----:B------:R-:W-:-:S05]  /*e910*/  MOV R17, UR4 ;  /* 0x0000000400117c02 */ /* 0x000fca0008000f00 */
[----:B------:R0:W1:Y:S01]  /*e920*/  LDS.128 R24, [R17+0x2d8d0] ;  /* 0x02d8d00011187984 */ /* 0x0000620000000c00 */
[----:B------:R-:W-:Y:S06]  /*e930*/  BAR.ARV 0x4, 0x200 ;  /* 0x0108000000007b1d */ /* 0x000fec0000002000 */
[----:B------:R-:W-:Y:S05]  /*e940*/  BRA `(.L_x_264) ;  /* 0x0000000800d07947 */ /* 0x000fea0003800000 */
.L_x_263:
[----:B------:R-:W0:Y:S01]  /*e950*/  S2R R0, SR_TID.X ;  /* 0x0000000000007919 */ /* 0x000e220000002100 */
[----:B------:R-:W-:Y:S01]  /*e960*/  UMOV UR4, 0xffffffff ;  /* 0xffffffff00047882 */ /* 0x000fe20000000000 */
[----:B0-----:R-:W-:-:S04]  /*e970*/  LOP3.LUT R8, R0, 0x1f, RZ, 0xc0, !PT ;  /* 0x0000001f00087812 */ /* 0x001fc800078ec0ff */
[----:B------:R-:W-:Y:S01]  /*e980*/  ISETP.NE.AND P0, PT, R8, 0x1f, PT ;  /* 0x0000001f0800780c */ /* 0x000fe20003f05270 */
[----:B------:R-:W-:-:S12]  /*e990*/  BRA.DIV UR4, `(.L_x_265) ;  /* 0x0000003204507947 */ /* 0x000fd8000b800000 */
[----:B------:R-:W-:Y:S01]  /*e9a0*/  IMAD.IADD R9, R27, 0x1, R8 ;  /* 0x000000011b097824 */ /* 0x000fe200078e0208 */
[----:B------:R-:W-:-:S04]  /*e9b0*/  ULDC UR4, c[0x0][0xc3c] ;  /* 0x00030f0000047ab9 */ /* 0x000fc80000000800 */
[----:B------:R-:W-:-:S13]  /*e9c0*/  ISETP.GE.OR P1, PT, R9, UR4, !P0 ;  /* 0x0000000409007c0c */ /* 0x000fda000c726670 */
[----:B------:R-:W0:Y:S08]  /*e9d0*/  @!P1 LDC.64 R2, c[0x0][0xc80] ;  /* 0x00032000ff029b82 */ /* 0x000e300000000a00 */
[----:B------:R-:W1:Y:S01]  /*e9e0*/  @!P1 LDC.64 R4, c[0x0][0xc78] ;  /* 0x00031e00ff049b82 */ /* 0x000e620000000a00 */
[----:B0-----:R-:W-:-:S05]  /*e9f0*/  @!P1 IMAD.WIDE R2, R9, 0x4, R2 ;  /* 0x0000000409029825 */ /* 0x001fca00078e0202 */
[----:B------:R1:W2:Y:S02]  /*ea00*/  @!P1 LDG.E R7, desc[UR36][R2.64] ;  /* 0x0000002402079981 */ /* 0x0002a4000c1e1900 */
[----:B-1----:R-:W-:-:S05]  /*ea10*/  @!P1 IMAD.WIDE R2, R9, 0x4, R4 ;  /* 0x0000000409029825 */ /* 0x002fca00078e0204 */
[----:B------:R-:W3:Y:S01]  /*ea20*/  @!P1 LDG.E R5, desc[UR36][R2.64] ;  /* 0x0000002402059981 */ /* 0x000ee2000c1e1900 */
[----:B------:R-:W-:Y:S01]  /*ea30*/  IMAD.MOV.U32 R4, RZ, RZ, RZ ;  /* 0x000000ffff047224 */ /* 0x000fe200078e00ff */
[C---:B------:R-:W-:Y:S02]  /*ea40*/  ISETP.GE.U32.AND P2, PT, R8.reuse, 0x2, PT ;  /* 0x000000020800780c */ /* 0x040fe40003f46070 */
[C---:B------:R-:W-:Y:S01]  /*ea50*/  ISETP.GE.U32.AND P3, PT, R8.reuse, 0x4, PT ;  /* 0x000000040800780c */ /* 0x040fe20003f66070 */
[----:B------:R-:W-:Y:S01]  /*ea60*/  SHFL.IDX PT, R0, R24, RZ, 0x1f ;  /* 0x00001fff18007589 */ /* 0x000fe200000e0000 */
[C---:B------:R-:W-:Y:S02]  /*ea70*/  ISETP.GE.U32.AND P4, PT, R8.reuse, 0x8, PT ;  /* 0x000000080800780c */ /* 0x040fe40003f86070 */
[----:B------:R-:W-:Y:S01]  /*ea80*/  ISETP.GE.U32.AND P5, PT, R8, 0x10, PT ;  /* 0x000000100800780c */ /* 0x000fe20003fa6070 */
[----:B------:R0:W-:Y:S02]  /*ea90*/  SHFL.IDX PT, R6, R24, 0x1, 0x1f ;  /* 0x00201f0018067f89 */ /* 0x0001e400000e0000 */
[----:B0-----:R-:W-:-:S02]  /*eaa0*/  IMAD.MOV.U32 R24, RZ, RZ, RZ ;  /* 0x000000ffff187224 */ /* 0x001fc400078e00ff */
[----:B--2---:R-:W-:Y:S02]  /*eab0*/  @!P1 IMAD.MOV.U32 R4, RZ, RZ, R7 ;  /* 0x000000ffff049224 */ /* 0x004fe400078e0007 */
[----:B------:R-:W-:Y:S02]  /*eac0*/  IMAD.MOV.U32 R7, RZ, RZ, RZ ;  /* 0x000000ffff077224 */ /* 0x000fe400078e00ff */
[----:B---3--:R-:W-:Y:S01]  /*ead0*/  @!P1 IMAD.MOV.U32 R7, RZ, RZ, R5 ;  /* 0x000000ffff079224 */ /* 0x008fe200078e0005 */
[----:B------:R-:W-:-:S03]  /*eae0*/  ISETP.NE.AND P1, PT, R8, RZ, PT ;  /* 0x000000ff0800720c */ /* 0x000fc60003f25270 */
[----:B------:R-:W-:-:S05]  /*eaf0*/  IMAD R13, R7, R4, RZ ;  /* 0x00000004070d7224 */ /* 0x000fca00078e02ff */
[----:B------:R-:W0:Y:S02]  /*eb00*/  SHFL.UP PT, R14, R13, 0x1, RZ ;  /* 0x042000000d0e7989 */ /* 0x000e2400000e00ff */
[----:B0-----:R-:W-:-:S05]  /*eb10*/  SEL R14, R14, RZ, P1 ;  /* 0x000000ff0e0e7207 */ /* 0x001fca0000800000 */
[----:B------:R-:W-:-:S05]  /*eb20*/  IMAD.IADD R5, R13, 0x1, R14 ;  /* 0x000000010d057824 */ /* 0x000fca00078e020e */
        /* <DEDUP_REMOVED lines=12> */
[----:B------:R0:W1:Y:S02]  /*ebf0*/  SHFL.IDX PT, R14, R2, 0x1f, 0x1f ;  /* 0x03e01f00020e7f89 */ /* 0x00006400000e0000 */
.L_x_359:
[----:B------:R-:W-:Y:S02]  /*ec00*/  ULDC UR4, c[0x0][0xc38] ;  /* 0x00030e0000047ab9 */ /* 0x000fe40000000800 */
[----:B------:R-:W-:-:S04]  /*ec10*/  IMAD.U32 R3, RZ, RZ, UR4 ;  /* 0x00000004ff037e24 */ /* 0x000fc8000f8e00ff */
[----:B-1----:R-:W-:-:S04]  /*ec20*/  IMAD R5, R14, R3, RZ ;  /* 0x000000030e057224 */ /* 0x002fc800078e02ff */
[----:B------:R-:W-:-:S05]  /*ec30*/  IMAD.IADD R6, R6, 0x1, R5 ;  /* 0x0000000106067824 */ /* 0x000fca00078e0205 */
[----:B------:R-:W-:-:S13]  /*ec40*/  ISETP.GT.AND P6, PT, R6, R0, PT ;  /* 0x000000000600720c */ /* 0x000fda0003fc4270 */
[----:B------:R-:W-:Y:S05]  /*ec50*/  @P6 BRA `(.L_x_266) ;  /* 0x0000000000a46947 */ /* 0x000fea0003800000 */
.L_x_269:
[----:B0-----:R-:W0:Y:S01]  /*ec60*/  LDC R2, c[0x0][0xc3c] ;  /* 0x00030f00ff027b82 */ /* 0x001e220000000800 */
[----:B------:R-:W-:-:S05]  /*ec70*/  VIADD R27, R27, 0x1f ;  /* 0x0000001f1b1b7836 */ /* 0x000fca0000000000 */
[----:B0-----:R-:W-:-:S13]  /*ec80*/  ISETP.GE.AND P6, PT, R27, R2, PT ;  /* 0x000000021b00720c */ /* 0x001fda0003fc6270 */
[----:B------:R-:W-:Y:S05]  /*ec90*/  @P6 BRA `(.L_x_267) ;  /* 0x0000000400b86947 */ /* 0x000fea0003800000 */
[----:B------:R-:W0:Y:S01]  /*eca0*/  S2R R3, SR_TID.X ;  /* 0x0000000000037919 */ /* 0x000e220000002100 */
[----:B------:R-:W-:Y:S02]  /*ecb0*/  MOV R4, RZ ;  /* 0x000000ff00047202 */ /* 0x000fe40000000f00 */
[----:B0-----:R-:W-:-:S05]  /*ecc0*/  LOP3.LUT R3, R3, 0x1f, RZ, 0xc0, !PT ;  /* 0x0000001f03037812 */ /* 0x001fca00078ec0ff */
[----:B------:R-:W-:-:S05]  /*ecd0*/  IMAD.IADD R5, R27, 0x1, R3 ;  /* 0x000000011b057824 */ /* 0x000fca00078e0203 */
[----:B------:R-:W-:-:S13]  /*ece0*/  ISETP.GE.OR P6, PT, R5, R2, !P0 ;  /* 0x000000020500720c */ /* 0x000fda00047c6670 */
[----:B------:R-:W0:Y:S02]  /*ecf0*/  @!P6 LDC.64 R2, c[0x0][0xc80] ;  /* 0x00032000ff02eb82 */ /* 0x000e240000000a00 */
[----:B0-----:R-:W-:-:S05]  /*ed00*/  @!P6 IMAD.WIDE R2, R5, 0x4, R2 ;  /* 0x000000040502e825 */ /* 0x001fca00078e0202 */
[----:B------:R0:W2:Y:S01]  /*ed10*/  @!P6 LDG.E R4, desc[UR36][R2.64] ;  /* 0x000000240204e981 */ /* 0x0000a2000c1e1900 */
[----:B------:R-:W-:Y:S01]  /*ed20*/  IMAD.MOV.U32 R7, RZ, RZ, RZ ;  /* 0x000000ffff077224 */ /* 0x000fe200078e00ff */
[----:B0-----:R-:W0:Y:S02]  /*ed30*/  @!P6 LDC.64 R2, c[0x0][0xc78] ;  /* 0x00031e00ff02eb82 */ /* 0x001e240000000a00 */
[----:B0-----:R-:W-:-:S05]  /*ed40*/  @!P6 IMAD.WIDE R2, R5, 0x4, R2 ;  /* 0x000000040502e825 */ /* 0x001fca00078e0202 */
[----:B------:R-:W2:Y:S01]  /*ed50*/  @!P6 LDG.E R7, desc[UR36][R2.64] ;  /* 0x000000240207e981 */ /* 0x000ea2000c1e1900 */
[----:B------:R-:W-:Y:S01]  /*ed60*/  UMOV UR4, 0xffffffff ;  /* 0xffffffff00047882 */ /* 0x000fe20000000000 */
[----:B--2---:R-:W-:Y:S02]  /*ed70*/  IMAD R13, R7, R4, RZ ;  /* 0x00000004070d7224 */ /* 0x004fe400078e02ff */
[----:B------:R-:W-:Y:S05]  /*ed80*/  BRA.DIV UR4, `(.L_x_268) ;  /* 0x0000003204907947 */ /* 0x000fea000b800000 */
        /* <DEDUP_REMOVED lines=15> */
[----:B------:R0:W1:Y:S02]  /*ee80*/  SHFL.IDX PT, R14, R2, 0x1f, 0x1f ;  /* 0x03e01f00020e7f89 */ /* 0x00006400000e0000 */
.L_x_367:
[----:B------:R-:W-:Y:S02]  /*ee90*/  ULDC UR4, c[0x0][0xc38] ;  /* 0x00030e0000047ab9 */ /* 0x000fe40000000800 */
[----:B------:R-:W-:-:S04]  /*eea0*/  IMAD.U32 R3, RZ, RZ, UR4 ;  /* 0x00000004ff037e24 */ /* 0x000fc8000f8e00ff */
[----:B-1----:R-:W-:-:S05]  /*eeb0*/  IMAD R5, R14, R3, RZ ;  /* 0x000000030e057224 */ /* 0x002fca00078e02ff */
[----:B------:R-:W-:-:S04]  /*eec0*/  IADD3 R6, R5, R6, RZ ;  /* 0x0000000605067210 */ /* 0x000fc80007ffe0ff */
[----:B------:R-:W-:-:S13]  /*eed0*/  ISETP.GT.AND P6, PT, R6, R0, PT ;  /* 0x000000000600720c */ /* 0x000fda0003fc4270 */
[----:B------:R-:W-:Y:S05]  /*eee0*/  @!P6 BRA `(.L_x_269) ;  /* 0xfffffffc005ce947 */ /* 0x000fea000383ffff */
.L_x_266:
[----:B------:R-:W-:Y:S01]  /*eef0*/  IMAD.IADD R8, R6, 0x1, -R5 ;  /* 0x0000000106087824 */ /* 0x000fe200078e0a05 */
[----:B------:R-:W-:-:S03]  /*ef00*/  UMOV UR4, 0xffffffff ;  /* 0xffffffff00047882 */ /* 0x000fc60000000000 */
[----:B------:R-:W-:-:S05]  /*ef10*/  IMAD R5, R2, R3, R8 ;  /* 0x0000000302057224 */ /* 0x000fca00078e0208 */
[----:B------:R-:W-:Y:S01]  /*ef20*/  ISETP.GT.AND P6, PT, R5, R0, PT ;  /* 0x000000000500720c */ /* 0x000fe20003fc4270 */
[----:B------:R-:W-:-:S12]  /*ef30*/  BRA.DIV UR4, `(.L_x_270) ;  /* 0x0000003204dc7947 */ /* 0x000fd8000b800000 */
[----:B------:R-:W-:-:S04]  /*ef40*/  VOTE.ANY R6, PT, !P6 ;  /* 0x0000000000067806 */ /* 0x000fc800070e0100 */
[----:B------:R-:W1:Y:S02]  /*ef50*/  POPC R5, R6 ;  /* 0x0000000600057309 */ /* 0x000e640000000000 */
[----:B-1----:R1:W2:Y:S04]  /*ef60*/  SHFL.IDX PT, R4, R4, R5, 0x1f ;  /* 0x00001f0504047589 */ /* 0x0022a800000e0000 */
[----:B------:R1:W3:Y:S02]  /*ef70*/  SHFL.IDX PT, R7, R7, R5, 0x1f ;  /* 0x00001f0507077589 */ /* 0x0002e400000e0000 */
.L_x_372:
[----:B------:R-:W-:-:S13]  /*ef80*/  ISETP.NE.AND P0, PT, R6, RZ, PT ;  /* 0x000000ff0600720c */ /* 0x000fda0003f05270 */
[----:B------:R-:W-:Y:S05]  /*ef90*/  @!P0 BRA `(.L_x_271) ;  /* 0x0000000000108947 */ /* 0x000fea0003800000 */
[----:B------:R-:W-:Y:S01]  /*efa0*/  UMOV UR4, 0xffffffff ;  /* 0xffffffff00047882 */ /* 0x000fe20000000000 */
[----:B------:R-:W-:Y:S02]  /*efb0*/  VIADD R12, R5, 0xffffffff ;  /* 0xffffffff050c7836 */ /* 0x000fe40000000000 */
[----:B------:R-:W-:Y:S05]  /*efc0*/  BRA.DIV UR4, `(.L_x_272) ;  /* 0x0000003604147947 */ /* 0x000fea000b800000 */
[----:B------:R4:W0:Y:S02]  /*efd0*/  SHFL.IDX PT, R24, R2, R12, 0x1f ;  /* 0x00001f0c02187589 */ /* 0x00082400000e0000 */
.L_x_271:
[----:B0-----:R-:W-:Y:S01]  /*efe0*/  IMAD R24, R24, R3, R8 ;  /* 0x0000000318187224 */ /* 0x001fe200078e0208 */
[-C--:B--2---:R-:W-:Y:S01]  /*eff0*/  IABS R8, R4.reuse ;  /* 0x0000000400087213 */ /* 0x084fe20000000000 */
[----:B----4-:R-:W-:Y:S02]  /*f000*/  IMAD.MOV.U32 R2, RZ, RZ, RZ ;  /* 0x000000ffff027224 */ /* 0x010fe400078e00ff */
[----:B------:R-:W-:Y:S01]  /*f010*/  IMAD.IADD R25, R0, 0x1, -R24 ;  /* 0x0000000100197824 */ /* 0x000fe200078e0a18 */
[----:B------:R-:W0:Y:S01]  /*f020*/  I2F.RP R6, R8 ;  /* 0x0000000800067306 */ /* 0x000e220000209400 */
[----:B------:R-:W-:Y:S01]  /*f030*/  IABS R0, R4 ;  /* 0x0000000400007213 */ /* 0x000fe20000000000 */
[----:B------:R-:W-:-:S04]  /*f040*/  IMAD.IADD R27, R5, 0x1, R27 ;  /* 0x00000001051b7824 */ /* 0x000fc800078e021b */
[----:B------:R-:W-:Y:S02]  /*f050*/  IMAD.MOV R0, RZ, RZ, -R0 ;  /* 0x000000ffff007224 */ /* 0x000fe400078e0a00 */
[----:B0-----:R-:W0:Y:S02]  /*f060*/  MUFU.RCP R6, R6 ;  /* 0x0000000600067308 */ /* 0x001e240000001000 */
[----:B0-----:R-:W-:-:S06]  /*f070*/  VIADD R9, R6, 0xffffffe ;  /* 0x0ffffffe06097836 */ /* 0x001fcc0000000000 */
[----:B------:R-:W0:Y:S02]  /*f080*/  F2I.FTZ.U32.TRUNC.NTZ R3, R9 ;  /* 0x0000000900037305 */ /* 0x000e24000021f000 */
[----:B0-----:R-:W-:-:S04]  /*f090*/  IMAD.MOV R11, RZ, RZ, -R3 ;  /* 0x000000ffff0b7224 */ /* 0x001fc800078e0a03 */
[----:B------:R-:W-:-:S04]  /*f0a0*/  IMAD R11, R11, R8, RZ ;  /* 0x000000080b0b7224 */ /* 0x000fc800078e02ff */
[----:B------:R-:W-:Y:S01]  /*f0b0*/  IMAD.HI.U32 R2, R3, R11, R2 ;  /* 0x0000000b03027227 */ /* 0x000fe200078e0002 */
[----:B------:R-:W-:-:S05]  /*f0c0*/  IABS R3, R25 ;  /* 0x0000001900037213 */ /* 0x000fca0000000000 */
[----:B------:R-:W-:-:S04]  /*f0d0*/  IMAD.HI.U32 R6, R2, R3, RZ ;  /* 0x0000000302067227 */ /* 0x000fc800078e00ff */
[----:B------:R-:W-:Y:S01]  /*f0e0*/  IMAD R3, R6, R0, R3 ;  /* 0x0000000006037224 */ /* 0x000fe200078e0203 */
[----:B---3--:R-:W-:Y:S01]  /*f0f0*/  IABS R0, R7 ;  /* 0x0000000700007213 */ /* 0x008fe20000000000 */
[----:B------:R-:W-:-:S03]  /*f100*/  IMAD.MOV.U32 R2, RZ, RZ, RZ ;  /* 0x000000ffff027224 */ /* 0x000fc600078e00ff */
[----:B------:R-:W-:-:S13]  /*f110*/  ISETP.GT.U32.AND P1, PT, R8, R3, PT ;  /* 0x000000030800720c */ /* 0x000fda0003f24070 */
[-C--:B------:R-:W-:Y:S01]  /*f120*/  @!P1 IADD3 R3, R3, -R8.reuse, RZ ;  /* 0x8000000803039210 */ /* 0x080fe20007ffe0ff */
[----:B------:R-:W-:Y:S01]  /*f130*/  @!P1 VIADD R6, R6, 0x1 ;  /* 0x0000000106069836 */ /* 0x000fe20000000000 */
[----:B------:R-:W-:Y:S02]  /*f140*/  ISETP.NE.AND P1, PT, R4, RZ, PT ;  /* 0x000000ff0400720c */ /* 0x000fe40003f25270 */
[----:B------:R-:W-:Y:S02]  /*f150*/  ISETP.GE.U32.AND P0, PT, R3, R8, PT ;  /* 0x000000080300720c */ /* 0x000fe40003f06070 */
[----:B------:R-:W0:Y:S11]  /*f160*/  I2F.RP R8, R0 ;  /* 0x0000000000087306 */ /* 0x000e360000209400 */
[----:B------:R-:W-:Y:S01]  /*f170*/  @P0 VIADD R6, R6, 0x1 ;  /* 0x0000000106060836 */ /* 0x000fe20000000000 */
[----:B0-----:R-:W0:Y:S02]  /*f180*/  MUFU.RCP R8, R8 ;  /* 0x0000000800087308 */ /* 0x001e240000001000 */
[----:B0-----:R-:W-:Y:S01]  /*f190*/  VIADD R9, R8, 0xffffffe ;  /* 0x0ffffffe08097836 */ /* 0x001fe20000000000 */
[----:B------:R-:W-:-:S05]  /*f1a0*/  IABS R8, R7 ;  /* 0x0000000700087213 */ /* 0x000fca0000000000 */
[----:B------:R-:W0:Y:S01]  /*f1b0*/  F2I.FTZ.U32.TRUNC.NTZ R3, R9 ;  /* 0x0000000900037305 */ /* 0x000e22000021f000 */
[----:B------:R-:W-:Y:S02]  /*f1c0*/  IMAD.MOV R8, RZ, RZ, -R8 ;  /* 0x000000ffff087224 */ /* 0x000fe400078e0a08 */
[----:B0-----:R-:W-:-:S04]  /*f1d0*/  IMAD.MOV R11, RZ, RZ, -R3 ;  /* 0x000000ffff0b7224 */ /* 0x001fc800078e0a03 */
[----:B------:R-:W-:-:S04]  /*f1e0*/  IMAD R11, R11, R0, RZ ;  /* 0x000000000b0b7224 */ /* 0x000fc800078e02ff */
[----:B------:R-:W-:Y:S01]  /*f1f0*/  IMAD.HI.U32 R2, R3, R11, R2 ;  /* 0x0000000b03027227 */ /* 0x000fe200078e0002 */
[----:B------:R-:W-:-:S04]  /*f200*/  LOP3.LUT R3, R25, R4, RZ, 0x3c, !PT ;  /* 0x0000000419037212 */ /* 0x000fc800078e3cff */
[----:B------:R-:W-:-:S13]  /*f210*/  ISETP.GE.AND P2, PT, R3, RZ, PT ;  /* 0x000000ff0300720c */ /* 0x000fda0003f46270 */
[----:B------:R-:W-:Y:S01]  /*f220*/  @!P2 IMAD.MOV R6, RZ, RZ, -R6 ;  /* 0x000000ffff06a224 */ /* 0x000fe200078e0a06 */
[----:B------:R-:W-:-:S04]  /*f230*/  @!P1 LOP3.LUT R6, RZ, R4, RZ, 0x33, !PT ;  /* 0x00000004ff069212 */ /* 0x000fc800078e33ff */
[-C--:B------:R-:W-:Y:S01]  /*f240*/  IABS R3, R6.reuse ;  /* 0x0000000600037213 */ /* 0x080fe20000000000 */
[----:B------:R-:W-:-:S04]  /*f250*/  IMAD R4, R4, R6, RZ ;  /* 0x0000000604047224 */ /* 0x000fc800078e02ff */
[----:B------:R-:W-:-:S04]  /*f260*/  IMAD.HI.U32 R2, R2, R3, RZ ;  /* 0x0000000302027227 */ /* 0x000fc800078e00ff */
[----:B------:R-:W-:Y:S02]  /*f270*/  IMAD R3, R2, R8, R3 ;  /* 0x0000000802037224 */ /* 0x000fe400078e0203 */
[----:B------:R-:W-:-:S03]  /*f280*/  IMAD.IADD R25, R25, 0x1, -R4 ;  /* 0x0000000119197824 */ /* 0x000fc600078e0a04 */
[----:B------:R-:W-:-:S13]  /*f290*/  ISETP.GT.U32.AND P1, PT, R0, R3, PT ;  /* 0x000000030000720c */ /* 0x000fda0003f24070 */
[-C--:B------:R-:W-:Y:S01]  /*f2a0*/  @!P1 IADD3 R3, R3, -R0.reuse, RZ ;  /* 0x8000000003039210 */ /* 0x080fe20007ffe0ff */
[----:B------:R-:W-:Y:S01]  /*f2b0*/  @!P1 VIADD R2, R2, 0x1 ;  /* 0x0000000102029836 */ /* 0x000fe20000000000 */
[----:B------:R-:W-:Y:S02]  /*f2c0*/  ISETP.NE.AND P1, PT, R7, RZ, PT ;  /* 0x000000ff0700720c */ /* 0x000fe40003f25270 */
[----:B------:R-:W-:Y:S02]  /*f2d0*/  ISETP.GE.U32.AND P0, PT, R3, R0, PT ;  /* 0x000000000300720c */ /* 0x000fe40003f06070 */
[----:B------:R-:W-:-:S04]  /*f2e0*/  LOP3.LUT R0, R6, R7, RZ, 0x3c, !PT ;  /* 0x0000000706007212 */ /* 0x000fc800078e3cff */
[----:B------:R-:W-:-:S07]  /*f2f0*/  ISETP.GE.AND P2, PT, R0, RZ, PT ;  /* 0x000000ff0000720c */ /* 0x000fce0003f46270 */
[----:B------:R-:W-:-:S06]  /*f300*/  @P0 VIADD R2, R2, 0x1 ;  /* 0x0000000102020836 */ /* 0x000fcc0000000000 */
[----:B------:R-:W-:Y:S01]  /*f310*/  @!P2 IMAD.MOV R2, RZ, RZ, -R2 ;  /* 0x000000ffff02a224 */ /* 0x000fe200078e0a02 */
[----:B------:R-:W-:-:S05]  /*f320*/  @!P1 LOP3.LUT R2, RZ, R7, RZ, 0x33, !PT ;  /* 0x00000007ff029212 */ /* 0x000fca00078e33ff */
[----:B------:R-:W-:-:S04]  /*f330*/  IMAD.MOV R0, RZ, RZ, -R2 ;  /* 0x000000ffff007224 */ /* 0x000fc800078e0a02 */
[C---:B------:R-:W-:Y:S02]  /*f340*/  IMAD R6, R7.reuse, R0, R6 ;  /* 0x0000000007067224 */ /* 0x040fe400078e0206 */
[----:B------:R-:W-:-:S05]  /*f350*/  IMAD R7, R7, 0x1000000, R2 ;  /* 0x0100000007077824 */ /* 0x000fca00078e0202 */
[----:B------:R-:W-:Y:S01]  /*f360*/  LEA R26, R6, R7, 0x10 ;  /* 0x00000007061a7211 */ /* 0x000fe200078e80ff */
[----:B------:R-:W-:Y:S06]  /*f370*/  BRA `(.L_x_273) ;  /* 0x00000000001c7947 */ /* 0x000fec0003800000 */
.L_x_267:
[----:B------:R-:W-:Y:S01]  /*f380*/  UMOV UR4, URZ ;  /* 0x0000003f00047c82 */ /* 0x000fe20008000000 */
[----:B------:R-:W-:Y:S01]  /*f390*/  UMOV UR5, URZ ;  /* 0x0000003f00057c82 */ /* 0x000fe20008000000 */
[----:B------:R-:W-:Y:S01]  /*f3a0*/  ULDC UR6, c[0x0][0xc3c] ;  /* 0x00030f0000067ab9 */ /* 0x000fe20000000800 */
[----:B------:R-:W-:Y:S02]  /*f3b0*/  IMAD.MOV.U32 R24, RZ, RZ, R0 ;  /* 0x000000ffff187224 */ /* 0x000fe400078e0000 */
[----:B------:R-:W-:Y:S02]  /*f3c0*/  IMAD.U32 R25, RZ, RZ, UR4 ;  /* 0x00000004ff197e24 */ /* 0x000fe4000f8e00ff */
[----:B------:R-:W-:Y:S02]  /*f3d0*/  IMAD.U32 R26, RZ, RZ, UR5 ;  /* 0x00000005ff1a7e24 */ /* 0x000fe4000f8e00ff */
[----:B------:R-:W-:-:S07]  /*f3e0*/  IMAD.U32 R27, RZ, RZ, UR6 ;  /* 0x00000006ff1b7e24 */ /* 0x000fce000f8e00ff */
.L_x_273:
[----:B------:R-:W0:Y:S01]  /*f3f0*/  S2R R0, SR_TID.X ;  /* 0x0000000000007919 */ /* 0x000e220000002100 */
[----:B------:R-:W-:Y:S05]  /*f400*/  WARPSYNC.ALL ;  /* 0x0000000000007948 */ /* 0x000fea0003800000 */
[----:B------:R-:W-:Y:S01]  /*f410*/  BAR.SYNC.DEFER_BLOCKING 0x4, 0x200 ;  /* 0x0108000000007b1d */ /* 0x000fe20000010000 */
[----:B0-----:R-:W-:-:S04]  /*f420*/  LOP3.LUT R0, R0, 0x1f, RZ, 0xc0, !PT ;  /* 0x0000001f00007812 */ /* 0x001fc800078ec0ff */
[----:B------:R-:W-:-:S13]  /*f430*/  ISETP.NE.AND P0, PT, R0, RZ, PT ;  /* 0x000000ff0000720c */ /* 0x000fda0003f05270 */
[----:B------:R-:W0:Y:S01]  /*f440*/  @!P0 S2R R3, SR_CgaCtaId ;  /* 0x0000000000038919 */ /* 0x000e220000008800 */
[----:B------:R-:W-:-:S04]  /*f450*/  @!P0 MOV R0, 0x400 ;  /* 0x0000040000008802 */ /* 0x000fc80000000f00 */
[----:B0-----:R-:W-:-:S05]  /*f460*/  @!P0 LEA R17, R3, R0, 0x18 ;  /* 0x0000000003118211 */ /* 0x001fca00078ec0ff */
[----:B------:R2:W-:Y:S01]  /*f470*/  @!P0 STS.128 [R17+0x2d8d0], R24 ;  /* 0x02d8d01811008388 */ /* 0x0005e20000000c00 */
[----:B------:R-:W-:Y:S06]  /*f480*/  BAR.ARV 0x5, 0x200 ;  /* 0x0148000000007b1d */ /* 0x000fec0000002000 */
.L_x_264:
[----:B------:R-:W-:Y:S02]  /*f490*/  ULDC UR4, c[0x0][0xc3c] ;  /* 0x00030f0000047ab9 */ /* 0x000fe40000000800 */
[----:B-1----:R-:W-:-:S13]  /*f4a0*/  ISETP.GE.AND P0, PT, R27, UR4, PT ;  /* 0x000000041b007c0c */ /* 0x002fda000bf06270 */
[----:B------:R-:W-:Y:S05]  /*f4b0*/  @!P0 BRA `(.L_x_274) ;  /* 0xffffffb400f48947 */ /* 0x000fea000383ffff */
[----:B------:R-:W-:Y:S05]  /*f4c0*/  BSYNC B8 ;  /* 0x0000000000087941 */ /* 0x000fea0003800000 */
.L_x_213:
[----:B0-----:R-:W3:Y:S01]  /*f4d0*/  LDL.LU R0, [R1+0x3c] ;  /* 0x00003c0001007983 */ /* 0x001ee20000300800 */
[----:B------:R-:W-:Y:S01]  /*f4e0*/  BSSY B0, `(.L_x_275) ;  /* 0x000000b000007945 */ /* 0x000fe20003800000 */
[----:B------:R-:W0:Y:S01]  /*f4f0*/  S2R R5, SR_CgaCtaId ;  /* 0x0000000000057919 */ /* 0x000e220000008800 */
[----:B---3--:R-:W-:-:S05]  /*f500*/  VIADD R0, R0, 0x1 ;  /* 0x0000000100007836 */ /* 0x008fca0000000000 */
[----:B------:R-:W-:-:S04]  /*f510*/  LEA.HI R2, R0, R0, RZ, 0x1 ;  /* 0x0000000000027211 */ /* 0x000fc800078f08ff */
[----:B------:R-:W-:Y:S02]  /*f520*/  LOP3.LUT R3, R2, 0xfffffffe, RZ, 0xc0, !PT ;  /* 0xfffffffe02037812 */ /* 0x000fe400078ec0ff */
[----:B------:R-:W-:-:S03]  /*f530*/  MOV R2, 0x400 ;  /* 0x0000040000027802 */ /* 0x000fc60000000f00 */
[----:B------:R-:W-:Y:S01]  /*f540*/  IMAD.IADD R0, R0, 0x1, -R3 ;  /* 0x0000000100007824 */ /* 0x000fe200078e0a03 */
[----:B0-----:R-:W-:-:S04]  /*f550*/  LEA R5, R5, R2, 0x18 ;  /* 0x0000000205057211 */ /* 0x001fc800078ec0ff */
[----:B------:R-:W-:-:S04]  /*f560*/  SHF.L.U32 R0, R0, 0x1f, RZ ;  /* 0x0000001f00007819 */ /* 0x000fc800000006ff */
[----:B------:R-:W0:Y:S02]  /*f570*/  SYNCS.PHASECHK.TRANS64.TRYWAIT P0, [R5+URZ+0x2d820], R0 ;  /* 0x02d82000050075a7 */ /* 0x000e24000800017f */
[----:B0-----:R-:W-:Y:S05]  /*f580*/  @!P0 BRA `(.L_x_276) ;  /* 0x0000002c00cc8947 */ /* 0x001fea0003800000 */
.L_x_375:
[----:B------:R-:W-:Y:S05]  /*f590*/  BSYNC B0 ;  /* 0x0000000000007941 */ /* 0x000fea0003800000 */
.L_x_275:
[----:B------:R-:W-:-:S03]  /*f5a0*/  UMOV UR4, 0xffffffff ;  /* 0xffffffff00047882 */ /* 0x000fc60000000000 */
[----:B------:R-:W-:Y:S05]  /*f5b0*/  BRA.DIV UR4, `(.L_x_277) ;  /* 0x0000002e04d47947 */ /* 0x000fea000b800000 */
[----:B0-----:R-:W0:Y:S02]  /*f5c0*/  S2R R0, SR_TID.X ;  /* 0x0000000000007919 */ /* 0x001e240000002100 */
[----:B0-----:R-:W-:-:S04]  /*f5d0*/  SHF.R.U32.HI R0, RZ, 0x5, R0 ;  /* 0x00000005ff007819 */ /* 0x001fc80000011600 */
[----:B------:R-:W-:-:S05]  /*f5e0*/  LOP3.LUT R0, R0, 0x3, RZ, 0xc0, !PT ;  /* 0x0000000300007812 */ /* 0x000fca00078ec0ff */
[----:B------:R0:W1:Y:S02]  /*f5f0*/  SHFL.IDX PT, R14, R0, RZ, 0x1f ;  /* 0x00001fff000e7589 */ /* 0x00006400000e0000 */
.L_x_378:
[----:B-1----:R-:W-:Y:S01]  /*f600*/  ISETP.NE.AND P0, PT, R14, RZ, PT ;  /* 0x000000ff0e00720c */ /* 0x002fe20003f05270 */
[----:B------:R-:W-:-:S12]  /*f610*/  BSSY B0, `(.L_x_278) ;  /* 0x0000024000007945 */ /* 0x000fd80003800000 */
[----:B------:R-:W-:Y:S05]  /*f620*/  @P0 BRA `(.L_x_279) ;  /* 0x0000000000880947 */ /* 0x000fea0003800000 */
[----:B------:R-:W-:-:S03]  /*f630*/  UMOV UR4, 0xffffffff ;  /* 0xffffffff00047882 */ /* 0x000fc60000000000 */
[----:B------:R-:W-:Y:S05]  /*f640*/  BRA.DIV UR4, `(.L_x_280) ;  /* 0x0000002e04e47947 */ /* 0x000fea000b800000 */
[----:B------:R-:W-:-:S13]  /*f650*/  ELECT P6, URZ, PT ;  /* 0x00000000003f782f */ /* 0x000fda00038c0000 */
.L_x_381:
[----:B------:R-:W-:Y:S05]  /*f660*/  @!P6 BRA `(.L_x_279) ;  /* 0x000000000078e947 */ /* 0x000fea0003800000 */
[----:B0-----:R-:W3:Y:S02]  /*f670*/  LDL.LU R0, [R1+0x20] ;  /* 0x0000200001007983 */ /* 0x001ee40000300800 */
[----:B---3--:R-:W-:-:S04]  /*f680*/  LOP3.LUT R0, R0, 0x2, RZ, 0xfc, !PT ;  /* 0x0000000200007812 */ /* 0x008fc800078efcff */
[----:B------:R-:W-:-:S13]  /*f690*/  ISETP.NE.AND P0, PT, R0, 0x3, PT ;  /* 0x000000030000780c */ /* 0x000fda0003f05270 */
[----:B------:R-:W-:Y:S05]  /*f6a0*/  @!P0 BRA `(.L_x_281) ;  /* 0x0000000000048947 */ /* 0x000fea0003800000 */
[----:B------:R-:W-:Y:S01]  /*f6b0*/  BPT.TRAP 0x1 ;  /* 0x000000040000795c */ /* 0x000fe20000300000 */
.L_x_281:
[C---:B------:R-:W-:Y:S01]  /*f6c0*/  IMAD R3, R22.reuse, 0x8, R5 ;  /* 0x0000000816037824 */ /* 0x040fe200078e0205 */
[----:B------:R-:W-:Y:S02]  /*f6d0*/  SHF.L.U32 R2, R29, 0x1f, RZ ;  /* 0x0000001f1d027819 */ /* 0x000fe400000006ff */
[----:B------:R-:W-:Y:S02]  /*f6e0*/  IADD3 R22, R22, 0x1, RZ ;  /* 0x0000000116167810 */ /* 0x000fe40007ffe0ff */
[----:B------:R-:W0:Y:S02]  /*f6f0*/  SYNCS.PHASECHK.TRANS64.TRYWAIT P1, [R3+URZ+0x2d840], R2 ;  /* 0x02d84002030075a7 */ /* 0x000e24000802017f */
[----:B------:R-:W-:-:S04]  /*f700*/  ISETP.NE.AND P2, PT, R22, 0x2, PT ;  /* 0x000000021600780c */ /* 0x000fc80003f45270 */
[----:B------:R-:W-:Y:S01]  /*f710*/  SEL R0, RZ, 0x1, P2 ;  /* 0x00000001ff007807 */ /* 0x000fe20001000000 */
[----:B0-----:R-:W-:Y:S08]  /*f720*/  @!P1 BRA `(.L_x_282) ;  /* 0x0000002c00cc9947 */ /* 0x001ff00003800000 */
.L_x_382:
[----:B------:R-:W-:Y:S02]  /*f730*/  SEL R22, R22, RZ, P2 ;  /* 0x000000ff16167207 */ /* 0x000fe40001000000 */
[----:B------:R-:W-:Y:S01]  /*f740*/  LOP3.LUT R0, R29, R0, RZ, 0x3c, !PT ;  /* 0x000000001d007212 */ /* 0x000fe200078e3cff */
[----:B------:R-:W-:Y:S06]  /*f750*/  @!P0 BRA `(.L_x_283) ;  /* 0x0000000000048947 */ /* 0x000fec0003800000 */
[----:B------:R-:W-:Y:S01]  /*f760*/  BPT.TRAP 0x1 ;  /* 0x000000040000795c */ /* 0x000fe20000300000 */
.L_x_283:
[----:B------:R-:W-:Y:S01]  /*f770*/  IMAD R5, R22, 0x8, R5 ;  /* 0x0000000816057824 */ /* 0x000fe200078e0205 */
[----:B------:R-:W-:-:S04]  /*f780*/  SHF.L.U32 R0, R0, 0x1f, RZ ;  /* 0x0000001f00007819 */ /* 0x000fc800000006ff */
[----:B------:R-:W1:Y:S02]  /*f790*/  SYNCS.PHASECHK.TRANS64.TRYWAIT P1, [R5+URZ+0x2d840], R0 ;  /* 0x02d84000050075a7 */ /* 0x000e64000802017f */
[----:B-1----:R-:W-:Y:S05]  /*f7a0*/  @!P1 BRA `(.L_x_284) ;  /* 0x0000002c00c09947 */ /* 0x002fea0003800000 */
.L_x_383:
[----:B------:R-:W-:Y:S05]  /*f7b0*/  @!P0 BRA `(.L_x_285) ;  /* 0x0000000000048947 */ /* 0x000fea0003800000 */
[----:B------:R-:W-:Y:S01]  /*f7c0*/  BPT.TRAP 0x1 ;  /* 0x000000040000795c */ /* 0x000fe20000300000 */
.L_x_285:
[----:B------:R-:W3:Y:S02]  /*f7d0*/  SYNCS.PHASECHK.TRANS64.TRYWAIT P1, [R3+URZ+0x2d860], R2 ;  /* 0x02d86002030075a7 */ /* 0x000ee4000802017f */
[----:B---3--:R-:W-:Y:S05]  /*f7e0*/  @!P1 BRA `(.L_x_286) ;  /* 0x0000002c00c49947 */ /* 0x008fea0003800000 */
.L_x_384:
[----:B------:R-:W-:Y:S05]  /*f7f0*/  @!P0 BRA `(.L_x_287) ;  /* 0x0000000000048947 */ /* 0x000fea0003800000 */
[----:B------:R-:W-:Y:S01]  /*f800*/  BPT.TRAP 0x1 ;  /* 0x000000040000795c */ /* 0x000fe20000300000 */
.L_x_287:
[----:B----4-:R4:W0:Y:S02]  /*f810*/  SYNCS.PHASECHK.TRANS64.TRYWAIT P0, [R5+URZ+0x2d860], R0 ;  /* 0x02d86000050075a7 */ /* 0x010824000800017f */
[----:B0-----:R-:W-:Y:S05]  /*f820*/  @!P0 NANOSLEEP.SYNCS 0x989680 ;  /* 0x009896800000895d */ /* 0x001fea0003900000 */
[----:B------:R-:W0:Y:S02]  /*f830*/  @!P0 SYNCS.PHASECHK.TRANS64 P0, [R5+URZ+0x2d860], R0 ;  /* 0x02d86000050085a7 */ /* 0x000e24000800007f */
[----:B0-----:R-:W-:Y:S05]  /*f840*/  @!P0 BRA `(.L_x_287) ;  /* 0xfffffffc00f08947 */ /* 0x001fea000383ffff */
.L_x_279:
[----:B------:R-:W-:Y:S05]  /*f850*/  BSYNC B0 ;  /* 0x0000000000007941 */ /* 0x000fea0003800000 */
.L_x_278:
[----:B------:R-:W-:Y:S05]  /*f860*/  EXIT ;  /* 0x000000000000794d */ /* 0x000fea0003800000 */
.L_x_168:
[----:B0-----:R-:W-:-:S04]  /*f870*/  IMAD.U32 R3, RZ, RZ, UR41 ;  /* 0x00000029ff037e24 */ /* 0x001fc8000f8e00ff */
[----:B------:R0:W1:Y:S03]  /*f880*/  SYNCS.PHASECHK.TRANS64.TRYWAIT P1, [R3+URZ+0x2d800], R0 ;  /* 0x02d80000030075a7 */ /* 0x000066000802017f */
[----:B-1----:R-:W-:Y:S05]  /*f890*/  @!P1 NANOSLEEP.SYNCS 0x989680 ;  /* 0x009896800000995d */ /* 0x002fea0003900000 */
[----:B------:R-:W1:Y:S02]  /*f8a0*/  @!P1 SYNCS.PHASECHK.TRANS64 P1, [R3+URZ+0x2d800], R0 ;  /* 0x02d80000030095a7 */ /* 0x000e64000802007f */
[----:B-1----:R-:W-:Y:S05]  /*f8b0*/  @!P1 BRA `(.L_x_168) ;  /* 0xfffffffc00ec9947 */ /* 0x002fea000383ffff */
[----:B------:R-:W-:Y:S05]  /*f8c0*/  BRA `(.L_x_288) ;  /* 0xffffff2000347947 */ /* 0x000fea000383ffff */
.L_x_172:
[----:B-1----:R1:W2:Y:S02]  /*f8d0*/  SYNCS.PHASECHK.TRANS64.TRYWAIT P1, [R0+URZ+0x2d830], R3 ;  /* 0x02d83003000075a7 */ /* 0x0022a4000802017f */
[----:B--2---:R-:W-:Y:S05]  /*f8e0*/  @!P1 NANOSLEEP.SYNCS 0x989680 ;  /* 0x009896800000995d */ /* 0x004fea0003900000 */
[----:B------:R-:W2:Y:S02]  /*f8f0*/  @!P1 SYNCS.PHASECHK.TRANS64 P1, [R0+URZ+0x2d830], R3 ;  /* 0x02d83003000095a7 */ /* 0x000ea4000802007f */
[----:B--2---:R-:W-:Y:S05]  /*f900*/  @!P1 BRA `(.L_x_172) ;  /* 0xfffffffc00f09947 */ /* 0x004fea000383ffff */
[----:B------:R-:W-:Y:S05]  /*f910*/  BRA `(.L_x_171) ;  /* 0xffffff2000507947 */ /* 0x000fea000383ffff */
.L_x_178:
[----:B-1----:R-:W-:-:S04]  /*f920*/  IMAD.U32 R9, RZ, RZ, UR6 ;  /* 0x00000006ff097e24 */ /* 0x002fc8000f8e00ff */
[----:B------:R1:W2:Y:S03]  /*f930*/  SYNCS.PHASECHK.TRANS64.TRYWAIT P1, [R9+URZ+0x2d830], R8 ;  /* 0x02d83008090075a7 */ /* 0x0002a6000802017f */
[----:B--2---:R-:W-:Y:S05]  /*f940*/  @!P1 NANOSLEEP.SYNCS 0x989680 ;  /* 0x009896800000995d */ /* 0x004fea0003900000 */
[----:B------:R-:W2:Y:S02]  /*f950*/  @!P1 SYNCS.PHASECHK.TRANS64 P1, [R9+URZ+0x2d830], R8 ;  /* 0x02d83008090095a7 */ /* 0x000ea4000802007f */
[----:B--2---:R-:W-:Y:S05]  /*f960*/  @!P1 BRA `(.L_x_178) ;  /* 0xfffffffc00ec9947 */ /* 0x004fea000383ffff */
[----:B------:R-:W-:Y:S05]  /*f970*/  BRA `(.L_x_175) ;  /* 0xffffff4c00107947 */ /* 0x000fea000383ffff */
.L_x_182:
[----:B-1----:R-:W-:-:S04]  /*f980*/  IMAD.U32 R8, RZ, RZ, UR6 ;  /* 0x00000006ff087e24 */ /* 0x002fc8000f8e00ff */
[----:B------:R1:W2:Y:S03]  /*f990*/  SYNCS.PHASECHK.TRANS64.TRYWAIT P1, [R8+URZ+0x2d850], R7 ;  /* 0x02d85007080075a7 */ /* 0x0002a6000802017f */
[----:B--2---:R-:W-:Y:S05]  /*f9a0*/  @!P1 NANOSLEEP.SYNCS 0x989680 ;  /* 0x009896800000995d */ /* 0x004fea0003900000 */
[----:B------:R-:W2:Y:S02]  /*f9b0*/  @!P1 SYNCS.PHASECHK.TRANS64 P1, [R8+URZ+0x2d850], R7 ;  /* 0x02d85007080095a7 */ /* 0x000ea4000802007f */
[----:B--2---:R-:W-:Y:S05]  /*f9c0*/  @!P1 BRA `(.L_x_182) ;  /* 0xfffffffc00ec9947 */ /* 0x004fea000383ffff */
[----:B------:R-:W-:Y:S05]  /*f9d0*/  BRA `(.L_x_179) ;  /* 0xffffff4c00c07947 */ /* 0x000fea000383ffff */
.L_x_189:
[----:B-1----:R-:W-:-:S04]  /*f9e0*/  IMAD.U32 R3, RZ, RZ, UR4 ;  /* 0x00000004ff037e24 */ /* 0x002fc8000f8e00ff */
[----:B------:R1:W3:Y:S03]  /*f9f0*/  SYNCS.PHASECHK.TRANS64.TRYWAIT P1, [R3+URZ+0x2d850], R0 ;  /* 0x02d85000030075a7 */ /* 0x0002e6000802017f */
[----:B---3--:R-:W-:Y:S05]  /*fa00*/  @!P1 NANOSLEEP.SYNCS 0x989680 ;  /* 0x009896800000995d */ /* 0x008fea0003900000 */
[----:B------:R-:W3:Y:S02]  /*fa10*/  @!P1 SYNCS.PHASECHK.TRANS64 P1, [R3+URZ+0x2d850], R0 ;  /* 0x02d85000030095a7 */ /* 0x000ee4000802007f */
[----:B---3--:R-:W-:Y:S05]  /*fa20*/  @!P1 BRA `(.L_x_189) ;  /* 0xfffffffc00ec9947 */ /* 0x008fea000383ffff */
[----:B------:R-:W-:Y:S05]  /*fa30*/  BRA `(.L_x_188) ;  /* 0xffffff7000f07947 */ /* 0x000fea000383ffff */
.L_x_227:
[----:B------:R-:W0:Y:S01]  /*fa40*/  S2R R20, SR_TID.X ;  /* 0x0000000000147919 */ /* 0x000e220000002100 */
[----:B------:R-:W-:Y:S01]  /*fa50*/  BSSY B0, `(.L_x_289) ;  /* 0x000000a000007945 */ /* 0x000fe20003800000 */
[----:B------:R-:W-:Y:S01]  /*fa60*/  IMAD.MOV.U32 R12, RZ, RZ, RZ ;  /* 0x000000ffff0c7224 */ /* 0x000fe200078e00ff */
[----:B------:R-:W-:Y:S01]  /*fa70*/  MOV R11, 0x1f ;  /* 0x0000001f000b7802 */ /* 0x000fe20000000f00 */
[----:B------:R-:W-:Y:S01]  /*fa80*/  IMAD.MOV.U32 R15, RZ, RZ, -0x1 ;  /* 0xffffffffff0f7424 */ /* 0x000fe200078e00ff */
[----:B0-----:R-:W-:-:S04]  /*fa90*/  SHF.R.U32.HI R5, RZ, 0x5, R20 ;  /* 0x00000005ff057819 */ /* 0x001fc80000011614 */
[----:B------:R-:W-:-:S05]  /*faa0*/  LOP3.LUT R5, R5, 0x3, RZ, 0xc0, !PT ;  /* 0x0000000305057812 */ /* 0x000fca00078ec0ff */
[----:B------:R-:W-:-:S07]  /*fab0*/  IMAD.MOV.U32 R13, RZ, RZ, R5 ;  /* 0x000000ffff0d7224 */ /* 0x000fce00078e0005 */
[----:B-----5:R-:W-:Y:S05]  /*fac0*/  WARPSYNC.COLLECTIVE R15, `(.L_x_290) ;  /* 0x000000000f087348 */ /* 0x020fea0003c00000 */
[----:B------:R0:W1:Y:S02]  /*fad0*/  SHFL.IDX P6, R14, R13, R12, R11 ;  /* 0x0000000c0d0e7389 */ /* 0x00006400000c000b */
[----:B01---5:R-:W-:Y:S01]  /*fae0*/  ENDCOLLECTIVE ;  /* 0x000000000000791b */ /* 0x023fe20003800000 */
.L_x_290:
[----:B------:R-:W-:Y:S05]  /*faf0*/  BSYNC B0 ;  /* 0x0000000000007941 */ /* 0x000fea0003800000 */
.L_x_289:
[----:B------:R-:W-:Y:S05]  /*fb00*/  BRA `(.L_x_291) ;  /* 0xffffffc000747947 */ /* 0x000fea000383ffff */
.L_x_230:
[----:B0-----:R0:W1:Y:S02]  /*fb10*/  SYNCS.PHASECHK.TRANS64.TRYWAIT P0, [R2+URZ+0x2d840], R3 ;  /* 0x02d84003020075a7 */ /* 0x001064000800017f */
[----:B-1----:R-:W-:Y:S05]  /*fb20*/  @!P0 NANOSLEEP.SYNCS 0x989680 ;  /* 0x009896800000895d */ /* 0x002fea0003900000 */
[----:B------:R-:W1:Y:S02]  /*fb30*/  @!P0 SYNCS.PHASECHK.TRANS64 P0, [R2+URZ+0x2d840], R3 ;  /* 0x02d84003020085a7 */ /* 0x000e64000800007f */
[----:B-1----:R-:W-:Y:S05]  /*fb40*/  @!P0 BRA `(.L_x_230) ;  /* 0xfffffffc00f08947 */ /* 0x002fea000383ffff */
[----:B------:R-:W-:Y:S05]  /*fb50*/  BRA `(.L_x_292) ;  /* 0xffffffc000c87947 */ /* 0x000fea000383ffff */
.L_x_231:
[----:B------:R-:W-:Y:S01]  /*fb60*/  BSSY B0, `(.L_x_293) ;  /* 0x0000008000007945 */ /* 0x000fe20003800000 */
[----:B------:R-:W-:Y:S02]  /*fb70*/  IMAD.MOV.U32 R13, RZ, RZ, R6 ;  /* 0x000000ffff0d7224 */ /* 0x000fe400078e0006 */
[----:B------:R-:W-:Y:S02]  /*fb80*/  IMAD.MOV.U32 R12, RZ, RZ, RZ ;  /* 0x000000ffff0c7224 */ /* 0x000fe400078e00ff */
[----:B------:R-:W-:Y:S02]  /*fb90*/  IMAD.MOV.U32 R11, RZ, RZ, 0x1c1f ;  /* 0x00001c1fff0b7424 */ /* 0x000fe400078e00ff */
[----:B------:R-:W-:-:S07]  /*fba0*/  IMAD.MOV.U32 R15, RZ, RZ, -0x1 ;  /* 0xffffffffff0f7424 */ /* 0x000fce00078e00ff */
[----:B------:R-:W-:Y:S05]  /*fbb0*/  WARPSYNC.COLLECTIVE R15, `(.L_x_294) ;  /* 0x000000000f087348 */ /* 0x000fea0003c00000 */
[----:B------:R0:W1:Y:S02]  /*fbc0*/  SHFL.IDX P6, R14, R13, R12, R11 ;  /* 0x0000000c0d0e7389 */ /* 0x00006400000c000b */
[----:B01----:R-:W-:Y:S01]  /*fbd0*/  ENDCOLLECTIVE ;  /* 0x000000000000791b */ /* 0x003fe20003800000 */
.L_x_294:
[----:B------:R-:W-:Y:S05]  /*fbe0*/  BSYNC B0 ;  /* 0x0000000000007941 */ /* 0x000fea0003800000 */
.L_x_293:
[----:B------:R-:W-:Y:S01]  /*fbf0*/  IMAD.MOV.U32 R13, RZ, RZ, R0 ;  /* 0x000000ffff0d7224 */ /* 0x000fe200078e0000 */
[----:B------:R-:W-:Y:S01]  /*fc00*/  MOV R12, RZ ;  /* 0x000000ff000c7202 */ /* 0x000fe20000000f00 */
[----:B------:R-:W-:Y:S02]  /*fc10*/  IMAD.MOV.U32 R11, RZ, RZ, 0x1c1f ;  /* 0x00001c1fff0b7424 */ /* 0x000fe400078e00ff */
[----:B------:R-:W-:Y:S02]  /*fc20*/  IMAD.MOV.U32 R15, RZ, RZ, -0x1 ;  /* 0xffffffffff0f7424 */ /* 0x000fe400078e00ff */
[----:B------:R-:W-:Y:S02]  /*fc30*/  IMAD.MOV.U32 R4, RZ, RZ, R14 ;  /* 0x000000ffff047224 */ /* 0x000fe400078e000e */
[----:B------:R-:W-:-:S07]  /*fc40*/  @P0 IMAD R8, R7, 0x2, R17 ;  /* 0x0000000207080824 */ /* 0x000fce00078e0211 */
[----:B------:R-:W-:Y:S05]  /*fc50*/  WARPSYNC.COLLECTIVE R15, `(.L_x_295) ;  /* 0x000000000f087348 */ /* 0x000fea0003c00000 */
[----:B------:R0:W1:Y:S02]  /*fc60*/  SHFL.IDX P6, R14, R13, R12, R11 ;  /* 0x0000000c0d0e7389 */ /* 0x00006400000c000b */
[----:B01----:R-:W-:Y:S01]  /*fc70*/  ENDCOLLECTIVE ;  /* 0x000000000000791b */ /* 0x003fe20003800000 */
.L_x_295:
[----:B------:R-:W-:Y:S01]  /*fc80*/  IMAD.MOV.U32 R13, RZ, RZ, R6 ;  /* 0x000000ffff0d7224 */ /* 0x000fe200078e0006 */
[----:B------:R-:W-:Y:S01]  /*fc90*/  MOV R12, 0x1 ;  /* 0x00000001000c7802 */ /* 0x000fe20000000f00 */
[----:B------:R-:W-:-:S07]  /*fca0*/  IMAD.MOV.U32 R5, RZ, RZ, R14 ;  /* 0x000000ffff057224 */ /* 0x000fce00078e000e */
[----:B------:R-:W-:Y:S05]  /*fcb0*/  WARPSYNC.COLLECTIVE R15, `(.L_x_296) ;  /* 0x000000000f087348 */ /* 0x000fea0003c00000 */
[----:B------:R0:W1:Y:S02]  /*fcc0*/  SHFL.IDX P6, R14, R13, R12, R11 ;  /* 0x0000000c0d0e7389 */ /* 0x00006400000c000b */
[----:B01----:R-:W-:Y:S01]  /*fcd0*/  ENDCOLLECTIVE ;  /* 0x000000000000791b */ /* 0x003fe20003800000 */
.L_x_296:
[----:B------:R-:W-:-:S05]  /*fce0*/  @P0 LEA R5, P1, R9, R5, 0x1 ;  /* 0x0000000509050211 */ /* 0x000fca00078208ff */
[----:B------:R-:W-:Y:S01]  /*fcf0*/  @P0 IMAD.X R4, RZ, RZ, R4, P1 ;  /* 0x000000ffff040224 */ /* 0x000fe200008e0604 */
[----:B------:R-:W-:-:S04]  /*fd00*/  ISETP.GE.AND P1, PT, R3, 0x21, PT ;  /* 0x000000210300780c */ /* 0x000fc80003f26270 */
[----:B------:R-:W-:Y:S01]  /*fd10*/  @P0 LOP3.LUT R5, R5, R4, RZ, 0x3c, !PT ;  /* 0x0000000405050212 */ /* 0x000fe200078e3cff */
[----:B------:R-:W-:-:S03]  /*fd20*/  IMAD.MOV.U32 R13, RZ, RZ, R0 ;  /* 0x000000ffff0d7224 */ /* 0x000fc600078e0000 */
[----:B------:R-:W-:-:S04]  /*fd30*/  @P0 LOP3.LUT R4, R5, R4, RZ, 0x3c, !PT ;  /* 0x0000000405040212 */ /* 0x000fc800078e3cff */
[----:B------:R-:W-:-:S05]  /*fd40*/  @P0 LOP3.LUT R5, R5, R4, RZ, 0x3c, !PT ;  /* 0x0000000405050212 */ /* 0x000fca00078e3cff */
[----:B------:R-:W-:Y:S01]  /*fd50*/  @!PT LDS RZ, [RZ] ;  /* 0x00000000fffff984 */ /* 0x000fe20000000800 */
[----:B------:R-:W-:Y:S01]  /*fd60*/  @!PT LDS RZ, [RZ] ;  /* 0x00000000fffff984 */ /* 0x000fe20000000800 */
[----:B------:R-:W-:Y:S01]  /*fd70*/  @!PT LDS RZ, [RZ] ;  /* 0x00000000fffff984 */ /* 0x000fe20000000800 */
[----:B------:R-:W-:Y:S04]  /*fd80*/  @P0 LDGSTS.E.BYPASS.LTC128B.128 [R8+0x15400], desc[UR36][R4.64], !P4 ;  /* 0x1540000004080fae */ /* 0x000fe8000e101d64 */
[----:B------:R-:W-:Y:S04]  /*fd90*/  @P0 LDGSTS.E.BYPASS.LTC128B.128 [R8+0x17400], desc[UR36][R4.64+0x40], !P3 ;  /* 0x1740004004080fae */ /* 0x000fe8000d901d64 */
[----:B------:R0:W-:Y:S02]  /*fda0*/  @P0 LDGSTS.E.BYPASS.LTC128B.128 [R8+0x19400], desc[UR36][R4.64+0x80], !P2 ;  /* 0x1940008004080fae */ /* 0x0001e4000d101d64 */
[----:B0-----:R-:W-:-:S07]  /*fdb0*/  IMAD.MOV.U32 R4, RZ, RZ, R14 ;  /* 0x000000ffff047224 */ /* 0x001fce00078e000e */
[----:B------:R-:W-:Y:S05]  /*fdc0*/  WARPSYNC.COLLECTIVE R15, `(.L_x_297) ;  /* 0x000000000f087348 */ /* 0x000fea0003c00000 */
[----:B------:R0:W1:Y:S02]  /*fdd0*/  SHFL.IDX P6, R14, R13, R12, R11 ;  /* 0x0000000c0d0e7389 */ /* 0x00006400000c000b */
[----:B01----:R-:W-:Y:S01]  /*fde0*/  ENDCOLLECTIVE ;  /* 0x000000000000791b */ /* 0x003fe20003800000 */
.L_x_297:
[----:B------:R-:W-:Y:S02]  /*fdf0*/  @P1 IMAD R8, R7, 0x2, R17 ;  /* 0x0000000207081824 */ /* 0x000fe400078e0211 */
[----:B------:R-:W-:Y:S01]  /*fe00*/  IMAD.MOV.U32 R13, RZ, RZ, R6 ;  /* 0x000000ffff0d7224 */ /* 0x000fe200078e0006 */
[----:B------:R-:W-:Y:S01]  /*fe10*/  MOV R12, 0x2 ;  /* 0x00000002000c7802 */ /* 0x000fe20000000f00 */
[----:B------:R-:W-:-:S07]  /*fe20*/  IMAD.MOV.U32 R5, RZ, RZ, R14 ;  /* 0x000000ffff057224 */ /* 0x000fce00078e000e */
[----:B------:R-:W-:Y:S05]  /*fe30*/  WARPSYNC.COLLECTIVE R15, `(.L_x_298) ;  /* 0x000000000f087348 */ /* 0x000fea0003c00000 */
[----:B------:R0:W1:Y:S02]  /*fe40*/  SHFL.IDX P6, R14, R13, R12, R11 ;  /* 0x0000000c0d0e7389 */ /* 0x00006400000c000b */
[----:B01----:R-:W-:Y:S01]  /*fe50*/  ENDCOLLECTIVE ;  /* 0x000000000000791b */ /* 0x003fe20003800000 */
.L_x_298:
[----:B------:R-:W-:-:S05]  /*fe60*/  @P1 LEA R5, P0, R9, R5, 0x1 ;  /* 0x0000000509051211 */ /* 0x000fca00078008ff */
[----:B------:R-:W-:-:S05]  /*fe70*/  @P1 IMAD.X R4, RZ, RZ, R4, P0 ;  /* 0x000000ffff041224 */ /* 0x000fca00000e0604 */
        /* <DEDUP_REMOVED lines=9> */
[----:B------:R0:W-:Y:S01]  /*ff10*/  @P1 LDGSTS.E.BYPASS.LTC128B.128 [R8+0x19c00], desc[UR36][R4.64+0x80], !P2 ;  /* 0x19c0008004081fae */ /* 0x0001e2000d101d64 */
[----:B------:R-:W-:Y:S01]  /*ff20*/  ISETP.GE.AND P1, PT, R3, 0x41, PT ;  /* 0x000000410300780c */ /* 0x000fe20003f26270 */
[----:B0-----:R-:W-:-:S12]  /*ff30*/  IMAD.MOV.U32 R4, RZ, RZ, R14 ;  /* 0x000000ffff047224 */ /* 0x001fd800078e000e */
[----:B------:R-:W-:Y:S05]  /*ff40*/  WARPSYNC.COLLECTIVE R15, `(.L_x_299) ;  /* 0x000000000f087348 */ /* 0x000fea0003c00000 */
[----:B------:R0:W1:Y:S02]  /*ff50*/  SHFL.IDX P6, R14, R13, R12, R11 ;  /* 0x0000000c0d0e7389 */ /* 0x00006400000c000b */
[----:B01----:R-:W-:Y:S01]  /*ff60*/  ENDCOLLECTIVE ;  /* 0x000000000000791b */ /* 0x003fe20003800000 */
.L_x_299:
[----:B------:R-:W-:Y:S02]  /*ff70*/  @P1 IMAD R8, R7, 0x2, R17 ;  /* 0x0000000207081824 */ /* 0x000fe400078e0211 */
[----:B------:R-:W-:Y:S01]  /*ff80*/  IMAD.MOV.U32 R13, RZ, RZ, R6 ;  /* 0x000000ffff0d7224 */ /* 0x000fe200078e0006 */
[----:B------:R-:W-:Y:S01]  /*ff90*/  MOV R12, 0x3 ;  /* 0x00000003000c7802 */ /* 0x000fe20000000f00 */
[----:B------:R-:W-:-:S07]  /*ffa0*/  IMAD.MOV.U32 R5, RZ, RZ, R14 ;  /* 0x000000ffff057224 */ /* 0x000fce00078e000e */
[----:B------:R-:W-:Y:S05]  /*ffb0*/  WARPSYNC.COLLECTIVE R15, `(.L_x_300) ;  /* 0x000000000f087348 */ /* 0x000fea0003c00000 */
[----:B------:R0:W1:Y:S02]  /*ffc0*/  SHFL.IDX P6, R14, R13, R12, R11 ;  /* 0x0000000c0d0e7389 */ /* 0x00006400000c000b */
[----:B01----:R-:W-:Y:S01]  /*ffd0*/  ENDCOLLECTIVE ;  /* 0x000000000000791b */ /* 0x003fe20003800000 */
.L_x_300:
[----:B------:R-:W-:-:S05]  /*ffe0*/  @P1 LEA R5, P0, R9, R5, 0x1 ;  /* 0x0000000509051211 */ /* 0x000fca00078008ff */
[----:B------:R-:W-:-:S05]  /*fff0*/  @P1 IMAD.X R4, RZ, RZ, R4, P0 ;  /* 0x000000ffff041224 */ /* 0x000fca00000e0604 */
[----:B------:R-:W-:Y:S01]  /*10000*/  @P1 LOP3.LUT R5, R5, R4, RZ, 0x3c, !PT ;  /* 0x0000000405051212 */ /* 0x000fe200078e3cff */
[----:B------:R-:W-:-:S03]  /*10010*/  IMAD.MOV.U32 R13, RZ, RZ, R0 ;  /* 0x000000ffff0d7224 */ /* 0x000fc600078e0000 */
[----:B------:R-:W-:-:S04]  /*10020*/  @P1 LOP3.LUT R4, R5, R4, RZ, 0x3c, !PT ;  /* 0x0000000405041212 */ /* 0x000fc800078e3cff */
[----:B------:R-:W-:Y:S01]  /*10030*/  @P1 LOP3.LUT R5, R5, R4, RZ, 0x3c, !PT ;  /* 0x0000000405051212 */ /* 0x000fe200078e3cff */
[----:B------:R-:W-:-:S07]  /*10040*/  IMAD.MOV.U32 R6, RZ, RZ, R14 ;  /* 0x000000ffff067224 */ /* 0x000fce00078e000e */
[----:B------:R-:W-:Y:S05]  /*10050*/  WARPSYNC.COLLECTIVE R15, `(.L_x_301) ;  /* 0x000000000f087348 */ /* 0x000fea0003c00000 */
[----:B------:R0:W1:Y:S02]  /*10060*/  SHFL.IDX P6, R14, R13, R12, R11 ;  /* 0x0000000c0d0e7389 */ /* 0x00006400000c000b */
[----:B01----:R-:W-:Y:S01]  /*10070*/  ENDCOLLECTIVE ;  /* 0x000000000000791b */ /* 0x003fe20003800000 */
.L_x_301:
[----:B------:R-:W-:Y:S01]  /*10080*/  @!PT LDS RZ, [RZ] ;  /* 0x00000000fffff984 */ /* 0x000fe20000000800 */
[----:B------:R-:W-:Y:S01]  /*10090*/  @!PT LDS RZ, [RZ] ;  /* 0x00000000fffff984 */ /* 0x000fe20000000800 */
[----:B------:R-:W-:Y:S01]  /*100a0*/  @!PT LDS RZ, [RZ] ;  /* 0x00000000fffff984 */ /* 0x000fe20000000800 */
[----:B------:R0:W-:Y:S04]  /*100b0*/  @P1 LDGSTS.E.BYPASS.LTC128B.128 [R8+0x16400], desc[UR36][R4.64], !P4 ;  /* 0x1640000004081fae */ /* 0x0001e8000e101d64 */
[----:B------:R0:W-:Y:S04]  /*100c0*/  @P1 LDGSTS.E.BYPASS.LTC128B.128 [R8+0x18400], desc[UR36][R4.64+0x40], !P3 ;  /* 0x1840004004081fae */ /* 0x0001e8000d901d64 */
[----:B------:R0:W-:Y:S01]  /*100d0*/  @P1 LDGSTS.E.BYPASS.LTC128B.128 [R8+0x1a400], desc[UR36][R4.64+0x80], !P2 ;  /* 0x1a40008004081fae */ /* 0x0001e2000d101d64 */
[----:B------:R-:W-:Y:S01]  /*100e0*/  IMAD.MOV.U32 R0, RZ, RZ, R14 ;  /* 0x000000ffff007224 */ /* 0x000fe200078e000e */
[----:B------:R-:W-:Y:S06]  /*100f0*/  BRA `(.L_x_302) ;  /* 0xffffffc0008c7947 */ /* 0x000fec000383ffff */
.L_x_236:
[----:B------:R-:W2:Y:S04]  /*10100*/  LDL.LU R11, [R1+0x30] ;  /* 0x00003000010b7983 */ /* 0x000ea80000300800 */
[----:B------:R0:W5:Y:S01]  /*10110*/  LDL R9, [R1+0x1c] ;  /* 0x00001c0001097983 */ /* 0x0001620000100800 */
[----:B------:R-:W-:Y:S01]  /*10120*/  IMAD.MOV.U32 R13, RZ, RZ, R0 ;  /* 0x000000ffff0d7224 */ /* 0x000fe200078e0000 */
[----:B------:R-:W-:Y:S01]  /*10130*/  MOV R15, 0xffffffff ;  /* 0xffffffff000f7802 */ /* 0x000fe20000000f00 */
[----:B------:R-:W-:Y:S02]  /*10140*/  IMAD.MOV.U32 R12, RZ, RZ, RZ ;  /* 0x000000ffff0c7224 */ /* 0x000fe400078e00ff */
[----:B------:R-:W-:Y:S02]  /*10150*/  IMAD R25, R25, 0xc0, R21 ;  /* 0x000000c019197824 */ /* 0x000fe400078e0215 */
[----:B--2---:R-:W-:-:S02]  /*10160*/  IMAD R2, R11, R10, RZ ;  /* 0x0000000a0b027224 */ /* 0x004fc400078e02ff */
[----:B0-----:R-:W-:-:S07]  /*10170*/  IMAD.MOV.U32 R11, RZ, RZ, 0x1c1f ;  /* 0x00001c1fff0b7424 */ /* 0x001fce00078e00ff */
[----:B-----5:R-:W-:Y:S05]  /*10180*/  WARPSYNC.COLLECTIVE R15, `(.L_x_303) ;  /* 0x000000000f087348 */ /* 0x020fea0003c00000 */
[----:B------:R0:W1:Y:S02]  /*10190*/  SHFL.IDX P6, R14, R13, R12, R11 ;  /* 0x0000000c0d0e7389 */ /* 0x00006400000c000b */
[----:B01---5:R-:W-:Y:S01]  /*101a0*/  ENDCOLLECTIVE ;  /* 0x000000000000791b */ /* 0x023fe20003800000 */
.L_x_303:
[----:B------:R-:W-:Y:S02]  /*101b0*/  IMAD.MOV.U32 R13, RZ, RZ, R4 ;  /* 0x000000ffff0d7224 */ /* 0x000fe400078e0004 */
[----:B------:R-:W-:-:S07]  /*101c0*/  IMAD.MOV.U32 R6, RZ, RZ, R14 ;  /* 0x000000ffff067224 */ /* 0x000fce00078e000e */
[----:B------:R-:W-:Y:S05]  /*101d0*/  WARPSYNC.COLLECTIVE R15, `(.L_x_304) ;  /* 0x000000000f087348 */ /* 0x000fea0003c00000 */
[----:B------:R0:W1:Y:S02]  /*101e0*/  SHFL.IDX P6, R14, R13, R12, R11 ;  /* 0x0000000c0d0e7389 */ /* 0x00006400000c000b */
[----:B01----:R-:W-:Y:S01]  /*101f0*/  ENDCOLLECTIVE ;  /* 0x000000000000791b */ /* 0x003fe20003800000 */
.L_x_304:
[----:B------:R-:W-:Y:S01]  /*10200*/  ISETP.GE.AND P2, PT, R25, R2, PT ;  /* 0x000000021900720c */ /* 0x000fe20003f46270 */
[----:B------:R-:W-:Y:S02]  /*10210*/  IMAD.MOV.U32 R13, RZ, RZ, R0 ;  /* 0x000000ffff0d7224 */ /* 0x000fe400078e0000 */
[----:B------:R-:W-:Y:S02]  /*10220*/  IMAD.MOV.U32 R12, RZ, RZ, 0x1 ;  /* 0x00000001ff0c7424 */ /* 0x000fe400078e00ff */
[----:B------:R-:W-:-:S08]  /*10230*/  IMAD.MOV.U32 R5, RZ, RZ, R14 ;  /* 0x000000ffff057224 */ /* 0x000fd000078e000e */
[----:B------:R-:W-:Y:S05]  /*10240*/  WARPSYNC.COLLECTIVE R15, `(.L_x_305) ;  /* 0x000000000f087348 */ /* 0x000fea0003c00000 */
[----:B------:R0:W1:Y:S02]  /*10250*/  SHFL.IDX P6, R14, R13, R12, R11 ;  /* 0x0000000c0d0e7389 */ /* 0x00006400000c000b */
[----:B01----:R-:W-:Y:S01]  /*10260*/  ENDCOLLECTIVE ;  /* 0x000000000000791b */ /* 0x003fe20003800000 */
.L_x_305:
[----:B------:R-:W-:-:S05]  /*10270*/  @!P2 LEA R5, P4, R20, R5, 0x1 ;  /* 0x000000051405a211 */ /* 0x000fca00078808ff */
[----:B------:R-:W-:-:S04]  /*10280*/  @!P2 IMAD.X R6, RZ, RZ, R6, P4 ;  /* 0x000000ffff06a224 */ /* 0x000fc800020e0606 */
[----:B------:R-:W-:Y:S02]  /*10290*/  @!P2 IMAD.MOV.U32 R7, RZ, RZ, R6 ;  /* 0x000000ffff07a224 */ /* 0x000fe400078e0006 */
[----:B------:R-:W-:Y:S02]  /*102a0*/  @!P2 IMAD.MOV.U32 R6, RZ, RZ, R5 ;  /* 0x000000ffff06a224 */ /* 0x000fe400078e0005 */
[----:B------:R-:W-:-:S03]  /*102b0*/  IMAD.MOV.U32 R13, RZ, RZ, R4 ;  /* 0x000000ffff0d7224 */ /* 0x000fc600078e0004 */
[----:B------:R-:W-:Y:S01]  /*102c0*/  @!PT LDS RZ, [RZ] ;  /* 0x00000000fffff984 */ /* 0x000fe20000000800 */
[----:B------:R-:W-:Y:S01]  /*102d0*/  @!PT LDS RZ, [RZ] ;  /* 0x00000000fffff984 */ /* 0x000fe20000000800 */
[----:B------:R-:W-:Y:S01]  /*102e0*/  @!PT LDS RZ, [RZ] ;  /* 0x00000000fffff984 */ /* 0x000fe20000000800 */
[----:B------:R-:W-:Y:S04]  /*102f0*/  @!P2 LDGSTS.E.BYPASS.LTC128B.128 [R9+0xc400], desc[UR36][R6.64], !P3 ;  /* 0x0c4000000609afae */ /* 0x000fe8000d901d64 */
[----:B------:R-:W-:Y:S04]  /*10300*/  @!P2 LDGSTS.E.BYPASS.LTC128B.128 [R9+0xf400], desc[UR36][R6.64+0x40], !P0 ;  /* 0x0f4000400609afae */ /* 0x000fe8000c101d64 */
[----:B------:R0:W-:Y:S02]  /*10310*/  @!P2 LDGSTS.E.BYPASS.LTC128B.128 [R9+0x12400], desc[UR36][R6.64+0x80], !P1 ;  /* 0x124000800609afae */ /* 0x0001e4000c901d64 */
[----:B0-----:R-:W-:-:S07]  /*10320*/  IMAD.MOV.U32 R7, RZ, RZ, R14 ;  /* 0x000000ffff077224 */ /* 0x001fce00078e000e */
[----:B------:R-:W-:Y:S05]  /*10330*/  WARPSYNC.COLLECTIVE R15, `(.L_x_306) ;  /* 0x000000000f087348 */ /* 0x000fea0003c00000 */
[----:B------:R0:W1:Y:S02]  /*10340*/  SHFL.IDX P6, R14, R13, R12, R11 ;  /* 0x0000000c0d0e7389 */ /* 0x00006400000c000b */
[----:B01----:R-:W-:Y:S01]  /*10350*/  ENDCOLLECTIVE ;  /* 0x000000000000791b */ /* 0x003fe20003800000 */
.L_x_306:
[----:B------:R-:W-:-:S04]  /*10360*/  IADD3 R5, R25, 0x20, RZ ;  /* 0x0000002019057810 */ /* 0x000fc80007ffe0ff */
[----:B------:R-:W-:Y:S01]  /*10370*/  ISETP.GE.AND P2, PT, R5, R2, PT ;  /* 0x000000020500720c */ /* 0x000fe20003f46270 */
[----:B------:R-:W-:Y:S02]  /*10380*/  IMAD.MOV.U32 R13, RZ, RZ, R0 ;  /* 0x000000ffff0d7224 */ /* 0x000fe400078e0000 */
[----:B------:R-:W-:Y:S02]  /*10390*/  IMAD.MOV.U32 R12, RZ, RZ, 0x2 ;  /* 0x00000002ff0c7424 */ /* 0x000fe400078e00ff */
[----:B------:R-:W-:-:S08]  /*103a0*/  IMAD.MOV.U32 R5, RZ, RZ, R14 ;  /* 0x000000ffff057224 */ /* 0x000fd000078e000e */
[----:B------:R-:W-:Y:S05]  /*103b0*/  WARPSYNC.COLLECTIVE R15, `(.L_x_307) ;  /* 0x000000000f087348 */ /* 0x000fea0003c00000 */
[----:B------:R0:W1:Y:S02]  /*103c0*/  SHFL.IDX P6, R14, R13, R12, R11 ;  /* 0x0000000c0d0e7389 */ /* 0x00006400000c000b */
[----:B01----:R-:W-:Y:S01]  /*103d0*/  ENDCOLLECTIVE ;  /* 0x000000000000791b */ /* 0x003fe20003800000 */
.L_x_307:
[----:B------:R-:W-:-:S04]  /*103e0*/  @!P2 LEA R5, P4, R20, R5, 0x1 ;  /* 0x000000051405a211 */ /* 0x000fc800078808ff */
[----:B------:R-:W-:Y:S01]  /*103f0*/  @!P2 MOV R6, R5 ;  /* 0x000000050006a202 */ /* 0x000fe20000000f00 */
[----:B------:R-:W-:-:S05]  /*10400*/  @!P2 IMAD.X R7, RZ, RZ, R7, P4 ;  /* 0x000000ffff07a224 */ /* 0x000fca00020e0607 */
[----:B------:R-:W-:Y:S01]  /*10410*/  @!PT LDS RZ, [RZ] ;  /* 0x00000000fffff984 */ /* 0x000fe20000000800 */
[----:B------:R-:W-:Y:S01]  /*10420*/  @!PT LDS RZ, [RZ] ;  /* 0x00000000fffff984 */ /* 0x000fe20000000800 */
[----:B------:R-:W-:Y:S01]  /*10430*/  @!PT LDS RZ, [RZ] ;  /* 0x00000000fffff984 */ /* 0x000fe20000000800 */
[----:B------:R-:W-:Y:S01]  /*10440*/  @!P2 LDGSTS.E.BYPASS.LTC128B.128 [R9+0xcc00], desc[UR36][R6.64], !P3 ;  /* 0x0cc000000609afae */ /* 0x000fe2000d901d64 */
[----:B------:R-:W-:-:S03]  /*10450*/  IMAD.MOV.U32 R13, RZ, RZ, R4 ;  /* 0x000000ffff0d7224 */ /* 0x000fc600078e0004 */
[----:B------:R-:W-:Y:S04]  /*10460*/  @!P2 LDGSTS.E.BYPASS.LTC128B.128 [R9+0xfc00], desc[UR36][R6.64+0x40], !P0 ;  /* 0x0fc000400609afae */ /* 0x000fe8000c101d64 */
[----:B------:R0:W-:Y:S02]  /*10470*/  @!P2 LDGSTS.E.BYPASS.LTC128B.128 [R9+0x12c00], desc[UR36][R6.64+0x80], !P1 ;  /* 0x12c000800609afae */ /* 0x0001e4000c901d64 */
[----:B0-----:R-:W-:-:S07]  /*10480*/  IMAD.MOV.U32 R7, RZ, RZ, R14 ;  /* 0x000000ffff077224 */ /* 0x001fce00078e000e */
[----:B------:R-:W-:Y:S05]  /*10490*/  WARPSYNC.COLLECTIVE R15, `(.L_x_308) ;  /* 0x000000000f087348 */ /* 0x000fea0003c00000 */
[----:B------:R0:W1:Y:S02]  /*104a0*/  SHFL.IDX P6, R14, R13, R12, R11 ;  /* 0x0000000c0d0e7389 */ /* 0x00006400000c000b */
[----:B01----:R-:W-:Y:S01]  /*104b0*/  ENDCOLLECTIVE ;  /* 0x000000000000791b */ /* 0x003fe20003800000 */
.L_x_308:
[----:B------:R-:W-:-:S05]  /*104c0*/  VIADD R5, R25, 0x40 ;  /* 0x0000004019057836 */ /* 0x000fca0000000000 */
[----:B------:R-:W-:Y:S01]  /*104d0*/  ISETP.GE.AND P2, PT, R5, R2, PT ;  /* 0x000000020500720c */ /* 0x000fe20003f46270 */
[----:B------:R-:W-:Y:S02]  /*104e0*/  IMAD.MOV.U32 R13, RZ, RZ, R0 ;  /* 0x000000ffff0d7224 */ /* 0x000fe400078e0000 */
[----:B------:R-:W-:Y:S02]  /*104f0*/  IMAD.MOV.U32 R12, RZ, RZ, 0x3 ;  /* 0x00000003ff0c7424 */ /* 0x000fe400078e00ff */
[----:B------:R-:W-:-:S08]  /*10500*/  IMAD.MOV.U32 R5, RZ, RZ, R14 ;  /* 0x000000ffff057224 */ /* 0x000fd000078e000e */
[----:B------:R-:W-:Y:S05]  /*10510*/  WARPSYNC.COLLECTIVE R15, `(.L_x_309) ;  /* 0x000000000f087348 */ /* 0x000fea0003c00000 */
[----:B------:R0:W1:Y:S02]  /*10520*/  SHFL.IDX P6, R14, R13, R12, R11 ;  /* 0x0000000c0d0e7389 */ /* 0x00006400000c000b */
[----:B01----:R-:W-:Y:S01]  /*10530*/  ENDCOLLECTIVE ;  /* 0x000000000000791b */ /* 0x003fe20003800000 */
.L_x_309:
[----:B------:R-:W-:Y:S01]  /*10540*/  @!P2 LEA R5, P4, R20, R5, 0x1 ;  /* 0x000000051405a211 */ /* 0x000fe200078808ff */
[----:B------:R-:W-:Y:S02]  /*10550*/  IMAD.MOV.U32 R13, RZ, RZ, R4 ;  /* 0x000000ffff0d7224 */ /* 0x000fe400078e0004 */
[----:B------:R-:W-:-:S10]  /*10560*/  IMAD.MOV.U32 R0, RZ, RZ, R14 ;  /* 0x000000ffff007224 */ /* 0x000fd400078e000e */
[----:B------:R-:W-:Y:S05]  /*10570*/  WARPSYNC.COLLECTIVE R15, `(.L_x_310) ;  /* 0x000000000f087348 */ /* 0x000fea0003c00000 */
[----:B------:R0:W1:Y:S02]  /*10580*/  SHFL.IDX P6, R14, R13, R12, R11 ;  /* 0x0000000c0d0e7389 */ /* 0x00006400000c000b */
[----:B01----:R-:W-:Y:S01]  /*10590*/  ENDCOLLECTIVE ;  /* 0x000000000000791b */ /* 0x003fe20003800000 */
.L_x_310:
[----:B------:R-:W-:Y:S01]  /*105a0*/  @!P2 IADD3.X R7, RZ, R7, RZ, P4, !PT ;  /* 0x00000007ff07a210 */ /* 0x000fe200027fe4ff */
[----:B------:R-:W-:Y:S01]  /*105b0*/  @!P2 IMAD.MOV.U32 R6, RZ, RZ, R5 ;  /* 0x000000ffff06a224 */ /* 0x000fe200078e0005 */
[----:B------:R-:W-:-:S04]  /*105c0*/  IADD3 R5, R25, 0x60, RZ ;  /* 0x0000006019057810 */ /* 0x000fc80007ffe0ff */
[----:B------:R-:W-:Y:S01]  /*105d0*/  @!PT LDS RZ, [RZ] ;  /* 0x00000000fffff984 */ /* 0x000fe20000000800 */
[----:B------:R-:W-:Y:S01]  /*105e0*/  @!PT LDS RZ, [RZ] ;  /* 0x00000000fffff984 */ /* 0x000fe20000000800 */
[----:B------:R-:W-:Y:S01]  /*105f0*/  @!PT LDS RZ, [RZ] ;  /* 0x00000000fffff984 */ /* 0x000fe20000000800 */
[----:B------:R0:W-:Y:S04]  /*10600*/  @!P2 LDGSTS.E.BYPASS.LTC128B.128 [R9+0xd400], desc[UR36][R6.64], !P3 ;  /* 0x0d4000000609afae */ /* 0x0001e8000d901d64 */
[----:B------:R0:W-:Y:S04]  /*10610*/  @!P2 LDGSTS.E.BYPASS.LTC128B.128 [R9+0x10400], desc[UR36][R6.64+0x40], !P0 ;  /* 0x104000400609afae */ /* 0x0001e8000c101d64 */
[----:B------:R0:W-:Y:S01]  /*10620*/  @!P2 LDGSTS.E.BYPASS.LTC128B.128 [R9+0x13400], desc[UR36][R6.64+0x80], !P1 ;  /* 0x134000800609afae */ /* 0x0001e2000c901d64 */
[----:B------:R-:W-:Y:S01]  /*10630*/  ISETP.GE.AND P2, PT, R5, R2, PT ;  /* 0x000000020500720c */ /* 0x000fe20003f46270 */
[----:B------:R-:W-:-:S02]  /*10640*/  IMAD.MOV.U32 R13, RZ, RZ, R3 ;  /* 0x000000ffff0d7224 */ /* 0x000fc400078e0003 */
[----:B------:R-:W-:Y:S02]  /*10650*/  IMAD.MOV.U32 R12, RZ, RZ, RZ ;  /* 0x000000ffff0c7224 */ /* 0x000fe400078e00ff */
[----:B------:R-:W-:-:S08]  /*10660*/  IMAD.MOV.U32 R4, RZ, RZ, R14 ;  /* 0x000000ffff047224 */ /* 0x000fd000078e000e */
[----:B0-----:R-:W-:Y:S05]  /*10670*/  WARPSYNC.COLLECTIVE R15, `(.L_x_311) ;  /* 0x000000000f087348 */ /* 0x001fea0003c00000 */
[----:B------:R1:W2:Y:S02]  /*10680*/  SHFL.IDX P6, R14, R13, R12, R11 ;  /* 0x0000000c0d0e7389 */ /* 0x0002a400000c000b */
[----:B012---:R-:W-:Y:S01]  /*10690*/  ENDCOLLECTIVE ;  /* 0x000000000000791b */ /* 0x007fe20003800000 */
.L_x_311:
[----:B------:R-:W-:-:S05]  /*106a0*/  @!P2 LEA R4, P4, R20, R4, 0x1 ;  /* 0x000000041404a211 */ /* 0x000fca00078808ff */
[----:B------:R-:W-:-:S04]  /*106b0*/  @!P2 IMAD.X R0, RZ, RZ, R0, P4 ;  /* 0x000000ffff00a224 */ /* 0x000fc800020e0600 */
[----:B------:R-:W-:Y:S02]  /*106c0*/  @!P2 IMAD.MOV.U32 R5, RZ, RZ, R0 ;  /* 0x000000ffff05a224 */ /* 0x000fe400078e0000 */
[----:B------:R-:W-:Y:S01]  /*106d0*/  VIADD R0, R25, 0x80 ;  /* 0x0000008019007836 */ /* 0x000fe20000000000 */
[----:B------:R-:W-:Y:S02]  /*106e0*/  MOV R13, R8 ;  /* 0x00000008000d7202 */ /* 0x000fe40000000f00 */
[----:B------:R-:W-:Y:S01]  /*106f0*/  @!PT LDS RZ, [RZ] ;  /* 0x00000000fffff984 */ /* 0x000fe20000000800 */
[----:B------:R-:W-:Y:S01]  /*10700*/  @!PT LDS RZ, [RZ] ;  /* 0x00000000fffff984 */ /* 0x000fe20000000800 */
[----:B------:R-:W-:Y:S01]  /*10710*/  @!PT LDS RZ, [RZ] ;  /* 0x00000000fffff984 */ /* 0x000fe20000000800 */
[----:B------:R0:W-:Y:S04]  /*10720*/  @!P2 LDGSTS.E.BYPASS.LTC128B.128 [R9+0xdc00], desc[UR36][R4.64], !P3 ;  /* 0x0dc000000409afae */ /* 0x0001e8000d901d64 */
[----:B------:R0:W-:Y:S04]  /*10730*/  @!P2 LDGSTS.E.BYPASS.LTC128B.128 [R9+0x10c00], desc[UR36][R4.64+0x40], !P0 ;  /* 0x10c000400409afae */ /* 0x0001e8000c101d64 */
[----:B------:R0:W-:Y:S01]  /*10740*/  @!P2 LDGSTS.E.BYPASS.LTC128B.128 [R9+0x13c00], desc[UR36][R4.64+0x80], !P1 ;  /* 0x13c000800409afae */ /* 0x0001e2000c901d64 */
[----:B------:R-:W-:Y:S01]  /*10750*/  ISETP.GE.AND P2, PT, R0, R2, PT ;  /* 0x000000020000720c */ /* 0x000fe20003f46270 */
[----:B------:R-:W-:-:S12]  /*10760*/  IMAD.MOV.U32 R0, RZ, RZ, R14 ;  /* 0x000000ffff007224 */ /* 0x000fd800078e000e */
[----:B0-----:R-:W-:Y:S05]  /*10770*/  WARPSYNC.COLLECTIVE R15, `(.L_x_312) ;  /* 0x000000000f087348 */ /* 0x001fea0003c00000 */
[----:B------:R1:W2:Y:S02]  /*10780*/  SHFL.IDX P6, R14, R13, R12, R11 ;  /* 0x0000000c0d0e7389 */ /* 0x0002a400000c000b */
[----:B012---:R-:W-:Y:S01]  /*10790*/  ENDCOLLECTIVE ;  /* 0x000000000000791b */ /* 0x007fe20003800000 */
.L_x_312:
[----:B------:R-:W-:Y:S02]  /*107a0*/  IMAD.MOV.U32 R13, RZ, RZ, R3 ;  /* 0x000000ffff0d7224 */ /* 0x000fe400078e0003 */
[----:B------:R-:W-:Y:S02]  /*107b0*/  IMAD.MOV.U32 R12, RZ, RZ, 0x1 ;  /* 0x00000001ff0c7424 */ /* 0x000fe400078e00ff */
[----:B------:R-:W-:-:S07]  /*107c0*/  IMAD.MOV.U32 R4, RZ, RZ, R14 ;  /* 0x000000ffff047224 */ /* 0x000fce00078e000e */
[----:B------:R-:W-:Y:S05]  /*107d0*/  WARPSYNC.COLLECTIVE R15, `(.L_x_313) ;  /* 0x000000000f087348 */ /* 0x000fea0003c00000 */
[----:B------:R0:W1:Y:S02]  /*107e0*/  SHFL.IDX P6, R14, R13, R12, R11 ;  /* 0x0000000c0d0e7389 */ /* 0x00006400000c000b */
[----:B01----:R-:W-:Y:S01]  /*107f0*/  ENDCOLLECTIVE ;  /* 0x000000000000791b */ /* 0x003fe20003800000 */
.L_x_313:
[----:B------:R-:W-:-:S05]  /*10800*/  @!P2 LEA R4, P4, R20, R4, 0x1 ;  /* 0x000000041404a211 */ /* 0x000fca00078808ff */
[----:B------:R-:W-:-:S04]  /*10810*/  @!P2 IMAD.X R0, RZ, RZ, R0, P4 ;  /* 0x000000ffff00a224 */ /* 0x000fc800020e0600 */
[----:B------:R-:W-:Y:S01]  /*10820*/  @!P2 IMAD.MOV.U32 R5, RZ, RZ, R0 ;  /* 0x000000ffff05a224 */ /* 0x000fe200078e0000 */
[----:B------:R-:W-:-:S04]  /*10830*/  MOV R13, R8 ;  /* 0x00000008000d7202 */ /* 0x000fc80000000f00 */
[----:B------:R-:W-:Y:S01]  /*10840*/  @!PT LDS RZ, [RZ] ;  /* 0x00000000fffff984 */ /* 0x000fe20000000800 */
[----:B------:R-:W-:Y:S01]  /*10850*/  @!PT LDS RZ, [RZ] ;  /* 0x00000000fffff984 */ /* 0x000fe20000000800 */
[----:B------:R-:W-:Y:S01]  /*10860*/  @!PT LDS RZ, [RZ] ;  /* 0x00000000fffff984 */ /* 0x000fe20000000800 */
[----:B------:R0:W-:Y:S04]  /*10870*/  @!P2 LDGSTS.E.BYPASS.LTC128B.128 [R9+0xe400], desc[UR36][R4.64], !P3 ;  /* 0x0e4000000409afae */ /* 0x0001e8000d901d64 */
[----:B------:R0:W-:Y:S01]  /*10880*/  @!P2 LDGSTS.E.BYPASS.LTC128B.128 [R9+0x11400], desc[UR36][R4.64+0x40], !P0 ;  /* 0x114000400409afae */ /* 0x0001e2000c101d64 */
[----:B------:R-:W-:-:S03]  /*10890*/  IMAD.MOV.U32 R3, RZ, RZ, R14 ;  /* 0x000000ffff037224 */ /* 0x000fc600078e000e */
[----:B------:R0:W-:Y:S04]  /*108a0*/  @!P2 LDGSTS.E.BYPASS.LTC128B.128 [R9+0x14400], desc[UR36][R4.64+0x80], !P1 ;  /* 0x144000800409afae */ /* 0x0001e8000c901d64 */
[----:B0-----:R-:W-:Y:S05]  /*108b0*/  WARPSYNC.COLLECTIVE R15, `(.L_x_314) ;  /* 0x000000000f087348 */ /* 0x001fea0003c00000 */
[----:B------:R1:W2:Y:S02]  /*108c0*/  SHFL.IDX P6, R14, R13, R12, R11 ;  /* 0x0000000c0d0e7389 */ /* 0x0002a400000c000b */
[----:B012---:R-:W-:Y:S01]  /*108d0*/  ENDCOLLECTIVE ;  /* 0x000000000000791b */ /* 0x007fe20003800000 */
.L_x_314:
[----:B------:R-:W-:Y:S01]  /*108e0*/  IMAD.MOV.U32 R8, RZ, RZ, R14 ;  /* 0x000000ffff087224 */ /* 0x000fe200078e000e */
[----:B------:R-:W-:Y:S06]  /*108f0*/  BRA `(.L_x_315) ;  /* 0xffffffc400a07947 */ /* 0x000fec000383ffff */
.L_x_239:
[----:B-1----:R1:W2:Y:S02]  /*10900*/  SYNCS.PHASECHK.TRANS64.TRYWAIT P0, [R17+URZ+0x2d820], R0 ;  /* 0x02d82000110075a7 */ /* 0x0022a4000800017f */
[----:B--2---:R-:W-:Y:S05]  /*10910*/  @!P0 NANOSLEEP.SYNCS 0x989680 ;  /* 0x009896800000895d */ /* 0x004fea0003900000 */
[----:B------:R-:W2:Y:S02]  /*10920*/  @!P0 SYNCS.PHASECHK.TRANS64 P0, [R17+URZ+0x2d820], R0 ;  /* 0x02d82000110085a7 */ /* 0x000ea4000800007f */
[----:B--2---:R-:W-:Y:S05]  /*10930*/  @!P0 BRA `(.L_x_239) ;  /* 0xfffffffc00f08947 */ /* 0x004fea000383ffff */
[----:B------:R-:W-:Y:S05]  /*10940*/  BRA `(.L_x_316) ;  /* 0xffffffc800087947 */ /* 0x000fea000383ffff */
.L_x_244:
[----:B0-----:R0:W1:Y:S02]  /*10950*/  SYNCS.PHASECHK.TRANS64.TRYWAIT P0, [R5+URZ+0x2d840], R0 ;  /* 0x02d84000050075a7 */ /* 0x001064000800017f */
[----:B-1----:R-:W-:Y:S05]  /*10960*/  @!P0 NANOSLEEP.SYNCS 0x989680 ;  /* 0x009896800000895d */ /* 0x002fea0003900000 */
[----:B------:R-:W1:Y:S02]  /*10970*/  @!P0 SYNCS.PHASECHK.TRANS64 P0, [R5+URZ+0x2d840], R0 ;  /* 0x02d84000050085a7 */ /* 0x000e64000800007f */
[----:B-1----:R-:W-:Y:S05]  /*10980*/  @!P0 BRA `(.L_x_244) ;  /* 0xfffffffc00f08947 */ /* 0x002fea000383ffff */
[----:B------:R-:W-:Y:S05]  /*10990*/  BRA `(.L_x_317) ;  /* 0xffffffc800fc7947 */ /* 0x000fea000383ffff */
.L_x_245:
        /* <DEDUP_REMOVED lines=8> */
.L_x_319:
[----:B------:R-:W-:Y:S05]  /*10a20*/  BSYNC B1 ;  /* 0x0000000000017941 */ /* 0x000fea0003800000 */
.L_x_318:
[----:B------:R-:W0:Y:S01]  /*10a30*/  S2R R25, SR_TID.X ;  /* 0x0000000000197919 */ /* 0x000e220000002100 */
[----:B------:R-:W-:Y:S01]  /*10a40*/  MOV R13, R6 ;  /* 0x00000006000d7202 */ /* 0x000fe20000000f00 */
[----:B------:R-:W-:Y:S01]  /*10a50*/  IMAD.MOV.U32 R12, RZ, RZ, RZ ;  /* 0x000000ffff0c7224 */ /* 0x000fe200078e00ff */
[----:B------:R-:W-:Y:S01]  /*10a60*/  LOP3.LUT R16, R16, 0xffffff7f, RZ, 0xc0, !PT ;  /* 0xffffff7f10107812 */ /* 0x000fe200078ec0ff */
[----:B------:R-:W-:Y:S02]  /*10a70*/  IMAD.MOV.U32 R11, RZ, RZ, 0x1c1f ;  /* 0x00001c1fff0b7424 */ /* 0x000fe400078e00ff */
[----:B------:R-:W-:Y:S01]  /*10a80*/  IMAD.MOV.U32 R15, RZ, RZ, -0x1 ;  /* 0xffffffffff0f7424 */ /* 0x000fe200078e00ff */
[----:B------:R-:W-:Y:S01]  /*10a90*/  @P1 LOP3.LUT R16, R16, 0x80, RZ, 0xfc, !PT ;  /* 0x0000008010101812 */ /* 0x000fe200078efcff */
[----:B------:R-:W-:Y:S02]  /*10aa0*/  IMAD.MOV.U32 R3, RZ, RZ, R14 ;  /* 0x000000ffff037224 */ /* 0x000fe400078e000e */
[----:B------:R-:W-:-:S07]  /*10ab0*/  IMAD R4, R4, 0x2, R17 ;  /* 0x0000000204047824 */ /* 0x000fce00078e0211 */
[----:B0-----:R-:W-:Y:S05]  /*10ac0*/  WARPSYNC.COLLECTIVE R15, `(.L_x_320) ;  /* 0x000000000f087348 */ /* 0x001fea0003c00000 */
[----:B------:R1:W2:Y:S02]  /*10ad0*/  SHFL.IDX P6, R14, R13, R12, R11 ;  /* 0x0000000c0d0e7389 */ /* 0x0002a400000c000b */
[----:B012---:R-:W-:Y:S01]  /*10ae0*/  ENDCOLLECTIVE ;  /* 0x000000000000791b */ /* 0x007fe20003800000 */
.L_x_320:
[----:B------:R-:W-:Y:S01]  /*10af0*/  LOP3.LUT P1, RZ, R16, 0x4, RZ, 0xc0, !PT ;  /* 0x0000000410ff7812 */ /* 0x000fe2000782c0ff */
[----:B------:R-:W-:Y:S02]  /*10b00*/  IMAD.MOV.U32 R13, RZ, RZ, R8 ;  /* 0x000000ffff0d7224 */ /* 0x000fe400078e0008 */
[----:B------:R-:W-:Y:S02]  /*10b10*/  IMAD.MOV.U32 R12, RZ, RZ, 0x1 ;  /* 0x00000001ff0c7424 */ /* 0x000fe400078e00ff */
[----:B------:R-:W-:Y:S02]  /*10b20*/  IMAD.SHL.U32 R25, R25, 0x8, RZ ;  /* 0x0000000819197824 */ /* 0x000fe400078e00ff */
[----:B------:R-:W-:-:S07]  /*10b30*/  IMAD.MOV.U32 R2, RZ, RZ, R14 ;  /* 0x000000ffff027224 */ /* 0x000fce00078e000e */
[----:B------:R-:W-:Y:S05]  /*10b40*/  WARPSYNC.COLLECTIVE R15, `(.L_x_321) ;  /* 0x000000000f087348 */ /* 0x000fea0003c00000 */
[----:B------:R0:W1:Y:S02]  /*10b50*/  SHFL.IDX P6, R14, R13, R12, R11 ;  /* 0x0000000c0d0e7389 */ /* 0x00006400000c000b */
[----:B01----:R-:W-:Y:S01]  /*10b60*/  ENDCOLLECTIVE ;  /* 0x000000000000791b */ /* 0x003fe20003800000 */
.L_x_321:
[----:B------:R-:W-:-:S05]  /*10b70*/  LOP3.LUT R25, R25, 0x18, RZ, 0xc0, !PT ;  /* 0x0000001819197812 */ /* 0x000fca00078ec0ff */
[----:B------:R-:W-:-:S05]  /*10b80*/  IMAD.SHL.U32 R0, R25, 0x2, RZ ;  /* 0x0000000219007824 */ /* 0x000fca00078e00ff */
[----:B------:R-:W-:Y:S01]  /*10b90*/  IADD3 R2, P0, R2, R0, RZ ;  /* 0x0000000002027210 */ /* 0x000fe20007f1e0ff */
[----:B------:R-:W-:-:S03]  /*10ba0*/  IMAD.MOV.U32 R13, RZ, RZ, R6 ;  /* 0x000000ffff0d7224 */ /* 0x000fc600078e0006 */
[----:B------:R-:W-:-:S05]  /*10bb0*/  IADD3.X R3, RZ, R3, RZ, P0, !PT ;  /* 0x00000003ff037210 */ /* 0x000fca00007fe4ff */
        /* <DEDUP_REMOVED lines=10> */
.L_x_322:
[----:B------:R-:W-:Y:S02]  /*10c60*/  IMAD.MOV.U32 R13, RZ, RZ, R8 ;  /* 0x000000ffff0d7224 */ /* 0x000fe400078e0008 */
[----:B------:R-:W-:Y:S02]  /*10c70*/  IMAD.MOV.U32 R12, RZ, RZ, 0x2 ;  /* 0x00000002ff0c7424 */ /* 0x000fe400078e00ff */
[----:B------:R-:W-:-:S07]  /*10c80*/  IMAD.MOV.U32 R2, RZ, RZ, R14 ;  /* 0x000000ffff027224 */ /* 0x000fce00078e000e */
[----:B------:R-:W-:Y:S05]  /*10c90*/  WARPSYNC.COLLECTIVE R15, `(.L_x_323) ;  /* 0x000000000f087348 */ /* 0x000fea0003c00000 */
[----:B------:R0:W1:Y:S02]  /*10ca0*/  SHFL.IDX P6, R14, R13, R12, R11 ;  /* 0x0000000c0d0e7389 */ /* 0x00006400000c000b */
[----:B01----:R-:W-:Y:S01]  /*10cb0*/  ENDCOLLECTIVE ;  /* 0x000000000000791b */ /* 0x003fe20003800000 */
.L_x_323:
[----:B------:R-:W-:-:S04]  /*10cc0*/  IADD3 R2, P0, R2, R0, RZ ;  /* 0x0000000002027210 */ /* 0x000fc80007f1e0ff */
[----:B------:R-:W-:-:S05]  /*10cd0*/  IADD3.X R3, RZ, R3, RZ, P0, !PT ;  /* 0x00000003ff037210 */ /* 0x000fca00007fe4ff */
        /* <DEDUP_REMOVED lines=11> */
.L_x_324:
[----:B------:R-:W-:Y:S01]  /*10d90*/  MOV R13, R8 ;  /* 0x00000008000d7202 */ /* 0x000fe20000000f00 */
[----:B------:R-:W-:Y:S02]  /*10da0*/  IMAD.MOV.U32 R12, RZ, RZ, 0x3 ;  /* 0x00000003ff0c7424 */ /* 0x000fe400078e00ff */
[----:B------:R-:W-:-:S07]  /*10db0*/  IMAD.MOV.U32 R2, RZ, RZ, R14 ;  /* 0x000000ffff027224 */ /* 0x000fce00078e000e */
[----:B------:R-:W-:Y:S05]  /*10dc0*/  WARPSYNC.COLLECTIVE R15, `(.L_x_325) ;  /* 0x000000000f087348 */ /* 0x000fea0003c00000 */
[----:B------:R0:W1:Y:S02]  /*10dd0*/  SHFL.IDX P6, R14, R13, R12, R11 ;  /* 0x0000000c0d0e7389 */ /* 0x00006400000c000b */
[----:B01----:R-:W-:Y:S01]  /*10de0*/  ENDCOLLECTIVE ;  /* 0x000000000000791b */ /* 0x003fe20003800000 */
.L_x_325:
[----:B------:R-:W-:-:S05]  /*10df0*/  IADD3 R2, P0, R2, R0, RZ ;  /* 0x0000000002027210 */ /* 0x000fca0007f1e0ff */
[----:B------:R-:W-:-:S05]  /*10e00*/  IMAD.X R3, RZ, RZ, R25, P0 ;  /* 0x000000ffff037224 */ /* 0x000fca00000e0619 */
[----:B------:R-:W-:Y:S01]  /*10e10*/  @!PT LDS RZ, [RZ] ;  /* 0x00000000fffff984 */ /* 0x000fe20000000800 */
[----:B------:R-:W-:Y:S01]  /*10e20*/  @!PT LDS RZ, [RZ] ;  /* 0x00000000fffff984 */ /* 0x000fe20000000800 */
[----:B------:R-:W-:Y:S01]  /*10e30*/  @!PT LDS RZ, [RZ] ;  /* 0x00000000fffff984 */ /* 0x000fe20000000800 */
[----:B------:R0:W-:Y:S01]  /*10e40*/  LDGSTS.E.BYPASS.LTC128B.128 [R4+0x16400], desc[UR36][R2.64], !P1 ;  /* 0x1640000002047fae */ /* 0x0001e2000c901d64 */
[----:B------:R-:W-:Y:S01]  /*10e50*/  IMAD.MOV.U32 R13, RZ, RZ, R6 ;  /* 0x000000ffff0d7224 */ /* 0x000fe200078e0006 */
[----:B------:R-:W-:Y:S02]  /*10e60*/  LOP3.LUT P1, RZ, R16, 0x80, RZ, 0xc0, !PT ;  /* 0x0000008010ff7812 */ /* 0x000fe4000782c0ff */
[----:B------:R0:W-:Y:S04]  /*10e70*/  LDGSTS.E.BYPASS.LTC128B.128 [R4+0x18400], desc[UR36][R2.64+0x40], !P5 ;  /* 0x1840004002047fae */ /* 0x0001e8000e901d64 */
[----:B------:R0:W-:Y:S01]  /*10e80*/  LDGSTS.E.BYPASS.LTC128B.128 [R4+0x1a400], desc[UR36][R2.64+0x80], !P4 ;  /* 0x1a40008002047fae */ /* 0x0001e2000e101d64 */
[----:B------:R-:W-:-:S07]  /*10e90*/  IMAD.MOV.U32 R25, RZ, RZ, R14 ;  /* 0x000000ffff197224 */ /* 0x000fce00078e000e */
[----:B0-----:R-:W-:Y:S05]  /*10ea0*/  WARPSYNC.COLLECTIVE R15, `(.L_x_326) ;  /* 0x000000000f087348 */ /* 0x001fea0003c00000 */
[----:B------:R1:W2:Y:S02]  /*10eb0*/  SHFL.IDX P6, R14, R13, R12, R11 ;  /* 0x0000000c0d0e7389 */ /* 0x0002a400000c000b */
[----:B012---:R-:W-:Y:S01]  /*10ec0*/  ENDCOLLECTIVE ;  /* 0x000000000000791b */ /* 0x007fe20003800000 */
.L_x_326:
[----:B------:R-:W-:Y:S01]  /*10ed0*/  IMAD.MOV.U32 R2, RZ, RZ, R14 ;  /* 0x000000ffff027224 */ /* 0x000fe200078e000e */
[----:B------:R-:W-:Y:S06]  /*10ee0*/  BRA `(.L_x_327) ;  /* 0xffffffc800907947 */ /* 0x000fec000383ffff */
.L_x_250:
[----:B-1----:R1:W2:Y:S02]  /*10ef0*/  SYNCS.PHASECHK.TRANS64.TRYWAIT P0, [R5+URZ+0x2d860], R2 ;  /* 0x02d86002050075a7 */ /* 0x0022a4000800017f */
[----:B--2---:R-:W-:Y:S05]  /*10f00*/  @!P0 NANOSLEEP.SYNCS 0x989680 ;  /* 0x009896800000895d */ /* 0x004fea0003900000 */
[----:B------:R-:W2:Y:S02]  /*10f10*/  @!P0 SYNCS.PHASECHK.TRANS64 P0, [R5+URZ+0x2d860], R2 ;  /* 0x02d86002050085a7 */ /* 0x000ea4000800007f */
[----:B--2---:R-:W-:Y:S05]  /*10f20*/  @!P0 BRA `(.L_x_250) ;  /* 0xfffffffc00f08947 */ /* 0x004fea000383ffff */
[----:B------:R-:W-:Y:S05]  /*10f30*/  BRA `(.L_x_328) ;  /* 0xffffffc800f47947 */ /* 0x000fea000383ffff */
.L_x_251:
        /* <DEDUP_REMOVED lines=8> */
.L_x_330:
[----:B------:R-:W-:Y:S05]  /*10fc0*/  BSYNC B1 ;  /* 0x0000000000017941 */ /* 0x000fea0003800000 */
.L_x_329:
[----:B------:R-:W-:Y:S02]  /*10fd0*/  IMAD.MOV.U32 R13, RZ, RZ, R18 ;  /* 0x000000ffff0d7224 */ /* 0x000fe400078e0012 */
[----:B------:R-:W-:Y:S02]  /*10fe0*/  IMAD.MOV.U32 R12, RZ, RZ, RZ ;  /* 0x000000ffff0c7224 */ /* 0x000fe400078e00ff */
[----:B------:R-:W-:Y:S02]  /*10ff0*/  IMAD.MOV.U32 R11, RZ, RZ, 0x1c1f ;  /* 0x00001c1fff0b7424 */ /* 0x000fe400078e00ff */
[----:B------:R-:W-:Y:S02]  /*11000*/  IMAD.MOV.U32 R15, RZ, RZ, -0x1 ;  /* 0xffffffffff0f7424 */ /* 0x000fe400078e00ff */
[----:B------:R-:W-:Y:S02]  /*11010*/  IMAD.MOV.U32 R3, RZ, RZ, R14 ;  /* 0x000000ffff037224 */ /* 0x000fe400078e000e */
[----:B------:R-:W-:-:S07]  /*11020*/  IMAD R4, R4, 0x2, R17 ;  /* 0x0000000204047824 */ /* 0x000fce00078e0211 */
[----:B------:R-:W-:Y:S05]  /*11030*/  WARPSYNC.COLLECTIVE R15, `(.L_x_331) ;  /* 0x000000000f087348 */ /* 0x000fea0003c00000 */
[----:B------:R0:W1:Y:S02]  /*11040*/  SHFL.IDX P6, R14, R13, R12, R11 ;  /* 0x0000000c0d0e7389 */ /* 0x00006400000c000b */
[----:B01----:R-:W-:Y:S01]  /*11050*/  ENDCOLLECTIVE ;  /* 0x000000000000791b */ /* 0x003fe20003800000 */
.L_x_331:
[----:B------:R-:W-:Y:S02]  /*11060*/  IMAD.MOV.U32 R13, RZ, RZ, R19 ;  /* 0x000000ffff0d7224 */ /* 0x000fe400078e0013 */
[----:B------:R-:W-:Y:S01]  /*11070*/  IMAD.MOV.U32 R12, RZ, RZ, 0x1 ;  /* 0x00000001ff0c7424 */ /* 0x000fe200078e00ff */
[----:B------:R-:W-:-:S07]  /*11080*/  MOV R2, R14 ;  /* 0x0000000e00027202 */ /* 0x000fce0000000f00 */
[----:B------:R-:W-:Y:S05]  /*11090*/  WARPSYNC.COLLECTIVE R15, `(.L_x_332) ;  /* 0x000000000f087348 */ /* 0x000fea0003c00000 */
[----:B------:R0:W1:Y:S02]  /*110a0*/  SHFL.IDX P6, R14, R13, R12, R11 ;  /* 0x0000000c0d0e7389 */ /* 0x00006400000c000b */
[----:B01----:R-:W-:Y:S01]  /*110b0*/  ENDCOLLECTIVE ;  /* 0x000000000000791b */ /* 0x003fe20003800000 */
.L_x_332:
[----:B------:R-:W-:-:S05]  /*110c0*/  IADD3 R2, P0, R2, R0, RZ ;  /* 0x0000000002027210 */ /* 0x000fca0007f1e0ff */
        /* <DEDUP_REMOVED lines=15> */
.L_x_333:
[----:B------:R-:W-:Y:S02]  /*111c0*/  IMAD.MOV.U32 R13, RZ, RZ, R19 ;  /* 0x000000ffff0d7224 */ /* 0x000fe400078e0013 */
[----:B------:R-:W-:Y:S01]  /*111d0*/  IMAD.MOV.U32 R12, RZ, RZ, 0x2 ;  /* 0x00000002ff0c7424 */ /* 0x000fe200078e00ff */
[----:B------:R-:W-:-:S07]  /*111e0*/  MOV R2, R14 ;  /* 0x0000000e00027202 */ /* 0x000fce0000000f00 */
[----:B------:R-:W-:Y:S05]  /*111f0*/  WARPSYNC.COLLECTIVE R15, `(.L_x_334) ;  /* 0x000000000f087348 */ /* 0x000fea0003c00000 */
[----:B------:R0:W1:Y:S02]  /*11200*/  SHFL.IDX P6, R14, R13, R12, R11 ;  /* 0x0000000c0d0e7389 */ /* 0x00006400000c000b */
[----:B01----:R-:W-:Y:S01]  /*11210*/  ENDCOLLECTIVE ;  /* 0x000000000000791b */ /* 0x003fe20003800000 */
.L_x_334:
        /* <DEDUP_REMOVED lines=16> */
.L_x_335:
[----:B------:R-:W-:Y:S02]  /*11320*/  IMAD.MOV.U32 R13, RZ, RZ, R19 ;  /* 0x000000ffff0d7224 */ /* 0x000fe400078e0013 */
[----:B------:R-:W-:Y:S02]  /*11330*/  IMAD.MOV.U32 R12, RZ, RZ, 0x3 ;  /* 0x00000003ff0c7424 */ /* 0x000fe400078e00ff */
[----:B------:R-:W-:-:S07]  /*11340*/  IMAD.MOV.U32 R2, RZ, RZ, R14 ;  /* 0x000000ffff027224 */ /* 0x000fce00078e000e */
[----:B------:R-:W-:Y:S05]  /*11350*/  WARPSYNC.COLLECTIVE R15, `(.L_x_336) ;  /* 0x000000000f087348 */ /* 0x000fea0003c00000 */
[----:B------:R0:W1:Y:S02]  /*11360*/  SHFL.IDX P6, R14, R13, R12, R11 ;  /* 0x0000000c0d0e7389 */ /* 0x00006400000c000b */
[----:B01----:R-:W-:Y:S01]  /*11370*/  ENDCOLLECTIVE ;  /* 0x000000000000791b */ /* 0x003fe20003800000 */
.L_x_336:
[----:B------:R-:W-:-:S04]  /*11380*/  IADD3 R2, P0, R2, R0, RZ ;  /* 0x0000000002027210 */ /* 0x000fc80007f1e0ff */
[----:B------:R-:W-:Y:S02]  /*11390*/  IADD3.X R3, RZ, R3, RZ, P0, !PT ;  /* 0x00000003ff037210 */ /* 0x000fe400007fe4ff */
[----:B------:R-:W-:Y:S01]  /*113a0*/  ISETP.LT.OR P0, PT, R6, 0x41, P3 ;  /* 0x000000410600780c */ /* 0x000fe20001f01670 */
[----:B------:R-:W-:-:S12]  /*113b0*/  IMAD.MOV.U32 R13, RZ, RZ, R18 ;  /* 0x000000ffff0d7224 */ /* 0x000fd800078e0012 */
        /* <DEDUP_REMOVED lines=9> */
.L_x_337:
[----:B------:R-:W-:Y:S01]  /*11450*/  @!PT LDS RZ, [RZ] ;  /* 0x00000000fffff984 */ /* 0x000fe20000000800 */
[----:B------:R-:W-:Y:S01]  /*11460*/  @!PT LDS RZ, [RZ] ;  /* 0x00000000fffff984 */ /* 0x000fe20000000800 */
[----:B------:R-:W-:Y:S01]  /*11470*/  @!PT LDS RZ, [RZ] ;  /* 0x00000000fffff984 */ /* 0x000fe20000000800 */
[----:B------:R-:W-:Y:S01]  /*11480*/  LDGSTS.E.BYPASS.LTC128B.128 [R4+0x3400], desc[UR36][R2.64+0x40], !P0 ;  /* 0x0340004002047fae */ /* 0x000fe2000c101d64 */
[----:B------:R-:W-:-:S13]  /*11490*/  ISETP.LT.OR P0, PT, R6, 0x41, P1 ;  /* 0x000000410600780c */ /* 0x000fda0000f01670 */
[----:B------:R0:W-:Y:S02]  /*114a0*/  LDGSTS.E.BYPASS.LTC128B.128 [R4+0x5400], desc[UR36][R2.64+0x80], !P0 ;  /* 0x0540008002047fae */ /* 0x0001e4000c101d64 */
[----:B0-----:R-:W-:Y:S01]  /*114b0*/  IMAD.MOV.U32 R2, RZ, RZ, R14 ;  /* 0x000000ffff027224 */ /* 0x001fe200078e000e */
[----:B------:R-:W-:Y:S06]  /*114c0*/  BRA `(.L_x_338) ;  /* 0xffffffc800587947 */ /* 0x000fec000383ffff */
.L_x_259:
[----:B-1----:R1:W2:Y:S02]  /*114d0*/  SYNCS.PHASECHK.TRANS64.TRYWAIT P0, [R0+URZ+0x2d860], R3 ;  /* 0x02d86003000075a7 */ /* 0x0022a4000800017f */
[----:B--2---:R-:W-:Y:S05]  /*114e0*/  @!P0 NANOSLEEP.SYNCS 0x989680 ;  /* 0x009896800000895d */ /* 0x004fea0003900000 */
[----:B------:R-:W2:Y:S02]  /*114f0*/  @!P0 SYNCS.PHASECHK.TRANS64 P0, [R0+URZ+0x2d860], R3 ;  /* 0x02d86003000085a7 */ /* 0x000ea4000800007f */
[----:B--2---:R-:W-:Y:S05]  /*11500*/  @!P0 BRA `(.L_x_259) ;  /* 0xfffffffc00f08947 */ /* 0x004fea000383ffff */
[----:B------:R-:W-:Y:S05]  /*11510*/  BRA `(.L_x_339) ;  /* 0xffffffcc00807947 */ /* 0x000fea000383ffff */
.L_x_260:
[----:B------:R-:W-:Y:S01]  /*11520*/  BSSY B0, `(.L_x_340) ;  /* 0x0000008000007945 */ /* 0x000fe20003800000 */
[----:B------:R-:W-:Y:S01]  /*11530*/  IMAD.MOV.U32 R13, RZ, RZ, R19 ;  /* 0x000000ffff0d7224 */ /* 0x000fe200078e0013 */
[----:B------:R-:W-:Y:S01]  /*11540*/  MOV R12, RZ ;  /* 0x000000ff000c7202 */ /* 0x000fe20000000f00 */
[----:B------:R-:W-:Y:S02]  /*11550*/  IMAD.MOV.U32 R11, RZ, RZ, 0x1c1f ;  /* 0x00001c1fff0b7424 */ /* 0x000fe400078e00ff */
[----:B------:R-:W-:-:S07]  /*11560*/  IMAD.MOV.U32 R15, RZ, RZ, -0x1 ;  /* 0xffffffffff0f7424 */ /* 0x000fce00078e00ff */
[----:B-1----:R-:W-:Y:S05]  /*11570*/  WARPSYNC.COLLECTIVE R15, `(.L_x_341) ;  /* 0x000000000f087348 */ /* 0x002fea0003c00000 */
[----:B------:R0:W2:Y:S02]  /*11580*/  SHFL.IDX P6, R14, R13, R12, R11 ;  /* 0x0000000c0d0e7389 */ /* 0x0000a400000c000b */
[----:B012---:R-:W-:Y:S01]  /*11590*/  ENDCOLLECTIVE ;  /* 0x000000000000791b */ /* 0x007fe20003800000 */
.L_x_341:
[----:B------:R-:W-:Y:S05]  /*115a0*/  BSYNC B0 ;  /* 0x0000000000007941 */ /* 0x000fea0003800000 */
.L_x_340:
[----:B------:R-:W0:Y:S01]  /*115b0*/  S2R R2, SR_TID.X ;  /* 0x0000000000027919 */ /* 0x000e220000002100 */
[----:B------:R-:W-:Y:S01]  /*115c0*/  IMAD.MOV.U32 R13, RZ, RZ, R18 ;  /* 0x000000ffff0d7224 */ /* 0x000fe200078e0012 */
[----:B------:R-:W-:Y:S01]  /*115d0*/  MOV R15, 0xffffffff ;  /* 0xffffffff000f7802 */ /* 0x000fe20000000f00 */
[----:B------:R-:W-:Y:S02]  /*115e0*/  IMAD.MOV.U32 R12, RZ, RZ, RZ ;  /* 0x000000ffff0c7224 */ /* 0x000fe400078e00ff */
[----:B------:R-:W-:Y:S02]  /*115f0*/  IMAD.MOV.U32 R11, RZ, RZ, 0x1c1f ;  /* 0x00001c1fff0b7424 */ /* 0x000fe400078e00ff */
[----:B------:R-:W-:Y:S02]  /*11600*/  IMAD.MOV.U32 R3, RZ, RZ, R14 ;  /* 0x000000ffff037224 */ /* 0x000fe400078e000e */
[----:B------:R-:W-:-:S07]  /*11610*/  IMAD R4, R4, 0x2, R17 ;  /* 0x0000000204047824 */ /* 0x000fce00078e0211 */
[----:B0-----:R-:W-:Y:S05]  /*11620*/  WARPSYNC.COLLECTIVE R15, `(.L_x_342) ;  /* 0x000000000f087348 */ /* 0x001fea0003c00000 */
[----:B------:R1:W2:Y:S02]  /*11630*/  SHFL.IDX P6, R14, R13, R12, R11 ;  /* 0x0000000c0d0e7389 */ /* 0x0002a400000c000b */
[----:B012---:R-:W-:Y:S01]  /*11640*/  ENDCOLLECTIVE ;  /* 0x000000000000791b */ /* 0x007fe20003800000 */
.L_x_342:
[----:B------:R-:W-:Y:S01]  /*11650*/  ULDC UR4, c[0x0][0x2f4] ;  /* 0x0000bd0000047ab9 */ /* 0x000fe20000000800 */
[----:B------:R-:W-:Y:S02]  /*11660*/  IMAD.MOV.U32 R13, RZ, RZ, R19 ;  /* 0x000000ffff0d7224 */ /* 0x000fe400078e0013 */
[----:B------:R-:W-:Y:S02]  /*11670*/  IMAD.MOV.U32 R12, RZ, RZ, 0x1 ;  /* 0x00000001ff0c7424 */ /* 0x000fe400078e00ff */
[----:B------:R-:W-:-:S05]  /*11680*/  IMAD.SHL.U32 R7, R2, 0x8, RZ ;  /* 0x0000000802077824 */ /* 0x000fca00078e00ff */
[----:B------:R-:W-:-:S04]  /*11690*/  LOP3.LUT R7, R7, 0x18, RZ, 0xc0, !PT ;  /* 0x0000001807077812 */ /* 0x000fc800078ec0ff */
[C---:B------:R-:W-:Y:S01]  /*116a0*/  ISETP.GE.AND P2, PT, R7.reuse, UR4, PT ;  /* 0x0000000407007c0c */ /* 0x040fe2000bf46270 */
[C---:B------:R-:W-:Y:S01]  /*116b0*/  IMAD.SHL.U32 R5, R7.reuse, 0x2, RZ ;  /* 0x0000000207057824 */ /* 0x040fe200078e00ff */
[C---:B------:R-:W-:Y:S02]  /*116c0*/  LOP3.LUT R8, R7.reuse, 0x20, RZ, 0xfc, !PT ;  /* 0x0000002007087812 */ /* 0x040fe400078efcff */
[----:B------:R-:W-:Y:S02]  /*116d0*/  LOP3.LUT R7, R7, 0x40, RZ, 0xfc, !PT ;  /* 0x0000004007077812 */ /* 0x000fe400078efcff */
[----:B------:R-:W-:Y:S02]  /*116e0*/  IADD3 R2, P0, R14, R5, RZ ;  /* 0x000000050e027210 */ /* 0x000fe40007f1e0ff */
[----:B------:R-:W-:Y:S02]  /*116f0*/  ISETP.LT.OR P3, PT, R6, 0x1, P2 ;  /* 0x000000010600780c */ /* 0x000fe40001761670 */
[----:B------:R-:W-:Y:S01]  /*11700*/  ISETP.GE.AND P1, PT, R8, UR4, PT ;  /* 0x0000000408007c0c */ /* 0x000fe2000bf26270 */
[----:B------:R-:W-:Y:S01]  /*11710*/  IMAD.X R3, RZ, RZ, R3, P0 ;  /* 0x000000ffff037224 */ /* 0x000fe200000e0603 */
[----:B------:R-:W-:-:S13]  /*11720*/  ISETP.GE.AND P0, PT, R7, UR4, PT ;  /* 0x0000000407007c0c */ /* 0x000fda000bf06270 */
[----:B------:R-:W-:Y:S05]  /*11730*/  WARPSYNC.COLLECTIVE R15, `(.L_x_343) ;  /* 0x000000000f087348 */ /* 0x000fea0003c00000 */
[----:B------:R0:W1:Y:S02]  /*11740*/  SHFL.IDX P6, R14, R13, R12, R11 ;  /* 0x0000000c0d0e7389 */ /* 0x00006400000c000b */
[----:B01----:R-:W-:Y:S01]  /*11750*/  ENDCOLLECTIVE ;  /* 0x000000000000791b */ /* 0x003fe20003800000 */
.L_x_343:
[C---:B------:R-:W-:Y:S01]  /*11760*/  ISETP.LT.OR P4, PT, R6.reuse, 0x1, P1 ;  /* 0x000000010600780c */ /* 0x040fe20000f81670 */
[----:B------:R-:W-:Y:S01]  /*11770*/  @!PT LDS RZ, [RZ] ;  /* 0x00000000fffff984 */ /* 0x000fe20000000800 */
[----:B------:R-:W-:Y:S01]  /*11780*/  @!PT LDS RZ, [RZ] ;  /* 0x00000000fffff984 */ /* 0x000fe20000000800 */
[----:B------:R-:W-:Y:S01]  /*11790*/  @!PT LDS RZ, [RZ] ;  /* 0x00000000fffff984 */ /* 0x000fe20000000800 */
[----:B------:R-:W-:Y:S01]  /*117a0*/  LDGSTS.E.BYPASS.LTC128B.128 [R4+0x400], desc[UR36][R2.64], !P3 ;  /* 0x0040000002047fae */ /* 0x000fe2000d901d64 */
[----:B------:R-:W-:Y:S01]  /*117b0*/  ISETP.LT.OR P3, PT, R6, 0x1, P0 ;  /* 0x000000010600780c */ /* 0x000fe20000761670 */
[----:B------:R-:W-:-:S10]  /*117c0*/  IMAD.MOV.U32 R13, RZ, RZ, R18 ;  /* 0x000000ffff0d7224 */ /* 0x000fd400078e0012 */
[----:B------:R-:W-:Y:S04]  /*117d0*/  LDGSTS.E.BYPASS.LTC128B.128 [R4+0x2400], desc[UR36][R2.64+0x40], !P4 ;  /* 0x0240004002047fae */ /* 0x000fe8000e101d64 */
[----:B------:R0:W-:Y:S01]  /*117e0*/  LDGSTS.E.BYPASS.LTC128B.128 [R4+0x4400], desc[UR36][R2.64+0x80], !P3 ;  /* 0x0440008002047fae */ /* 0x0001e2000d901d64 */
[----:B------:R-:W-:Y:S02]  /*117f0*/  ISETP.LT.OR P3, PT, R6, 0x21, P2 ;  /* 0x000000210600780c */ /* 0x000fe40001761670 */
[----:B0-----:R-:W-:-:S11]  /*11800*/  MOV R3, R14 ;  /* 0x0000000e00037202 */ /* 0x001fd60000000f00 */
[----:B------:R-:W-:Y:S05]  /*11810*/  WARPSYNC.COLLECTIVE R15, `(.L_x_344) ;  /* 0x000000000f087348 */ /* 0x000fea0003c00000 */
[----:B------:R0:W1:Y:S02]  /*11820*/  SHFL.IDX P6, R14, R13, R12, R11 ;  /* 0x0000000c0d0e7389 */ /* 0x00006400000c000b */
[----:B01----:R-:W-:Y:S01]  /*11830*/  ENDCOLLECTIVE ;  /* 0x000000000000791b */ /* 0x003fe20003800000 */
.L_x_344:
[----:B------:R-:W-:Y:S02]  /*11840*/  IMAD.MOV.U32 R13, RZ, RZ, R19 ;  /* 0x000000ffff0d7224 */ /* 0x000fe400078e0013 */
[----:B------:R-:W-:Y:S01]  /*11850*/  IMAD.MOV.U32 R12, RZ, RZ, 0x2 ;  /* 0x00000002ff0c7424 */ /* 0x000fe200078e00ff */
[----:B------:R-:W-:-:S13]  /*11860*/  IADD3 R2, P4, R14, R5, RZ ;  /* 0x000000050e027210 */ /* 0x000fda0007f9e0ff */
[----:B------:R-:W-:Y:S05]  /*11870*/  WARPSYNC.COLLECTIVE R15, `(.L_x_345) ;  /* 0x000000000f087348 */ /* 0x000fea0003c00000 */
[----:B------:R0:W1:Y:S02]  /*11880*/  SHFL.IDX P6, R14, R13, R12, R11 ;  /* 0x0000000c0d0e7389 */ /* 0x00006400000c000b */
[----:B01----:R-:W-:Y:S01]  /*11890*/  ENDCOLLECTIVE ;  /* 0x000000000000791b */ /* 0x003fe20003800000 */
.L_x_345:
[----:B------:R-:W-:Y:S01]  /*118a0*/  IMAD.X R3, RZ, RZ, R3, P4 ;  /* 0x000000ffff037224 */ /* 0x000fe200020e0603 */
[----:B------:R-:W-:-:S04]  /*118b0*/  ISETP.LT.OR P4, PT, R6, 0x21, P1 ;  /* 0x000000210600780c */ /* 0x000fc80000f81670 */
[----:B------:R-:W-:Y:S01]  /*118c0*/  @!PT LDS RZ, [RZ] ;  /* 0x00000000fffff984 */ /* 0x000fe20000000800 */
[----:B------:R-:W-:Y:S01]  /*118d0*/  @!PT LDS RZ, [RZ] ;  /* 0x00000000fffff984 */ /* 0x000fe20000000800 */
[----:B------:R-:W-:Y:S01]  /*118e0*/  @!PT LDS RZ, [RZ] ;  /* 0x00000000fffff984 */ /* 0x000fe20000000800 */
[----:B------:R-:W-:Y:S01]  /*118f0*/  LDGSTS.E.BYPASS.LTC128B.128 [R4+0xc00], desc[UR36][R2.64], !P3 ;  /* 0x00c0000002047fae */ /* 0x000fe2000d901d64 */
[----:B------:R-:W-:Y:S01]  /*11900*/  ISETP.LT.OR P3, PT, R6, 0x21, P0 ;  /* 0x000000210600780c */ /* 0x000fe20000761670 */
[----:B------:R-:W-:-:S07]  /*11910*/  IMAD.MOV.U32 R13, RZ, RZ, R18 ;  /* 0x000000ffff0d7224 */ /* 0x000fce00078e0012 */
[----:B------:R-:W-:Y:S05]  /*11920*/  LDGSTS.E.BYPASS.LTC128B.128 [R4+0x2c00], desc[UR36][R2.64+0x40], !P4 ;  /* 0x02c0004002047fae */ /* 0x000fea000e101d64 */
[----:B------:R0:W-:Y:S01]  /*11930*/  LDGSTS.E.BYPASS.LTC128B.128 [R4+0x4c00], desc[UR36][R2.64+0x80], !P3 ;  /* 0x04c0008002047fae */ /* 0x0001e2000d901d64 */
[----:B------:R-:W-:Y:S01]  /*11940*/  ISETP.LT.OR P3, PT, R6, 0x41, P2 ;  /* 0x000000410600780c */ /* 0x000fe20001761670 */
[----:B0-----:R-:W-:-:S12]  /*11950*/  IMAD.MOV.U32 R3, RZ, RZ, R14 ;  /* 0x000000ffff037224 */ /* 0x001fd800078e000e */
[----:B------:R-:W-:Y:S05]  /*11960*/  WARPSYNC.COLLECTIVE R15, `(.L_x_346) ;  /* 0x000000000f087348 */ /* 0x000fea0003c00000 */
[----:B------:R0:W1:Y:S02]  /*11970*/  SHFL.IDX P6, R14, R13, R12, R11 ;  /* 0x0000000c0d0e7389 */ /* 0x00006400000c000b */
[----:B01----:R-:W-:Y:S01]  /*11980*/  ENDCOLLECTIVE ;  /* 0x000000000000791b */ /* 0x003fe20003800000 */
.L_x_346:
[----:B------:R-:W-:Y:S02]  /*11990*/  IMAD.MOV.U32 R13, RZ, RZ, R19 ;  /* 0x000000ffff0d7224 */ /* 0x000fe400078e0013 */
[----:B------:R-:W-:Y:S01]  /*119a0*/  IMAD.MOV.U32 R12, RZ, RZ, 0x3 ;  /* 0x00000003ff0c7424 */ /* 0x000fe200078e00ff */
[----:B------:R-:W-:-:S13]  /*119b0*/  IADD3 R2, P4, R14, R5, RZ ;  /* 0x000000050e027210 */ /* 0x000fda0007f9e0ff */
[----:B------:R-:W-:Y:S05]  /*119c0*/  WARPSYNC.COLLECTIVE R15, `(.L_x_347) ;  /* 0x000000000f087348 */ /* 0x000fea0003c00000 */
[----:B------:R0:W1:Y:S02]  /*119d0*/  SHFL.IDX P6, R14, R13, R12, R11 ;  /* 0x0000000c0d0e7389 */ /* 0x00006400000c000b */
[----:B01----:R-:W-:Y:S01]  /*119e0*/  ENDCOLLECTIVE ;  /* 0x000000000000791b */ /* 0x003fe20003800000 */
.L_x_347:
[----:B------:R-:W-:Y:S02]  /*119f0*/  IADD3.X R3, RZ, R3, RZ, P4, !PT ;  /* 0x00000003ff037210 */ /* 0x000fe400027fe4ff */
[----:B------:R-:W-:-:S03]  /*11a00*/  ISETP.LT.OR P4, PT, R6, 0x41, P1 ;  /* 0x000000410600780c */ /* 0x000fc60000f81670 */
[----:B------:R-:W-:Y:S01]  /*11a10*/  @!PT LDS RZ, [RZ] ;  /* 0x00000000fffff984 */ /* 0x000fe20000000800 */
[----:B------:R-:W-:Y:S01]  /*11a20*/  @!PT LDS RZ, [RZ] ;  /* 0x00000000fffff984 */ /* 0x000fe20000000800 */
[----:B------:R-:W-:Y:S01]  /*11a30*/  @!PT LDS RZ, [RZ] ;  /* 0x00000000fffff984 */ /* 0x000fe20000000800 */
[----:B------:R0:W-:Y:S01]  /*11a40*/  LDGSTS.E.BYPASS.LTC128B.128 [R4+0x1400], desc[UR36][R2.64], !P3 ;  /* 0x0140000002047fae */ /* 0x0001e2000d901d64 */
[----:B------:R-:W-:Y:S01]  /*11a50*/  ISETP.LT.OR P3, PT, R6, 0x41, P0 ;  /* 0x000000410600780c */ /* 0x000fe20000761670 */
[----:B------:R-:W-:-:S08]  /*11a60*/  IMAD.MOV.U32 R13, RZ, RZ, R18 ;  /* 0x000000ffff0d7224 */ /* 0x000fd000078e0012 */
[----:B------:R0:W-:Y:S04]  /*11a70*/  LDGSTS.E.BYPASS.LTC128B.128 [R4+0x3400], desc[UR36][R2.64+0x40], !P4 ;  /* 0x0340004002047fae */ /* 0x0001e8000e101d64 */
[----:B------:R0:W-:Y:S01]  /*11a80*/  LDGSTS.E.BYPASS.LTC128B.128 [R4+0x5400], desc[UR36][R2.64+0x80], !P3 ;  /* 0x0540008002047fae */ /* 0x0001e2000d901d64 */
[----:B------:R-:W-:-:S07]  /*11a90*/  IMAD.MOV.U32 R19, RZ, RZ, R14 ;  /* 0x000000ffff137224 */ /* 0x000fce00078e000e */
[----:B0-----:R-:W-:Y:S05]  /*11aa0*/  WARPSYNC.COLLECTIVE R15, `(.L_x_348) ;  /* 0x000000000f087348 */ /* 0x001fea0003c00000 */
[----:B------:R1:W2:Y:S02]  /*11ab0*/  SHFL.IDX P6, R14, R13, R12, R11 ;  /* 0x0000000c0d0e7389 */ /* 0x0002a400000c000b */
[----:B012---:R-:W-:Y:S01]  /*11ac0*/  ENDCOLLECTIVE ;  /* 0x000000000000791b */ /* 0x007fe20003800000 */
.L_x_348:
[----:B------:R-:W-:Y:S05]  /*11ad0*/  BRA `(.L_x_349) ;  /* 0xffffffc800f47947 */ /* 0x000fea000383ffff */
.L_x_265:
        /* <DEDUP_REMOVED lines=8> */
.L_x_351:
[----:B------:R-:W-:Y:S05]  /*11b60*/  BSYNC B0 ;  /* 0x0000000000007941 */ /* 0x000fea0003800000 */
.L_x_350:
[----:B------:R-:W-:Y:S02]  /*11b70*/  IMAD.MOV.U32 R13, RZ, RZ, R24 ;  /* 0x000000ffff0d7224 */ /* 0x000fe400078e0018 */
[----:B------:R-:W-:Y:S02]  /*11b80*/  IMAD.MOV.U32 R12, RZ, RZ, 0x1 ;  /* 0x00000001ff0c7424 */ /* 0x000fe400078e00ff */
[----:B------:R-:W-:Y:S02]  /*11b90*/  IMAD.MOV.U32 R11, RZ, RZ, 0x1f ;  /* 0x0000001fff0b7424 */ /* 0x000fe400078e00ff */
[----:B------:R-:W-:Y:S02]  /*11ba0*/  IMAD.MOV.U32 R15, RZ, RZ, -0x1 ;  /* 0xffffffffff0f7424 */ /* 0x000fe400078e00ff */
[----:B------:R-:W-:Y:S02]  /*11bb0*/  IMAD.IADD R9, R27, 0x1, R8 ;  /* 0x000000011b097824 */ /* 0x000fe400078e0208 */
[----:B------:R-:W-:-:S07]  /*11bc0*/  IMAD.MOV.U32 R0, RZ, RZ, R14 ;  /* 0x000000ffff007224 */ /* 0x000fce00078e000e */
[----:B------:R-:W-:Y:S05]  /*11bd0*/  WARPSYNC.COLLECTIVE R15, `(.L_x_352) ;  /* 0x000000000f087348 */ /* 0x000fea0003c00000 */
[----:B------:R0:W1:Y:S02]  /*11be0*/  SHFL.IDX P6, R14, R13, R12, R11 ;  /* 0x0000000c0d0e7389 */ /* 0x00006400000c000b */
[----:B01----:R-:W-:Y:S01]  /*11bf0*/  ENDCOLLECTIVE ;  /* 0x000000000000791b */ /* 0x003fe20003800000 */
.L_x_352:
[----:B------:R-:W-:Y:S02]  /*11c00*/  ULDC UR4, c[0x0][0xc3c] ;  /* 0x00030f0000047ab9 */ /* 0x000fe40000000800 */
[----:B------:R-:W-:-:S13]  /*11c10*/  ISETP.GE.OR P1, PT, R9, UR4, !P0 ;  /* 0x0000000409007c0c */ /* 0x000fda000c726670 */
[----:B------:R-:W0:Y:S08]  /*11c20*/  @!P1 LDC.64 R2, c[0x0][0xc80] ;  /* 0x00032000ff029b82 */ /* 0x000e300000000a00 */
[----:B------:R-:W1:Y:S01]  /*11c30*/  @!P1 LDC.64 R4, c[0x0][0xc78] ;  /* 0x00031e00ff049b82 */ /* 0x000e620000000a00 */
[----:B------:R-:W-:Y:S01]  /*11c40*/  IMAD.MOV.U32 R11, RZ, RZ, RZ ;  /* 0x000000ffff0b7224 */ /* 0x000fe200078e00ff */
[----:B------:R-:W-:Y:S01]  /*11c50*/  MOV R6, R14 ;  /* 0x0000000e00067202 */ /* 0x000fe20000000f00 */
[----:B0-----:R-:W-:-:S05]  /*11c60*/  @!P1 IMAD.WIDE R2, R9, 0x4, R2 ;  /* 0x0000000409029825 */ /* 0x001fca00078e0202 */
[----:B------:R1:W2:Y:S02]  /*11c70*/  @!P1 LDG.E R7, desc[UR36][R2.64] ;  /* 0x0000002402079981 */ /* 0x0002a4000c1e1900 */
[----:B-1----:R-:W-:-:S05]  /*11c80*/  @!P1 IMAD.WIDE R2, R9, 0x4, R4 ;  /* 0x0000000409029825 */ /* 0x002fca00078e0204 */
[----:B------:R-:W3:Y:S01]  /*11c90*/  @!P1 LDG.E R5, desc[UR36][R2.64] ;  /* 0x0000002402059981 */ /* 0x000ee2000c1e1900 */
[----:B------:R-:W-:Y:S01]  /*11ca0*/  IMAD.MOV.U32 R4, RZ, RZ, RZ ;  /* 0x000000ffff047224 */ /* 0x000fe200078e00ff */
[C---:B------:R-:W-:Y:S01]  /*11cb0*/  ISETP.GE.U32.AND P2, PT, R8.reuse, 0x2, PT ;  /* 0x000000020800780c */ /* 0x040fe20003f46070 */
[----:B------:R-:W-:Y:S01]  /*11cc0*/  IMAD.MOV.U32 R24, RZ, RZ, RZ ;  /* 0x000000ffff187224 */ /* 0x000fe200078e00ff */
[C---:B------:R-:W-:Y:S02]  /*11cd0*/  ISETP.GE.U32.AND P3, PT, R8.reuse, 0x4, PT ;  /* 0x000000040800780c */ /* 0x040fe40003f66070 */
[C---:B------:R-:W-:Y:S02]  /*11ce0*/  ISETP.GE.U32.AND P4, PT, R8.reuse, 0x8, PT ;  /* 0x000000080800780c */ /* 0x040fe40003f86070 */
[----:B------:R-:W-:Y:S01]  /*11cf0*/  ISETP.GE.U32.AND P5, PT, R8, 0x10, PT ;  /* 0x000000100800780c */ /* 0x000fe20003fa6070 */
[----:B--2---:R-:W-:Y:S02]  /*11d00*/  @!P1 IMAD.MOV.U32 R4, RZ, RZ, R7 ;  /* 0x000000ffff049224 */ /* 0x004fe400078e0007 */
[----:B------:R-:W-:-:S02]  /*11d10*/  IMAD.MOV.U32 R7, RZ, RZ, RZ ;  /* 0x000000ffff077224 */ /* 0x000fc400078e00ff */
[----:B---3--:R-:W-:Y:S01]  /*11d20*/  @!P1 IMAD.MOV.U32 R7, RZ, RZ, R5 ;  /* 0x000000ffff079224 */ /* 0x008fe200078e0005 */
[----:B------:R-:W-:-:S03]  /*11d30*/  ISETP.NE.AND P1, PT, R8, RZ, PT ;  /* 0x000000ff0800720c */ /* 0x000fc60003f25270 */
[----:B------:R-:W-:-:S10]  /*11d40*/  IMAD R13, R7, R4, RZ ;  /* 0x00000004070d7224 */ /* 0x000fd400078e02ff */
[----:B------:R-:W-:Y:S05]  /*11d50*/  WARPSYNC.COLLECTIVE R15, `(.L_x_353) ;  /* 0x000000000f087348 */ /* 0x000fea0003c00000 */
[----:B------:R0:W1:Y:S02]  /*11d60*/  SHFL.UP P6, R14, R13, R12, R11 ;  /* 0x0400000c0d0e7389 */ /* 0x00006400000c000b */
[----:B01----:R-:W-:Y:S01]  /*11d70*/  ENDCOLLECTIVE ;  /* 0x000000000000791b */ /* 0x003fe20003800000 */
.L_x_353:
[----:B------:R-:W-:Y:S01]  /*11d80*/  IMAD.MOV.U32 R12, RZ, RZ, 0x2 ;  /* 0x00000002ff0c7424 */ /* 0x000fe200078e00ff */
[----:B------:R-:W-:-:S04]  /*11d90*/  SEL R14, R14, RZ, P1 ;  /* 0x000000ff0e0e7207 */ /* 0x000fc80000800000 */
[----:B------:R-:W-:-:S05]  /*11da0*/  IADD3 R5, R13, R14, RZ ;  /* 0x0000000e0d057210 */ /* 0x000fca0007ffe0ff */
[----:B------:R-:W-:-:S07]  /*11db0*/  IMAD.MOV.U32 R13, RZ, RZ, R5 ;  /* 0x000000ffff0d7224 */ /* 0x000fce00078e0005 */
[----:B------:R-:W-:Y:S05]  /*11dc0*/  WARPSYNC.COLLECTIVE R15, `(.L_x_354) ;  /* 0x000000000f087348 */ /* 0x000fea0003c00000 */
[----:B------:R0:W1:Y:S02]  /*11dd0*/  SHFL.UP P6, R14, R13, R12, R11 ;  /* 0x0400000c0d0e7389 */ /* 0x00006400000c000b */
[----:B01----:R-:W-:Y:S01]  /*11de0*/  ENDCOLLECTIVE ;  /* 0x000000000000791b */ /* 0x003fe20003800000 */
.L_x_354:
[----:B------:R-:W-:Y:S01]  /*11df0*/  IMAD.MOV.U32 R12, RZ, RZ, 0x4 ;  /* 0x00000004ff0c7424 */ /* 0x000fe200078e00ff */
[----:B------:R-:W-:-:S05]  /*11e00*/  SEL R2, R14, RZ, P2 ;  /* 0x000000ff0e027207 */ /* 0x000fca0001000000 */
[----:B------:R-:W-:-:S04]  /*11e10*/  IMAD.IADD R2, R5, 0x1, R2 ;  /* 0x0000000105027824 */ /* 0x000fc800078e0202 */
[----:B------:R-:W-:-:S07]  /*11e20*/  IMAD.MOV.U32 R13, RZ, RZ, R2 ;  /* 0x000000ffff0d7224 */ /* 0x000fce00078e0002 */
[----:B------:R-:W-:Y:S05]  /*11e30*/  WARPSYNC.COLLECTIVE R15, `(.L_x_355) ;  /* 0x000000000f087348 */ /* 0x000fea0003c00000 */
[----:B------:R0:W1:Y:S02]  /*11e40*/  SHFL.UP P6, R14, R13, R12, R11 ;  /* 0x0400000c0d0e7389 */ /* 0x00006400000c000b */
[----:B01----:R-:W-:Y:S01]  /*11e50*/  ENDCOLLECTIVE ;  /* 0x000000000000791b */ /* 0x003fe20003800000 */
.L_x_355:
[----:B------:R-:W-:Y:S01]  /*11e60*/  IMAD.MOV.U32 R12, RZ, RZ, 0x8 ;  /* 0x00000008ff0c7424 */ /* 0x000fe200078e00ff */
[----:B------:R-:W-:-:S05]  /*11e70*/  SEL R3, R14, RZ, P3 ;  /* 0x000000ff0e037207 */ /* 0x000fca0001800000 */
[----:B------:R-:W-:-:S05]  /*11e80*/  IMAD.IADD R3, R2, 0x1, R3 ;  /* 0x0000000102037824 */ /* 0x000fca00078e0203 */
[----:B------:R-:W-:-:S07]  /*11e90*/  MOV R13, R3 ;  /* 0x00000003000d7202 */ /* 0x000fce0000000f00 */
[----:B------:R-:W-:Y:S05]  /*11ea0*/  WARPSYNC.COLLECTIVE R15, `(.L_x_356) ;  /* 0x000000000f087348 */ /* 0x000fea0003c00000 */
[----:B------:R0:W1:Y:S02]  /*11eb0*/  SHFL.UP P6, R14, R13, R12, R11 ;  /* 0x0400000c0d0e7389 */ /* 0x00006400000c000b */
[----:B01----:R-:W-:Y:S01]  /*11ec0*/  ENDCOLLECTIVE ;  /* 0x000000000000791b */ /* 0x003fe20003800000 */
.L_x_356:
[----:B------:R-:W-:Y:S01]  /*11ed0*/  IMAD.MOV.U32 R12, RZ, RZ, 0x10 ;  /* 0x00000010ff0c7424 */ /* 0x000fe200078e00ff */
[----:B------:R-:W-:-:S05]  /*11ee0*/  SEL R14, R14, RZ, P4 ;  /* 0x000000ff0e0e7207 */ /* 0x000fca0002000000 */
[----:B------:R-:W-:-:S04]  /*11ef0*/  IMAD.IADD R5, R3, 0x1, R14 ;  /* 0x0000000103057824 */ /* 0x000fc800078e020e */
[----:B------:R-:W-:-:S07]  /*11f00*/  IMAD.MOV.U32 R13, RZ, RZ, R5 ;  /* 0x000000ffff0d7224 */ /* 0x000fce00078e0005 */
[----:B------:R-:W-:Y:S05]  /*11f10*/  WARPSYNC.COLLECTIVE R15, `(.L_x_357) ;  /* 0x000000000f087348 */ /* 0x000fea0003c00000 */
[----:B------:R0:W1:Y:S02]  /*11f20*/  SHFL.UP P6, R14, R13, R12, R11 ;  /* 0x0400000c0d0e7389 */ /* 0x00006400000c000b */
[----:B01----:R-:W-:Y:S01]  /*11f30*/  ENDCOLLECTIVE ;  /* 0x000000000000791b */ /* 0x003fe20003800000 */
.L_x_357:
[----:B------:R-:W-:Y:S01]  /*11f40*/  MOV R12, 0x1f ;  /* 0x0000001f000c7802 */ /* 0x000fe20000000f00 */
[----:B------:R-:W-:Y:S01]  /*11f50*/  IMAD.MOV.U32 R11, RZ, RZ, 0x1f ;  /* 0x0000001fff0b7424 */ /* 0x000fe200078e00ff */
[----:B------:R-:W-:-:S05]  /*11f60*/  SEL R2, R14, RZ, P5 ;  /* 0x000000ff0e027207 */ /* 0x000fca0002800000 */
[----:B------:R-:W-:-:S04]  /*11f70*/  IMAD.IADD R2, R5, 0x1, R2 ;  /* 0x0000000105027824 */ /* 0x000fc800078e0202 */
[----:B------:R-:W-:-:S07]  /*11f80*/  IMAD.MOV.U32 R13, RZ, RZ, R2 ;  /* 0x000000ffff0d7224 */ /* 0x000fce00078e0002 */
[----:B------:R-:W-:Y:S05]  /*11f90*/  WARPSYNC.COLLECTIVE R15, `(.L_x_358) ;  /* 0x000000000f087348 */ /* 0x000fea0003c00000 */
[----:B------:R0:W1:Y:S02]  /*11fa0*/  SHFL.IDX P6, R14, R13, R12, R11 ;  /* 0x0000000c0d0e7389 */ /* 0x00006400000c000b */
[----:B01----:R-:W-:Y:S01]  /*11fb0*/  ENDCOLLECTIVE ;  /* 0x000000000000791b */ /* 0x003fe20003800000 */
.L_x_358:
[----:B------:R-:W-:Y:S05]  /*11fc0*/  BRA `(.L_x_359) ;  /* 0xffffffcc000c7947 */ /* 0x000fea000383ffff */
.L_x_268:
[----:B------:R-:W-:Y:S01]  /*11fd0*/  BSSY B0, `(.L_x_360) ;  /* 0x0000007000007945 */ /* 0x000fe20003800000 */
[----:B------:R-:W-:Y:S02]  /*11fe0*/  IMAD.MOV.U32 R12, RZ, RZ, 0x1 ;  /* 0x00000001ff0c7424 */ /* 0x000fe400078e00ff */
[----:B------:R-:W-:Y:S02]  /*11ff0*/  IMAD.MOV.U32 R11, RZ, RZ, RZ ;  /* 0x000000ffff0b7224 */ /* 0x000fe400078e00ff */
[----:B------:R-:W-:-:S07]  /*12000*/  IMAD.MOV.U32 R15, RZ, RZ, -0x1 ;  /* 0xffffffffff0f7424 */ /* 0x000fce00078e00ff */
[----:B------:R-:W-:Y:S05]  /*12010*/  WARPSYNC.COLLECTIVE R15, `(.L_x_361) ;  /* 0x000000000f087348 */ /* 0x000fea0003c00000 */
[----:B------:R0:W1:Y:S02]  /*12020*/  SHFL.UP P6, R14, R13, R12, R11 ;  /* 0x0400000c0d0e7389 */ /* 0x00006400000c000b */
[----:B01----:R-:W-:Y:S01]  /*12030*/  ENDCOLLECTIVE ;  /* 0x000000000000791b */ /* 0x003fe20003800000 */
.L_x_361:
[----:B------:R-:W-:Y:S05]  /*12040*/  BSYNC B0 ;  /* 0x0000000000007941 */ /* 0x000fea0003800000 */
.L_x_360:
[----:B------:R-:W-:Y:S01]  /*12050*/  SEL R14, R14, RZ, P1 ;  /* 0x000000ff0e0e7207 */ /* 0x000fe20000800000 */
[----:B------:R-:W-:Y:S01]  /*12060*/  IMAD.MOV.U32 R11, RZ, RZ, RZ ;  /* 0x000000ffff0b7224 */ /* 0x000fe200078e00ff */
[----:B------:R-:W-:Y:S01]  /*12070*/  MOV R12, 0x2 ;  /* 0x00000002000c7802 */ /* 0x000fe20000000f00 */
[----:B------:R-:W-:Y:S02]  /*12080*/  IMAD.MOV.U32 R15, RZ, RZ, -0x1 ;  /* 0xffffffffff0f7424 */ /* 0x000fe400078e00ff */
[----:B------:R-:W-:-:S07]  /*12090*/  IMAD.IADD R13, R13, 0x1, R14 ;  /* 0x000000010d0d7824 */ /* 0x000fce00078e020e */
[----:B------:R-:W-:Y:S05]  /*120a0*/  WARPSYNC.COLLECTIVE R15, `(.L_x_362) ;  /* 0x000000000f087348 */ /* 0x000fea0003c00000 */
[----:B------:R0:W1:Y:S02]  /*120b0*/  SHFL.UP P6, R14, R13, R12, R11 ;  /* 0x0400000c0d0e7389 */ /* 0x00006400000c000b */
[----:B01----:R-:W-:Y:S01]  /*120c0*/  ENDCOLLECTIVE ;  /* 0x000000000000791b */ /* 0x003fe20003800000 */
.L_x_362:
[----:B------:R-:W-:Y:S01]  /*120d0*/  IMAD.MOV.U32 R12, RZ, RZ, 0x4 ;  /* 0x00000004ff0c7424 */ /* 0x000fe200078e00ff */
[----:B------:R-:W-:-:S05]  /*120e0*/  SEL R14, R14, RZ, P2 ;  /* 0x000000ff0e0e7207 */ /* 0x000fca0001000000 */
[----:B------:R-:W-:-:S04]  /*120f0*/  IMAD.IADD R3, R13, 0x1, R14 ;  /* 0x000000010d037824 */ /* 0x000fc800078e020e */
[----:B------:R-:W-:-:S07]  /*12100*/  IMAD.MOV.U32 R13, RZ, RZ, R3 ;  /* 0x000000ffff0d7224 */ /* 0x000fce00078e0003 */
[----:B------:R-:W-:Y:S05]  /*12110*/  WARPSYNC.COLLECTIVE R15, `(.L_x_363) ;  /* 0x000000000f087348 */ /* 0x000fea0003c00000 */
[----:B------:R0:W1:Y:S02]  /*12120*/  SHFL.UP P6, R14, R13, R12, R11 ;  /* 0x0400000c0d0e7389 */ /* 0x00006400000c000b */
[----:B01----:R-:W-:Y:S01]  /*12130*/  ENDCOLLECTIVE ;  /* 0x000000000000791b */ /* 0x003fe20003800000 */
.L_x_363:
[----:B------:R-:W-:Y:S01]  /*12140*/  IMAD.MOV.U32 R12, RZ, RZ, 0x8 ;  /* 0x00000008ff0c7424 */ /* 0x000fe200078e00ff */
[----:B------:R-:W-:-:S05]  /*12150*/  SEL R14, R14, RZ, P3 ;  /* 0x000000ff0e0e7207 */ /* 0x000fca0001800000 */
[----:B------:R-:W-:-:S05]  /*12160*/  IMAD.IADD R5, R3, 0x1, R14 ;  /* 0x0000000103057824 */ /* 0x000fca00078e020e */
[----:B------:R-:W-:-:S07]  /*12170*/  MOV R13, R5 ;  /* 0x00000005000d7202 */ /* 0x000fce0000000f00 */
[----:B------:R-:W-:Y:S05]  /*12180*/  WARPSYNC.COLLECTIVE R15, `(.L_x_364) ;  /* 0x000000000f087348 */ /* 0x000fea0003c00000 */
[----:B------:R0:W1:Y:S02]  /*12190*/  SHFL.UP P6, R14, R13, R12, R11 ;  /* 0x0400000c0d0e7389 */ /* 0x00006400000c000b */
[----:B01----:R-:W-:Y:S01]  /*121a0*/  ENDCOLLECTIVE ;  /* 0x000000000000791b */ /* 0x003fe20003800000 */
.L_x_364:
[----:B------:R-:W-:Y:S01]  /*121b0*/  IMAD.MOV.U32 R12, RZ, RZ, 0x10 ;  /* 0x00000010ff0c7424 */ /* 0x000fe200078e00ff */
[----:B------:R-:W-:-:S05]  /*121c0*/  SEL R8, R14, RZ, P4 ;  /* 0x000000ff0e087207 */ /* 0x000fca0002000000 */
[----:B------:R-:W-:-:S04]  /*121d0*/  IMAD.IADD R8, R5, 0x1, R8 ;  /* 0x0000000105087824 */ /* 0x000fc800078e0208 */
[----:B------:R-:W-:-:S07]  /*121e0*/  IMAD.MOV.U32 R13, RZ, RZ, R8 ;  /* 0x000000ffff0d7224 */ /* 0x000fce00078e0008 */
[----:B------:R-:W-:Y:S05]  /*121f0*/  WARPSYNC.COLLECTIVE R15, `(.L_x_365) ;  /* 0x000000000f087348 */ /* 0x000fea0003c00000 */
[----:B------:R0:W1:Y:S02]  /*12200*/  SHFL.UP P6, R14, R13, R12, R11 ;  /* 0x0400000c0d0e7389 */ /* 0x00006400000c000b */
[----:B01----:R-:W-:Y:S01]  /*12210*/  ENDCOLLECTIVE ;  /* 0x000000000000791b */ /* 0x003fe20003800000 */
.L_x_365:
        /* <DEDUP_REMOVED lines=8> */
.L_x_366:
[----:B------:R-:W-:Y:S05]  /*122a0*/  BRA `(.L_x_367) ;  /* 0xffffffc800f87947 */ /* 0x000fea000383ffff */
.L_x_270:
[----:B------:R-:W-:Y:S01]  /*122b0*/  BSSY B0, `(.L_x_368) ;  /* 0x0000006000007945 */ /* 0x000fe20003800000 */
[----:B------:R-:W-:Y:S01]  /*122c0*/  PLOP3.LUT P6, PT, P6, PT, PT, 0x8, 0x0 ;  /* 0x000000000000781c */ /* 0x000fe200037ce170 */
[----:B------:R-:W-:-:S12]  /*122d0*/  IMAD.MOV.U32 R15, RZ, RZ, -0x1 ;  /* 0xffffffffff0f7424 */ /* 0x000fd800078e00ff */
[----:B0-----:R-:W-:Y:S05]  /*122e0*/  WARPSYNC.COLLECTIVE R15, `(.L_x_369) ;  /* 0x000000000f087348 */ /* 0x001fea0003c00000 */
[----:B------:R-:W-:Y:S01]  /*122f0*/  VOTE.ANY R14, PT, P6 ;  /* 0x00000000000e7806 */ /* 0x000fe200030e0100 */
[----:B0-----:R-:W-:Y:S06]  /*12300*/  ENDCOLLECTIVE ;  /* 0x000000000000791b */ /* 0x001fec0003800000 */
.L_x_369:
[----:B------:R-:W-:Y:S05]  /*12310*/  BSYNC B0 ;  /* 0x0000000000007941 */ /* 0x000fea0003800000 */
.L_x_368:
[----:B------:R-:W-:Y:S01]  /*12320*/  IMAD.MOV.U32 R6, RZ, RZ, R14 ;  /* 0x000000ffff067224 */ /* 0x000fe200078e000e */
[----:B------:R-:W-:Y:S01]  /*12330*/  MOV R15, 0xffffffff ;  /* 0xffffffff000f7802 */ /* 0x000fe20000000f00 */
[----:B------:R-:W-:Y:S02]  /*12340*/  IMAD.MOV.U32 R13, RZ, RZ, R4 ;  /* 0x000000ffff0d7224 */ /* 0x000fe400078e0004 */
[----:B------:R-:W0:Y:S01]  /*12350*/  POPC R5, R6 ;  /* 0x0000000600057309 */ /* 0x000e220000000000 */
[----:B------:R-:W-:Y:S02]  /*12360*/  IMAD.MOV.U32 R11, RZ, RZ, 0x1f ;  /* 0x0000001fff0b7424 */ /* 0x000fe400078e00ff */
[----:B0-----:R-:W-:-:S07]  /*12370*/  IMAD.MOV.U32 R12, RZ, RZ, R5 ;  /* 0x000000ffff0c7224 */ /* 0x001fce00078e0005 */
[----:B------:R-:W-:Y:S05]  /*12380*/  WARPSYNC.COLLECTIVE R15, `(.L_x_370) ;  /* 0x000000000f087348 */ /* 0x000fea0003c00000 */
[----:B------:R0:W1:Y:S02]  /*12390*/  SHFL.IDX P6, R14, R13, R12, R11 ;  /* 0x0000000c0d0e7389 */ /* 0x00006400000c000b */
[----:B01----:R-:W-:Y:S01]  /*123a0*/  ENDCOLLECTIVE ;  /* 0x000000000000791b */ /* 0x003fe20003800000 */
.L_x_370:
[----:B------:R-:W-:Y:S02]  /*123b0*/  IMAD.MOV.U32 R13, RZ, RZ, R7 ;  /* 0x000000ffff0d7224 */ /* 0x000fe400078e0007 */
[----:B------:R-:W-:-:S07]  /*123c0*/  IMAD.MOV.U32 R4, RZ, RZ, R14 ;  /* 0x000000ffff047224 */ /* 0x000fce00078e000e */
[----:B------:R-:W-:Y:S05]  /*123d0*/  WARPSYNC.COLLECTIVE R15, `(.L_x_371) ;  /* 0x000000000f087348 */ /* 0x000fea0003c00000 */
[----:B------:R0:W1:Y:S02]  /*123e0*/  SHFL.IDX P6, R14, R13, R12, R11 ;  /* 0x0000000c0d0e7389 */ /* 0x00006400000c000b */
[----:B01----:R-:W-:Y:S01]  /*123f0*/  ENDCOLLECTIVE ;  /* 0x000000000000791b */ /* 0x003fe20003800000 */
.L_x_371:
[----:B------:R-:W-:Y:S01]  /*12400*/  IMAD.MOV.U32 R7, RZ, RZ, R14 ;  /* 0x000000ffff077224 */ /* 0x000fe200078e000e */
[----:B------:R-:W-:Y:S06]  /*12410*/  BRA `(.L_x_372) ;  /* 0xffffffc800d87947 */ /* 0x000fec000383ffff */
.L_x_272:
[----:B------:R-:W-:Y:S01]  /*12420*/  BSSY B0, `(.L_x_373) ;  /* 0x0000007000007945 */ /* 0x000fe20003800000 */
[----:B------:R-:W-:Y:S02]  /*12430*/  IMAD.MOV.U32 R13, RZ, RZ, R2 ;  /* 0x000000ffff0d7224 */ /* 0x000fe400078e0002 */
[----:B------:R-:W-:Y:S02]  /*12440*/  IMAD.MOV.U32 R11, RZ, RZ, 0x1f ;  /* 0x0000001fff0b7424 */ /* 0x000fe400078e00ff */
[----:B------:R-:W-:-:S07]  /*12450*/  IMAD.MOV.U32 R15, RZ, RZ, -0x1 ;  /* 0xffffffffff0f7424 */ /* 0x000fce00078e00ff */
[----:B0123--:R-:W-:Y:S05]  /*12460*/  WARPSYNC.COLLECTIVE R15, `(.L_x_374) ;  /* 0x000000000f087348 */ /* 0x00ffea0003c00000 */
[----:B------:R4:W0:Y:S02]  /*12470*/  SHFL.IDX P6, R14, R13, R12, R11 ;  /* 0x0000000c0d0e7389 */ /* 0x00082400000c000b */
[----:B01234-:R-:W-:Y:S01]  /*12480*/  ENDCOLLECTIVE ;  /* 0x000000000000791b */ /* 0x01ffe20003800000 */
.L_x_374:
[----:B------:R-:W-:Y:S05]  /*12490*/  BSYNC B0 ;  /* 0x0000000000007941 */ /* 0x000fea0003800000 */
.L_x_373:
[----:B------:R-:W-:Y:S01]  /*124a0*/  MOV R24, R14 ;  /* 0x0000000e00187202 */ /* 0x000fe20000000f00 */
[----:B------:R-:W-:Y:S06]  /*124b0*/  BRA `(.L_x_271) ;  /* 0xffffffc800c87947 */ /* 0x000fec000383ffff */
.L_x_276:
[----:B0-----:R0:W1:Y:S02]  /*124c0*/  SYNCS.PHASECHK.TRANS64.TRYWAIT P0, [R5+URZ+0x2d820], R0 ;  /* 0x02d82000050075a7 */ /* 0x001064000800017f */
[----:B-1----:R-:W-:Y:S05]  /*124d0*/  @!P0 NANOSLEEP.SYNCS 0x989680 ;  /* 0x009896800000895d */ /* 0x002fea0003900000 */
[----:B------:R-:W1:Y:S02]  /*124e0*/  @!P0 SYNCS.PHASECHK.TRANS64 P0, [R5+URZ+0x2d820], R0 ;  /* 0x02d82000050085a7 */ /* 0x000e64000800007f */
[----:B-1----:R-:W-:Y:S05]  /*124f0*/  @!P0 BRA `(.L_x_276) ;  /* 0xfffffffc00f08947 */ /* 0x002fea000383ffff */
[----:B------:R-:W-:Y:S05]  /*12500*/  BRA `(.L_x_375) ;  /* 0xffffffd000207947 */ /* 0x000fea000383ffff */
.L_x_277:
[----:B------:R-:W1:Y:S01]  /*12510*/  S2R R2, SR_TID.X ;  /* 0x0000000000027919 */ /* 0x000e620000002100 */
[----:B------:R-:W-:Y:S01]  /*12520*/  BSSY B0, `(.L_x_376) ;  /* 0x000000a000007945 */ /* 0x000fe20003800000 */
[----:B------:R-:W-:Y:S02]  /*12530*/  IMAD.MOV.U32 R12, RZ, RZ, RZ ;  /* 0x000000ffff0c7224 */ /* 0x000fe400078e00ff */
[----:B------:R-:W-:Y:S02]  /*12540*/  IMAD.MOV.U32 R11, RZ, RZ, 0x1f ;  /* 0x0000001fff0b7424 */ /* 0x000fe400078e00ff */
[----:B------:R-:W-:Y:S01]  /*12550*/  IMAD.MOV.U32 R15, RZ, RZ, -0x1 ;  /* 0xffffffffff0f7424 */ /* 0x000fe200078e00ff */
[----:B-1----:R-:W-:-:S04]  /*12560*/  SHF.R.U32.HI R2, RZ, 0x5, R2 ;  /* 0x00000005ff027819 */ /* 0x002fc80000011602 */
[----:B------:R-:W-:-:S05]  /*12570*/  LOP3.LUT R2, R2, 0x3, RZ, 0xc0, !PT ;  /* 0x0000000302027812 */ /* 0x000fca00078ec0ff */
[----:B------:R-:W-:-:S07]  /*12580*/  IMAD.MOV.U32 R13, RZ, RZ, R2 ;  /* 0x000000ffff0d7224 */ /* 0x000fce00078e0002 */
[----:B0-2---:R-:W-:Y:S05]  /*12590*/  WARPSYNC.COLLECTIVE R15, `(.L_x_377) ;  /* 0x000000000f087348 */ /* 0x005fea0003c00000 */
[----:B------:R1:W3:Y:S02]  /*125a0*/  SHFL.IDX P6, R14, R13, R12, R11 ;  /* 0x0000000c0d0e7389 */ /* 0x0002e400000c000b */
[----:B0123--:R-:W-:Y:S01]  /*125b0*/  ENDCOLLECTIVE ;  /* 0x000000000000791b */ /* 0x00ffe20003800000 */
.L_x_377:
[----:B------:R-:W-:Y:S05]  /*125c0*/  BSYNC B0 ;  /* 0x0000000000007941 */ /* 0x000fea0003800000 */
.L_x_376:
[----:B------:R-:W-:Y:S05]  /*125d0*/  BRA `(.L_x_378) ;  /* 0xffffffd000087947 */ /* 0x000fea000383ffff */
.L_x_280:
[----:B------:R-:W-:Y:S01]  /*125e0*/  BSSY B1, `(.L_x_379) ;  /* 0x0000006000017945 */ /* 0x000fe20003800000 */
[----:B------:R-:W-:-:S07]  /*125f0*/  IMAD.MOV.U32 R15, RZ, RZ, -0x1 ;  /* 0xffffffffff0f7424 */ /* 0x000fce00078e00ff */
[----:B0-2---:R-:W-:Y:S05]  /*12600*/  WARPSYNC.COLLECTIVE R15, `(.L_x_380) ;  /* 0x000000000f0c7348 */ /* 0x005fea0003c00000 */
[----:B------:R-:W-:Y:S02]  /*12610*/  ELECT P6, UR62, PT ;  /* 0x00000000003e782f */ /* 0x000fe400038c0000 */
[----:B------:R-:W-:Y:S01]  /*12620*/  MOV R14, UR62 ;  /* 0x0000003e000e7c02 */ /* 0x000fe20008000f00 */
[----:B0-2---:R-:W-:Y:S10]  /*12630*/  ENDCOLLECTIVE ;  /* 0x000000000000791b */ /* 0x005ff40003800000 */
.L_x_380:
[----:B------:R-:W-:Y:S05]  /*12640*/  BSYNC B1 ;  /* 0x0000000000017941 */ /* 0x000fea0003800000 */
.L_x_379:
[----:B------:R-:W-:Y:S05]  /*12650*/  BRA `(.L_x_381) ;  /* 0xffffffd000007947 */ /* 0x000fea000383ffff */
.L_x_282:
[----:B0-----:R0:W1:Y:S02]  /*12660*/  SYNCS.PHASECHK.TRANS64.TRYWAIT P1, [R3+URZ+0x2d840], R2 ;  /* 0x02d84002030075a7 */ /* 0x001064000802017f */
[----:B-1----:R-:W-:Y:S05]  /*12670*/  @!P1 NANOSLEEP.SYNCS 0x989680 ;  /* 0x009896800000995d */ /* 0x002fea0003900000 */
[----:B------:R-:W1:Y:S02]  /*12680*/  @!P1 SYNCS.PHASECHK.TRANS64 P1, [R3+URZ+0x2d840], R2 ;  /* 0x02d84002030095a7 */ /* 0x000e64000802007f */
[----:B-1----:R-:W-:Y:S05]  /*12690*/  @!P1 BRA `(.L_x_282) ;  /* 0xfffffffc00f09947 */ /* 0x002fea000383ffff */
[----:B------:R-:W-:Y:S05]  /*126a0*/  BRA `(.L_x_382) ;  /* 0xffffffd000207947 */ /* 0x000fea000383ffff */
.L_x_284:
[----:B-1----:R1:W3:Y:S02]  /*126b0*/  SYNCS.PHASECHK.TRANS64.TRYWAIT P1, [R5+URZ+0x2d840], R0 ;  /* 0x02d84000050075a7 */ /* 0x0022e4000802017f */
[----:B---3--:R-:W-:Y:S05]  /*126c0*/  @!P1 NANOSLEEP.SYNCS 0x989680 ;  /* 0x009896800000995d */ /* 0x008fea0003900000 */
[----:B------:R-:W3:Y:S02]  /*126d0*/  @!P1 SYNCS.PHASECHK.TRANS64 P1, [R5+URZ+0x2d840], R0 ;  /* 0x02d84000050095a7 */ /* 0x000ee4000802007f */
[----:B---3--:R-:W-:Y:S05]  /*126e0*/  @!P1 BRA `(.L_x_284) ;  /* 0xfffffffc00f09947 */ /* 0x008fea000383ffff */
[----:B------:R-:W-:Y:S05]  /*126f0*/  BRA `(.L_x_383) ;  /* 0xffffffd0002c7947 */ /* 0x000fea000383ffff */
.L_x_286:
[----:B---3--:R3:W4:Y:S02]  /*12700*/  SYNCS.PHASECHK.TRANS64.TRYWAIT P1, [R3+URZ+0x2d860], R2 ;  /* 0x02d86002030075a7 */ /* 0x008724000802017f */
[----:B----4-:R-:W-:Y:S05]  /*12710*/  @!P1 NANOSLEEP.SYNCS 0x989680 ;  /* 0x009896800000995d */ /* 0x010fea0003900000 */
[----:B------:R-:W4:Y:S02]  /*12720*/  @!P1 SYNCS.PHASECHK.TRANS64 P1, [R3+URZ+0x2d860], R2 ;  /* 0x02d86002030095a7 */ /* 0x000f24000802007f */
[----:B----4-:R-:W-:Y:S05]  /*12730*/  @!P1 BRA `(.L_x_286) ;  /* 0xfffffffc00f09947 */ /* 0x010fea000383ffff */
[----:B------:R-:W-:Y:S05]  /*12740*/  BRA `(.L_x_384) ;  /* 0xffffffd000287947 */ /* 0x000fea000383ffff */
.L_x_385:
        /* <DEDUP_REMOVED lines=11> */
.L_x_2781:


//--------------------- .text._ZN7cutlass13device_kernelIN5flash11enable_sm90INS1_16FlashAttnFwdSm90INS1_25CollectiveMainloopFwdSm90ILi2EN4cute5tupleIJNS5_1CILi1EEES8_S8_EEENS6_IJNS7_ILi192EEENS7_ILi128EEENS7_ILi96EEEEEELi96ENS_6half_tEfNS_4arch4Sm90ELb0ELb0ELb1ELb1ELb1ELb1ELb0ELb0ELb1ELb1ELb1ELb0EEENS1_21CollectiveEpilogueFwdINS6_IJSA_SC_SB_EEES9_SE_SG_Li384ELb1ELb1ELb1ELb0EEENS1_36VarlenDynamicPersistentTileSchedulerILi192ELi128ELi384ELi128ELb1ELb1ELb1ELb0ELb1ELb1EEEEEEEEEvNT_6ParamsE --------------------------
	.section	.text._ZN7cutlass13device_kernelIN5flash11enable_sm90INS1_16FlashAttnFwdSm90INS1_25CollectiveMainloopFwdSm90ILi2EN4cute5tupleIJNS5_1CILi1EEES8_S8_EEENS6_IJNS7_ILi192EEENS7_ILi128EEENS7_ILi96EEEEEELi96ENS_6half_tEfNS_4arch4Sm90ELb0ELb0ELb1ELb1ELb1ELb1ELb0ELb0ELb1ELb1ELb1ELb0EEENS1_21CollectiveEpilogueFwdINS6_IJSA_SC_SB_EEES9_SE_SG_Li384ELb1ELb1ELb1ELb0EEENS1_36VarlenDynamicPersistentTileSchedulerILi192ELi128ELi384ELi128ELb1ELb1ELb1ELb0ELb1ELb1EEEEEEEEEvNT_6ParamsE,"ax",@progbits
	.align	128
.text._ZN7cutlass13device_kernelIN5flash11enable_sm90INS1_16FlashAttnFwdSm90INS1_25CollectiveMainloopFwdSm90ILi2EN4cute5tupleIJNS5_1CILi1EEES8_S8_EEENS6_IJNS7_ILi192EEENS7_ILi128EEENS7_ILi96EEEEEELi96ENS_6half_tEfNS_4arch4Sm90ELb0ELb0ELb1ELb1ELb1ELb1ELb0ELb0ELb1ELb1ELb1ELb0EEENS1_21CollectiveEpilogueFwdINS6_IJSA_SC_SB_EEES9_SE_SG_Li384ELb1ELb1ELb1ELb0EEENS1_36VarlenDynamicPersistentTileSchedulerILi192ELi128ELi384ELi128ELb1ELb1ELb1ELb0ELb1ELb1EEEEEEEEEvNT_6ParamsE:
        .type           _ZN7cutlass13device_kernelIN5flash11enable_sm90INS1_16FlashAttnFwdSm90INS1_25CollectiveMainloopFwdSm90ILi2EN4cute5tupleIJNS5_1CILi1EEES8_S8_EEENS6_IJNS7_ILi192EEENS7_ILi128EEENS7_ILi96EEEEEELi96ENS_6half_tEfNS_4arch4Sm90ELb0ELb0ELb1ELb1ELb1ELb1ELb0ELb0ELb1ELb1ELb1ELb0EEENS1_21CollectiveEpilogueFwdINS6_IJSA_SC_SB_EEES9_SE_SG_Li384ELb1ELb1ELb1ELb0EEENS1_36VarlenDynamicPersistentTileSchedulerILi192ELi128ELi384ELi128ELb1ELb1ELb1ELb0ELb1ELb1EEEEEEEEEvNT_6ParamsE,@function
        .size           _ZN7cutlass13device_kernelIN5flash11enable_sm90INS1_16FlashAttnFwdSm90INS1_25CollectiveMainloopFwdSm90ILi2EN4cute5tupleIJNS5_1CILi1EEES8_S8_EEENS6_IJNS7_ILi192EEENS7_ILi128EEENS7_ILi96EEEEEELi96ENS_6half_tEfNS_4arch4Sm90ELb0ELb0ELb1ELb1ELb1ELb1ELb0ELb0ELb1ELb1ELb1ELb0EEENS1_21CollectiveEpilogueFwdINS6_IJSA_SC_SB_EEES9_SE_SG_Li384ELb1ELb1ELb1ELb0EEENS1_36VarlenDynamicPersistentTileSchedulerILi192ELi128ELi384ELi128ELb1ELb1ELb1ELb0ELb1ELb1EEEEEEEEEvNT_6ParamsE,(.L_x_2782 - _ZN7cutlass13device_kernelIN5flash11enable_sm90INS1_16FlashAttnFwdSm90INS1_25CollectiveMainloopFwdSm90ILi2EN4cute5tupleIJNS5_1CILi1EEES8_S8_EEENS6_IJNS7_ILi192EEENS7_ILi128EEENS7_ILi96EEEEEELi96ENS_6half_tEfNS_4arch4Sm90ELb0ELb0ELb1ELb1ELb1ELb1ELb0ELb0ELb1ELb1ELb1ELb0EEENS1_21CollectiveEpilogueFwdINS6_IJSA_SC_SB_EEES9_SE_SG_Li384ELb1ELb1ELb1ELb0EEENS1_36VarlenDynamicPersistentTileSchedulerILi192ELi128ELi384ELi128ELb1ELb1ELb1ELb0ELb1ELb1EEEEEEEEEvNT_6ParamsE)
        .other          _ZN7cutlass13device_kernelIN5flash11enable_sm90INS1_16FlashAttnFwdSm90INS1_25CollectiveMainloopFwdSm90ILi2EN4cute5tupleIJNS5_1CILi1EEES8_S8_EEENS6_IJNS7_ILi192EEENS7_ILi128EEENS7_ILi96EEEEEELi96ENS_6half_tEfNS_4arch4Sm90ELb0ELb0ELb1ELb1ELb1ELb1ELb0ELb0ELb1ELb1ELb1ELb0EEENS1_21CollectiveEpilogueFwdINS6_IJSA_SC_SB_EEES9_SE_SG_Li384ELb1ELb1ELb1ELb0EEENS1_36VarlenDynamicPersistentTileSchedulerILi192ELi128ELi384ELi128ELb1ELb1ELb1ELb0ELb1ELb1EEEEEEEEEvNT_6ParamsE,@"STO_CUDA_ENTRY STV_DEFAULT"
_ZN7cutlass13device_kernelIN5flash11enable_sm90INS1_16FlashAttnFwdSm90INS1_25CollectiveMainloopFwdSm90ILi2EN4cute5tupleIJNS5_1CILi1EEES8_S8_EEENS6_IJNS7_ILi192EEENS7_ILi128EEENS7_ILi96EEEEEELi96ENS_6half_tEfNS_4arch4Sm90ELb0ELb0ELb1ELb1ELb1ELb1ELb0ELb0ELb1ELb1ELb1ELb0EEENS1_21CollectiveEpilogueFwdINS6_IJSA_SC_SB_EEES9_SE_SG_Li384ELb1ELb1ELb1ELb0EEENS1_36VarlenDynamicPersistentTileSchedulerILi192ELi128ELi384ELi128ELb1ELb1ELb1ELb0ELb1ELb1EEEEEEEEEvNT_6ParamsE:
[----:B------:R-:W0:Y:S02]  /*0000*/  LDC R1, c[0x0][0x28] ;  /* 0x00000a00ff017b82 */ /* 0x000e240000000800 */
[----:B0-----:R-:W-:Y:S01]  /*0010*/  VIADD R1, R1, 0xfffffee8 ;  /* 0xfffffee801017836 */ /* 0x001fe20000000000 */
[----:B------:R-:W0:Y:S01]  /*0020*/  S2R R3, SR_TID.X ;  /* 0x0000000000037919 */ /* 0x000e220000002100 */
[----:B------:R-:W-:Y:S01]  /*0030*/  ELECT P0, URZ, PT ;  /* 0x00000000003f782f */ /* 0x000fe20003800000 */
[----:B------:R-:W-:Y:S01]  /*0040*/  BSSY B0, `(.L_x_386) ;  /* 0x000000e000007945 */ /* 0x000fe20003800000 */
[--C-:B0-----:R-:W-:Y:S02]  /*0050*/  SHF.R.U32.HI R0, RZ, 0x5, R3.reuse ;  /* 0x00000005ff007819 */ /* 0x101fe40000011603 */
[----:B------:R-:W-:-:S03]  /*0060*/  SHF.R.U32.HI R3, RZ, 0x7, R3 ;  /* 0x00000007ff037819 */ /* 0x000fc60000011603 */
[----:B------:R-:W0:Y:S02]  /*0070*/  SHFL.IDX PT, R2, R0, RZ, 0x1f ;  /* 0x00001fff00027589 */ /* 0x000e2400000e0000 */
[----:B0-----:R-:W-:-:S13]  /*0080*/  ISETP.EQ.AND P0, PT, R2, RZ, P0 ;  /* 0x000000ff0200720c */ /* 0x001fda0000702270 */
[----:B------:R-:W-:Y:S05]  /*0090*/  @!P0 BRA `(.L_x_387) ;  /* 0x0000000000208947 */ /* 0x000fea0003800000 */
[----:B------:R-:W-:Y:S02]  /*00a0*/  ULDC.64 UR4, c[0x0][0x198] ;  /* 0x0000660000047ab9 */ /* 0x000fe40000000a00 */
[----:B------:R-:W-:Y:S02]  /*00b0*/  UIADD3 UR6, UP0, UR4, 0x570, URZ ;  /* 0x0000057004067890 */ /* 0x000fe4000ff1e03f */
[----:B------:R-:W-:Y:S02]  /*00c0*/  UIADD3 UR4, UP1, UR4, 0x670, URZ ;  /* 0x0000067004047890 */ /* 0x000fe4000ff3e03f */
[----:B------:R-:W-:Y:S02]  /*00d0*/  UIADD3.X UR7, URZ, UR5, URZ, UP0, !UPT ;  /* 0x000000053f077290 */ /* 0x000fe400087fe43f */
[----:B------:R-:W-:-:S07]  /*00e0*/  UIADD3.X UR5, URZ, UR5, URZ, UP1, !UPT ;  /* 0x000000053f057290 */ /* 0x000fce0008ffe43f */
[----:B------:R0:W-:Y:S02]  /*00f0*/  UTMACCTL.PF [UR6] ;  /* 0x00000000060079b9 */ /* 0x0001e40008040000 */
[----:B------:R0:W-:Y:S02]  /*0100*/  UTMACCTL.PF [UR4] ;  /* 0x00000000040079b9 */ /* 0x0001e40008040000 */
[----:B0-----:R-:W-:Y:S01]  /*0110*/  NOP ;  /* 0x0000000000007918 */ /* 0x001fe20000000000 */
.L_x_387:
[----:B------:R-:W-:Y:S05]  /*0120*/  BSYNC B0 ;  /* 0x0000000000007941 */ /* 0x000fea0003800000 */
.L_x_386:
[----:B------:R-:W-:Y:S01]  /*0130*/  VOTEU.ANY UP0, P0 ;  /* 0x00000000003f7886 */ /* 0x000fe20000000100 */
[----:B------:R-:W0:Y:S01]  /*0140*/  SHFL.IDX PT, R3, R3, RZ, 0x1f ;  /* 0x00001fff03037589 */ /* 0x000e2200000e0000 */
[----:B------:R-:W-:Y:S01]  /*0150*/  UMOV UR4, 0x80 ;  /* 0x0000008000047882 */ /* 0x000fe20000000000 */
[----:B------:R-:W-:Y:S01]  /*0160*/  UMOV UR7, 0x180 ;  /* 0x0000018000077882 */ /* 0x000fe20000000000 */
[----:B------:R-:W-:Y:S01]  /*0170*/  VOTEU.ANY UP1, P0 ;  /* 0x00000000003f7886 */ /* 0x000fe20000020100 */
[----:B------:R-:W1:Y:S01]  /*0180*/  @UP0 S2UR UR8, SR_CgaCtaId ;  /* 0x00000000000809c3 */ /* 0x000e620000008800 */
[----:B------:R-:W2:Y:S01]  /*0190*/  SHFL.IDX PT, R2, R0, RZ, 0x1f ;  /* 0x00001fff00027589 */ /* 0x000ea200000e0000 */
[----:B------:R-:W-:Y:S01]  /*01a0*/  @UP0 UMOV UR6, 0x400 ;  /* 0x0000040000060882 */ /* 0x000fe20000000000 */
[----:B------:R-:W-:-:S04]  /*01b0*/  @UP0 UIADD3 UR4, -UR4, 0x100000, URZ ;  /* 0x0010000004040890 */ /* 0x000fc8000fffe13f */
[----:B------:R-:W-:Y:S02]  /*01c0*/  @UP0 USHF.L.U32 UR5, UR4, 0xb, URZ ;  /* 0x0000000b04050899 */ /* 0x000fe4000800063f */
[----:B------:R-:W-:Y:S01]  /*01d0*/  @UP0 USHF.L.U32 UR4, UR4, 0x1, URZ ;  /* 0x0000000104040899 */ /* 0x000fe2000800063f */
[----:B------:R-:W-:Y:S01]  /*01e0*/  VOTEU.ANY UP2, P0 ;  /* 0x00000000003f7886 */ /* 0x000fe20000040100 */
[----:B0-----:R-:W-:Y:S01]  /*01f0*/  R2UR UR9, R3 ;  /* 0x00000000030972ca */ /* 0x001fe200000e0000 */
[----:B-1----:R-:W-:Y:S01]  /*0200*/  @UP0 ULEA UR8, UR8, UR6, 0x18 ;  /* 0x0000000608080291 */ /* 0x002fe2000f8ec03f */
[----:B--2---:R-:W-:Y:S01]  /*0210*/  ISETP.NE.AND P1, PT, R2, RZ, PT ;  /* 0x000000ff0200720c */ /* 0x004fe20003f25270 */
[----:B------:R-:W-:-:S04]  /*0220*/  @UP0 UIADD3 UR6, -UR7, 0x100000, URZ ;  /* 0x0010000007060890 */ /* 0x000fc8000fffe13f */
[----:B------:R-:W-:Y:S02]  /*0230*/  @UP0 USHF.L.U32 UR7, UR6, 0xb, URZ ;  /* 0x0000000b06070899 */ /* 0x000fe4000800063f */
[----:B------:R-:W-:-:S04]  /*0240*/  @UP0 USHF.L.U32 UR6, UR6, 0x1, URZ ;  /* 0x0000000106060899 */ /* 0x000fc8000800063f */
[----:B------:R-:W-:Y:S01]  /*0250*/  UISETP.NE.AND UP0, UPT, UR9, URZ, UPT ;  /* 0x0000003f0900728c */ /* 0x000fe2000bf05270 */
[----:B------:R-:W0:Y:S02]  /*0260*/  FENCE.VIEW.ASYNC.S ;  /* 0x00000000000073c6 */ /* 0x000e240000000000 */
[----:B0-----:R0:W1:Y:S05]  /*0270*/  @UP1 SYNCS.EXCH.64 URZ, [UR8+0x2d800], UR4 ;  /* 0x02d80004083f15b2 */ /* 0x00106a0008000100 */
[----:B------:R0:W2:Y:S01]  /*0280*/  @UP2 SYNCS.EXCH.64 URZ, [UR8+0x2d820], UR6 ;  /* 0x02d82006083f25b2 */ /* 0x0000a20008000100 */
        /* <DEDUP_REMOVED lines=14> */
[----:B0-----:R3:W4:Y:S08]  /*0370*/  SYNCS.EXCH.64 URZ, [UR8+0x2d830], UR4 ;  /* 0x02d83004083f75b2 */ /* 0x0017300008000100 */
[----:B------:R3:W0:Y:S01]  /*0380*/  SYNCS.EXCH.64 URZ, [UR8+0x2d840], UR6 ;  /* 0x02d84006083f75b2 */ /* 0x0006220008000100 */
[----:B------:R3:W0:Y:S01]  /*0390*/  SYNCS.EXCH.64 URZ, [UR8+0x2d838], UR4 ;  /* 0x02d83804083f75b2 */ /* 0x0006220008000100 */
[----:B------:R3:W0:Y:S02]  /*03a0*/  SYNCS.EXCH.64 URZ, [UR8+0x2d848], UR6 ;  /* 0x02d84806083f75b2 */ /* 0x0006240008000100 */
[----:B---3--:R-:W-:Y:S01]  /*03b0*/  NOP ;  /* 0x0000000000007918 */ /* 0x008fe20000000000 */
.L_x_388:
[----:B------:R-:W3:Y:S01]  /*03c0*/  SHFL.IDX PT, R2, R0, RZ, 0x1f ;  /* 0x00001fff00027589 */ /* 0x000ee200000e0000 */
[----:B------:R-:W-:Y:S01]  /*03d0*/  NOP ;  /* 0x0000000000007918 */ /* 0x000fe20000000000 */
[----:B---3--:R-:W-:-:S13]  /*03e0*/  ISETP.NE.AND P0, PT, R2, RZ, PT ;  /* 0x000000ff0200720c */ /* 0x008fda0003f05270 */
        /* <DEDUP_REMOVED lines=17> */
[----:B------:R3:W0:Y:S02]  /*0500*/  SYNCS.EXCH.64 URZ, [UR8+0x2d868], UR6 ;  /* 0x02d86806083f75b2 */ /* 0x0006240008000100 */
[----:B---3--:R-:W-:Y:S01]  /*0510*/  NOP ;  /* 0x0000000000007918 */ /* 0x008fe20000000000 */
.L_x_389:
[----:B------:R-:W3:Y:S01]  /*0520*/  SHFL.IDX PT, R2, R0, RZ, 0x1f ;  /* 0x00001fff00027589 */ /* 0x000ee200000e0000 */
[----:B------:R-:W-:Y:S01]  /*0530*/  NOP ;  /* 0x0000000000007918 */ /* 0x000fe20000000000 */
[----:B---3--:R-:W-:-:S13]  /*0540*/  ISETP.NE.AND P0, PT, R2, RZ, PT ;  /* 0x000000ff0200720c */ /* 0x008fda0003f05270 */
        /* <DEDUP_REMOVED lines=13> */
[----:B------:R3:W0:Y:S02]  /*0620*/  SYNCS.EXCH.64 URZ, [UR6+0x2d888], UR4 ;  /* 0x02d88804063f75b2 */ /* 0x0006240008000100 */
[----:B---3--:R-:W-:Y:S01]  /*0630*/  NOP ;  /* 0x0000000000007918 */ /* 0x008fe20000000000 */
.L_x_390:
        /* <DEDUP_REMOVED lines=22> */
.L_x_391:
        /* <DEDUP_REMOVED lines=22> */
.L_x_392:
[----:B------:R-:W-:Y:S01]  /*0900*/  PLOP3.LUT P0, PT, PT, PT, UP0, 0x80, 0x0 ;  /* 0x000000000000781c */ /* 0x000fe20003f0f008 */
[----:B------:R-:W-:Y:S01]  /*0910*/  UMOV UR36, 0x1 ;  /* 0x0000000100247882 */ /* 0x000fe20000000000 */
[----:B------:R-:W-:Y:S01]  /*0920*/  NOP ;  /* 0x0000000000007918 */ /* 0x000fe20000000000 */
[----:B------:R-:W-:Y:S01]  /*0930*/  USEL UR36, UR36, 0x2, !UP0 ;  /* 0x0000000224247887 */ /* 0x000fe2000c000000 */
[----:B------:R-:W-:Y:S01]  /*0940*/  BSSY B9, `(.L_x_393) ;  /* 0x0001b16000097945 */ /* 0x000fe20003800000 */
[----:B------:R-:W-:Y:S01]  /*0950*/  ULDC.64 UR42, c[0x0][0x208] ;  /* 0x00008200002a7ab9 */ /* 0x000fe20000000a00 */
[----:B012-4-:R-:W-:Y:S07]  /*0960*/  BAR.SYNC.DEFER_BLOCKING 0x0 ;  /* 0x0000000000007b1d */ /* 0x017fee0000010000 */
[----:B------:R-:W-:Y:S05]  /*0970*/  @!P0 BRA `(.L_x_394) ;  /* 0x0000013c00e08947 */ /* 0x000fea0003800000 */
.L_x_395:
[----:B------:R-:W-:-:S08]  /*0980*/  NOP ;  /* 0x0000000000007918 */ /* 0x000fd00000000000 */
[----:B------:R-:W0:Y:S02]  /*0990*/  USETMAXREG.TRY_ALLOC.CTAPOOL UP0, 0xa0 ;  /* 0x000000a0000079c8 */ /* 0x000e240008000600 */
[----:B0-----:R-:W-:-:S13]  /*09a0*/  PLOP3.LUT P0, PT, PT, PT, UP0, 0x80, 0x0 ;  /* 0x000000000000781c */ /* 0x001fda0003f0f008 */
[----:B------:R-:W-:Y:S05]  /*09b0*/  @!P0 BRA `(.L_x_395) ;  /* 0xfffffffc00f08947 */ /* 0x000fea000383ffff */
[----:B------:R-:W0:Y:S01]  /*09c0*/  S2R R0, SR_TID.X ;  /* 0x0000000000007919 */ /* 0x000e220000002100 */
[----:B------:R-:W1:Y:S01]  /*09d0*/  S2UR UR38, SR_CgaCtaId ;  /* 0x00000000002679c3 */ /* 0x000e620000008800 */
[----:B------:R-:W-:Y:S01]  /*09e0*/  UMOV UR4, 0x400 ;  /* 0x0000040000047882 */ /* 0x000fe20000000000 */
[----:B------:R-:W-:-:S06]  /*09f0*/  LOP3.LUT R19, R19, 0xffffffef, RZ, 0xc0, !PT ;  /* 0xffffffef13137812 */ /* 0x000fcc00078ec0ff */
[----:B------:R-:W-:Y:S06]  /*0a00*/  BAR.ARV 0x8, 0x200 ;  /* 0x0208000000007b1d */ /* 0x000fec0000002000 */
[----:B-1----:R-:W-:-:S06]  /*0a10*/  ULEA UR4, UR38, UR4, 0x18 ;  /* 0x0000000426047291 */ /* 0x002fcc000f8ec03f */
[----:B------:R-:W-:Y:S01]  /*0a20*/  IMAD.U32 R2, RZ, RZ, UR4 ;  /* 0x00000004ff027e24 */ /* 0x000fe2000f8e00ff */
[----:B0-----:R-:W-:Y:S01]  /*0a30*/  SHF.R.U32.HI R0, RZ, 0x7, R0 ;  /* 0x00000007ff007819 */ /* 0x001fe20000011600 */
[----:B------:R-:W-:-:S03]  /*0a40*/  ULDC UR4, c[0x0][0xc3c] ;  /* 0x00030f0000047ab9 */ /* 0x000fc60000000800 */
[----:B------:R-:W-:-:S13]  /*0a50*/  ISETP.NE.AND P0, PT, R0, 0x1, PT ;  /* 0x000000010000780c */ /* 0x000fda0003f05270 */
[----:B------:R-:W-:Y:S01]  /*0a60*/  @P0 LOP3.LUT R19, R19, 0x10, RZ, 0xfc, !PT ;  /* 0x0000001013130812 */ /* 0x000fe200078efcff */
[----:B------:R-:W-:Y:S08]  /*0a70*/  @!P0 BAR.ARV 0x9, 0x100 ;  /* 0x0244000000008b1d */ /* 0x000ff00000002000 */
[----:B------:R-:W-:Y:S06]  /*0a80*/  BAR.SYNC.DEFER_BLOCKING 0x5, 0x200 ;  /* 0x0148000000007b1d */ /* 0x000fec0000010000 */
[----:B------:R-:W0:Y:S02]  /*0a90*/  LDS.128 R96, [R2+0x2d8d0] ;  /* 0x02d8d00002607984 */ /* 0x000e240000000c00 */
[----:B------:R-:W-:Y:S06]  /*0aa0*/  BAR.ARV 0x4, 0x200 ;  /* 0x0108000000007b1d */ /* 0x000fec0000002000 */
[----:B0-----:R-:W-:-:S13]  /*0ab0*/  ISETP.GE.AND P0, PT, R99, UR4, PT ;  /* 0x0000000463007c0c */ /* 0x001fda000bf06270 */
[----:B------:R-:W-:Y:S05]  /*0ac0*/  @P0 BRA `(.L_x_396) ;  /* 0x000001ac00f40947 */ /* 0x000fea0003800000 */
[----:B------:R-:W0:Y:S01]  /*0ad0*/  S2R R0, SR_TID.X ;  /* 0x0000000000007919 */ /* 0x000e220000002100 */
[----:B------:R-:W-:Y:S01]  /*0ae0*/  R2UR UR40, R2 ;  /* 0x00000000022872ca */ /* 0x000fe200000e0000 */
[----:B------:R-:W-:Y:S01]  /*0af0*/  IMAD.MOV.U32 R140, RZ, RZ, RZ ;  /* 0x000000ffff8c7224 */ /* 0x000fe200078e00ff */
[----:B------:R-:W-:Y:S01]  /*0b00*/  MOV R18, RZ ;  /* 0x000000ff00127202 */ /* 0x000fe20000000f00 */
[----:B------:R-:W-:Y:S01]  /*0b10*/  IMAD.MOV.U32 R142, RZ, RZ, RZ ;  /* 0x000000ffff8e7224 */ /* 0x000fe200078e00ff */
[----:B------:R-:W-:Y:S01]  /*0b20*/  ULOP3.LUT UR39, UR36, 0x1, URZ, 0xfc, !UPT ;  /* 0x0000000124277892 */ /* 0x000fe2000f8efc3f */
[----:B------:R-:W-:-:S08]  /*0b30*/  UMOV UR37, URZ ;  /* 0x0000003f00257c82 */ /* 0x000fd00008000000 */
[----:B------:R-:W-:Y:S01]  /*0b40*/  UIADD3 UR40, UR40, 0xc400, URZ ;  /* 0x0000c40028287890 */ /* 0x000fe2000fffe03f */
[----:B0-----:R-:W-:-:S05]  /*0b50*/  VIADD R0, R0, 0xffffff80 ;  /* 0xffffff8000007836 */ /* 0x001fca0000000000 */
[----:B------:R-:W-:Y:S02]  /*0b60*/  SHF.R.S32.HI R3, RZ, 0x1f, R0 ;  /* 0x0000001fff037819 */ /* 0x000fe40000011400 */
[-C--:B------:R-:W-:Y:S02]  /*0b70*/  LEA.HI R12, R0, R0.reuse, RZ, 0x1 ;  /* 0x00000000000c7211 */ /* 0x080fe400078f08ff */
[CC--:B------:R-:W-:Y:S02]  /*0b80*/  LEA.HI R4, R3.reuse, R0.reuse, RZ, 0x7 ;  /* 0x0000000003047211 */ /* 0x0c0fe400078f38ff */
[----:B------:R-:W-:Y:S02]  /*0b90*/  LEA.HI R5, R3, R0, RZ, 0x4 ;  /* 0x0000000003057211 */ /* 0x000fe400078f20ff */
[----:B------:R-:W-:Y:S02]  /*0ba0*/  LOP3.LUT R13, R12, 0xfffffffe, RZ, 0xc0, !PT ;  /* 0xfffffffe0c0d7812 */ /* 0x000fe400078ec0ff */
[----:B------:R-:W-:-:S02]  /*0bb0*/  SHF.R.S32.HI R141, RZ, 0x1, R12 ;  /* 0x00000001ff8d7819 */ /* 0x000fc4000001140c */
[CC--:B------:R-:W-:Y:S01]  /*0bc0*/  LEA.HI R7, R3.reuse, R0.reuse, RZ, 0x2 ;  /* 0x0000000003077211 */ /* 0x0c0fe200078f10ff */
[----:B------:R-:W-:Y:S01]  /*0bd0*/  IMAD.IADD R16, R0, 0x1, -R13 ;  /* 0x0000000100107824 */ /* 0x000fe200078e0a0d */
[----:B------:R-:W-:Y:S02]  /*0be0*/  LEA.HI R6, R3, R0, RZ, 0x5 ;  /* 0x0000000003067211 */ /* 0x000fe400078f28ff */
[----:B------:R-:W-:Y:S02]  /*0bf0*/  SHF.R.S32.HI R3, RZ, 0x7, R4 ;  /* 0x00000007ff037819 */ /* 0x000fe40000011404 */
[----:B------:R-:W-:Y:S01]  /*0c00*/  LOP3.LUT R11, R4, 0xffffff80, RZ, 0xc0, !PT ;  /* 0xffffff80040b7812 */ /* 0x000fe200078ec0ff */
[----:B------:R0:W-:Y:S01]  /*0c10*/  STL [R1+0xdc], R16 ;  /* 0x0000dc1001007387 */ /* 0x0001e20000100800 */
[----:B------:R-:W-:Y:S01]  /*0c20*/  SHF.R.S32.HI R4, RZ, 0x4, R5 ;  /* 0x00000004ff047819 */ /* 0x000fe20000011405 */
[----:B------:R-:W-:Y:S01]  /*0c30*/  IMAD.HI R10, R3, 0x55555556, RZ ;  /* 0x55555556030a7827 */ /* 0x000fe200078e02ff */
[----:B------:R-:W-:-:S02]  /*0c40*/  LEA.HI R12, R12, R141, RZ, 0x1 ;  /* 0x0000008d0c0c7211 */ /* 0x000fc400078f08ff */
[----:B------:R-:W-:Y:S01]  /*0c50*/  SHF.R.S32.HI R8, RZ, 0x2, R7 ;  /* 0x00000002ff087819 */ /* 0x000fe20000011407 */
[C---:B------:R-:W-:Y:S01]  /*0c60*/  IMAD.IADD R20, R0.reuse, 0x1, -R11 ;  /* 0x0000000100147824 */ /* 0x040fe200078e0a0b */
[----:B------:R-:W-:Y:S02]  /*0c70*/  SHF.R.S32.HI R15, RZ, 0x1f, R7 ;  /* 0x0000001fff0f7819 */ /* 0x000fe40000011407 */
[----:B------:R-:W-:Y:S02]  /*0c80*/  LOP3.LUT R9, R7, 0xfffffffc, RZ, 0xc0, !PT ;  /* 0xfffffffc07097812 */ /* 0x000fe400078ec0ff */
[C---:B------:R-:W-:Y:S01]  /*0c90*/  LOP3.LUT R7, R5.reuse, 0xfffffff0, RZ, 0xc0, !PT ;  /* 0xfffffff005077812 */ /* 0x040fe200078ec0ff */
[----:B------:R-:W-:Y:S01]  /*0ca0*/  STL [R1+0xe0], R20 ;  /* 0x0000e01401007387 */ /* 0x000fe20000100800 */
[----:B------:R-:W-:Y:S01]  /*0cb0*/  LEA.HI R5, R5, R4, RZ, 0x1 ;  /* 0x0000000405057211 */ /* 0x000fe200078f08ff */
[----:B------:R-:W-:Y:S01]  /*0cc0*/  IMAD.IADD R9, R0, 0x1, -R9 ;  /* 0x0000000100097824 */ /* 0x000fe200078e0a09 */
[----:B------:R-:W-:-:S02]  /*0cd0*/  LOP3.LUT R12, R12, 0x7fffffe, RZ, 0xc0, !PT ;  /* 0x07fffffe0c0c7812 */ /* 0x000fc400078ec0ff */
[----:B------:R-:W-:Y:S02]  /*0ce0*/  LEA.HI R15, R15, R8, RZ, 0x2 ;  /* 0x000000080f0f7211 */ /* 0x000fe400078f10ff */
[C---:B------:R-:W-:Y:S01]  /*0cf0*/  SHF.L.U32 R138, R16.reuse, 0x2, RZ ;  /* 0x00000002108a7819 */ /* 0x040fe200000006ff */
[----:B------:R-:W-:Y:S01]  /*0d00*/  IMAD.IADD R13, R141, 0x1, -R12 ;  /* 0x000000018d0d7824 */ /* 0x000fe200078e0a0c */
[----:B------:R-:W-:Y:S01]  /*0d10*/  LOP3.LUT R5, R5, 0x1ffffffe, RZ, 0xc0, !PT ;  /* 0x1ffffffe05057812 */ /* 0x000fe200078ec0ff */
[----:B0-----:R-:W-:Y:S01]  /*0d20*/  IMAD.SHL.U32 R16, R16, 0x8, RZ ;  /* 0x0000000810107824 */ /* 0x001fe200078e00ff */
[----:B------:R-:W-:Y:S01]  /*0d30*/  LOP3.LUT R15, R15, 0xfffffffc, RZ, 0xc0, !PT ;  /* 0xfffffffc0f0f7812 */ /* 0x000fe200078ec0ff */
[----:B------:R-:W-:Y:S01]  /*0d40*/  VIADD R14, R138, 0x10 ;  /* 0x000000108a0e7836 */ /* 0x000fe20000000000 */
[----:B------:R-:W-:Y:S01]  /*0d50*/  IADD3 R7, R0, -R7, RZ ;  /* 0x8000000700077210 */ /* 0x000fe20007ffe0ff */
[----:B------:R-:W-:Y:S01]  /*0d60*/  IMAD.IADD R5, R4, 0x1, -R5 ;  /* 0x0000000104057824 */ /* 0x000fe200078e0a05 */
[----:B------:R-:W-:Y:S01]  /*0d70*/  LEA.HI R10, R10, R10, RZ, 0x1 ;  /* 0x0000000a0a0a7211 */ /* 0x000fe200078f08ff */
[----:B------:R-:W-:Y:S01]  /*0d80*/  IMAD R153, R4, 0x8, R13 ;  /* 0x0000000804997824 */ /* 0x000fe200078e020d */
[C---:B------:R-:W-:Y:S01]  /*0d90*/  LEA.HI R4, R9.reuse, R9, RZ, 0x1 ;  /* 0x0000000909047211 */ /* 0x040fe200078f08ff */
[----:B------:R-:W-:Y:S01]  /*0da0*/  IMAD.IADD R15, R8, 0x1, -R15 ;  /* 0x00000001080f7824 */ /* 0x000fe200078e0a0f */
[----:B------:R-:W-:Y:S01]  /*0db0*/  SHF.R.S32.HI R0, RZ, 0x1f, R7 ;  /* 0x0000001fff007819 */ /* 0x000fe20000011407 */
[----:B------:R-:W-:Y:S01]  /*0dc0*/  IMAD.IADD R8, R138, 0x1, R14 ;  /* 0x000000018a087824 */ /* 0x000fe200078e020e */
[----:B------:R-:W-:Y:S01]  /*0dd0*/  LOP3.LUT R4, R4, 0x1ffffffe, RZ, 0xc0, !PT ;  /* 0x1ffffffe04047812 */ /* 0x000fe200078ec0ff */
[----:B------:R-:W-:Y:S01]  /*0de0*/  IMAD R10, R10, -0x3, R3 ;  /* 0xfffffffd0a0a7824 */ /* 0x000fe200078e0203 */
[----:B------:R-:W-:Y:S01]  /*0df0*/  LEA.HI R0, R0, R7, RZ, 0x3 ;  /* 0x0000000700007211 */ /* 0x000fe200078f18ff */
[----:B------:R0:W-:Y:S01]  /*0e00*/  STL [R1+0x4c], R14 ;  /* 0x00004c0e01007387 */ /* 0x0001e20000100800 */
[----:B------:R-:W-:Y:S01]  /*0e10*/  SHF.R.S32.HI R17, RZ, 0x1f, R8 ;  /* 0x0000001fff117819 */ /* 0x000fe20000011408 */
[C---:B------:R-:W-:Y:S01]  /*0e20*/  VIADD R23, R16.reuse, 0x30 ;  /* 0x0000003010177836 */ /* 0x040fe20000000000 */
[----:B------:R-:W-:Y:S01]  /*0e30*/  SHF.R.S32.HI R3, RZ, 0x1f, R20 ;  /* 0x0000001fff037819 */ /* 0x000fe20000011414 */
[----:B------:R-:W-:Y:S01]  /*0e40*/  VIADD R136, R16, 0x50 ;  /* 0x0000005010887836 */ /* 0x000fe20000000000 */
[----:B------:R-:W-:Y:S01]  /*0e50*/  IADD3 R9, R9, -R4, RZ ;  /* 0x8000000409097210 */ /* 0x000fe20007ffe0ff */
[----:B------:R-:W-:Y:S01]  /*0e60*/  IMAD.SHL.U32 R153, R153, 0x20, RZ ;  /* 0x0000002099997824 */ /* 0x000fe200078e00ff */
[----:B------:R-:W-:-:S02]  /*0e70*/  LOP3.LUT R4, R0, 0xfffffff8, RZ, 0xc0, !PT ;  /* 0xfffffff800047812 */ /* 0x000fc400078ec0ff */
[----:B------:R-:W-:Y:S01]  /*0e80*/  LEA.HI R156, R17, R8, RZ, 0x3 ;  /* 0x00000008119c7211 */ /* 0x000fe200078f18ff */
[----:B0-----:R-:W-:Y:S01]  /*0e90*/  VIADD R14, R138, 0x20 ;  /* 0x000000208a0e7836 */ /* 0x001fe20000000000 */
[-C--:B------:R-:W-:Y:S01]  /*0ea0*/  LEA.HI R11, R3, R20.reuse, RZ, 0x2 ;  /* 0x00000014030b7211 */ /* 0x080fe200078f10ff */
[----:B------:R-:W-:Y:S01]  /*0eb0*/  IMAD.IADD R4, R7, 0x1, -R4 ;  /* 0x0000000107047824 */ /* 0x000fe200078e0a04 */
[----:B------:R-:W-:Y:S01]  /*0ec0*/  SHF.R.S32.HI R8, RZ, 0x5, R6 ;  /* 0x00000005ff087819 */ /* 0x000fe20000011406 */
[----:B------:R-:W-:Y:S01]  /*0ed0*/  IMAD.SHL.U32 R6, R0, 0x40, RZ ;  /* 0x0000004000067824 */ /* 0x000fe200078e00ff */
[--C-:B------:R-:W-:Y:S01]  /*0ee0*/  SHF.R.S32.HI R12, RZ, 0x2, R11.reuse ;  /* 0x00000002ff0c7819 */ /* 0x100fe2000001140b */
[----:B------:R-:W-:Y:S01]  /*0ef0*/  IMAD.SHL.U32 R0, R5, 0x8, RZ ;  /* 0x0000000805007824 */ /* 0x000fe200078e00ff */
[----:B------:R-:W-:Y:S01]  /*0f00*/  SHF.R.S32.HI R13, RZ, 0x1f, R11 ;  /* 0x0000001fff0d7819 */ /* 0x000fe2000001140b */
[----:B------:R-:W-:Y:S01]  /*0f10*/  IMAD R17, R8, 0x10, R7 ;  /* 0x0000001008117824 */ /* 0x000fe200078e0207 */
[----:B------:R-:W-:Y:S01]  /*0f20*/  LEA.HI R7, R3, R20, RZ, 0x5 ;  /* 0x0000001403077211 */ /* 0x000fe200078f28ff */
[----:B------:R-:W-:Y:S01]  /*0f30*/  IMAD.SHL.U32 R3, R4, 0x40, RZ ;  /* 0x0000004004037824 */ /* 0x000fe200078e00ff */
[----:B------:R-:W-:Y:S01]  /*0f40*/  LEA.HI R13, R13, R12, RZ, 0x3 ;  /* 0x0000000c0d0d7211 */ /* 0x000fe200078f18ff */
[----:B------:R-:W-:Y:S01]  /*0f50*/  IMAD.U32 R5, R17, 0x20, R0 ;  /* 0x0000002011057824 */ /* 0x000fe200078e0000 */
[----:B------:R-:W-:Y:S01]  /*0f60*/  SHF.R.S32.HI R7, RZ, 0x5, R7 ;  /* 0x00000005ff077819 */ /* 0x000fe20000011407 */
[----:B------:R-:W-:Y:S01]  /*0f70*/  STL [R1+0x48], R14 ;  /* 0x0000480e01007387 */ /* 0x000fe20000100800 */
[----:B------:R-:W-:-:S02]  /*0f80*/  LOP3.LUT R13, R13, 0xfffffff8, RZ, 0xc0, !PT ;  /* 0xfffffff80d0d7812 */ /* 0x000fc400078ec0ff */
[----:B------:R-:W-:Y:S01]  /*0f90*/  LOP3.LUT R3, R3, 0x1c0, RZ, 0xc0, !PT ;  /* 0x000001c003037812 */ /* 0x000fe200078ec0ff */
[----:B------:R0:W-:Y:S01]  /*0fa0*/  STL [R1+0x114], R5 ;  /* 0x0001140501007387 */ /* 0x0001e20000100800 */
[----:B------:R-:W-:Y:S01]  /*0fb0*/  LOP3.LUT R6, R6, 0x7ffffe00, RZ, 0xc0, !PT ;  /* 0x7ffffe0006067812 */ /* 0x000fe200078ec0ff */
[----:B------:R-:W-:Y:S01]  /*0fc0*/  IMAD.IADD R12, R12, 0x1, -R13 ;  /* 0x000000010c0c7824 */ /* 0x000fe200078e0a0d */
[----:B------:R-:W-:Y:S02]  /*0fd0*/  LOP3.LUT R0, R3, 0x8, R0, 0xf8, !PT ;  /* 0x0000000803007812 */ /* 0x000fe400078ef800 */
[----:B------:R-:W-:Y:S01]  /*0fe0*/  SHF.R.U32.HI R3, RZ, 0x3, R3 ;  /* 0x00000003ff037819 */ /* 0x000fe20000011603 */
[----:B------:R-:W-:Y:S01]  /*0ff0*/  IMAD R7, R7, 0x10, R12 ;  /* 0x0000001007077824 */ /* 0x000fe200078e020c */
[----:B------:R-:W-:Y:S02]  /*1000*/  LEA R6, R8, R6, 0xa ;  /* 0x0000000608067211 */ /* 0x000fe400078e50ff */
[----:B------:R-:W-:Y:S01]  /*1010*/  LOP3.LUT R3, R0, R3, RZ, 0x3c, !PT ;  /* 0x0000000300037212 */ /* 0x000fe200078e3cff */
[----:B------:R-:W-:Y:S01]  /*1020*/  IMAD R10, R10, 0x40, R7 ;  /* 0x000000400a0a7824 */ /* 0x000fe200078e0207 */
[----:B------:R-:W-:Y:S01]  /*1030*/  LOP3.LUT R11, R11, 0x7ffffffc, RZ, 0xc0, !PT ;  /* 0x7ffffffc0b0b7812 */ /* 0x000fe200078ec0ff */
[----:B0-----:R-:W-:Y:S01]  /*1040*/  VIADD R5, R138, 0x18 ;  /* 0x000000188a057836 */ /* 0x001fe20000000000 */
[----:B------:R-:W-:Y:S01]  /*1050*/  IADD3 R22, R16, 0x40, RZ ;  /* 0x0000004010167810 */ /* 0x000fe20007ffe0ff */
[----:B------:R-:W-:Y:S01]  /*1060*/  IMAD.IADD R3, R6, 0x1, R3 ;  /* 0x0000000106037824 */ /* 0x000fe200078e0203 */
[----:B------:R-:W-:Y:S01]  /*1070*/  STL [R1+0x10c], R10 ;  /* 0x00010c0a01007387 */ /* 0x000fe20000100800 */
[C---:B------:R-:W-:Y:S01]  /*1080*/  VIADD R6, R138.reuse, 0x8 ;  /* 0x000000088a067836 */ /* 0x040fe20000000000 */
[----:B------:R-:W-:Y:S01]  /*1090*/  SHF.L.U32 R15, R15, 0x6, RZ ;  /* 0x000000060f0f7819 */ /* 0x000fe200000006ff */
[----:B------:R-:W-:Y:S01]  /*10a0*/  VIADD R0, R138, 0x28 ;  /* 0x000000288a007836 */ /* 0x000fe20000000000 */
[----:B------:R-:W-:Y:S01]  /*10b0*/  STL [R1], RZ ;  /* 0x000000ff01007387 */ /* 0x000fe20000100800 */
[----:B------:R-:W-:Y:S01]  /*10c0*/  IMAD.IADD R11, R20, 0x1, -R11 ;  /* 0x00000001140b7824 */ /* 0x000fe200078e0a0b */
[----:B------:R-:W-:Y:S01]  /*10d0*/  IADD3 R13, R138, R14, RZ ;  /* 0x0000000e8a0d7210 */ /* 0x000fe20007ffe0ff */
[----:B------:R-:W-:Y:S01]  /*10e0*/  IMAD R3, R3, 0x2, R2 ;  /* 0x0000000203037824 */ /* 0x000fe200078e0202 */
[----:B------:R-:W-:Y:S01]  /*10f0*/  STL [R1+0x54], R6 ;  /* 0x0000540601007387 */ /* 0x000fe20000100800 */
[----:B------:R-:W-:Y:S01]  /*1100*/  LOP3.LUT R143, R15, 0xc0, RZ, 0xc0, !PT ;  /* 0x000000c00f8f7812 */ /* 0x000fe200078ec0ff */
[----:B------:R-:W-:Y:S01]  /*1110*/  IMAD.SHL.U32 R11, R11, 0x2, RZ ;  /* 0x000000020b0b7824 */ /* 0x000fe200078e00ff */
[----:B------:R-:W-:Y:S01]  /*1120*/  R2P PR, R4, 0x6 ;  /* 0x0000000604007804 */ /* 0x000fe20000000000 */
[----:B------:R0:W-:Y:S01]  /*1130*/  STL [R1+0x50], R5 ;  /* 0x0000500501007387 */ /* 0x0001e20000100800 */
[----:B------:R-:W-:Y:S01]  /*1140*/  SHF.R.S32.HI R14, RZ, 0x1f, R13 ;  /* 0x0000001fff0e7819 */ /* 0x000fe2000001140d */
[----:B------:R-:W-:Y:S01]  /*1150*/  IMAD.MOV.U32 R4, RZ, RZ, 0x40 ;  /* 0x00000040ff047424 */ /* 0x000fe200078e00ff */
[----:B------:R-:W-:Y:S01]  /*1160*/  SHF.R.U32.HI R144, RZ, 0x3, R143 ;  /* 0x00000003ff907819 */ /* 0x000fe2000001168f */
[----:B------:R1:W-:Y:S01]  /*1170*/  STL [R1+0x58], R0 ;  /* 0x0000580001007387 */ /* 0x0003e20000100800 */
[C---:B------:R-:W-:Y:S01]  /*1180*/  VIADD R25, R11.reuse, 0x8 ;  /* 0x000000080b197836 */ /* 0x040fe20000000000 */
[C---:B------:R-:W-:Y:S01]  /*1190*/  IADD3 R24, R11.reuse, 0x10, RZ ;  /* 0x000000100b187810 */ /* 0x040fe20007ffe0ff */
[----:B------:R-:W-:Y:S01]  /*11a0*/  VIADD R21, R11, 0x18 ;  /* 0x000000180b157836 */ /* 0x000fe20000000000 */
[----:B------:R-:W-:Y:S01]  /*11b0*/  LOP3.LUT R7, R143, 0x18, R16, 0xf8, !PT ;  /* 0x000000188f077812 */ /* 0x000fe200078ef810 */
[C---:B------:R-:W-:Y:S01]  /*11c0*/  VIADD R20, R11.reuse, 0x20 ;  /* 0x000000200b147836 */ /* 0x040fe20000000000 */
[----:B0-----:R-:W-:Y:S01]  /*11d0*/  SHF.R.S32.HI R5, RZ, 0x1f, R23 ;  /* 0x0000001fff057819 */ /* 0x001fe20000011417 */
[C---:B------:R-:W-:Y:S01]  /*11e0*/  VIADD R15, R11.reuse, 0x28 ;  /* 0x000000280b0f7836 */ /* 0x040fe20000000000 */
[----:B------:R-:W-:Y:S01]  /*11f0*/  LEA.HI R14, R14, R13, RZ, 0x3 ;  /* 0x0000000d0e0e7211 */ /* 0x000fe200078f18ff */
[C---:B------:R-:W-:Y:S01]  /*1200*/  VIADD R13, R11.reuse, 0x30 ;  /* 0x000000300b0d7836 */ /* 0x040fe20000000000 */
[----:B-1----:R-:W-:Y:S01]  /*1210*/  SHF.R.S32.HI R0, RZ, 0x1f, R22 ;  /* 0x0000001fff007819 */ /* 0x002fe20000011416 */
[----:B------:R0:W-:Y:S01]  /*1220*/  STL [R1+0x2c], R5 ;  /* 0x00002c0501007387 */ /* 0x0001e20000100800 */
[C---:B------:R-:W-:Y:S01]  /*1230*/  IADD3 R12, R11.reuse, 0x38, RZ ;  /* 0x000000380b0c7810 */ /* 0x040fe20007ffe0ff */
[C---:B------:R-:W-:Y:S01]  /*1240*/  VIADD R8, R11.reuse, 0x40 ;  /* 0x000000400b087836 */ /* 0x040fe20000000000 */
[----:B------:R-:W-:Y:S01]  /*1250*/  SHF.R.S32.HI R17, RZ, 0x1f, R16 ;  /* 0x0000001fff117819 */ /* 0x000fe20000011410 */
[----:B------:R1:W-:Y:S01]  /*1260*/  STL [R1+0x28], R0 ;  /* 0x0000280001007387 */ /* 0x0003e20000100800 */
[----:B------:R-:W-:Y:S01]  /*1270*/  VIADD R6, R11, 0x48 ;  /* 0x000000480b067836 */ /* 0x000fe20000000000 */
[----:B------:R-:W-:-:S02]  /*1280*/  SHF.R.S32.HI R156, RZ, 0x3, R156 ;  /* 0x00000003ff9c7819 */ /* 0x000fc4000001149c */
[----:B------:R-:W-:Y:S02]  /*1290*/  SHF.R.S32.HI R157, RZ, 0x3, R14 ;  /* 0x00000003ff9d7819 */ /* 0x000fe4000001140e */
[----:B0-----:R-:W-:Y:S02]  /*12a0*/  LOP3.LUT R5, R143, 0x8, R16, 0xf8, !PT ;  /* 0x000000088f057812 */ /* 0x001fe400078ef810 */
[----:B-1----:R-:W-:-:S05]  /*12b0*/  SHF.R.S32.HI R0, RZ, 0x1f, R136 ;  /* 0x0000001fff007819 */ /* 0x002fca0000011488 */
[----:B------:R0:W-:Y:S04]  /*12c0*/  STL [R1+0x24], R0 ;  /* 0x0000240001007387 */ /* 0x0001e80000100800 */
[----:B------:R1:W-:Y:S04]  /*12d0*/  STL [R1+0xac], R11 ;  /* 0x0000ac0b01007387 */ /* 0x0003e80000100800 */
[----:B------:R-:W-:Y:S01]  /*12e0*/  STL [R1+0xd4], R25 ;  /* 0x0000d41901007387 */ /* 0x000fe20000100800 */
[-C--:B0-----:R-:W-:Y:S02]  /*12f0*/  LOP3.LUT R0, R5, R144.reuse, RZ, 0x3c, !PT ;  /* 0x0000009005007212 */ /* 0x081fe400078e3cff */
[----:B------:R-:W-:Y:S01]  /*1300*/  SEL R5, R4, 0xffffffc0, !P2 ;  /* 0xffffffc004057807 */ /* 0x000fe20005000000 */
[----:B------:R-:W-:Y:S01]  /*1310*/  STL [R1+0xd0], R24 ;  /* 0x0000d01801007387 */ /* 0x000fe20000100800 */
[----:B------:R-:W-:Y:S01]  /*1320*/  LOP3.LUT R4, R7, R144, RZ, 0x3c, !PT ;  /* 0x0000009007047212 */ /* 0x000fe200078e3cff */
[----:B------:R-:W-:Y:S01]  /*1330*/  VIADD R7, R11, 0x50 ;  /* 0x000000500b077836 */ /* 0x000fe20000000000 */
[----:B-1----:R-:W-:Y:S01]  /*1340*/  SHF.R.S32.HI R11, RZ, 0x1f, R25 ;  /* 0x0000001fff0b7819 */ /* 0x002fe20000011419 */
[----:B------:R-:W-:Y:S01]  /*1350*/  STL [R1+0xcc], R21 ;  /* 0x0000cc1501007387 */ /* 0x000fe20000100800 */
[C---:B------:R-:W-:Y:S01]  /*1360*/  IMAD.IADD R0, R153.reuse, 0x1, R0 ;  /* 0x0000000199007824 */ /* 0x040fe200078e0200 */
[----:B------:R-:W-:-:S02]  /*1370*/  IADD3 R4, R153, R4, RZ ;  /* 0x0000000499047210 */ /* 0x000fc40007ffe0ff */
[----:B------:R-:W-:Y:S04]  /*1380*/  STL [R1+0xc8], R20 ;  /* 0x0000c81401007387 */ /* 0x000fe80000100800 */
[----:B------:R-:W-:Y:S04]  /*1390*/  STL [R1+0xc4], R15 ;  /* 0x0000c40f01007387 */ /* 0x000fe80000100800 */
[----:B------:R-:W-:Y:S04]  /*13a0*/  STL [R1+0xc0], R13 ;  /* 0x0000c00d01007387 */ /* 0x000fe80000100800 */
[----:B------:R-:W-:Y:S04]  /*13b0*/  STL [R1+0xbc], R12 ;  /* 0x0000bc0c01007387 */ /* 0x000fe80000100800 */
[----:B------:R0:W-:Y:S04]  /*13c0*/  STL [R1+0xa8], R7 ;  /* 0x0000a80701007387 */ /* 0x0001e80000100800 */
[----:B------:R1:W-:Y:S04]  /*13d0*/  STL [R1+0xb8], R8 ;  /* 0x0000b80801007387 */ /* 0x0003e80000100800 */
[----:B------:R2:W-:Y:S01]  /*13e0*/  STL [R1+0x88], R0 ;  /* 0x0000880001007387 */ /* 0x0005e20000100800 */
[----:B0-----:R-:W-:-:S03]  /*13f0*/  SHF.R.S32.HI R7, RZ, 0x1f, R24 ;  /* 0x0000001fff077819 */ /* 0x001fc60000011418 */
[----:B------:R-:W-:Y:S01]  /*1400*/  STL [R1+0xb4], R6 ;  /* 0x0000b40601007387 */ /* 0x000fe20000100800 */
[----:B-1----:R-:W-:-:S03]  /*1410*/  SHF.R.S32.HI R8, RZ, 0x1f, R8 ;  /* 0x0000001fff087819 */ /* 0x002fc60000011408 */
[----:B------:R0:W-:Y:S01]  /*1420*/  STL [R1+0x104], R11 ;  /* 0x0001040b01007387 */ /* 0x0001e20000100800 */
[----:B--2---:R-:W-:-:S03]  /*1430*/  SHF.R.S32.HI R0, RZ, 0x1f, R21 ;  /* 0x0000001fff007819 */ /* 0x004fc60000011415 */
[----:B------:R1:W-:Y:S04]  /*1440*/  STL [R1+0x100], R7 ;  /* 0x0001000701007387 */ /* 0x0003e80000100800 */
[----:B------:R2:W-:Y:S01]  /*1450*/  STL [R1+0xfc], R0 ;  /* 0x0000fc0001007387 */ /* 0x0005e20000100800 */
[----:B0-----:R-:W-:Y:S02]  /*1460*/  SHF.R.S32.HI R11, RZ, 0x1f, R20 ;  /* 0x0000001fff0b7819 */ /* 0x001fe40000011414 */
[----:B-1----:R-:W-:-:S03]  /*1470*/  SHF.R.S32.HI R7, RZ, 0x1f, R13 ;  /* 0x0000001fff077819 */ /* 0x002fc6000001140d */
[----:B------:R0:W-:Y:S01]  /*1480*/  STL [R1+0xf8], R11 ;  /* 0x0000f80b01007387 */ /* 0x0001e20000100800 */
[----:B--2---:R-:W-:-:S03]  /*1490*/  SHF.R.S32.HI R0, RZ, 0x1f, R15 ;  /* 0x0000001fff007819 */ /* 0x004fc6000001140f */
[----:B------:R-:W-:Y:S04]  /*14a0*/  STL [R1+0x5c], R3 ;  /* 0x00005c0301007387 */ /* 0x000fe80000100800 */
[----:B------:R1:W-:Y:S01]  /*14b0*/  STL [R1+0xf4], R0 ;  /* 0x0000f40001007387 */ /* 0x0003e20000100800 */
[----:B0-----:R-:W-:-:S03]  /*14c0*/  SHF.R.S32.HI R11, RZ, 0x1f, R12 ;  /* 0x0000001fff0b7819 */ /* 0x001fc6000001140c */
[----:B------:R0:W-:Y:S04]  /*14d0*/  STL [R1+0xf0], R7 ;  /* 0x0000f00701007387 */ /* 0x0001e80000100800 */
[----:B------:R-:W-:Y:S01]  /*14e0*/  STL [R1+0xec], R11 ;  /* 0x0000ec0b01007387 */ /* 0x000fe20000100800 */
[C---:B-1----:R-:W-:Y:S02]  /*14f0*/  VIADD R0, R3.reuse, 0x21800 ;  /* 0x0002180003007836 */ /* 0x042fe40000000000 */
[----:B------:R-:W-:Y:S01]  /*1500*/  VIADD R3, R3, 0x21820 ;  /* 0x0002182003037836 */ /* 0x000fe20000000000 */
[----:B------:R-:W-:Y:S01]  /*1510*/  STL [R1+0xe8], R8 ;  /* 0x0000e80801007387 */ /* 0x000fe20000100800 */
[----:B0-----:R-:W-:Y:S01]  /*1520*/  SHF.R.S32.HI R7, RZ, 0x1f, R6 ;  /* 0x0000001fff077819 */ /* 0x001fe20000011406 */
[----:B------:R-:W-:Y:S01]  /*1530*/  @P1 VIADD R3, R0, 0xffffffe0 ;  /* 0xffffffe000031836 */ /* 0x000fe20000000000 */
[----:B------:R-:W-:Y:S01]  /*1540*/  LEA R6, R4, UR40, 0x1 ;  /* 0x0000002804067c11 */ /* 0x000fe2000f8e08ff */
[----:B------:R-:W-:Y:S01]  /*1550*/  IMAD.IADD R0, R0, 0x1, R5 ;  /* 0x0000000100007824 */ /* 0x000fe200078e0205 */
[----:B------:R-:W-:Y:S01]  /*1560*/  LEA R4, R9, R10, 0x3 ;  /* 0x0000000a09047211 */ /* 0x000fe200078e18ff */
[----:B------:R-:W-:Y:S04]  /*1570*/  STL [R1+0xe4], R7 ;  /* 0x0000e40701007387 */ /* 0x000fe80000100800 */
[----:B------:R-:W-:Y:S04]  /*1580*/  STL [R1+0x108], R6 ;  /* 0x0001080601007387 */ /* 0x000fe80000100800 */
[----:B------:R-:W-:Y:S04]  /*1590*/  STL [R1+0x8c], R3 ;  /* 0x00008c0301007387 */ /* 0x000fe80000100800 */
[----:B------:R0:W-:Y:S04]  /*15a0*/  STL [R1+0x110], R4 ;  /* 0x0001100401007387 */ /* 0x0001e80000100800 */
[----:B------:R1:W-:Y:S01]  /*15b0*/  STL [R1+0x74], R0 ;  /* 0x0000740001007387 */ /* 0x0003e20000100800 */
[----:B0-----:R-:W-:-:S02]  /*15c0*/  IMAD.IADD R4, R5, 0x1, R3 ;  /* 0x0000000105047824 */ /* 0x001fc400078e0203 */
[----:B-1----:R-:W-:-:S03]  /*15d0*/  VIADD R0, R3, 0x6000 ;  /* 0x0000600003007836 */ /* 0x002fc60000000000 */
[----:B------:R0:W-:Y:S04]  /*15e0*/  STL [R1+0x70], R4 ;  /* 0x0000700401007387 */ /* 0x0001e80000100800 */
[----:B------:R0:W-:Y:S02]  /*15f0*/  STL [R1+0x90], R0 ;  /* 0x0000900001007387 */ /* 0x0001e40000100800 */
.L_x_549:
[----:B0-2---:R-:W0:Y:S02]  /*1600*/  LDC.64 R4, c[0x0][0xc88] ;  /* 0x00032200ff047b82 */ /* 0x005e240000000a00 */
[----:B0-----:R-:W-:-:S05]  /*1610*/  IMAD.WIDE R4, R99, 0x4, R4 ;  /* 0x0000000463047825 */ /* 0x001fca00078e0204 */
[----:B----4-:R-:W2:Y:S01]  /*1620*/  LDG.E R27, desc[UR42][R4.64] ;  /* 0x0000002a041b7981 */ /* 0x010ea2000c1e1900 */
[----:B------:R-:W-:Y:S05]  /*1630*/  YIELD ;  /* 0x0000000000007946 */ /* 0x000fea0003800000 */
[----:B------:R-:W-:Y:S01]  /*1640*/  ULDC.64 UR4, c[0x0][0xa28] ;  /* 0x00028a0000047ab9 */ /* 0x000fe20000000a00 */
[----:B------:R-:W-:Y:S01]  /*1650*/  ULDC.64 UR8, c[0x0][0xa18] ;  /* 0x0002860000087ab9 */ /* 0x000fe20000000a00 */
[----:B------:R-:W-:Y:S01]  /*1660*/  ISETP.NE.U32.AND P1, PT, RZ, UR4, PT ;  /* 0x00000004ff007c0c */ /* 0x000fe2000bf25070 */
[----:B------:R-:W-:Y:S01]  /*1670*/  ULDC.64 UR6, c[0x0][0xa08] ;  /* 0x0002820000067ab9 */ /* 0x000fe20000000a00 */
[----:B------:R-:W-:Y:S01]  /*1680*/  MOV R11, RZ ;  /* 0x000000ff000b7202 */ /* 0x000fe20000000f00 */
[----:B------:R-:W-:Y:S01]  /*1690*/  IMAD.MOV.U32 R83, RZ, RZ, RZ ;  /* 0x000000ffff537224 */ /* 0x000fe200078e00ff */
[----:B------:R-:W-:-:S02]  /*16a0*/  ISETP.NE.AND.EX P1, PT, RZ, UR5, PT, P1 ;  /* 0x00000005ff007c0c */ /* 0x000fc4000bf25310 */
[----:B------:R-:W-:-:S04]  /*16b0*/  ISETP.NE.U32.AND P0, PT, RZ, UR6, PT ;  /* 0x00000006ff007c0c */ /* 0x000fc8000bf05070 */
[----:B------:R-:W-:Y:S02]  /*16c0*/  ISETP.NE.AND.EX P0, PT, RZ, UR7, PT, P0 ;  /* 0x00000007ff007c0c */ /* 0x000fe4000bf05300 */
[----:B-12---:R-:W-:Y:S01]  /*16d0*/  SHF.R.S32.HI R0, RZ, 0x1f, R27 ;  /* 0x0000001fff007819 */ /* 0x006fe2000001141b */
[----:B------:R-:W-:-:S04]  /*16e0*/  IMAD.SHL.U32 R31, R27, 0x4, RZ ;  /* 0x000000041b1f7824 */ /* 0x000fc800078e00ff */
[C---:B------:R-:W-:Y:S01]  /*16f0*/  @P1 LEA R6, P2, R27.reuse, UR4, 0x2 ;  /* 0x000000041b061c11 */ /* 0x040fe2000f8410ff */
[----:B------:R0:W-:Y:S01]  /*1700*/  STL [R1+0x98], R27 ;  /* 0x0000981b01007387 */ /* 0x0001e20000100800 */
[C-C-:B------:R-:W-:Y:S02]  /*1710*/  SHF.L.U64.HI R30, R27.reuse, 0x2, R0.reuse ;  /* 0x000000021b1e7819 */ /* 0x140fe40000010200 */
[----:B------:R-:W-:Y:S01]  /*1720*/  @P1 LEA.HI.X R7, R27, UR5, R0, 0x2, P2 ;  /* 0x000000051b071c11 */ /* 0x000fe200090f1400 */
[----:B------:R-:W-:Y:S01]  /*1730*/  ULDC UR4, c[0x0][0x288] ;  /* 0x0000a20000047ab9 */ /* 0x000fe20000000800 */
[----:B------:R-:W-:Y:S01]  /*1740*/  ISETP.NE.U32.AND P2, PT, RZ, UR8, PT ;  /* 0x00000008ff007c0c */ /* 0x000fe2000bf45070 */
[----:B------:R0:W-:Y:S01]  /*1750*/  STL [R1+0xd8], R0 ;  /* 0x0000d80001007387 */ /* 0x0001e20000100800 */
[C---:B------:R-:W-:Y:S02]  /*1760*/  IADD3 R4, P3, R31.reuse, UR6, RZ ;  /* 0x000000061f047c10 */ /* 0x040fe4000ff7e0ff */
[----:B------:R-:W-:Y:S01]  /*1770*/  ISETP.NE.AND.EX P2, PT, RZ, UR9, PT, P2 ;  /* 0x00000009ff007c0c */ /* 0x000fe2000bf45320 */
[----:B------:R0:W5:Y:S01]  /*1780*/  @P1 LDG.E R11, desc[UR42][R6.64] ;  /* 0x0000002a060b1981 */ /* 0x000162000c1e1900 */
[----:B------:R-:W-:Y:S01]  /*1790*/  IMAD.U32 R100, RZ, RZ, UR4 ;  /* 0x00000004ff647e24 */ /* 0x000fe2000f8e00ff */
[C---:B------:R-:W-:Y:S01]  /*17a0*/  IADD3.X R5, R30.reuse, UR7, RZ, P3, !PT ;  /* 0x000000071e057c10 */ /* 0x040fe20009ffe4ff */
[----:B------:R-:W-:Y:S01]  /*17b0*/  ULDC.64 UR4, c[0x0][0x418] ;  /* 0x0001060000047ab9 */ /* 0x000fe20000000a00 */
[----:B------:R0:W-:Y:S04]  /*17c0*/  STL [R1+0x9c], R31 ;  /* 0x00009c1f01007387 */ /* 0x0001e80000100800 */
[----:B------:R0:W5:Y:S04]  /*17d0*/  @P0 LDG.E R83, desc[UR42][R4.64] ;  /* 0x0000002a04530981 */ /* 0x000168000c1e1900 */
[----:B------:R-:W-:Y:S01]  /*17e0*/  @P2 IADD3 R8, P1, R31, UR8, RZ ;  /* 0x000000081f082c10 */ /* 0x000fe2000ff3e0ff */
[----:B------:R-:W-:Y:S01]  /*17f0*/  UISETP.NE.U32.AND UP0, UPT, UR4, URZ, UPT ;  /* 0x0000003f0400728c */ /* 0x000fe2000bf05070 */
[----:B------:R0:W-:Y:S02]  /*1800*/  STL [R1+0xa0], R30 ;  /* 0x0000a01e01007387 */ /* 0x0001e40000100800 */
[----:B------:R-:W-:Y:S01]  /*1810*/  @P2 IADD3.X R9, R30, UR9, RZ, P1, !PT ;  /* 0x000000091e092c10 */ /* 0x000fe20008ffe4ff */
[----:B------:R-:W-:-:S04]  /*1820*/  ULDC UR4, c[0x0][0x424] ;  /* 0x0001090000047ab9 */ /* 0x000fc80000000800 */
[----:B------:R0:W5:Y:S01]  /*1830*/  @P2 LDG.E R100, desc[UR42][R8.64] ;  /* 0x0000002a08642981 */ /* 0x000162000c1e1900 */
[----:B------:R-:W-:-:S03]  /*1840*/  UISETP.NE.AND.EX UP0, UPT, UR5, URZ, UPT, UP0 ;  /* 0x0000003f0500728c */ /* 0x000fc6000bf05300 */
[----:B------:R-:W-:Y:S01]  /*1850*/  ULDC UR5, c[0x0][0x2f0] ;  /* 0x0000bc0000057ab9 */ /* 0x000fe20000000800 */
[----:B------:R-:W-:-:S04]  /*1860*/  USEL UR4, UR4, 0x1, UP0 ;  /* 0x0000000104047887 */ /* 0x000fc80008000000 */
[----:B------:R-:W-:-:S03]  /*1870*/  UIMAD UR4, UR4, UR5, URZ ;  /* 0x00000005040472a4 */ /* 0x000fc6000f8e023f */
[----:B------:R-:W-:Y:S02]  /*1880*/  ULDC UR5, c[0x0][0x348] ;  /* 0x0000d20000057ab9 */ /* 0x000fe40000000800 */
[----:B------:R-:W-:Y:S02]  /*1890*/  IMAD.U32 R24, RZ, RZ, UR5 ;  /* 0x00000005ff187e24 */ /* 0x000fe4000f8e00ff */
[----:B------:R-:W-:Y:S01]  /*18a0*/  IMAD.U32 R28, RZ, RZ, UR4 ;  /* 0x00000004ff1c7e24 */ /* 0x000fe2000f8e00ff */
[----:B0--3--:R-:W-:Y:S06]  /*18b0*/  @P2 BRA `(.L_x_397) ;  /* 0x0000000000242947 */ /* 0x009fec0003800000 */
[----:B------:R-:W-:Y:S02]  /*18c0*/  ULDC.64 UR4, c[0x0][0xa00] ;  /* 0x0002800000047ab9 */ /* 0x000fe40000000a00 */
[----:B------:R-:W-:-:S04]  /*18d0*/  ISETP.NE.U32.AND P1, PT, RZ, UR4, PT ;  /* 0x00000004ff007c0c */ /* 0x000fc8000bf25070 */
[----:B------:R-:W-:-:S13]  /*18e0*/  ISETP.NE.AND.EX P1, PT, RZ, UR5, PT, P1 ;  /* 0x00000005ff007c0c */ /* 0x000fda000bf25310 */
[----:B------:R-:W-:Y:S05]  /*18f0*/  @!P1 BRA `(.L_x_397) ;  /* 0x0000000000149947 */ /* 0x000fea0003800000 */
[----:B------:R-:W0:Y:S02]  /*1900*/  LDC.64 R6, c[0x0][0xa00] ;  /* 0x00028000ff067b82 */ /* 0x000e240000000a00 */
[----:B0-----:R-:W-:-:S05]  /*1910*/  IMAD.WIDE R6, R27, 0x4, R6 ;  /* 0x000000041b067825 */ /* 0x001fca00078e0206 */
[----:B-----5:R-:W2:Y:S04]  /*1920*/  LDG.E R100, desc[UR42][R6.64] ;  /* 0x0000002a06647981 */ /* 0x020ea8000c1e1900 */
[----:B------:R-:W2:Y:S02]  /*1930*/  LDG.E R3, desc[UR42][R6.64+0x4] ;  /* 0x0000042a06037981 */ /* 0x000ea4000c1e1900 */
[----:B--2---:R-:W-:-:S07]  /*1940*/  IADD3 R100, -R100, R3, RZ ;  /* 0x0000000364647210 */ /* 0x004fce0007ffe1ff */
.L_x_397:
[----:B------:R-:W-:Y:S01]  /*1950*/  ULDC.64 UR4, c[0x0][0xa20] ;  /* 0x0002880000047ab9 */ /* 0x000fe20000000a00 */
[----:B------:R0:W-:Y:S01]  /*1960*/  STL [R1+0xa4], R97 ;  /* 0x0000a46101007387 */ /* 0x0001e20000100800 */
[----:B------:R-:W-:Y:S02]  /*1970*/  ISETP.NE.U32.AND P1, PT, RZ, UR4, PT ;  /* 0x00000004ff007c0c */ /* 0x000fe4000bf25070 */
[C---:B------:R-:W-:Y:S02]  /*1980*/  LOP3.LUT R3, R98.reuse, 0xff000000, RZ, 0xc0, !PT ;  /* 0xff00000062037812 */ /* 0x040fe400078ec0ff */
[----:B------:R-:W-:Y:S02]  /*1990*/  ISETP.NE.AND.EX P1, PT, RZ, UR5, PT, P1 ;  /* 0x00000005ff007c0c */ /* 0x000fe4000bf25310 */
[----:B------:R-:W-:Y:S02]  /*19a0*/  LOP3.LUT R0, R98, 0xff0000, RZ, 0xc0, !PT ;  /* 0x00ff000062007812 */ /* 0x000fe400078ec0ff */
[----:B------:R-:W-:-:S02]  /*19b0*/  SHF.R.U32.HI R3, RZ, 0x8, R3 ;  /* 0x00000008ff037819 */ /* 0x000fc40000011603 */
[----:B------:R-:W-:Y:S02]  /*19c0*/  LOP3.LUT R137, R98, 0xffff, RZ, 0xc0, !PT ;  /* 0x0000ffff62897812 */ /* 0x000fe400078ec0ff */
[----:B------:R-:W-:-:S05]  /*19d0*/  LEA.HI R8, R0, R3, RZ, 0x10 ;  /* 0x0000000300087211 */ /* 0x000fca00078f80ff */
[----:B0-----:R-:W-:Y:S05]  /*19e0*/  @!P1 BRA `(.L_x_398) ;  /* 0x0000000000109947 */ /* 0x001fea0003800000 */
[----:B------:R-:W-:-:S04]  /*19f0*/  IADD3 R28, P0, R31, UR4, RZ ;  /* 0x000000041f1c7c10 */ /* 0x000fc8000ff1e0ff */
[----:B------:R-:W-:-:S05]  /*1a00*/  IADD3.X R29, R30, UR5, RZ, P0, !PT ;  /* 0x000000051e1d7c10 */ /* 0x000fca00087fe4ff */
[----:B------:R0:W5:Y:S01]  /*1a10*/  LDG.E R28, desc[UR42][R28.64] ;  /* 0x0000002a1c1c7981 */ /* 0x000162000c1e1900 */
[----:B------:R-:W-:Y:S05]  /*1a20*/  BRA `(.L_x_399) ;  /* 0x0000000000107947 */ /* 0x000fea0003800000 */
.L_x_398:
[----:B------:R-:W-:Y:S05]  /*1a30*/  @!P0 BRA `(.L_x_399) ;  /* 0x00000000000c8947 */ /* 0x000fea0003800000 */
[----:B------:R-:W2:Y:S04]  /*1a40*/  LDG.E R3, desc[UR42][R4.64] ;  /* 0x0000002a04037981 */ /* 0x000ea8000c1e1900 */
[----:B------:R-:W2:Y:S02]  /*1a50*/  LDG.E R28, desc[UR42][R4.64+0x4] ;  /* 0x0000042a041c7981 */ /* 0x000ea4000c1e1900 */
[----:B--2---:R-:W-:-:S07]  /*1a60*/  IMAD.IADD R28, R28, 0x1, -R3 ;  /* 0x000000011c1c7824 */ /* 0x004fce00078e0a03 */
.L_x_399:
[----:B------:R-:W-:Y:S02]  /*1a70*/  ULDC.64 UR4, c[0x0][0xa10] ;  /* 0x0002840000047ab9 */ /* 0x000fe40000000a00 */
[----:B------:R-:W-:-:S04]  /*1a80*/  ISETP.NE.U32.AND P0, PT, RZ, UR4, PT ;  /* 0x00000004ff007c0c */ /* 0x000fc8000bf05070 */
[----:B------:R-:W-:Y:S01]  /*1a90*/  ISETP.NE.AND.EX P0, PT, RZ, UR5, PT, P0 ;  /* 0x00000005ff007c0c */ /* 0x000fe2000bf05300 */
[----:B------:R-:W-:Y:S02]  /*1aa0*/  ULDC.64 UR4, c[0x0][0xa30] ;  /* 0x00028c0000047ab9 */ /* 0x000fe40000000a00 */
[----:B------:R-:W-:-:S10]  /*1ab0*/  ISETP.NE.U32.AND P1, PT, RZ, UR4, PT ;  /* 0x00000004ff007c0c */ /* 0x000fd4000bf25070 */
[----:B------:R-:W1:Y:S01]  /*1ac0*/  @P0 LDC.64 R4, c[0x0][0xa10] ;  /* 0x00028400ff040b82 */ /* 0x000e620000000a00 */
[----:B------:R-:W-:Y:S01]  /*1ad0*/  ISETP.NE.AND.EX P1, PT, RZ, UR5, PT, P1 ;  /* 0x00000005ff007c0c */ /* 0x000fe2000bf25310 */
[----:B-1----:R-:W-:-:S05]  /*1ae0*/  @P0 IMAD.WIDE R4, R27, 0x4, R4 ;  /* 0x000000041b040825 */ /* 0x002fca00078e0204 */
[----:B------:R-:W2:Y:S04]  /*1af0*/  @P0 LDG.E R0, desc[UR42][R4.64] ;  /* 0x0000002a04000981 */ /* 0x000ea8000c1e1900 */
[----:B------:R-:W2:Y:S03]  /*1b00*/  @P0 LDG.E R3, desc[UR42][R4.64+0x4] ;  /* 0x0000042a04030981 */ /* 0x000ea6000c1e1900 */
[----:B------:R-:W-:Y:S01]  /*1b10*/  @P1 IADD3 R6, P2, R31, UR4, RZ ;  /* 0x000000041f061c10 */ /* 0x000fe2000ff5e0ff */
[----:B-----5:R-:W-:-:S03]  /*1b20*/  IMAD.MOV.U32 R95, RZ, RZ, R28 ;  /* 0x000000ffff5f7224 */ /* 0x020fc600078e001c */
[----:B------:R-:W-:-:S05]  /*1b30*/  @P1 IADD3.X R7, R30, UR5, RZ, P2, !PT ;  /* 0x000000051e071c10 */ /* 0x000fca00097fe4ff */
[----:B------:R1:W5:Y:S01]  /*1b40*/  @P1 LDG.E R95, desc[UR42][R6.64] ;  /* 0x0000002a065f1981 */ /* 0x000362000c1e1900 */
[----:B------:R-:W-:Y:S01]  /*1b50*/  LOP3.LUT R12, R8, 0xff, RZ, 0xc0, !PT ;  /* 0x000000ff080c7812 */ /* 0x000fe200078ec0ff */
[----:B------:R-:W-:Y:S01]  /*1b60*/  IMAD.IADD R11, R28, 0x1, -R11 ;  /* 0x000000011c0b7824 */ /* 0x000fe200078e0a0b */
[----:B------:R-:W-:Y:S01]  /*1b70*/  SHF.R.U32.HI R9, RZ, 0x10, R8 ;  /* 0x00000010ff097819 */ /* 0x000fe20000011608 */
[----:B------:R-:W-:Y:S01]  /*1b80*/  BSSY B0, `(.L_x_400) ;  /* 0x000002b000007945 */ /* 0x000fe20003800000 */
[----:B------:R-:W-:Y:S01]  /*1b90*/  LOP3.LUT R19, R19, 0xfffffff7, RZ, 0xc0, !PT ;  /* 0xfffffff713137812 */ /* 0x000fe200078ec0ff */
[----:B------:R1:W-:Y:S04]  /*1ba0*/  STL [R1+0xb0], R12 ;  /* 0x0000b00c01007387 */ /* 0x0003e80000100800 */
[----:B------:R1:W-:Y:S01]  /*1bb0*/  STL [R1+0x94], R9 ;  /* 0x0000940901007387 */ /* 0x0003e20000100800 */
[----:B--2---:R-:W-:-:S05]  /*1bc0*/  @P0 IMAD.IADD R24, R3, 0x1, -R0 ;  /* 0x0000000103180824 */ /* 0x004fca00078e0a00 */
[----:B------:R-:W-:-:S04]  /*1bd0*/  IADD3 R102, R11, R24, RZ ;  /* 0x000000180b667210 */ /* 0x000fc80007ffe0ff */
[C---:B------:R-:W-:Y:S01]  /*1be0*/  ISETP.GE.AND P3, PT, R102.reuse, 0x1, PT ;  /* 0x000000016600780c */ /* 0x040fe20003f66270 */
[----:B------:R-:W-:-:S05]  /*1bf0*/  VIADD R0, R102, 0x7f ;  /* 0x0000007f66007836 */ /* 0x000fca0000000000 */
[----:B------:R-:W-:-:S04]  /*1c00*/  SHF.R.S32.HI R3, RZ, 0x1f, R0 ;  /* 0x0000001fff037819 */ /* 0x000fc80000011400 */
[----:B------:R-:W-:Y:S01]  /*1c10*/  LEA.HI R3, R3, R0, RZ, 0x7 ;  /* 0x0000000003037211 */ /* 0x000fe200078f38ff */
[----:B------:R-:W-:Y:S02]  /*1c20*/  IMAD.MOV.U32 R0, RZ, RZ, RZ ;  /* 0x000000ffff007224 */ /* 0x000fe400078e00ff */
[----:B------:R-:W-:Y:S02]  /*1c30*/  @P3 LOP3.LUT R19, R19, 0x8, RZ, 0xfc, !PT ;  /* 0x0000000813133812 */ /* 0x000fe400078efcff */
[----:B------:R-:W-:Y:S01]  /*1c40*/  SHF.R.S32.HI R99, RZ, 0x7, R3 ;  /* 0x00000007ff637819 */ /* 0x000fe20000011403 */
[----:B-1----:R-:W-:Y:S06]  /*1c50*/  @!P3 BRA `(.L_x_401) ;  /* 0x000000000074b947 */ /* 0x002fec0003800000 */
[----:B------:R-:W-:Y:S01]  /*1c60*/  ISETP.NE.AND P0, PT, R9, RZ, PT ;  /* 0x000000ff0900720c */ /* 0x000fe20003f05270 */
[----:B------:R-:W-:-:S03]  /*1c70*/  ULDC UR4, c[0x0][0x9f0] ;  /* 0x00027c0000047ab9 */ /* 0x000fc60000000800 */
[----:B------:R-:W-:-:S04]  /*1c80*/  SEL R9, R9, UR4, P0 ;  /* 0x0000000409097c07 */ /* 0x000fc80008000000 */
[-C--:B------:R-:W-:Y:S02]  /*1c90*/  IABS R6, R9.reuse ;  /* 0x0000000900067213 */ /* 0x080fe40000000000 */
[----:B------:R-:W-:Y:S02]  /*1ca0*/  IADD3 R0, R99, -0x1, R9 ;  /* 0xffffffff63007810 */ /* 0x000fe40007ffe009 */
[----:B------:R-:W1:Y:S01]  /*1cb0*/  I2F.RP R3, R6 ;  /* 0x0000000600037306 */ /* 0x000e620000209400 */
[-C--:B------:R-:W-:Y:S02]  /*1cc0*/  IABS R10, R9.reuse ;  /* 0x00000009000a7213 */ /* 0x080fe40000000000 */
[----:B------:R-:W-:Y:S02]  /*1cd0*/  IABS R8, R0 ;  /* 0x0000000000087213 */ /* 0x000fe40000000000 */
[----:B------:R-:W-:-:S04]  /*1ce0*/  LOP3.LUT R0, R0, R9, RZ, 0x3c, !PT ;  /* 0x0000000900007212 */ /* 0x000fc800078e3cff */
[----:B------:R-:W-:Y:S01]  /*1cf0*/  ISETP.GE.AND P2, PT, R0, RZ, PT ;  /* 0x000000ff0000720c */ /* 0x000fe20003f46270 */
[----:B-1----:R-:W1:Y:S02]  /*1d00*/  MUFU.RCP R3, R3 ;  /* 0x0000000300037308 */ /* 0x002e640000001000 */
[----:B-1----:R-:W-:Y:S01]  /*1d10*/  VIADD R4, R3, 0xffffffe ;  /* 0x0ffffffe03047836 */ /* 0x002fe20000000000 */
[----:B------:R-:W-:-:S05]  /*1d20*/  IADD3 R3, RZ, -R10, RZ ;  /* 0x8000000aff037210 */ /* 0x000fca0007ffe0ff */
[----:B------:R1:W2:Y:S02]  /*1d30*/  F2I.FTZ.U32.TRUNC.NTZ R5, R4 ;  /* 0x0000000400057305 */ /* 0x0002a4000021f000 */
[----:B-1----:R-:W-:Y:S02]  /*1d40*/  IMAD.MOV.U32 R4, RZ, RZ, RZ ;  /* 0x000000ffff047224 */ /* 0x002fe400078e00ff */
[----:B--2---:R-:W-:-:S04]  /*1d50*/  IMAD.MOV R7, RZ, RZ, -R5 ;  /* 0x000000ffff077224 */ /* 0x004fc800078e0a05 */
        /* <DEDUP_REMOVED lines=9> */
[----:B------:R-:W-:-:S05]  /*1df0*/  @P0 VIADD R5, R5, 0x1 ;  /* 0x0000000105050836 */ /* 0x000fca0000000000 */
[----:B------:R-:W-:-:S05]  /*1e00*/  MOV R0, R5 ;  /* 0x0000000500007202 */ /* 0x000fca0000000f00 */
[----:B------:R-:W-:Y:S01]  /*1e10*/  @!P2 IMAD.MOV R0, RZ, RZ, -R0 ;  /* 0x000000ffff00a224 */ /* 0x000fe200078e0a00 */
[----:B------:R-:W-:-:S07]  /*1e20*/  @!P1 LOP3.LUT R0, RZ, R9, RZ, 0x33, !PT ;  /* 0x00000009ff009212 */ /* 0x000fce00078e33ff */
.L_x_401:
[----:B------:R-:W-:Y:S05]  /*1e30*/  BSYNC B0 ;  /* 0x0000000000007941 */ /* 0x000fea0003800000 */
.L_x_400:
[----:B------:R-:W-:-:S05]  /*1e40*/  IMAD R3, R12, R0, RZ ;  /* 0x000000000c037224 */ /* 0x000fca00078e02ff */
[C---:B------:R-:W-:Y:S01]  /*1e50*/  VIADDMNMX R0, R3.reuse, R0, R99, PT ;  /* 0x0000000003007246 */ /* 0x040fe20003800163 */
[----:B------:R-:W-:-:S04]  /*1e60*/  IMAD R3, R3, 0x80, -R11 ;  /* 0x0000008003037824 */ /* 0x000fc800078e0a0b */
[----:B------:R-:W-:Y:S01]  /*1e70*/  IMAD R5, R0, 0x80, -R11 ;  /* 0x0000008000057824 */ /* 0x000fe200078e0a0b */
[----:B------:R-:W-:-:S04]  /*1e80*/  VIMNMX R3, RZ, R3, !PT ;  /* 0x00000003ff037248 */ /* 0x000fc80007fe0100 */
[----:B------:R-:W-:Y:S02]  /*1e90*/  VIMNMX R0, R5, R24, PT ;  /* 0x0000001805007248 */ /* 0x000fe40003fe0100 */
[----:B------:R-:W-:Y:S02]  /*1ea0*/  SHF.R.U32.HI R72, RZ, 0x7, R3 ;  /* 0x00000007ff487819 */ /* 0x000fe40000011603 */
[----:B------:R-:W-:Y:S02]  /*1eb0*/  ISETP.GT.AND P0, PT, R0, R3, PT ;  /* 0x000000030000720c */ /* 0x000fe40003f04270 */
[----:B------:R-:W-:-:S11]  /*1ec0*/  MOV R25, R72 ;  /* 0x0000004800197202 */ /* 0x000fd60000000f00 */
[----:B------:R-:W-:-:S05]  /*1ed0*/  @P0 VIADD R0, R0, 0x7f ;  /* 0x0000007f00000836 */ /* 0x000fca0000000000 */
[----:B------:R-:W-:-:S04]  /*1ee0*/  @P0 SHF.R.S32.HI R3, RZ, 0x1f, R0 ;  /* 0x0000001fff030819 */ /* 0x000fc80000011400 */
[----:B------:R-:W-:-:S04]  /*1ef0*/  @P0 LEA.HI R3, R3, R0, RZ, 0x7 ;  /* 0x0000000003030211 */ /* 0x000fc800078f38ff */
[----:B------:R-:W-:Y:S02]  /*1f00*/  @P0 SHF.R.S32.HI R25, RZ, 0x7, R3 ;  /* 0x00000007ff190819 */ /* 0x000fe40000011403 */
[----:B------:R-:W-:Y:S02]  /*1f10*/  PLOP3.LUT P0, PT, PT, PT, PT, 0x80, 0x0 ;  /* 0x000000000000781c */ /* 0x000fe40003f0f070 */
[----:B------:R-:W-:-:S13]  /*1f20*/  ISETP.GT.AND P1, PT, R25, R72, PT ;  /* 0x000000481900720c */ /* 0x000fda0003f24270 */
[----:B------:R-:W-:Y:S05]  /*1f30*/  @!P1 BRA `(.L_x_402) ;  /* 0x00000054000c9947 */ /* 0x000fea0003800000 */
[----:B------:R-:W-:Y:S01]  /*1f40*/  VIADD R0, R2, 0x15400 ;  /* 0x0001540002007836 */ /* 0x000fe20000000000 */
[----:B------:R-:W-:Y:S04]  /*1f50*/  BSSY B6, `(.L_x_403) ;  /* 0x0000013000067945 */ /* 0x000fe80003800000 */
[----:B------:R-:W-:-:S13]  /*1f60*/  LOP3.LUT P0, RZ, R0, 0x1bf, RZ, 0xc0, !PT ;  /* 0x000001bf00ff7812 */ /* 0x000fda000780c0ff */
[----:B------:R-:W-:Y:S05]  /*1f70*/  @!P0 BRA `(.L_x_404) ;  /* 0x0000000000408947 */ /* 0x000fea0003800000 */
[----:B------:R-:W-:Y:S01]  /*1f80*/  MOV R14, 0x0 ;  /* 0x00000000000e7802 */ /* 0x000fe20000000f00 */
[----:B------:R-:W-:Y:S01]  /*1f90*/  ULDC.64 UR4, c[0x4][0x88] ;  /* 0x0100220000047ab9 */ /* 0x000fe20000000a00 */
[----:B------:R-:W-:Y:S01]  /*1fa0*/  ULDC.64 UR6, c[0x4][0x18] ;  /* 0x0100060000067ab9 */ /* 0x000fe20000000a00 */
[----:B------:R-:W-:Y:S01]  /*1fb0*/  IMAD.U32 R4, RZ, RZ, UR4 ;  /* 0x00000004ff047e24 */ /* 0x000fe2000f8e00ff */
[----:B------:R-:W-:Y:S01]  /*1fc0*/  MOV R13, RZ ;  /* 0x000000ff000d7202 */ /* 0x000fe20000000f00 */
[----:B------:R-:W-:Y:S01]  /*1fd0*/  IMAD.U32 R5, RZ, RZ, UR5 ;  /* 0x00000005ff057e24 */ /* 0x000fe2000f8e00ff */
[----:B------:R-:W1:Y:S01]  /*1fe0*/  LDC.64 R14, c[0x4][R14] ;  /* 0x010000000e0e7b82 */ /* 0x000e620000000a00 */
[----:B------:R-:W-:Y:S01]  /*1ff0*/  ULDC.64 UR4, c[0x4][0x90] ;  /* 0x0100240000047ab9 */ /* 0x000fe20000000a00 */
[----:B------:R-:W-:Y:S01]  /*2000*/  IMAD.U32 R10, RZ, RZ, UR6 ;  /* 0x00000006ff0a7e24 */ /* 0x000fe2000f8e00ff */
[----:B------:R-:W-:Y:S01]  /*2010*/  MOV R7, UR5 ;  /* 0x0000000500077c02 */ /* 0x000fe20008000f00 */
[----:B------:R-:W-:-:S02]  /*2020*/  IMAD.U32 R6, RZ, RZ, UR4 ;  /* 0x00000004ff067e24 */ /* 0x000fc4000f8e00ff */
[----:B------:R-:W-:Y:S02]  /*2030*/  IMAD.U32 R11, RZ, RZ, UR7 ;  /* 0x00000007ff0b7e24 */ /* 0x000fe4000f8e00ff */
[----:B------:R-:W-:Y:S02]  /*2040*/  IMAD.MOV.U32 R8, RZ, RZ, 0x70 ;  /* 0x00000070ff087424 */ /* 0x000fe400078e00ff */
[----:B------:R-:W-:-:S07]  /*2050*/  IMAD.MOV.U32 R12, RZ, RZ, 0x1 ;  /* 0x00000001ff0c7424 */ /* 0x000fce00078e00ff */
[----:B------:R-:W-:-:S07]  /*2060*/  LEPC R20, `(.L_x_404) ;  /* 0x000000001014794e */ /* 0x000fce0000000000 */
[----:B01---5:R-:W-:Y:S05]  /*2070*/  CALL.ABS.NOINC R14 ;  /* 0x000000000e007343 */ /* 0x023fea0003c00000 */
.L_x_404:
[----:B------:R-:W-:Y:S05]  /*2080*/  BSYNC B6 ;  /* 0x0000000000067941 */ /* 0x000fea0003800000 */
.L_x_403:
        /* <DEDUP_REMOVED lines=20> */
.L_x_406:
[----:B------:R-:W-:Y:S05]  /*21d0*/  BSYNC B6 ;  /* 0x0000000000067941 */ /* 0x000fea0003800000 */
.L_x_405:
[----:B------:R-:W-:Y:S01]  /*21e0*/  ULDC.64 UR4, c[0x0][0x9f8] ;  /* 0x00027e0000047ab9 */ /* 0x000fe20000000a00 */
[----:B------:R-:W-:Y:S01]  /*21f0*/  IMAD.MOV.U32 R0, RZ, RZ, R27 ;  /* 0x000000ffff007224 */ /* 0x000fe200078e001b */
[----:B------:R-:W-:Y:S01]  /*2200*/  ISETP.NE.U32.AND P0, PT, RZ, UR4, PT ;  /* 0x00000004ff007c0c */ /* 0x000fe2000bf05070 */
[----:B------:R-:W2:Y:S01]  /*2210*/  LDL R27, [R1+0xdc] ;  /* 0x0000dc00011b7983 */ /* 0x000ea20000100800 */
[----:B------:R-:W1:Y:S02]  /*2220*/  LDC.64 R86, c[0x0][0x408] ;  /* 0x00010200ff567b82 */ /* 0x000e640000000a00 */
[----:B------:R-:W-:Y:S01]  /*2230*/  ISETP.NE.AND.EX P0, PT, RZ, UR5, PT, P0 ;  /* 0x00000005ff007c0c */ /* 0x000fe2000bf05300 */
[----:B------:R-:W3:Y:S01]  /*2240*/  S2R R20, SR_TID.X ;  /* 0x0000000000147919 */ /* 0x000ee20000002100 */
[----:B------:R-:W-:-:S04]  /*2250*/  SHF.R.S32.HI R11, RZ, 0x1f, R141 ;  /* 0x0000001fff0b7819 */ /* 0x000fc8000001148d */
[----:B------:R-:W4:Y:S07]  /*2260*/  LDC R9, c[0x0][0x3f4] ;  /* 0x0000fd00ff097b82 */ /* 0x000f2e0000000800 */
[----:B------:R-:W-:-:S04]  /*2270*/  @P0 IADD3 R4, P1, R31, UR4, RZ ;  /* 0x000000041f040c10 */ /* 0x000fc8000ff3e0ff */
[----:B------:R-:W-:-:S05]  /*2280*/  @P0 IADD3.X R5, R30, UR5, RZ, P1, !PT ;  /* 0x000000051e050c10 */ /* 0x000fca0008ffe4ff */
[----:B------:R0:W2:Y:S01]  /*2290*/  @P0 LDG.E R0, desc[UR42][R4.64] ;  /* 0x0000002a04000981 */ /* 0x0000a2000c1e1900 */
[----:B---3--:R-:W-:Y:S01]  /*22a0*/  VIADD R3, R20, 0xffffff80 ;  /* 0xffffff8014037836 */ /* 0x008fe20000000000 */
[----:B------:R-:W-:-:S04]  /*22b0*/  SHF.R.U32.HI R20, RZ, 0x7, R20 ;  /* 0x00000007ff147819 */ /* 0x000fc80000011614 */
[----:B------:R-:W-:Y:S02]  /*22c0*/  ISETP.NE.AND P6, PT, R20, 0x1, PT ;  /* 0x000000011400780c */ /* 0x000fe40003fc5270 */
[----:B------:R-:W-:-:S04]  /*22d0*/  SHF.R.S32.HI R6, RZ, 0x1f, R3 ;  /* 0x0000001fff067819 */ /* 0x000fc80000011403 */
[----:B------:R-:W-:Y:S01]  /*22e0*/  LEA.HI R6, R6, R3, RZ, 0x2 ;  /* 0x0000000306067211 */ /* 0x000fe200078f10ff */
[----:B------:R-:W-:-:S06]  /*22f0*/  VIADD R3, R16, 0x10 ;  /* 0x0000001010037836 */ /* 0x000fcc0000000000 */
[----:B------:R-:W-:Y:S05]  /*2300*/  @!P6 WARPSYNC.ALL ;  /* 0x000000000000e948 */ /* 0x000fea0003800000 */
[----:B------:R-:W-:Y:S02]  /*2310*/  ULDC UR4, c[0x0][0x2f4] ;  /* 0x0000bd0000047ab9 */ /* 0x000fe40000000800 */
[----:B------:R-:W-:Y:S02]  /*2320*/  ISETP.GE.AND P1, PT, R3, UR4, PT ;  /* 0x0000000403007c0c */ /* 0x000fe4000bf26270 */
[----:B------:R-:W-:Y:S02]  /*2330*/  ISETP.GE.AND P0, PT, R16, UR4, PT ;  /* 0x0000000410007c0c */ /* 0x000fe4000bf06270 */
[----:B0-----:R-:W-:-:S02]  /*2340*/  SEL R5, RZ, 0xffffffff, P1 ;  /* 0xffffffffff057807 */ /* 0x001fc40000800000 */
[--C-:B------:R-:W-:Y:S02]  /*2350*/  SHF.R.S32.HI R71, RZ, 0x2, R6.reuse ;  /* 0x00000002ff477819 */ /* 0x100fe40000011406 */
[----:B------:R-:W-:Y:S01]  /*2360*/  SHF.R.S32.HI R6, RZ, 0x1f, R6 ;  /* 0x0000001fff067819 */ /* 0x000fe20000011406 */
[----:B------:R-:W-:Y:S01]  /*2370*/  IMAD.SHL.U32 R5, R5, 0x2, RZ ;  /* 0x0000000205057824 */ /* 0x000fe200078e00ff */
[----:B------:R-:W-:Y:S02]  /*2380*/  SEL R4, RZ, 0x1, P0 ;  /* 0x00000001ff047807 */ /* 0x000fe40000000000 */
[----:B------:R-:W-:Y:S02]  /*2390*/  LEA.HI R6, R6, R71, RZ, 0x2 ;  /* 0x0000004706067211 */ /* 0x000fe400078f10ff */
[----:B------:R-:W-:Y:S01]  /*23a0*/  LOP3.LUT R5, R5, 0x2, R4, 0xe2, !PT ;  /* 0x0000000205057812 */ /* 0x000fe200078ee204 */
[----:B------:R-:W-:Y:S01]  /*23b0*/  VIADD R4, R16, 0x20 ;  /* 0x0000002010047836 */ /* 0x000fe20000000000 */
[----:B------:R-:W-:Y:S01]  /*23c0*/  LOP3.LUT R6, R6, 0xfffffffc, RZ, 0xc0, !PT ;  /* 0xfffffffc06067812 */ /* 0x000fe200078ec0ff */
[----:B-1----:R-:W-:Y:S01]  /*23d0*/  IMAD R8, R11, R86, RZ ;  /* 0x000000560b087224 */ /* 0x002fe200078e02ff */
[----:B------:R-:W-:-:S02]  /*23e0*/  ISETP.GE.AND P1, PT, R23, UR4, PT ;  /* 0x0000000417007c0c */ /* 0x000fc4000bf26270 */
[----:B------:R-:W-:Y:S01]  /*23f0*/  ISETP.GE.AND P0, PT, R4, UR4, PT ;  /* 0x0000000404007c0c */ /* 0x000fe2000bf06270 */
[----:B------:R-:W-:Y:S01]  /*2400*/  IMAD R13, R141, R87, R8 ;  /* 0x000000578d0d7224 */ /* 0x000fe200078e0208 */
[----:B------:R-:W-:Y:S02]  /*2410*/  IADD3 R71, R71, -R6, RZ ;  /* 0x8000000647477210 */ /* 0x000fe40007ffe0ff */
[----:B------:R-:W0:Y:S01]  /*2420*/  LDC.64 R6, c[0x0][0x3f8] ;  /* 0x0000fe00ff067b82 */ /* 0x000e220000000a00 */
[----:B------:R-:W-:Y:S02]  /*2430*/  SEL R10, RZ, 0x8, P1 ;  /* 0x00000008ff0a7807 */ /* 0x000fe40000800000 */
[----:B------:R-:W-:Y:S02]  /*2440*/  SEL R8, RZ, 0x4, P0 ;  /* 0x00000004ff087807 */ /* 0x000fe40000000000 */
[----:B------:R-:W-:Y:S02]  /*2450*/  ISETP.GE.AND P0, PT, R22, UR4, PT ;  /* 0x0000000416007c0c */ /* 0x000fe4000bf06270 */
[----:B------:R-:W-:-:S02]  /*2460*/  LOP3.LUT R5, R10, R5, R8, 0xfe, !PT ;  /* 0x000000050a057212 */ /* 0x000fc400078efe08 */
[----:B------:R-:W-:Y:S02]  /*2470*/  SEL R8, RZ, 0x10, P0 ;  /* 0x00000010ff087807 */ /* 0x000fe40000000000 */
[----:B------:R-:W-:Y:S02]  /*2480*/  LOP3.LUT P0, RZ, R71, 0x2, RZ, 0xc0, !PT ;  /* 0x0000000247ff7812 */ /* 0x000fe4000780c0ff */
[----:B------:R-:W-:Y:S02]  /*2490*/  LOP3.LUT R19, R19, 0xfffffffb, RZ, 0xc0, !PT ;  /* 0xfffffffb13137812 */ /* 0x000fe400078ec0ff */
[----:B------:R-:W-:Y:S01]  /*24a0*/  SHF.R.S32.HI R139, RZ, 0x1f, R138 ;  /* 0x0000001fff8b7819 */ /* 0x000fe2000001148a */
[----:B------:R-:W-:Y:S01]  /*24b0*/  IMAD.WIDE.U32 R60, R141, R86, R16 ;  /* 0x000000568d3c7225 */ /* 0x000fe200078e0010 */
[----:B------:R-:W-:-:S03]  /*24c0*/  LOP3.LUT R21, R5, R8, RZ, 0xfc, !PT ;  /* 0x0000000805157212 */ /* 0x000fc600078efcff */
[----:B------:R-:W-:-:S04]  /*24d0*/  IMAD.WIDE.U32 R62, R141, R86, R138 ;  /* 0x000000568d3e7225 */ /* 0x000fc800078e008a */
[----:B------:R-:W-:Y:S02]  /*24e0*/  @P0 LOP3.LUT R19, R19, 0x4, RZ, 0xfc, !PT ;  /* 0x0000000413130812 */ /* 0x000fe400078efcff */
[-C--:B----4-:R-:W-:Y:S01]  /*24f0*/  ISETP.GE.AND P0, PT, R16, R9.reuse, PT ;  /* 0x000000091000720c */ /* 0x090fe20003f06270 */
[----:B0-----:R-:W-:Y:S01]  /*2500*/  IMAD R8, R11, R6, RZ ;  /* 0x000000060b087224 */ /* 0x001fe200078e02ff */
[-C--:B------:R-:W-:Y:S02]  /*2510*/  ISETP.GE.AND P2, PT, R3, R9.reuse, PT ;  /* 0x000000090300720c */ /* 0x080fe40003f46270 */
[----:B------:R-:W-:Y:S01]  /*2520*/  SEL R5, R9, RZ, P0 ;  /* 0x000000ff09057207 */ /* 0x000fe20000000000 */
[----:B------:R-:W-:Y:S02]  /*2530*/  IMAD.IADD R61, R61, 0x1, R13 ;  /* 0x000000013d3d7824 */ /* 0x000fe400078e020d */
[----:B------:R-:W-:Y:S01]  /*2540*/  IMAD.IADD R63, R13, 0x1, R63 ;  /* 0x000000010d3f7824 */ /* 0x000fe200078e023f */
[----:B------:R-:W-:Y:S01]  /*2550*/  ISETP.GE.AND P1, PT, R4, R9, PT ;  /* 0x000000090400720c */ /* 0x000fe20003f26270 */
[----:B------:R-:W-:Y:S01]  /*2560*/  IMAD R13, R141, R7, R8 ;  /* 0x000000078d0d7224 */ /* 0x000fe200078e0208 */
[C---:B------:R-:W-:Y:S01]  /*2570*/  SEL R8, R9.reuse, RZ, P2 ;  /* 0x000000ff09087207 */ /* 0x040fe20001000000 */
[----:B------:R-:W-:Y:S01]  /*2580*/  IMAD.IADD R5, R16, 0x1, R5 ;  /* 0x0000000110057824 */ /* 0x000fe200078e0205 */
[----:B------:R-:W-:-:S03]  /*2590*/  SEL R11, R9, RZ, P1 ;  /* 0x000000ff090b7207 */ /* 0x000fc60000800000 */
[----:B------:R-:W-:Y:S01]  /*25a0*/  IMAD.IADD R10, R3, 0x1, R8 ;  /* 0x00000001030a7824 */ /* 0x000fe200078e0208 */
[----:B------:R-:W-:Y:S01]  /*25b0*/  SHF.R.S32.HI R8, RZ, 0x1f, R5 ;  /* 0x0000001fff087819 */ /* 0x000fe20000011405 */
[-C--:B------:R-:W-:Y:S01]  /*25c0*/  IMAD.WIDE.U32 R64, R141, R6.reuse, R16 ;  /* 0x000000068d407225 */ /* 0x080fe200078e0010 */
[----:B------:R-:W-:Y:S02]  /*25d0*/  LOP3.LUT R19, R19, 0xfffffffe, RZ, 0xc0, !PT ;  /* 0xfffffffe13137812 */ /* 0x000fe400078ec0ff */
[-C--:B------:R-:W-:Y:S01]  /*25e0*/  LEA.HI R70, R8, R5.reuse, RZ, 0x3 ;  /* 0x0000000508467211 */ /* 0x080fe200078f18ff */
[----:B------:R-:W-:Y:S01]  /*25f0*/  IMAD.IADD R12, R4, 0x1, R11 ;  /* 0x00000001040c7824 */ /* 0x000fe200078e020b */
[----:B------:R-:W-:Y:S01]  /*2600*/  SHF.R.S32.HI R11, RZ, 0x1f, R10 ;  /* 0x0000001fff0b7819 */ /* 0x000fe2000001140a */
[----:B------:R-:W-:Y:S01]  /*2610*/  IMAD.WIDE.U32 R66, R141, R6, R138 ;  /* 0x000000068d427225 */ /* 0x000fe200078e008a */
[----:B------:R-:W-:Y:S02]  /*2620*/  LEA.HI R5, R8, R5, RZ, 0x5 ;  /* 0x0000000508057211 */ /* 0x000fe400078f28ff */
[----:B------:R-:W-:Y:S01]  /*2630*/  @P2 LOP3.LUT R19, R19, 0x1, RZ, 0xfc, !PT ;  /* 0x0000000113132812 */ /* 0x000fe200078efcff */
[----:B------:R-:W-:Y:S01]  /*2640*/  IMAD.IADD R67, R13, 0x1, R67 ;  /* 0x000000010d437824 */ /* 0x000fe200078e0243 */
[----:B------:R-:W-:-:S02]  /*2650*/  IADD3 R65, R65, R13, RZ ;  /* 0x0000000d41417210 */ /* 0x000fc40007ffe0ff */
[CC--:B------:R-:W-:Y:S02]  /*2660*/  LEA.HI R69, R11.reuse, R10.reuse, RZ, 0x3 ;  /* 0x0000000a0b457211 */ /* 0x0c0fe400078f18ff */
[----:B------:R-:W-:Y:S02]  /*2670*/  SHF.R.S32.HI R13, RZ, 0x1f, R12 ;  /* 0x0000001fff0d7819 */ /* 0x000fe4000001140c */
[----:B------:R-:W-:Y:S02]  /*2680*/  LEA.HI R10, R11, R10, RZ, 0x5 ;  /* 0x0000000a0b0a7211 */ /* 0x000fe400078f28ff */
[----:B------:R-:W-:Y:S02]  /*2690*/  SHF.L.U32 R8, R5, 0x7, RZ ;  /* 0x0000000705087819 */ /* 0x000fe400000006ff */
[----:B------:R-:W-:Y:S02]  /*26a0*/  LOP3.LUT R5, R143, 0x18, R70, 0xf8, !PT ;  /* 0x000000188f057812 */ /* 0x000fe400078ef846 */
[----:B------:R-:W-:Y:S01]  /*26b0*/  LOP3.LUT R19, R19, 0xfffffffd, RZ, 0xc0, !PT ;  /* 0xfffffffd13137812 */ /* 0x000fe200078ec0ff */
[----:B------:R-:W-:Y:S01]  /*26c0*/  IMAD.SHL.U32 R10, R10, 0x80, RZ ;  /* 0x000000800a0a7824 */ /* 0x000fe200078e00ff */
[----:B------:R-:W-:-:S02]  /*26d0*/  LEA.HI R68, R13, R12, RZ, 0x3 ;  /* 0x0000000c0d447211 */ /* 0x000fc400078f18ff */
[----:B------:R-:W-:Y:S02]  /*26e0*/  LEA.HI R12, R13, R12, RZ, 0x5 ;  /* 0x0000000c0d0c7211 */ /* 0x000fe400078f28ff */
[----:B-----5:R-:W-:Y:S02]  /*26f0*/  SHF.R.S32.HI R15, RZ, 0x1f, R95 ;  /* 0x0000001fff0f7819 */ /* 0x020fe4000001145f */
[----:B------:R-:W-:Y:S02]  /*2700*/  LOP3.LUT R8, R8, 0xfffff000, RZ, 0xc0, !PT ;  /* 0xfffff00008087812 */ /* 0x000fe400078ec0ff */
[----:B------:R-:W-:Y:S02]  /*2710*/  LOP3.LUT R5, R5, R144, RZ, 0x3c, !PT ;  /* 0x0000009005057212 */ /* 0x000fe400078e3cff */
[----:B------:R-:W-:Y:S02]  /*2720*/  @P1 LOP3.LUT R19, R19, 0x2, RZ, 0xfc, !PT ;  /* 0x0000000213131812 */ /* 0x000fe400078efcff */
[----:B------:R-:W-:-:S02]  /*2730*/  LOP3.LUT R11, R143, 0x18, R69, 0xf8, !PT ;  /* 0x000000188f0b7812 */ /* 0x000fc400078ef845 */
[----:B------:R-:W-:Y:S01]  /*2740*/  ISETP.GE.AND P1, PT, R136, UR4, PT ;  /* 0x0000000488007c0c */ /* 0x000fe2000bf26270 */
[----:B------:R-:W-:Y:S01]  /*2750*/  IMAD.SHL.U32 R12, R12, 0x80, RZ ;  /* 0x000000800c0c7824 */ /* 0x000fe200078e00ff */
[----:B------:R-:W-:Y:S01]  /*2760*/  IADD3 R94, R5, R8, R153 ;  /* 0x00000008055e7210 */ /* 0x000fe20007ffe099 */
[C---:B------:R-:W-:Y:S01]  /*2770*/  IMAD R8, R15.reuse, R6, RZ ;  /* 0x000000060f087224 */ /* 0x040fe200078e02ff */
[----:B------:R-:W-:Y:S01]  /*2780*/  LOP3.LUT R10, R10, 0xfffff000, RZ, 0xc0, !PT ;  /* 0xfffff0000a0a7812 */ /* 0x000fe200078ec0ff */
[----:B------:R-:W-:Y:S01]  /*2790*/  IMAD R14, R15, R86, RZ ;  /* 0x000000560f0e7224 */ /* 0x000fe200078e02ff */
[----:B------:R-:W-:Y:S02]  /*27a0*/  LOP3.LUT R11, R11, R144, RZ, 0x3c, !PT ;  /* 0x000000900b0b7212 */ /* 0x000fe400078e3cff */
[----:B------:R-:W-:Y:S02]  /*27b0*/  IADD3 R101, R20, 0x8, RZ ;  /* 0x0000000814657810 */ /* 0x000fe40007ffe0ff */
[----:B------:R-:W-:-:S02]  /*27c0*/  LOP3.LUT R13, R143, 0x18, R68, 0xf8, !PT ;  /* 0x000000188f0d7812 */ /* 0x000fc400078ef844 */
[----:B------:R-:W-:Y:S01]  /*27d0*/  SEL R20, RZ, 0x20, P1 ;  /* 0x00000020ff147807 */ /* 0x000fe20000800000 */
[----:B------:R-:W-:Y:S01]  /*27e0*/  IMAD R73, R95, R7, R8 ;  /* 0x000000075f497224 */ /* 0x000fe200078e0208 */
[----:B------:R-:W-:Y:S01]  /*27f0*/  IADD3 R93, R11, R10, R153 ;  /* 0x0000000a0b5d7210 */ /* 0x000fe20007ffe099 */
[----:B------:R-:W-:Y:S01]  /*2800*/  IMAD.WIDE.U32 R64, R95, R6, R64 ;  /* 0x000000065f407225 */ /* 0x000fe200078e0040 */
[----:B------:R-:W-:Y:S02]  /*2810*/  LOP3.LUT R12, R12, 0xfffff000, RZ, 0xc0, !PT ;  /* 0xfffff0000c0c7812 */ /* 0x000fe400078ec0ff */
[----:B------:R-:W-:Y:S01]  /*2820*/  LOP3.LUT R13, R13, R144, RZ, 0x3c, !PT ;  /* 0x000000900d0d7212 */ /* 0x000fe200078e3cff */
[----:B------:R-:W-:Y:S01]  /*2830*/  IMAD.WIDE.U32 R66, R95, R6, R66 ;  /* 0x000000065f427225 */ /* 0x000fe200078e0042 */
[----:B------:R-:W-:Y:S02]  /*2840*/  LOP3.LUT R8, R70, 0xfffffff8, RZ, 0xc0, !PT ;  /* 0xfffffff846087812 */ /* 0x000fe400078ec0ff */
[----:B------:R-:W-:Y:S01]  /*2850*/  LOP3.LUT R10, R68, 0xfffffff8, RZ, 0xc0, !PT ;  /* 0xfffffff8440a7812 */ /* 0x000fe200078ec0ff */
[----:B------:R-:W-:Y:S01]  /*2860*/  IMAD.SHL.U32 R98, R9, 0x2, RZ ;  /* 0x0000000209627824 */ /* 0x000fe200078e00ff */
[----:B------:R-:W-:Y:S01]  /*2870*/  LOP3.LUT R9, R69, 0xfffffff8, RZ, 0xc0, !PT ;  /* 0xfffffff845097812 */ /* 0x000fe200078ec0ff */
[----:B------:R-:W-:Y:S01]  /*2880*/  IMAD R11, R95, R87, R14 ;  /* 0x000000575f0b7224 */ /* 0x000fe200078e020e */
[----:B------:R-:W-:Y:S01]  /*2890*/  LOP3.LUT R20, R21, R20, RZ, 0xfc, !PT ;  /* 0x0000001415147212 */ /* 0x000fe200078efcff */
[----:B------:R-:W-:Y:S01]  /*28a0*/  IMAD.WIDE.U32 R60, R95, R86, R60 ;  /* 0x000000565f3c7225 */ /* 0x000fe200078e003c */
[----:B------:R-:W-:-:S03]  /*28b0*/  SHF.L.U64.HI R88, R6, 0x7, R7 ;  /* 0x0000000706587819 */ /* 0x000fc60000010207 */
[----:B------:R-:W-:Y:S01]  /*28c0*/  IMAD.WIDE.U32 R62, R95, R86, R62 ;  /* 0x000000565f3e7225 */ /* 0x000fe200078e003e */
[C---:B------:R-:W-:Y:S02]  /*28d0*/  SHF.L.U64.HI R87, R86.reuse, 0x7, R87 ;  /* 0x0000000756577819 */ /* 0x040fe40000010257 */
[----:B------:R-:W-:Y:S01]  /*28e0*/  IADD3 R92, R13, R12, R153 ;  /* 0x0000000c0d5c7210 */ /* 0x000fe20007ffe099 */
[----:B------:R-:W-:Y:S01]  /*28f0*/  IMAD.SHL.U32 R5, R86, 0x80, RZ ;  /* 0x0000008056057824 */ /* 0x000fe200078e00ff */
[----:B------:R-:W-:Y:S01]  /*2900*/  SHF.R.S32.HI R91, RZ, 0x1f, R8 ;  /* 0x0000001fff5b7819 */ /* 0x000fe20000011408 */
[----:B------:R-:W-:Y:S01]  /*2910*/  IMAD.IADD R81, R65, 0x1, R73 ;  /* 0x0000000141517824 */ /* 0x000fe200078e0249 */
[----:B------:R-:W-:Y:S01]  /*2920*/  IADD3 R73, R73, R67, RZ ;  /* 0x0000004349497210 */ /* 0x000fe20007ffe0ff */
[----:B------:R-:W-:Y:S01]  /*2930*/  IMAD.IADD R83, R83, 0x1, R28 ;  /* 0x0000000153537824 */ /* 0x000fe200078e021c */
[----:B------:R-:W-:Y:S01]  /*2940*/  SHF.R.S32.HI R90, RZ, 0x1f, R9 ;  /* 0x0000001fff5a7819 */ /* 0x000fe20000011409 */
[----:B------:R-:W-:Y:S01]  /*2950*/  IMAD.SHL.U32 R6, R6, 0x80, RZ ;  /* 0x0000008006067824 */ /* 0x000fe200078e00ff */
[----:B------:R-:W-:Y:S01]  /*2960*/  SHF.R.S32.HI R89, RZ, 0x1f, R10 ;  /* 0x0000001fff597819 */ /* 0x000fe2000001140a */
[----:B------:R-:W-:Y:S01]  /*2970*/  IMAD.IADD R82, R61, 0x1, R11 ;  /* 0x000000013d527824 */ /* 0x000fe200078e020b */
[----:B------:R-:W-:Y:S01]  /*2980*/  LOP3.LUT R21, R21, 0x1, RZ, 0xc0, !PT ;  /* 0x0000000115157812 */ /* 0x000fe200078ec0ff */
[----:B------:R-:W-:Y:S01]  /*2990*/  IMAD.IADD R74, R11, 0x1, R63 ;  /* 0x000000010b4a7824 */ /* 0x000fe200078e023f */
[C---:B------:R-:W-:Y:S01]  /*29a0*/  LOP3.LUT R52, R20.reuse, 0x4, RZ, 0xc0, !PT ;  /* 0x0000000414347812 */ /* 0x040fe200078ec0ff */
[----:B--2---:R-:W-:Y:S01]  /*29b0*/  IMAD R7, R27, 0xc0, R141 ;  /* 0x000000c01b077824 */ /* 0x004fe200078e028d */
[----:B------:R-:W-:-:S02]  /*29c0*/  LOP3.LUT R27, R20, 0x2, RZ, 0xc0, !PT ;  /* 0x00000002141b7812 */ /* 0x000fc400078ec0ff */
[----:B------:R-:W-:Y:S01]  /*29d0*/  SHF.R.S32.HI R86, RZ, 0x1f, R0 ;  /* 0x0000001fff567819 */ /* 0x000fe20000011400 */
[----:B------:R-:W-:Y:S06]  /*29e0*/  @!P6 BAR.SYNC.DEFER_BLOCKING 0x9, 0x100 ;  /* 0x024400000000eb1d */ /* 0x000fec0000010000 */
.L_x_465:
[----:B--2---:R-:W2:Y:S01]  /*29f0*/  LDL R30, [R1+0x88] ;  /* 0x00008800011e7983 */ /* 0x004ea20000100800 */
[----:B0-----:R-:W0:Y:S01]  /*2a00*/  LDC R76, c[0x0][0x430] ;  /* 0x00010c00ff4c7b82 */ /* 0x001e220000000800 */
[----:B------:R-:W-:Y:S02]  /*2a10*/  VIADD R11, R25, 0xffffffff ;  /* 0xffffffff190b7836 */ /* 0x000fe40000000000 */
[----:B------:R-:W-:Y:S02]  /*2a20*/  IMAD.MOV.U32 R75, RZ, RZ, RZ ;  /* 0x000000ffff4b7224 */ /* 0x000fe400078e00ff */
[----:B------:R-:W-:-:S03]  /*2a30*/  IMAD R14, R11, 0x80, R7 ;  /* 0x000000800b0e7824 */ /* 0x000fc600078e0207 */
[----:B-1----:R-:W1:Y:S01]  /*2a40*/  LDC R96, c[0x0][0x3f4] ;  /* 0x0000fd00ff607b82 */ /* 0x002e620000000800 */
[----:B------:R-:W-:-:S04]  /*2a50*/  IMAD.IADD R31, R83, 0x1, R14 ;  /* 0x00000001531f7824 */ /* 0x000fc800078e020e */
[----:B------:R-:W-:Y:S01]  /*2a60*/  IMAD.MOV.U32 R28, RZ, RZ, R31 ;  /* 0x000000ffff1c7224 */ /* 0x000fe200078e001f */
[----:B0-----:R-:W-:-:S13]  /*2a70*/  ISETP.NE.AND P1, PT, R76, 0x1, PT ;  /* 0x000000014c00780c */ /* 0x001fda0003f25270 */
[----:B------:R-:W0:Y:S08]  /*2a80*/  @P1 LDC R12, c[0x0][0x434] ;  /* 0x00010d00ff0c1b82 */ /* 0x000e300000000800 */
[----:B---3--:R-:W3:Y:S01]  /*2a90*/  @P1 LDC R13, c[0x0][0x438] ;  /* 0x00010e00ff0d1b82 */ /* 0x008ee20000000800 */
[----:B0-----:R-:W-:-:S05]  /*2aa0*/  @P1 IMAD.HI.U32 R12, R31, R12, RZ ;  /* 0x0000000c1f0c1227 */ /* 0x001fca00078e00ff */
[----:B---3--:R-:W-:Y:S02]  /*2ab0*/  @P1 SHF.R.U32.HI R28, RZ, R13, R12 ;  /* 0x0000000dff1c1219 */ /* 0x008fe4000001160c */
[----:B------:R-:W-:-:S04]  /*2ac0*/  ISETP.GE.AND P1, PT, R14, R24, PT ;  /* 0x000000180e00720c */ /* 0x000fc80003f26270 */
[----:B------:R-:W-:-:S13]  /*2ad0*/  ISETP.GT.OR P1, PT, R7, 0x7f, P1 ;  /* 0x0000007f0700780c */ /* 0x000fda0000f24670 */
[----:B------:R-:W0:Y:S01]  /*2ae0*/  @!P1 LDC.64 R14, c[0x0][0x428] ;  /* 0x00010a00ff0e9b82 */ /* 0x000e220000000a00 */
[----:B------:R-:W-:-:S07]  /*2af0*/  @!P1 SHF.R.S32.HI R29, RZ, 0x1f, R28 ;  /* 0x0000001fff1d9819 */ /* 0x000fce000001141c */
[----:B------:R-:W3:Y:S01]  /*2b00*/  @!P1 LDC.64 R12, c[0x0][0x418] ;  /* 0x00010600ff0c9b82 */ /* 0x000ee20000000a00 */
[----:B------:R-:W-:Y:S01]  /*2b10*/  LOP3.LUT P3, RZ, R71, 0x2, RZ, 0xc0, !PT ;  /* 0x0000000247ff7812 */ /* 0x000fe2000786c0ff */
[----:B0-----:R-:W-:-:S04]  /*2b20*/  @!P1 IMAD R25, R86, R14, RZ ;  /* 0x0000000e56199224 */ /* 0x001fc800078e02ff */
[C---:B------:R-:W-:Y:S02]  /*2b30*/  @!P1 IMAD R25, R0.reuse, R15, R25 ;  /* 0x0000000f00199224 */ /* 0x040fe400078e0219 */
[----:B------:R-:W-:-:S05]  /*2b40*/  @!P1 IMAD.WIDE.U32 R14, R0, R14, R28 ;  /* 0x0000000e000e9225 */ /* 0x000fca00078e001c */
[----:B------:R-:W-:Y:S02]  /*2b50*/  @!P1 IADD3 R15, R15, R25, RZ ;  /* 0x000000190f0f9210 */ /* 0x000fe40007ffe0ff */
[----:B---3--:R-:W-:-:S04]  /*2b60*/  @!P1 LEA R12, P2, R14, R12, 0x2 ;  /* 0x0000000c0e0c9211 */ /* 0x008fc800078410ff */
[----:B------:R-:W-:Y:S02]  /*2b70*/  @!P1 LEA.HI.X R13, R14, R13, R15, 0x2, P2 ;  /* 0x0000000d0e0d9211 */ /* 0x000fe400010f140f */
[----:B-1----:R-:W-:Y:S01]  /*2b80*/  ISETP.GE.AND P2, PT, R96, 0x1, PT ;  /* 0x000000016000780c */ /* 0x002fe20003f46270 */
[----:B------:R-:W-:Y:S01]  /*2b90*/  IMAD.MOV R15, RZ, RZ, -R28 ;  /* 0x000000ffff0f7224 */ /* 0x000fe200078e0a1c */
[----:B------:R-:W-:Y:S05]  /*2ba0*/  YIELD ;  /* 0x0000000000007946 */ /* 0x000fea0003800000 */
[----:B------:R-:W-:Y:S01]  /*2bb0*/  IMAD R76, R76, R15, R31 ;  /* 0x0000000f4c4c7224 */ /* 0x000fe200078e021f */
[----:B------:R-:W-:Y:S01]  /*2bc0*/  BSSY B0, `(.L_x_407) ;  /* 0x0000416000007945 */ /* 0x000fe20003800000 */
[----:B------:R0:W5:Y:S01]  /*2bd0*/  @!P1 LDG.E R75, desc[UR42][R12.64] ;  /* 0x0000002a0c4b9981 */ /* 0x000162000c1e1900 */
[----:B------:R-:W-:Y:S01]  /*2be0*/  ISETP.GT.AND P1, PT, R11, R72, PT ;  /* 0x000000480b00720c */ /* 0x000fe20003f24270 */
[----:B------:R-:W-:-:S02]  /*2bf0*/  IMAD.MOV.U32 R25, RZ, RZ, R11 ;  /* 0x000000ffff197224 */ /* 0x000fc400078e000b */
[----:B--2---:R-:W-:-:S04]  /*2c00*/  IMAD R55, R18, 0x3000, R30 ;  /* 0x0000300012377824 */ /* 0x004fc800078e021e */
[C---:B------:R-:W-:Y:S02]  /*2c10*/  VIADD R15, R55.reuse, 0x10 ;  /* 0x00000010370f7836 */ /* 0x040fe40000000000 */
[C---:B------:R-:W-:Y:S01]  /*2c20*/  @P3 VIADD R15, R55.reuse, 0xfffffff0 ;  /* 0xfffffff0370f3836 */ /* 0x040fe20000000000 */
[----:B------:R-:W-:-:S03]  /*2c30*/  LEA R55, R55, R26, 0x1 ;  /* 0x0000001a37377211 */ /* 0x000fc600078e08ff */
[----:B------:R-:W-:Y:S01]  /*2c40*/  IMAD R54, R15, 0x2, R26 ;  /* 0x000000020f367824 */ /* 0x000fe200078e021a */
[----:B0-----:R-:W-:Y:S06]  /*2c50*/  @!P2 BRA `(.L_x_408) ;  /* 0x0000003c0008a947 */ /* 0x001fec0003800000 */
[----:B------:R-:W-:Y:S01]  /*2c60*/  SHF.R.S32.HI R77, RZ, 0x1f, R76 ;  /* 0x0000001fff4d7819 */ /* 0x000fe2000001144c */
[----:B------:R-:W-:Y:S01]  /*2c70*/  ULDC.64 UR4, c[0x0][0x300] ;  /* 0x0000c00000047ab9 */ /* 0x000fe20000000a00 */
[----:B-----5:R-:W-:Y:S01]  /*2c80*/  SHF.R.S32.HI R78, RZ, 0x1f, R75 ;  /* 0x0000001fff4e7819 */ /* 0x020fe2000001144b */
[----:B------:R-:W-:Y:S01]  /*2c90*/  IMAD.WIDE.U32 R12, R76, UR4, RZ ;  /* 0x000000044c0c7c25 */ /* 0x000fe2000f8e00ff */
[----:B------:R-:W-:-:S03]  /*2ca0*/  ULDC.64 UR6, c[0x0][0x2e8] ;  /* 0x0000ba0000067ab9 */ /* 0x000fc60000000a00 */
[----:B------:R-:W-:Y:S02]  /*2cb0*/  IMAD R15, R77, UR4, RZ ;  /* 0x000000044d0f7c24 */ /* 0x000fe4000f8e02ff */
[----:B------:R-:W-:Y:S02]  /*2cc0*/  IMAD R79, R11, -0x80, R24 ;  /* 0xffffff800b4f7824 */ /* 0x000fe400078e0218 */
[----:B------:R-:W-:Y:S01]  /*2cd0*/  IMAD R15, R76, UR5, R15 ;  /* 0x000000054c0f7c24 */ /* 0x000fe2000f8e020f */
[----:B------:R-:W-:Y:S02]  /*2ce0*/  ULDC.64 UR4, c[0x0][0x310] ;  /* 0x0000c40000047ab9 */ /* 0x000fe40000000a00 */
[----:B------:R-:W-:Y:S01]  /*2cf0*/  IMAD R14, R78, UR4, RZ ;  /* 0x000000044e0e7c24 */ /* 0x000fe2000f8e02ff */
[----:B------:R-:W-:Y:S01]  /*2d00*/  VIMNMX R79, R79, 0x80, PT ;  /* 0x000000804f4f7848 */ /* 0x000fe20003fe0100 */
[----:B------:R-:W-:Y:S02]  /*2d10*/  IMAD.IADD R13, R13, 0x1, R15 ;  /* 0x000000010d0d7824 */ /* 0x000fe400078e020f */
[----:B------:R-:W-:-:S02]  /*2d20*/  IMAD R15, R75, UR5, R14 ;  /* 0x000000054b0f7c24 */ /* 0x000fc4000f8e020e */
[----:B------:R-:W-:Y:S01]  /*2d30*/  IMAD.WIDE.U32 R12, R75, UR4, R12 ;  /* 0x000000044b0c7c25 */ /* 0x000fe2000f8e000c */
[----:B------:R-:W-:-:S03]  /*2d40*/  ULDC.64 UR4, c[0x0][0x308] ;  /* 0x0000c20000047ab9 */ /* 0x000fc60000000a00 */
[----:B------:R-:W-:Y:S02]  /*2d50*/  IMAD.IADD R13, R13, 0x1, R15 ;  /* 0x000000010d0d7824 */ /* 0x000fe400078e020f */
[----:B------:R-:W-:Y:S02]  /*2d60*/  IMAD R14, R87, R25, RZ ;  /* 0x00000019570e7224 */ /* 0x000fe400078e02ff */
[----:B------:R-:W-:Y:S01]  /*2d70*/  IMAD.WIDE.U32 R12, R137, UR4, R12 ;  /* 0x00000004890c7c25 */ /* 0x000fe2000f8e000c */
[----:B------:R-:W-:-:S03]  /*2d80*/  ULDC.U8 UR4, c[0x0][0x410] ;  /* 0x0001040000047ab9 */ /* 0x000fc60000000000 */
[----:B------:R-:W-:Y:S01]  /*2d90*/  IMAD R57, R137, UR5, R13 ;  /* 0x0000000589397c24 */ /* 0x000fe2000f8e020d */
[----:B------:R-:W-:Y:S01]  /*2da0*/  LEA R56, P2, R12, UR6, 0x1 ;  /* 0x000000060c387c11 */ /* 0x000fe2000f8408ff */
[----:B------:R-:W-:-:S03]  /*2db0*/  IMAD R13, R88, R25, RZ ;  /* 0x00000019580d7224 */ /* 0x000fc600078e02ff */
[----:B------:R-:W-:Y:S02]  /*2dc0*/  LEA.HI.X R57, R12, UR7, R57, 0x1, P2 ;  /* 0x000000070c397c11 */ /* 0x000fe400090f0c39 */
[----:B------:R-:W-:Y:S02]  /*2dd0*/  ISETP.NE.AND P2, PT, RZ, UR4, PT ;  /* 0x00000004ff007c0c */ /* 0x000fe4000bf45270 */
[----:B------:R-:W-:-:S05]  /*2de0*/  SHF.R.S32.HI R12, RZ, 0x1f, R25 ;  /* 0x0000001fff0c7819 */ /* 0x000fca0000011419 */
[C---:B------:R-:W-:Y:S02]  /*2df0*/  IMAD R53, R12.reuse, R5, R14 ;  /* 0x000000050c357224 */ /* 0x040fe400078e020e */
[----:B------:R-:W-:Y:S02]  /*2e00*/  IMAD R29, R12, R6, R13 ;  /* 0x000000060c1d7224 */ /* 0x000fe400078e020d */
[----:B------:R-:W-:-:S04]  /*2e10*/  IMAD.WIDE.U32 R14, R6, R25, RZ ;  /* 0x00000019060e7225 */ /* 0x000fc800078e00ff */
[----:B------:R-:W-:Y:S01]  /*2e20*/  IMAD.WIDE.U32 R12, R5, R25, RZ ;  /* 0x00000019050c7225 */ /* 0x000fe200078e00ff */
[----:B------:R-:W-:-:S03]  /*2e30*/  IADD3 R11, R15, R29, RZ ;  /* 0x0000001d0f0b7210 */ /* 0x000fc60007ffe0ff */
[----:B------:R-:W-:Y:S01]  /*2e40*/  IMAD.IADD R53, R13, 0x1, R53 ;  /* 0x000000010d357824 */ /* 0x000fe200078e0235 */
[----:B------:R-:W-:Y:S06]  /*2e50*/  @!P2 BRA `(.L_x_409) ;  /* 0x0000001c0020a947 */ /* 0x000fec0003800000 */
[----:B------:R-:W-:Y:S01]  /*2e60*/  ISETP.GE.AND P3, PT, R141, R79, PT ;  /* 0x0000004f8d00720c */ /* 0x000fe20003f66270 */
[----:B------:R-:W-:Y:S01]  /*2e70*/  BSSY B1, `(.L_x_410) ;  /* 0x000003b000017945 */ /* 0x000fe20003800000 */
        /* <DEDUP_REMOVED lines=12> */
[----:B------:R-:W-:Y:S06]  /*2f40*/  @P3 BRA `(.L_x_411) ;  /* 0x0000000000b43947 */ /* 0x000fec0003800000 */
[----:B------:R-:W2:Y:S04]  /*2f50*/  LDL R85, [R1+0x54] ;  /* 0x0000540001557983 */ /* 0x000ea80000100800 */
[----:B------:R-:W3:Y:S04]  /*2f60*/  LDL R84, [R1+0x4c] ;  /* 0x00004c0001547983 */ /* 0x000ee80000100800 */
[----:B------:R-:W4:Y:S04]  /*2f70*/  LDL R80, [R1+0x50] ;  /* 0x0000500001507983 */ /* 0x000f280000100800 */
[----:B------:R-:W4:Y:S04]  /*2f80*/  LDL R59, [R1+0x48] ;  /* 0x00004800013b7983 */ /* 0x000f280000100800 */
[----:B------:R-:W4:Y:S01]  /*2f90*/  LDL R58, [R1+0x58] ;  /* 0x00005800013a7983 */ /* 0x000f220000100800 */
[----:B------:R-:W-:Y:S01]  /*2fa0*/  IADD3 R15, P2, R66, R14, RZ ;  /* 0x0000000e420f7210 */ /* 0x000fe20007f5e0ff */
[----:B------:R-:W-:Y:S01]  /*2fb0*/  ULDC.64 UR4, c[0x0][0x3e8] ;  /* 0x0000fa0000047ab9 */ /* 0x000fe20000000a00 */
[----:B------:R-:W-:-:S02]  /*2fc0*/  CS2R R48, SRZ ;  /* 0x0000000000307805 */ /* 0x000fc4000001ff00 */
[----:B------:R-:W-:Y:S01]  /*2fd0*/  CS2R R50, SRZ ;  /* 0x0000000000327805 */ /* 0x000fe2000001ff00 */
[----:B------:R-:W-:Y:S01]  /*2fe0*/  IMAD.X R30, R11, 0x1, R73, P2 ;  /* 0x000000010b1e7824 */ /* 0x000fe200010e0649 */
[----:B------:R-:W-:-:S05]  /*2ff0*/  IADD3 R13, P2, R62, R12, RZ ;  /* 0x0000000c3e0d7210 */ /* 0x000fca0007f5e0ff */
[----:B------:R-:W-:Y:S01]  /*3000*/  IMAD.X R28, R53, 0x1, R74, P2 ;  /* 0x00000001351c7824 */ /* 0x000fe200010e064a */
[----:B------:R-:W-:-:S04]  /*3010*/  LEA R14, P2, R15, UR4, 0x1 ;  /* 0x000000040f0e7c11 */ /* 0x000fc8000f8408ff */
[----:B------:R-:W-:Y:S01]  /*3020*/  LEA.HI.X R15, R15, UR5, R30, 0x1, P2 ;  /* 0x000000050f0f7c11 */ /* 0x000fe200090f0c1e */
[----:B------:R-:W-:Y:S02]  /*3030*/  ULDC.64 UR4, c[0x0][0x400] ;  /* 0x0001000000047ab9 */ /* 0x000fe40000000a00 */
[----:B------:R-:W-:-:S04]  /*3040*/  LEA R12, P2, R13, UR4, 0x1 ;  /* 0x000000040d0c7c11 */ /* 0x000fc8000f8408ff */
[----:B------:R-:W-:Y:S02]  /*3050*/  LEA.HI.X R13, R13, UR5, R28, 0x1, P2 ;  /* 0x000000050d0d7c11 */ /* 0x000fe400090f0c1c */
[----:B------:R-:W-:Y:S02]  /*3060*/  ISETP.GE.AND P2, PT, R138, R96, PT ;  /* 0x000000608a00720c */ /* 0x000fe40003f46270 */
[----:B------:R-:W-:Y:S02]  /*3070*/  CS2R R44, SRZ ;  /* 0x00000000002c7805 */ /* 0x000fe4000001ff00 */
[----:B------:R-:W-:-:S09]  /*3080*/  CS2R R46, SRZ ;  /* 0x00000000002e7805 */ /* 0x000fd2000001ff00 */
[----:B------:R0:W5:Y:S04]  /*3090*/  @!P2 LDG.E.64 R48, desc[UR42][R14.64] ;  /* 0x0000002a0e30a981 */ /* 0x000168000c1e1b00 */
[----:B------:R0:W5:Y:S01]  /*30a0*/  @!P2 LDG.E.64 R50, desc[UR42][R12.64] ;  /* 0x0000002a0c32a981 */ /* 0x000162000c1e1b00 */
        /* <DEDUP_REMOVED lines=8> */
[----:B--2---:R-:W-:-:S13]  /*3130*/  ISETP.GE.AND P2, PT, R85, R96, PT ;  /* 0x000000605500720c */ /* 0x004fda0003f46270 */
[----:B------:R0:W5:Y:S04]  /*3140*/  @!P2 LDG.E.64 R44, desc[UR42][R14.64+0x10] ;  /* 0x0000102a0e2ca981 */ /* 0x000168000c1e1b00 */
[----:B------:R0:W5:Y:S01]  /*3150*/  @!P2 LDG.E.64 R46, desc[UR42][R12.64+0x10] ;  /* 0x0000102a0c2ea981 */ /* 0x000162000c1e1b00 */
[----:B---3--:R-:W-:-:S13]  /*3160*/  ISETP.GE.AND P2, PT, R84, R96, PT ;  /* 0x000000605400720c */ /* 0x008fda0003f46270 */
[----:B------:R0:W5:Y:S04]  /*3170*/  @!P2 LDG.E.64 R40, desc[UR42][R14.64+0x20] ;  /* 0x0000202a0e28a981 */ /* 0x000168000c1e1b00 */
[----:B------:R0:W5:Y:S01]  /*3180*/  @!P2 LDG.E.64 R42, desc[UR42][R12.64+0x20] ;  /* 0x0000202a0c2aa981 */ /* 0x000162000c1e1b00 */
[----:B----4-:R-:W-:-:S13]  /*3190*/  ISETP.GE.AND P2, PT, R80, R96, PT ;  /* 0x000000605000720c */ /* 0x010fda0003f46270 */
[----:B------:R0:W5:Y:S04]  /*31a0*/  @!P2 LDG.E.64 R36, desc[UR42][R14.64+0x30] ;  /* 0x0000302a0e24a981 */ /* 0x000168000c1e1b00 */
[----:B------:R0:W5:Y:S01]  /*31b0*/  @!P2 LDG.E.64 R38, desc[UR42][R12.64+0x30] ;  /* 0x0000302a0c26a981 */ /* 0x000162000c1e1b00 */
[----:B------:R-:W-:-:S13]  /*31c0*/  ISETP.GE.AND P2, PT, R59, R96, PT ;  /* 0x000000603b00720c */ /* 0x000fda0003f46270 */
[----:B------:R0:W5:Y:S04]  /*31d0*/  @!P2 LDG.E.64 R32, desc[UR42][R14.64+0x40] ;  /* 0x0000402a0e20a981 */ /* 0x000168000c1e1b00 */
[----:B------:R0:W5:Y:S01]  /*31e0*/  @!P2 LDG.E.64 R34, desc[UR42][R12.64+0x40] ;  /* 0x0000402a0c22a981 */ /* 0x000162000c1e1b00 */
[----:B------:R-:W-:-:S13]  /*31f0*/  ISETP.GE.AND P2, PT, R58, R96, PT ;  /* 0x000000603a00720c */ /* 0x000fda0003f46270 */
[----:B------:R0:W5:Y:S04]  /*3200*/  @!P2 LDG.E.64 R28, desc[UR42][R14.64+0x50] ;  /* 0x0000502a0e1ca981 */ /* 0x000168000c1e1b00 */
[----:B------:R0:W5:Y:S02]  /*3210*/  @!P2 LDG.E.64 R30, desc[UR42][R12.64+0x50] ;  /* 0x0000502a0c1ea981 */ /* 0x000164000c1e1b00 */
.L_x_411:
[----:B------:R-:W-:Y:S05]  /*3220*/  BSYNC B1 ;  /* 0x0000000000017941 */ /* 0x000fea0003800000 */
.L_x_410:
[----:B-----5:R-:W-:Y:S01]  /*3230*/  IMAD.MOV.U32 R11, RZ, RZ, R28 ;  /* 0x000000ffff0b7224 */ /* 0x020fe200078e001c */
[----:B0-----:R-:W-:Y:S01]  /*3240*/  MOV R12, R29 ;  /* 0x0000001d000c7202 */ /* 0x001fe20000000f00 */
[----:B------:R-:W-:-:S03]  /*3250*/  UISETP.NE.AND UP0, UPT, UR39, 0x3, UPT ;  /* 0x000000032700788c */ /* 0x000fc6000bf05270 */
[----:B------:R-:W-:Y:S01]  /*3260*/  PRMT R58, R11, 0x5410, R12 ;  /* 0x000054100b3a7816 */ /* 0x000fe2000000000c */
[----:B------:R-:W-:Y:S02]  /*3270*/  IMAD.MOV.U32 R12, RZ, RZ, R32 ;  /* 0x000000ffff0c7224 */ /* 0x000fe400078e0020 */
[----:B------:R-:W-:Y:S01]  /*3280*/  IMAD.MOV.U32 R11, RZ, RZ, R33 ;  /* 0x000000ffff0b7224 */ /* 0x000fe200078e0021 */
[----:B------:R-:W-:-:S04]  /*3290*/  PLOP3.LUT P2, PT, PT, PT, UP0, 0x80, 0x0 ;  /* 0x000000000000781c */ /* 0x000fc80003f4f008 */
[----:B------:R-:W-:Y:S01]  /*32a0*/  PRMT R103, R12, 0x5410, R11 ;  /* 0x000054100c677816 */ /* 0x000fe2000000000b */
[----:B------:R-:W-:Y:S02]  /*32b0*/  IMAD.MOV.U32 R12, RZ, RZ, R36 ;  /* 0x000000ffff0c7224 */ /* 0x000fe400078e0024 */
[----:B------:R-:W-:-:S05]  /*32c0*/  IMAD.MOV.U32 R11, RZ, RZ, R37 ;  /* 0x000000ffff0b7224 */ /* 0x000fca00078e0025 */
[----:B------:R-:W-:Y:S01]  /*32d0*/  PRMT R105, R12, 0x5410, R11 ;  /* 0x000054100c697816 */ /* 0x000fe2000000000b */
[----:B------:R-:W-:Y:S01]  /*32e0*/  IMAD.MOV.U32 R11, RZ, RZ, R41 ;  /* 0x000000ffff0b7224 */ /* 0x000fe200078e0029 */
[----:B------:R-:W-:-:S04]  /*32f0*/  MOV R12, R40 ;  /* 0x00000028000c7202 */ /* 0x000fc80000000f00 */
        /* <DEDUP_REMOVED lines=10> */
[----:B------:R-:W-:Y:S02]  /*33a0*/  IMAD.MOV.U32 R12, RZ, RZ, R34 ;  /* 0x000000ffff0c7224 */ /* 0x000fe400078e0022 */
[----:B------:R-:W-:-:S05]  /*33b0*/  IMAD.MOV.U32 R11, RZ, RZ, R35 ;  /* 0x000000ffff0b7224 */ /* 0x000fca00078e0023 */
[----:B------:R-:W-:Y:S01]  /*33c0*/  PRMT R104, R12, 0x5410, R11 ;  /* 0x000054100c687816 */ /* 0x000fe2000000000b */
[----:B------:R-:W-:Y:S01]  /*33d0*/  IMAD.MOV.U32 R11, RZ, RZ, R39 ;  /* 0x000000ffff0b7224 */ /* 0x000fe200078e0027 */
[----:B------:R-:W-:-:S04]  /*33e0*/  MOV R12, R38 ;  /* 0x00000026000c7202 */ /* 0x000fc80000000f00 */
[----:B------:R-:W-:Y:S01]  /*33f0*/  PRMT R106, R12, 0x5410, R11 ;  /* 0x000054100c6a7816 */ /* 0x000fe2000000000b */
[----:B------:R-:W-:-:S05]  /*3400*/  IMAD.MOV.U32 R11, RZ, RZ, R42 ;  /* 0x000000ffff0b7224 */ /* 0x000fca00078e002a */
[----:B------:R-:W-:Y:S01]  /*3410*/  PRMT R108, R108, 0x5410, R11 ;  /* 0x000054106c6c7816 */ /* 0x000fe2000000000b */
[----:B------:R-:W-:-:S05]  /*3420*/  IMAD.MOV.U32 R11, RZ, RZ, R43 ;  /* 0x000000ffff0b7224 */ /* 0x000fca00078e002b */
[----:B------:R-:W-:Y:S01]  /*3430*/  PRMT R108, R11, 0x7610, R108 ;  /* 0x000076100b6c7816 */ /* 0x000fe2000000006c */
[----:B------:R-:W-:-:S05]  /*3440*/  IMAD.MOV.U32 R11, RZ, RZ, R46 ;  /* 0x000000ffff0b7224 */ /* 0x000fca00078e002e */
[----:B------:R-:W-:Y:S02]  /*3450*/  PRMT R110, R11, 0x7610, R110 ;  /* 0x000076100b6e7816 */ /* 0x000fe4000000006e */
[----:B------:R-:W-:-:S04]  /*3460*/  MOV R11, R47 ;  /* 0x0000002f000b7202 */ /* 0x000fc80000000f00 */
[----:B------:R-:W-:Y:S01]  /*3470*/  PRMT R110, R110, 0x5410, R11 ;  /* 0x000054106e6e7816 */ /* 0x000fe2000000000b */
[----:B------:R-:W-:-:S05]  /*3480*/  IMAD.MOV.U32 R11, RZ, RZ, R50 ;  /* 0x000000ffff0b7224 */ /* 0x000fca00078e0032 */
[----:B------:R-:W-:Y:S01]  /*3490*/  PRMT R111, R11, 0x7610, R111 ;  /* 0x000076100b6f7816 */ /* 0x000fe2000000006f */
[----:B------:R-:W-:-:S05]  /*34a0*/  IMAD.MOV.U32 R11, RZ, RZ, R51 ;  /* 0x000000ffff0b7224 */ /* 0x000fca00078e0033 */
[----:B------:R-:W-:Y:S01]  /*34b0*/  PRMT R111, R111, 0x5410, R11 ;  /* 0x000054106f6f7816 */ /* 0x000fe2000000000b */
[----:B------:R-:W-:Y:S06]  /*34c0*/  @!P2 BRA `(.L_x_412) ;  /* 0x000000000004a947 */ /* 0x000fec0003800000 */
[----:B------:R-:W-:Y:S01]  /*34d0*/  BPT.TRAP 0x1 ;  /* 0x000000040000795c */ /* 0x000fe20000300000 */
.L_x_412:
[----:B------:R-:W-:Y:S01]  /*34e0*/  IMAD R53, R18, 0x8, R2 ;  /* 0x0000000812357824 */ /* 0x000fe200078e0202 */
[----:B------:R-:W-:Y:S01]  /*34f0*/  SHF.L.U32 R80, R140, 0x1f, RZ ;  /* 0x0000001f8c507819 */ /* 0x000fe200000006ff */
[----:B------:R-:W-:Y:S03]  /*3500*/  BSSY B1, `(.L_x_413) ;  /* 0x0000003000017945 */ /* 0x000fe60003800000 */
[----:B------:R-:W0:Y:S02]  /*3510*/  SYNCS.PHASECHK.TRANS64.TRYWAIT P4, [R53+URZ+0x2d890], R80 ;  /* 0x02d89050350075a7 */ /* 0x000e24000808017f */
[----:B0-----:R-:W-:Y:S05]  /*3520*/  @!P4 BRA `(.L_x_414) ;  /* 0x000001840064c947 */ /* 0x001fea0003800000 */
.L_x_672:
[----:B------:R-:W-:Y:S05]  /*3530*/  BSYNC B1 ;  /* 0x0000000000017941 */ /* 0x000fea0003800000 */
.L_x_413:
[----:B------:R-:W-:-:S03]  /*3540*/  UMOV UR4, 0xffffffff ;  /* 0xffffffff00047882 */ /* 0x000fc60000000000 */
[----:B------:R-:W-:Y:S05]  /*3550*/  BRA.DIV UR4, `(.L_x_415) ;  /* 0x00000186046c7947 */ /* 0x000fea000b800000 */
[----:B------:R-:W1:Y:S04]  /*3560*/  SHFL.IDX PT, R57, R57, RZ, 0x1e1f ;  /* 0x001e1fff39397589 */ /* 0x000e6800000e0000 */
[----:B------:R-:W2:Y:S02]  /*3570*/  SHFL.IDX PT, R56, R56, RZ, 0x1e1f ;  /* 0x001e1fff38387589 */ /* 0x000ea400000e0000 */
.L_x_676:
[----:B------:R-:W-:Y:S05]  /*3580*/  @P3 BRA `(.L_x_416) ;  /* 0x0000003400e43947 */ /* 0x000fea0003800000 */
[----:B------:R-:W-:Y:S01]  /*3590*/  ISETP.NE.AND P3, PT, R21, RZ, PT ;  /* 0x000000ff1500720c */ /* 0x000fe20003f65270 */
[----:B------:R-:W-:-:S12]  /*35a0*/  BSSY B1, `(.L_x_417) ;  /* 0x0000034000017945 */ /* 0x000fd80003800000 */
[----:B------:R-:W-:Y:S05]  /*35b0*/  @!P3 BRA `(.L_x_418) ;  /* 0x0000000000c8b947 */ /* 0x000fea0003800000 */
[----:B------:R3:W4:Y:S01]  /*35c0*/  LDS.128 R12, [R55+0x15000] ;  /* 0x01500000370c7984 */ /* 0x0007220000000c00 */
[----:B------:R-:W-:Y:S01]  /*35d0*/  ISETP.GE.AND P3, PT, R138, R96, PT ;  /* 0x000000608a00720c */ /* 0x000fe20003f66270 */
[----:B------:R-:W-:-:S12]  /*35e0*/  BSSY B2, `(.L_x_419) ;  /* 0x000002c000027945 */ /* 0x000fd80003800000 */
[----:B---3--:R-:W-:Y:S05]  /*35f0*/  @P3 BRA `(.L_x_420) ;  /* 0x0000000000a83947 */ /* 0x008fea0003800000 */
[--C-:B------:R-:W-:Y:S01]  /*3600*/  SHF.R.U64 R11, R48, 0x10, R49.reuse ;  /* 0x00000010300b7819 */ /* 0x100fe20000001231 */
[----:B----4-:R-:W-:Y:S01]  /*3610*/  HADD2.F32 R84, -RZ, R13.H0_H0 ;  /* 0x2000000dff547230 */ /* 0x010fe20000004100 */
[----:B------:R-:W-:Y:S02]  /*3620*/  SHF.R.U32.HI R48, RZ, 0x10, R49 ;  /* 0x00000010ff307819 */ /* 0x000fe40000011631 */
[--C-:B------:R-:W-:Y:S01]  /*3630*/  SHF.R.U64 R49, R50, 0x10, R51.reuse ;  /* 0x0000001032317819 */ /* 0x100fe20000001233 */
[----:B------:R-:W-:Y:S01]  /*3640*/  HADD2.F32 R11, -RZ, R11.H0_H0 ;  /* 0x2000000bff0b7230 */ /* 0x000fe20000004100 */
[----:B------:R-:W-:Y:S01]  /*3650*/  SHF.R.U32.HI R50, RZ, 0x10, R51 ;  /* 0x00000010ff327819 */ /* 0x000fe20000011633 */
[----:B------:R-:W-:Y:S02]  /*3660*/  HADD2.F32 R51, -RZ, R13.H1_H1 ;  /* 0x3000000dff337230 */ /* 0x000fe40000004100 */
[----:B------:R-:W-:Y:S02]  /*3670*/  HADD2.F32 R49, -RZ, R49.H0_H0 ;  /* 0x20000031ff317230 */ /* 0x000fe40000004100 */
[----:B------:R-:W-:-:S03]  /*3680*/  HADD2.F32 R50, -RZ, R50.H0_H0 ;  /* 0x20000032ff327230 */ /* 0x000fc60000004100 */
[-C--:B------:R-:W-:Y:S01]  /*3690*/  FMUL.FTZ R13, R51, R49.reuse ;  /* 0x00000031330d7220 */ /* 0x080fe20000410000 */
[----:B------:R-:W-:-:S03]  /*36a0*/  FMUL.FTZ R49, R84, R49 ;  /* 0x0000003154317220 */ /* 0x000fc60000410000 */
[-C--:B------:R-:W-:Y:S01]  /*36b0*/  FFMA.FTZ R13, R84, R11.reuse, -R13 ;  /* 0x0000000b540d7223 */ /* 0x080fe2000001080d */
[----:B------:R-:W-:Y:S01]  /*36c0*/  FFMA.FTZ R11, R51, R11, R49 ;  /* 0x0000000b330b7223 */ /* 0x000fe20000010031 */
[----:B------:R-:W-:Y:S01]  /*36d0*/  IMAD.MOV.U32 R49, RZ, RZ, R15 ;  /* 0x000000ffff317224 */ /* 0x000fe200078e000f */
[----:B------:R-:W-:Y:S01]  /*36e0*/  MOV R84, R12 ;  /* 0x0000000c00547202 */ /* 0x000fe20000000f00 */
[----:B------:R-:W-:Y:S02]  /*36f0*/  HADD2.F32 R51, -RZ, R48.H0_H0 ;  /* 0x20000030ff337230 */ /* 0x000fe40000004100 */
[----:B------:R-:W-:Y:S01]  /*3700*/  F2FP.F16.F32.PACK_AB R13, R11, R13 ;  /* 0x0000000d0b0d723e */ /* 0x000fe200000000ff */
[--C-:B------:R-:W-:Y:S02]  /*3710*/  HADD2.F32 R15, -RZ, R49.reuse.H1_H1 ;  /* 0x30000031ff0f7230 */ /* 0x100fe40000004100 */
[----:B------:R-:W-:Y:S02]  /*3720*/  HADD2.F32 R49, -RZ, R49.H0_H0 ;  /* 0x20000031ff317230 */ /* 0x000fe40000004100 */
[----:B------:R-:W-:-:S02]  /*3730*/  HADD2.F32 R12, -RZ, R84.H1_H1 ;  /* 0x30000054ff0c7230 */ /* 0x000fc40000004100 */
[----:B------:R-:W-:Y:S01]  /*3740*/  FMUL.FTZ R48, R15, R50 ;  /* 0x000000320f307220 */ /* 0x000fe20000410000 */
[----:B------:R-:W-:-:S03]  /*3750*/  HADD2.F32 R84, -RZ, R84.H0_H0 ;  /* 0x20000054ff547230 */ /* 0x000fc60000004100 */
[C---:B------:R-:W-:Y:S01]  /*3760*/  FFMA.FTZ R48, R49.reuse, R51, -R48 ;  /* 0x0000003331307223 */ /* 0x040fe20000010830 */
[----:B------:R-:W-:-:S04]  /*3770*/  FMUL.FTZ R49, R49, R50 ;  /* 0x0000003231317220 */ /* 0x000fc80000410000 */
[----:B------:R-:W-:Y:S01]  /*3780*/  FFMA.FTZ R15, R15, R51, R49 ;  /* 0x000000330f0f7223 */ /* 0x000fe20000010031 */
[----:B------:R-:W-:Y:S02]  /*3790*/  HADD2.F32 R51, -RZ, R111.H0_H0 ;  /* 0x2000006fff337230 */ /* 0x000fe40000004100 */
[----:B------:R-:W-:Y:S02]  /*37a0*/  HADD2.F32 R49, -RZ, R85.H0_H0 ;  /* 0x20000055ff317230 */ /* 0x000fe40000004100 */
[----:B------:R-:W-:Y:S01]  /*37b0*/  F2FP.F16.F32.PACK_AB R15, R15, R48 ;  /* 0x000000300f0f723e */ /* 0x000fe200000000ff */
[-C--:B------:R-:W-:Y:S01]  /*37c0*/  FMUL.FTZ R50, R12, R51.reuse ;  /* 0x000000330c327220 */ /* 0x080fe20000410000 */
[----:B------:R-:W-:-:S03]  /*37d0*/  FMUL.FTZ R51, R84, R51 ;  /* 0x0000003354337220 */ /* 0x000fc60000410000 */
[-C--:B------:R-:W-:Y:S01]  /*37e0*/  FFMA.FTZ R50, R84, R49.reuse, -R50 ;  /* 0x0000003154327223 */ /* 0x080fe20000010832 */
[----:B------:R-:W-:Y:S01]  /*37f0*/  FFMA.FTZ R12, R12, R49, R51 ;  /* 0x000000310c0c7223 */ /* 0x000fe20000010033 */
[----:B------:R-:W-:Y:S02]  /*3800*/  HADD2.F32 R49, -RZ, R111.H1_H1 ;  /* 0x3000006fff317230 */ /* 0x000fe40000004100 */
[--C-:B------:R-:W-:Y:S02]  /*3810*/  HADD2.F32 R51, -RZ, R14.reuse.H1_H1 ;  /* 0x3000000eff337230 */ /* 0x100fe40000004100 */
[----:B------:R-:W-:Y:S01]  /*3820*/  HADD2.F32 R84, -RZ, R85.H1_H1 ;  /* 0x30000055ff547230 */ /* 0x000fe20000004100 */
[----:B------:R-:W-:Y:S01]  /*3830*/  F2FP.F16.F32.PACK_AB R12, R12, R50 ;  /* 0x000000320c0c723e */ /* 0x000fe200000000ff */
[----:B------:R-:W-:Y:S02]  /*3840*/  HADD2.F32 R14, -RZ, R14.H0_H0 ;  /* 0x2000000eff0e7230 */ /* 0x000fe40000004100 */
[----:B------:R-:W-:-:S04]  /*3850*/  FMUL.FTZ R85, R51, R49 ;  /* 0x0000003133557220 */ /* 0x000fc80000410000 */
[C---:B------:R-:W-:Y:S01]  /*3860*/  FFMA.FTZ R85, R14.reuse, R84, -R85 ;  /* 0x000000540e557223 */ /* 0x040fe20000010855 */
[----:B------:R-:W-:-:S04]  /*3870*/  FMUL.FTZ R14, R14, R49 ;  /* 0x000000310e0e7220 */ /* 0x000fc80000410000 */
[----:B------:R-:W-:-:S05]  /*3880*/  FFMA.FTZ R14, R51, R84, R14 ;  /* 0x00000054330e7223 */ /* 0x000fca000001000e */
[----:B------:R-:W-:-:S07]  /*3890*/  F2FP.F16.F32.PACK_AB R14, R14, R85 ;  /* 0x000000550e0e723e */ /* 0x000fce00000000ff */
.L_x_420:
[----:B------:R-:W-:Y:S05]  /*38a0*/  BSYNC B2 ;  /* 0x0000000000027941 */ /* 0x000fea0003800000 */
.L_x_419:
[----:B--2---:R-:W-:-:S04]  /*38b0*/  LEA R48, P3, R16, R56, 0x1 ;  /* 0x0000003810307211 */ /* 0x004fc800078608ff */
[----:B-1----:R-:W-:-:S05]  /*38c0*/  LEA.HI.X R49, R16, R57, R17, 0x1, P3 ;  /* 0x0000003910317211 */ /* 0x002fca00018f0c11 */
[----:B----4-:R3:W-:Y:S04]  /*38d0*/  ST.E.128 desc[UR42][R48.64], R12 ;  /* 0x0000000c30007985 */ /* 0x0107e8000c101d2a */
.L_x_418:
[----:B------:R-:W-:Y:S05]  /*38e0*/  BSYNC B1 ;  /* 0x0000000000017941 */ /* 0x000fea0003800000 */
.L_x_417:
[----:B------:R-:W-:Y:S01]  /*38f0*/  ISETP.NE.AND P3, PT, R27, RZ, PT ;  /* 0x000000ff1b00720c */ /* 0x000fe20003f65270 */
[----:B------:R-:W-:-:S12]  /*3900*/  BSSY B1, `(.L_x_421) ;  /* 0x0000037000017945 */ /* 0x000fd80003800000 */
[----:B------:R-:W-:Y:S05]  /*3910*/  @!P3 BRA `(.L_x_422) ;  /* 0x0000000000d4b947 */ /* 0x000fea0003800000 */
[----:B------:R-:W4:Y:S01]  /*3920*/  LDL R11, [R1+0x54] ;  /* 0x00005400010b7983 */ /* 0x000f220000100800 */
[----:B------:R-:W-:Y:S03]  /*3930*/  BSSY B2, `(.L_x_423) ;  /* 0x000002e000027945 */ /* 0x000fe60003800000 */
[----:B---3--:R3:W0:Y:S01]  /*3940*/  LDS.128 R12, [R54+0x15000] ;  /* 0x01500000360c7984 */ /* 0x0086220000000c00 */
[----:B----4-:R-:W-:-:S13]  /*3950*/  ISETP.GE.AND P3, PT, R11, R96, PT ;  /* 0x000000600b00720c */ /* 0x010fda0003f66270 */
[----:B0--3--:R-:W-:Y:S05]  /*3960*/  @P3 BRA `(.L_x_424) ;  /* 0x0000000000a83947 */ /* 0x009fea0003800000 */
[--C-:B------:R-:W-:Y:S01]  /*3970*/  SHF.R.U64 R11, R44, 0x10, R45.reuse ;  /* 0x000000102c0b7819 */ /* 0x100fe2000000122d */
[----:B------:R-:W-:Y:S01]  /*3980*/  HADD2.F32 R48, -RZ, R13.H0_H0 ;  /* 0x2000000dff307230 */ /* 0x000fe20000004100 */
        /* <DEDUP_REMOVED lines=11> */
[----:B------:R-:W-:Y:S02]  /*3a40*/  IMAD.MOV.U32 R45, RZ, RZ, R15 ;  /* 0x000000ffff2d7224 */ /* 0x000fe400078e000f */
[----:B------:R-:W-:Y:S02]  /*3a50*/  HADD2.F32 R47, -RZ, R44.H0_H0 ;  /* 0x2000002cff2f7230 */ /* 0x000fe40000004100 */
[----:B------:R-:W-:Y:S01]  /*3a60*/  IMAD.MOV.U32 R48, RZ, RZ, R12 ;  /* 0x000000ffff307224 */ /* 0x000fe200078e000c */
[----:B------:R-:W-:Y:S01]  /*3a70*/  F2FP.F16.F32.PACK_AB R13, R11, R13 ;  /* 0x0000000d0b0d723e */ /* 0x000fe200000000ff */
[--C-:B------:R-:W-:Y:S02]  /*3a80*/  HADD2.F32 R15, -RZ, R45.reuse.H1_H1 ;  /* 0x3000002dff0f7230 */ /* 0x100fe40000004100 */
[----:B------:R-:W-:-:S02]  /*3a90*/  HADD2.F32 R45, -RZ, R45.H0_H0 ;  /* 0x2000002dff2d7230 */ /* 0x000fc40000004100 */
[--C-:B------:R-:W-:Y:S02]  /*3aa0*/  HADD2.F32 R12, -RZ, R48.reuse.H1_H1 ;  /* 0x30000030ff0c7230 */ /* 0x100fe40000004100 */
        /* <DEDUP_REMOVED lines=22> */
.L_x_424:
[----:B------:R-:W-:Y:S05]  /*3c10*/  BSYNC B2 ;  /* 0x0000000000027941 */ /* 0x000fea0003800000 */
.L_x_423:
[----:B-1----:R-:W-:Y:S01]  /*3c20*/  MOV R45, R57 ;  /* 0x00000039002d7202 */ /* 0x002fe20000000f00 */
[----:B------:R-:W-:Y:S02]  /*3c30*/  IMAD.SHL.U32 R11, R156, 0x8, RZ ;  /* 0x000000089c0b7824 */ /* 0x000fe400078e00ff */
[----:B--2---:R-:W-:-:S04]  /*3c40*/  IMAD.MOV.U32 R44, RZ, RZ, R56 ;  /* 0x000000ffff2c7224 */ /* 0x004fc800078e0038 */
[----:B------:R-:W-:-:S05]  /*3c50*/  IMAD.WIDE R44, R11, 0x2, R44 ;  /* 0x000000020b2c7825 */ /* 0x000fca00078e022c */
[----:B------:R4:W-:Y:S02]  /*3c60*/  ST.E.128 desc[UR42][R44.64], R12 ;  /* 0x0000000c2c007985 */ /* 0x0009e4000c101d2a */
.L_x_422:
[----:B------:R-:W-:Y:S05]  /*3c70*/  BSYNC B1 ;  /* 0x0000000000017941 */ /* 0x000fea0003800000 */
.L_x_421:
[----:B------:R-:W-:Y:S01]  /*3c80*/  ISETP.NE.AND P3, PT, R52, RZ, PT ;  /* 0x000000ff3400720c */ /* 0x000fe20003f65270 */
[----:B------:R-:W-:-:S12]  /*3c90*/  BSSY B1, `(.L_x_425) ;  /* 0x0000039000017945 */ /* 0x000fd80003800000 */
[----:B------:R-:W-:Y:S05]  /*3ca0*/  @!P3 BRA `(.L_x_426) ;  /* 0x0000000000dcb947 */ /* 0x000fea0003800000 */
[----:B------:R-:W5:Y:S01]  /*3cb0*/  LDL R11, [R1+0x4c] ;  /* 0x00004c00010b7983 */ /* 0x000f620000100800 */
[----:B------:R-:W-:Y:S03]  /*3cc0*/  BSSY B2, `(.L_x_427) ;  /* 0x0000030000027945 */ /* 0x000fe60003800000 */
[----:B---34-:R3:W4:Y:S01]  /*3cd0*/  LDS.128 R12, [R55+0x17000] ;  /* 0x01700000370c7984 */ /* 0x0187220000000c00 */
[----:B-----5:R-:W-:-:S13]  /*3ce0*/  ISETP.GE.AND P3, PT, R11, R96, PT ;  /* 0x000000600b00720c */ /* 0x020fda0003f66270 */
[----:B---34-:R-:W-:Y:S05]  /*3cf0*/  @P3 BRA `(.L_x_428) ;  /* 0x0000000000b03947 */ /* 0x018fea0003800000 */
[----:B------:R-:W-:Y:S01]  /*3d00*/  SHF.R.U64 R11, R40, 0x10, R41 ;  /* 0x00000010280b7819 */ /* 0x000fe20000001229 */
[----:B------:R-:W-:Y:S01]  /*3d10*/  IMAD.MOV.U32 R44, RZ, RZ, R13 ;  /* 0x000000ffff2c7224 */ /* 0x000fe200078e000d */
[----:B------:R-:W-:Y:S02]  /*3d20*/  SHF.R.U32.HI R40, RZ, 0x10, R41 ;  /* 0x00000010ff287819 */ /* 0x000fe40000011629 */
[--C-:B------:R-:W-:Y:S02]  /*3d30*/  SHF.R.U64 R41, R42, 0x10, R43.reuse ;  /* 0x000000102a297819 */ /* 0x100fe4000000122b */
[----:B------:R-:W-:Y:S01]  /*3d40*/  SHF.R.U32.HI R42, RZ, 0x10, R43 ;  /* 0x00000010ff2a7819 */ /* 0x000fe2000001162b */
[----:B------:R-:W-:Y:S02]  /*3d50*/  HADD2.F32 R43, -RZ, R11.H0_H0 ;  /* 0x2000000bff2b7230 */ /* 0x000fe40000004100 */
[----:B------:R-:W-:Y:S02]  /*3d60*/  HADD2.F32 R13, -RZ, R41.H0_H0 ;  /* 0x20000029ff0d7230 */ /* 0x000fe40000004100 */
[----:B------:R-:W-:-:S02]  /*3d70*/  HADD2.F32 R41, -RZ, R44.H1_H1 ;  /* 0x3000002cff297230 */ /* 0x000fc40000004100 */
[----:B------:R-:W-:Y:S02]  /*3d80*/  HADD2.F32 R44, -RZ, R44.H0_H0 ;  /* 0x2000002cff2c7230 */ /* 0x000fe40000004100 */
[----:B------:R-:W-:Y:S02]  /*3d90*/  HADD2.F32 R42, -RZ, R42.H0_H0 ;  /* 0x2000002aff2a7230 */ /* 0x000fe40000004100 */
[-C--:B------:R-:W-:Y:S01]  /*3da0*/  FMUL.FTZ R11, R41, R13.reuse ;  /* 0x0000000d290b7220 */ /* 0x080fe20000410000 */
[----:B------:R-:W-:Y:S02]  /*3db0*/  HADD2.F32 R40, -RZ, R40.H0_H0 ;  /* 0x20000028ff287230 */ /* 0x000fe40000004100 */
[C---:B------:R-:W-:Y:S01]  /*3dc0*/  FMUL.FTZ R13, R44.reuse, R13 ;  /* 0x0000000d2c0d7220 */ /* 0x040fe20000410000 */
[----:B------:R-:W-:-:S03]  /*3dd0*/  FFMA.FTZ R11, R44, R43, -R11 ;  /* 0x0000002b2c0b7223 */ /* 0x000fc6000001080b */
[----:B------:R-:W-:Y:S01]  /*3de0*/  FFMA.FTZ R13, R41, R43, R13 ;  /* 0x0000002b290d7223 */ /* 0x000fe2000001000d */
[--C-:B------:R-:W-:Y:S02]  /*3df0*/  HADD2.F32 R41, -RZ, R15.reuse.H1_H1 ;  /* 0x3000000fff297230 */ /* 0x100fe40000004100 */
[----:B------:R-:W-:Y:S02]  /*3e00*/  HADD2.F32 R43, -RZ, R15.H0_H0 ;  /* 0x2000000fff2b7230 */ /* 0x000fe40000004100 */
[----:B------:R-:W-:Y:S01]  /*3e10*/  F2FP.F16.F32.PACK_AB R13, R13, R11 ;  /* 0x0000000b0d0d723e */ /* 0x000fe200000000ff */
[-C--:B------:R-:W-:Y:S02]  /*3e20*/  FMUL.FTZ R15, R41, R42.reuse ;  /* 0x0000002a290f7220 */ /* 0x080fe40000410000 */
[C---:B------:R-:W-:Y:S02]  /*3e30*/  FMUL.FTZ R42, R43.reuse, R42 ;  /* 0x0000002a2b2a7220 */ /* 0x040fe40000410000 */
[----:B------:R-:W-:Y:S01]  /*3e40*/  FFMA.FTZ R15, R43, R40, -R15 ;  /* 0x000000282b0f7223 */ /* 0x000fe2000001080f */
[----:B------:R-:W-:-:S02]  /*3e50*/  HADD2.F32 R43, -RZ, R108.H1_H1 ;  /* 0x3000006cff2b7230 */ /* 0x000fc40000004100 */
[----:B------:R-:W-:Y:S01]  /*3e60*/  FFMA.FTZ R40, R41, R40, R42 ;  /* 0x0000002829287223 */ /* 0x000fe2000001002a */
[----:B------:R-:W-:Y:S02]  /*3e70*/  IMAD.MOV.U32 R42, RZ, RZ, R12 ;  /* 0x000000ffff2a7224 */ /* 0x000fe400078e000c */
[--C-:B------:R-:W-:Y:S02]  /*3e80*/  HADD2.F32 R41, -RZ, R107.reuse.H1_H1 ;  /* 0x3000006bff297230 */ /* 0x100fe40000004100 */
[----:B------:R-:W-:Y:S01]  /*3e90*/  HADD2.F32 R107, -RZ, R107.H0_H0 ;  /* 0x2000006bff6b7230 */ /* 0x000fe20000004100 */
[----:B------:R-:W-:Y:S01]  /*3ea0*/  F2FP.F16.F32.PACK_AB R15, R40, R15 ;  /* 0x0000000f280f723e */ /* 0x000fe200000000ff */
[--C-:B------:R-:W-:Y:S02]  /*3eb0*/  HADD2.F32 R12, -RZ, R42.reuse.H1_H1 ;  /* 0x3000002aff0c7230 */ /* 0x100fe40000004100 */
[----:B------:R-:W-:-:S03]  /*3ec0*/  HADD2.F32 R42, -RZ, R42.H0_H0 ;  /* 0x2000002aff2a7230 */ /* 0x000fc60000004100 */
[----:B------:R-:W-:-:S04]  /*3ed0*/  FMUL.FTZ R44, R12, R43 ;  /* 0x0000002b0c2c7220 */ /* 0x000fc80000410000 */
[C---:B------:R-:W-:Y:S01]  /*3ee0*/  FFMA.FTZ R44, R42.reuse, R41, -R44 ;  /* 0x000000292a2c7223 */ /* 0x040fe2000001082c */
[----:B------:R-:W-:-:S04]  /*3ef0*/  FMUL.FTZ R42, R42, R43 ;  /* 0x0000002b2a2a7220 */ /* 0x000fc80000410000 */
[----:B------:R-:W-:Y:S01]  /*3f00*/  FFMA.FTZ R42, R12, R41, R42 ;  /* 0x000000290c2a7223 */ /* 0x000fe2000001002a */
[----:B------:R-:W-:Y:S02]  /*3f10*/  HADD2.F32 R12, -RZ, R108.H0_H0 ;  /* 0x2000006cff0c7230 */ /* 0x000fe40000004100 */
[--C-:B------:R-:W-:Y:S02]  /*3f20*/  HADD2.F32 R41, -RZ, R14.reuse.H1_H1 ;  /* 0x3000000eff297230 */ /* 0x100fe40000004100 */
[----:B------:R-:W-:Y:S01]  /*3f30*/  HADD2.F32 R14, -RZ, R14.H0_H0 ;  /* 0x2000000eff0e7230 */ /* 0x000fe20000004100 */
[----:B------:R-:W-:Y:S02]  /*3f40*/  F2FP.F16.F32.PACK_AB R42, R42, R44 ;  /* 0x0000002c2a2a723e */ /* 0x000fe400000000ff */
[-C--:B------:R-:W-:Y:S02]  /*3f50*/  FMUL.FTZ R43, R41, R12.reuse ;  /* 0x0000000c292b7220 */ /* 0x080fe40000410000 */
[----:B------:R-:W-:-:S02]  /*3f60*/  FMUL.FTZ R12, R14, R12 ;  /* 0x0000000c0e0c7220 */ /* 0x000fc40000410000 */
[-C--:B------:R-:W-:Y:S02]  /*3f70*/  FFMA.FTZ R43, R14, R107.reuse, -R43 ;  /* 0x0000006b0e2b7223 */ /* 0x080fe4000001082b */
[----:B------:R-:W-:-:S05]  /*3f80*/  FFMA.FTZ R12, R41, R107, R12 ;  /* 0x0000006b290c7223 */ /* 0x000fca000001000c */
[----:B------:R-:W-:Y:S01]  /*3f90*/  F2FP.F16.F32.PACK_AB R43, R12, R43 ;  /* 0x0000002b0c2b723e */ /* 0x000fe200000000ff */
[----:B------:R-:W-:-:S04]  /*3fa0*/  IMAD.MOV.U32 R12, RZ, RZ, R42 ;  /* 0x000000ffff0c7224 */ /* 0x000fc800078e002a */
[----:B------:R-:W-:-:S07]  /*3fb0*/  IMAD.MOV.U32 R14, RZ, RZ, R43 ;  /* 0x000000ffff0e7224 */ /* 0x000fce00078e002b */
.L_x_428:
[----:B------:R-:W-:Y:S05]  /*3fc0*/  BSYNC B2 ;  /* 0x0000000000027941 */ /* 0x000fea0003800000 */
.L_x_427:
[----:B------:R-:W-:Y:S01]  /*3fd0*/  SHF.L.U32 R11, R157, 0x3, RZ ;  /* 0x000000039d0b7819 */ /* 0x000fe200000006ff */
[----:B--2---:R-:W-:Y:S02]  /*3fe0*/  IMAD.MOV.U32 R40, RZ, RZ, R56 ;  /* 0x000000ffff287224 */ /* 0x004fe400078e0038 */
[----:B-1----:R-:W-:Y:S02]  /*3ff0*/  IMAD.MOV.U32 R41, RZ, RZ, R57 ;  /* 0x000000ffff297224 */ /* 0x002fe400078e0039 */
[----:B------:R-:W-:-:S05]  /*4000*/  IMAD.WIDE R40, R11, 0x2, R40 ;  /* 0x000000020b287825 */ /* 0x000fca00078e0228 */
[----:B------:R1:W-:Y:S02]  /*4010*/  ST.E.128 desc[UR42][R40.64], R12 ;  /* 0x0000000c28007985 */ /* 0x0003e4000c101d2a */
.L_x_426:
[----:B------:R-:W-:Y:S05]  /*4020*/  BSYNC B1 ;  /* 0x0000000000017941 */ /* 0x000fea0003800000 */
.L_x_425:
[----:B------:R-:W-:Y:S01]  /*4030*/  LOP3.LUT P3, RZ, R20, 0x8, RZ, 0xc0, !PT ;  /* 0x0000000814ff7812 */ /* 0x000fe2000786c0ff */
[----:B------:R-:W-:-:S12]  /*4040*/  BSSY B1, `(.L_x_429) ;  /* 0x0000038000017945 */ /* 0x000fd80003800000 */
[----:B------:R-:W-:Y:S05]  /*4050*/  @!P3 BRA `(.L_x_430) ;  /* 0x0000000000d8b947 */ /* 0x000fea0003800000 */
[----:B------:R-:W5:Y:S01]  /*4060*/  LDL R11, [R1+0x50] ;  /* 0x00005000010b7983 */ /* 0x000f620000100800 */
[----:B------:R-:W-:Y:S03]  /*4070*/  BSSY B2, `(.L_x_431) ;  /* 0x0000030000027945 */ /* 0x000fe60003800000 */
[----:B-1-34-:R1:W3:Y:S01]  /*4080*/  LDS.128 R12, [R54+0x17000] ;  /* 0x01700000360c7984 */ /* 0x01a2e20000000c00 */
[----:B-----5:R-:W-:-:S13]  /*4090*/  ISETP.GE.AND P3, PT, R11, R96, PT ;  /* 0x000000600b00720c */ /* 0x020fda0003f66270 */
[----:B-1-3--:R-:W-:Y:S05]  /*40a0*/  @P3 BRA `(.L_x_432) ;  /* 0x0000000000b03947 */ /* 0x00afea0003800000 */
[--C-:B------:R-:W-:Y:S02]  /*40b0*/  SHF.R.U64 R11, R36, 0x10, R37.reuse ;  /* 0x00000010240b7819 */ /* 0x100fe40000001225 */
[----:B------:R-:W-:Y:S01]  /*40c0*/  SHF.R.U32.HI R36, RZ, 0x10, R37 ;  /* 0x00000010ff247819 */ /* 0x000fe20000011625 */
[----:B------:R-:W-:Y:S01]  /*40d0*/  IMAD.MOV.U32 R37, RZ, RZ, R13 ;  /* 0x000000ffff257224 */ /* 0x000fe200078e000d */
[--C-:B------:R-:W-:Y:S01]  /*40e0*/  SHF.R.U64 R38, R38, 0x10, R39.reuse ;  /* 0x0000001026267819 */ /* 0x100fe20000001227 */
[----:B------:R-:W-:Y:S01]  /*40f0*/  HADD2.F32 R11, -RZ, R11.H0_H0 ;  /* 0x2000000bff0b7230 */ /* 0x000fe20000004100 */
[----:B------:R-:W-:Y:S01]  /*4100*/  SHF.R.U32.HI R39, RZ, 0x10, R39 ;  /* 0x00000010ff277819 */ /* 0x000fe20000011627 */
[----:B------:R-:W-:Y:S02]  /*4110*/  HADD2.F32 R36, -RZ, R36.H0_H0 ;  /* 0x20000024ff247230 */ /* 0x000fe40000004100 */
[----:B------:R-:W-:Y:S02]  /*4120*/  HADD2.F32 R38, -RZ, R38.H0_H0 ;  /* 0x20000026ff267230 */ /* 0x000fe40000004100 */
[----:B------:R-:W-:-:S02]  /*4130*/  HADD2.F32 R13, -RZ, R37.H1_H1 ;  /* 0x30000025ff0d7230 */ /* 0x000fc40000004100 */
[----:B------:R-:W-:-:S03]  /*4140*/  HADD2.F32 R37, -RZ, R37.H0_H0 ;  /* 0x20000025ff257230 */ /* 0x000fc60000004100 */
[-C--:B------:R-:W-:Y:S02]  /*4150*/  FMUL.FTZ R40, R13, R38.reuse ;  /* 0x000000260d287220 */ /* 0x080fe40000410000 */
[C---:B------:R-:W-:Y:S02]  /*4160*/  FMUL.FTZ R38, R37.reuse, R38 ;  /* 0x0000002625267220 */ /* 0x040fe40000410000 */
[-C--:B------:R-:W-:Y:S02]  /*4170*/  FFMA.FTZ R40, R37, R11.reuse, -R40 ;  /* 0x0000000b25287223 */ /* 0x080fe40000010828 */
[----:B------:R-:W-:Y:S01]  /*4180*/  FFMA.FTZ R38, R13, R11, R38 ;  /* 0x0000000b0d267223 */ /* 0x000fe20000010026 */
[----:B------:R-:W-:Y:S02]  /*4190*/  IMAD.MOV.U32 R13, RZ, RZ, R15 ;  /* 0x000000ffff0d7224 */ /* 0x000fe400078e000f */
[----:B------:R-:W-:Y:S02]  /*41a0*/  HADD2.F32 R15, -RZ, R39.H0_H0 ;  /* 0x20000027ff0f7230 */ /* 0x000fe40000004100 */
[----:B------:R-:W-:Y:S01]  /*41b0*/  F2FP.F16.F32.PACK_AB R38, R38, R40 ;  /* 0x000000282626723e */ /* 0x000fe200000000ff */
[----:B------:R-:W-:-:S02]  /*41c0*/  HADD2.F32 R11, -RZ, R13.H1_H1 ;  /* 0x3000000dff0b7230 */ /* 0x000fc40000004100 */
[----:B------:R-:W-:-:S03]  /*41d0*/  HADD2.F32 R13, -RZ, R13.H0_H0 ;  /* 0x2000000dff0d7230 */ /* 0x000fc60000004100 */
[-C--:B------:R-:W-:Y:S02]  /*41e0*/  FMUL.FTZ R37, R11, R15.reuse ;  /* 0x0000000f0b257220 */ /* 0x080fe40000410000 */
[C---:B------:R-:W-:Y:S02]  /*41f0*/  FMUL.FTZ R15, R13.reuse, R15 ;  /* 0x0000000f0d0f7220 */ /* 0x040fe40000410000 */
[-C--:B------:R-:W-:Y:S01]  /*4200*/  FFMA.FTZ R37, R13, R36.reuse, -R37 ;  /* 0x000000240d257223 */ /* 0x080fe20000010825 */
[----:B------:R-:W-:Y:S02]  /*4210*/  HADD2.F32 R13, -RZ, R106.H0_H0 ;  /* 0x2000006aff0d7230 */ /* 0x000fe40000004100 */
[----:B------:R-:W-:Y:S01]  /*4220*/  FFMA.FTZ R15, R11, R36, R15 ;  /* 0x000000240b0f7223 */ /* 0x000fe2000001000f */
[--C-:B------:R-:W-:Y:S02]  /*4230*/  HADD2.F32 R11, -RZ, R12.reuse.H0_H0 ;  /* 0x2000000cff0b7230 */ /* 0x100fe40000004100 */
[----:B------:R-:W-:-:S02]  /*4240*/  HADD2.F32 R12, -RZ, R12.H1_H1 ;  /* 0x3000000cff0c7230 */ /* 0x000fc40000004100 */
[--C-:B------:R-:W-:Y:S01]  /*4250*/  HADD2.F32 R36, -RZ, R105.reuse.H0_H0 ;  /* 0x20000069ff247230 */ /* 0x100fe20000004100 */
[----:B------:R-:W-:Y:S01]  /*4260*/  F2FP.F16.F32.PACK_AB R15, R15, R37 ;  /* 0x000000250f0f723e */ /* 0x000fe200000000ff */
[----:B------:R-:W-:Y:S02]  /*4270*/  HADD2.F32 R106, -RZ, R106.H1_H1 ;  /* 0x3000006aff6a7230 */ /* 0x000fe40000004100 */
[CC--:B------:R-:W-:Y:S01]  /*4280*/  FMUL.FTZ R39, R12.reuse, R13.reuse ;  /* 0x0000000d0c277220 */ /* 0x0c0fe20000410000 */
[C---:B------:R-:W-:Y:S01]  /*4290*/  FMUL.FTZ R13, R11.reuse, R13 ;  /* 0x0000000d0b0d7220 */ /* 0x040fe20000410000 */
[----:B------:R-:W-:Y:S02]  /*42a0*/  HADD2.F32 R105, -RZ, R105.H1_H1 ;  /* 0x30000069ff697230 */ /* 0x000fe40000004100 */
[-C--:B------:R-:W-:Y:S01]  /*42b0*/  FFMA.FTZ R39, R11, R36.reuse, -R39 ;  /* 0x000000240b277223 */ /* 0x080fe20000010827 */
[--C-:B------:R-:W-:Y:S02]  /*42c0*/  HADD2.F32 R11, -RZ, R14.reuse.H0_H0 ;  /* 0x2000000eff0b7230 */ /* 0x100fe40000004100 */
[----:B------:R-:W-:Y:S01]  /*42d0*/  FFMA.FTZ R13, R12, R36, R13 ;  /* 0x000000240c0d7223 */ /* 0x000fe2000001000d */
[----:B------:R-:W-:-:S04]  /*42e0*/  HADD2.F32 R14, -RZ, R14.H1_H1 ;  /* 0x3000000eff0e7230 */ /* 0x000fc80000004100 */
[----:B------:R-:W-:Y:S01]  /*42f0*/  F2FP.F16.F32.PACK_AB R39, R13, R39 ;  /* 0x000000270d27723e */ /* 0x000fe200000000ff */
[CC--:B------:R-:W-:Y:S01]  /*4300*/  FMUL.FTZ R12, R14.reuse, R106.reuse ;  /* 0x0000006a0e0c7220 */ /* 0x0c0fe20000410000 */
[C---:B------:R-:W-:Y:S01]  /*4310*/  FMUL.FTZ R106, R11.reuse, R106 ;  /* 0x0000006a0b6a7220 */ /* 0x040fe20000410000 */
[----:B------:R-:W-:Y:S02]  /*4320*/  IMAD.MOV.U32 R13, RZ, RZ, R38 ;  /* 0x000000ffff0d7224 */ /* 0x000fe400078e0026 */
[-C--:B------:R-:W-:Y:S01]  /*4330*/  FFMA.FTZ R12, R11, R105.reuse, -R12 ;  /* 0x000000690b0c7223 */ /* 0x080fe2000001080c */
[----:B------:R-:W-:-:S05]  /*4340*/  FFMA.FTZ R105, R14, R105, R106 ;  /* 0x000000690e697223 */ /* 0x000fca000001006a */
[----:B------:R-:W-:Y:S02]  /*4350*/  F2FP.F16.F32.PACK_AB R14, R105, R12 ;  /* 0x0000000c690e723e */ /* 0x000fe400000000ff */
[----:B------:R-:W-:-:S07]  /*4360*/  MOV R12, R39 ;  /* 0x00000027000c7202 */ /* 0x000fce0000000f00 */
.L_x_432:
[----:B------:R-:W-:Y:S05]  /*4370*/  BSYNC B2 ;  /* 0x0000000000027941 */ /* 0x000fea0003800000 */
.L_x_431:
[----:B------:R-:W3:Y:S01]  /*4380*/  LDL R11, [R1+0x2c] ;  /* 0x00002c00010b7983 */ /* 0x000ee20000100800 */
[----:B--2---:R-:W-:-:S04]  /*4390*/  LEA R36, P3, R23, R56, 0x1 ;  /* 0x0000003817247211 */ /* 0x004fc800078608ff */
[----:B---3--:R-:W-:-:S05]  /*43a0*/  LEA.HI.X R37, R23, R57, R11, 0x1, P3 ;  /* 0x0000003917257211 */ /* 0x008fca00018f0c0b */
[----:B------:R1:W-:Y:S04]  /*43b0*/  ST.E.128 desc[UR42][R36.64], R12 ;  /* 0x0000000c24007985 */ /* 0x0003e8000c101d2a */
.L_x_430:
[----:B------:R-:W-:Y:S05]  /*43c0*/  BSYNC B1 ;  /* 0x0000000000017941 */ /* 0x000fea0003800000 */
.L_x_429:
[----:B------:R-:W-:Y:S01]  /*43d0*/  LOP3.LUT P3, RZ, R20, 0x10, RZ, 0xc0, !PT ;  /* 0x0000001014ff7812 */ /* 0x000fe2000786c0ff */
[----:B------:R-:W-:-:S12]  /*43e0*/  BSSY B1, `(.L_x_433) ;  /* 0x0000038000017945 */ /* 0x000fd80003800000 */
[----:B------:R-:W-:Y:S05]  /*43f0*/  @!P3 BRA `(.L_x_434) ;  /* 0x0000000000d8b947 */ /* 0x000fea0003800000 */
[----:B-1-34-:R-:W3:Y:S04]  /*4400*/  LDL R12, [R1+0x28] ;  /* 0x00002800010c7983 */ /* 0x01aee80000100800 */
[----:B------:R-:W4:Y:S01]  /*4410*/  LDL R11, [R1+0x48] ;  /* 0x00004800010b7983 */ /* 0x000f220000100800 */
[C---:B--2---:R-:W-:Y:S01]  /*4420*/  LEA R36, P3, R22.reuse, R56, 0x1 ;  /* 0x0000003816247211 */ /* 0x044fe200078608ff */
[----:B------:R-:W-:Y:S03]  /*4430*/  BSSY B2, `(.L_x_435) ;  /* 0x0000031000027945 */ /* 0x000fe60003800000 */
[----:B---3--:R-:W-:Y:S02]  /*4440*/  LEA.HI.X R37, R22, R57, R12, 0x1, P3 ;  /* 0x0000003916257211 */ /* 0x008fe400018f0c0c */
[----:B------:R1:W2:Y:S01]  /*4450*/  LDS.128 R12, [R55+0x19000] ;  /* 0x01900000370c7984 */ /* 0x0002a20000000c00 */
[----:B----4-:R-:W-:-:S13]  /*4460*/  ISETP.GE.AND P3, PT, R11, R96, PT ;  /* 0x000000600b00720c */ /* 0x010fda0003f66270 */
[----:B-1----:R-:W-:Y:S05]  /*4470*/  @P3 BRA `(.L_x_436) ;  /* 0x0000000000b03947 */ /* 0x002fea0003800000 */
[----:B------:R-:W-:Y:S01]  /*4480*/  SHF.R.U64 R38, R34, 0x10, R35 ;  /* 0x0000001022267819 */ /* 0x000fe20000001223 */
[----:B--2---:R-:W-:Y:S01]  /*4490*/  IMAD.MOV.U32 R34, RZ, RZ, R13 ;  /* 0x000000ffff227224 */ /* 0x004fe200078e000d */
[----:B------:R-:W-:Y:S02]  /*44a0*/  SHF.R.U64 R13, R32, 0x10, R33 ;  /* 0x00000010200d7819 */ /* 0x000fe40000001221 */
[----:B------:R-:W-:Y:S01]  /*44b0*/  SHF.R.U32.HI R35, RZ, 0x10, R35 ;  /* 0x00000010ff237819 */ /* 0x000fe20000011623 */
[----:B------:R-:W-:Y:S01]  /*44c0*/  HADD2.F32 R38, -RZ, R38.H0_H0 ;  /* 0x20000026ff267230 */ /* 0x000fe20000004100 */
[----:B------:R-:W-:Y:S01]  /*44d0*/  SHF.R.U32.HI R33, RZ, 0x10, R33 ;  /* 0x00000010ff217819 */ /* 0x000fe20000011621 */
[--C-:B------:R-:W-:Y:S02]  /*44e0*/  HADD2.F32 R11, -RZ, R34.reuse.H1_H1 ;  /* 0x30000022ff0b7230 */ /* 0x100fe40000004100 */
[----:B------:R-:W-:Y:S02]  /*44f0*/  HADD2.F32 R32, -RZ, R34.H0_H0 ;  /* 0x20000022ff207230 */ /* 0x000fe40000004100 */
[----:B------:R-:W-:-:S02]  /*4500*/  HADD2.F32 R13, -RZ, R13.H0_H0 ;  /* 0x2000000dff0d7230 */ /* 0x000fc40000004100 */
[CC--:B------:R-:W-:Y:S01]  /*4510*/  FMUL.FTZ R34, R11.reuse, R38.reuse ;  /* 0x000000260b227220 */ /* 0x0c0fe20000410000 */
[----:B------:R-:W-:Y:S02]  /*4520*/  HADD2.F32 R35, -RZ, R35.H0_H0 ;  /* 0x20000023ff237230 */ /* 0x000fe40000004100 */
[C---:B------:R-:W-:Y:S01]  /*4530*/  FMUL.FTZ R38, R32.reuse, R38 ;  /* 0x0000002620267220 */ /* 0x040fe20000410000 */
[----:B------:R-:W-:Y:S02]  /*4540*/  HADD2.F32 R33, -RZ, R33.H0_H0 ;  /* 0x20000021ff217230 */ /* 0x000fe40000004100 */
[-C--:B------:R-:W-:Y:S01]  /*4550*/  FFMA.FTZ R34, R32, R13.reuse, -R34 ;  /* 0x0000000d20227223 */ /* 0x080fe20000010822 */
[----:B------:R-:W-:Y:S02]  /*4560*/  IMAD.MOV.U32 R32, RZ, RZ, R12 ;  /* 0x000000ffff207224 */ /* 0x000fe400078e000c */
[----:B------:R-:W-:Y:S01]  /*4570*/  FFMA.FTZ R11, R11, R13, R38 ;  /* 0x0000000d0b0b7223 */ /* 0x000fe20000010026 */
[----:B------:R-:W-:-:S02]  /*4580*/  HADD2.F32 R13, -RZ, R15.H1_H1 ;  /* 0x3000000fff0d7230 */ /* 0x000fc40000004100 */
[----:B------:R-:W-:Y:S02]  /*4590*/  HADD2.F32 R12, -RZ, R15.H0_H0 ;  /* 0x2000000fff0c7230 */ /* 0x000fe40000004100 */
[----:B------:R-:W-:Y:S01]  /*45a0*/  F2FP.F16.F32.PACK_AB R11, R11, R34 ;  /* 0x000000220b0b723e */ /* 0x000fe200000000ff */
[CC--:B------:R-:W-:Y:S02]  /*45b0*/  FMUL.FTZ R15, R13.reuse, R35.reuse ;  /* 0x000000230d0f7220 */ /* 0x0c0fe40000410000 */
[C---:B------:R-:W-:Y:S01]  /*45c0*/  FMUL.FTZ R38, R12.reuse, R35 ;  /* 0x000000230c267220 */ /* 0x040fe20000410000 */
[----:B------:R-:W-:Y:S02]  /*45d0*/  HADD2.F32 R35, -RZ, R104.H0_H0 ;  /* 0x20000068ff237230 */ /* 0x000fe40000004100 */
[-C--:B------:R-:W-:Y:S01]  /*45e0*/  FFMA.FTZ R12, R12, R33.reuse, -R15 ;  /* 0x000000210c0c7223 */ /* 0x080fe2000001080f */
[--C-:B------:R-:W-:Y:S02]  /*45f0*/  HADD2.F32 R15, -RZ, R32.reuse.H0_H0 ;  /* 0x20000020ff0f7230 */ /* 0x100fe40000004100 */
[----:B------:R-:W-:Y:S01]  /*4600*/  FFMA.FTZ R13, R13, R33, R38 ;  /* 0x000000210d0d7223 */ /* 0x000fe20000010026 */
[----:B------:R-:W-:-:S02]  /*4610*/  HADD2.F32 R32, -RZ, R32.H1_H1 ;  /* 0x30000020ff207230 */ /* 0x000fc40000004100 */
[--C-:B------:R-:W-:Y:S02]  /*4620*/  HADD2.F32 R33, -RZ, R103.reuse.H0_H0 ;  /* 0x20000067ff217230 */ /* 0x100fe40000004100 */
[----:B------:R-:W-:Y:S02]  /*4630*/  HADD2.F32 R104, -RZ, R104.H1_H1 ;  /* 0x30000068ff687230 */ /* 0x000fe40000004100 */
[CC--:B------:R-:W-:Y:S01]  /*4640*/  FMUL.FTZ R38, R32.reuse, R35.reuse ;  /* 0x0000002320267220 */ /* 0x0c0fe20000410000 */
[C---:B------:R-:W-:Y:S01]  /*4650*/  FMUL.FTZ R35, R15.reuse, R35 ;  /* 0x000000230f237220 */ /* 0x040fe20000410000 */
[----:B------:R-:W-:Y:S02]  /*4660*/  HADD2.F32 R103, -RZ, R103.H1_H1 ;  /* 0x30000067ff677230 */ /* 0x000fe40000004100 */
[-C--:B------:R-:W-:Y:S01]  /*4670*/  FFMA.FTZ R15, R15, R33.reuse, -R38 ;  /* 0x000000210f0f7223 */ /* 0x080fe20000010826 */
[----:B------:R-:W-:Y:S01]  /*4680*/  FFMA.FTZ R32, R32, R33, R35 ;  /* 0x0000002120207223 */ /* 0x000fe20000010023 */
[----:B------:R-:W-:-:S02]  /*4690*/  HADD2.F32 R33, -RZ, R14.H0_H0 ;  /* 0x2000000eff217230 */ /* 0x000fc40000004100 */
[----:B------:R-:W-:-:S03]  /*46a0*/  HADD2.F32 R14, -RZ, R14.H1_H1 ;  /* 0x3000000eff0e7230 */ /* 0x000fc60000004100 */
[CC--:B------:R-:W-:Y:S02]  /*46b0*/  FMUL.FTZ R35, R33.reuse, R104.reuse ;  /* 0x0000006821237220 */ /* 0x0c0fe40000410000 */
[C---:B------:R-:W-:Y:S02]  /*46c0*/  FMUL.FTZ R38, R14.reuse, R104 ;  /* 0x000000680e267220 */ /* 0x040fe40000410000 */
[-C--:B------:R-:W-:Y:S02]  /*46d0*/  FFMA.FTZ R35, R14, R103.reuse, R35 ;  /* 0x000000670e237223 */ /* 0x080fe40000010023 */
[----:B------:R-:W-:Y:S01]  /*46e0*/  FFMA.FTZ R38, R33, R103, -R38 ;  /* 0x0000006721267223 */ /* 0x000fe20000010826 */
[----:B------:R-:W-:Y:S01]  /*46f0*/  F2FP.F16.F32.PACK_AB R33, R13, R12 ;  /* 0x0000000c0d21723e */ /* 0x000fe200000000ff */
[----:B------:R-:W-:Y:S01]  /*4700*/  IMAD.MOV.U32 R13, RZ, RZ, R11 ;  /* 0x000000ffff0d7224 */ /* 0x000fe200078e000b */
[----:B------:R-:W-:Y:S02]  /*4710*/  F2FP.F16.F32.PACK_AB R12, R32, R15 ;  /* 0x0000000f200c723e */ /* 0x000fe400000000ff */
[----:B------:R-:W-:-:S02]  /*4720*/  F2FP.F16.F32.PACK_AB R14, R35, R38 ;  /* 0x00000026230e723e */ /* 0x000fc400000000ff */
[----:B------:R-:W-:-:S07]  /*4730*/  MOV R15, R33 ;  /* 0x00000021000f7202 */ /* 0x000fce0000000f00 */
.L_x_436:
[----:B------:R-:W-:Y:S05]  /*4740*/  BSYNC B2 ;  /* 0x0000000000027941 */ /* 0x000fea0003800000 */
.L_x_435:
[----:B--2---:R1:W-:Y:S02]  /*4750*/  ST.E.128 desc[UR42][R36.64], R12 ;  /* 0x0000000c24007985 */ /* 0x0043e4000c101d2a */
.L_x_434:
[----:B------:R-:W-:Y:S05]  /*4760*/  BSYNC B1 ;  /* 0x0000000000017941 */ /* 0x000fea0003800000 */
.L_x_433:
[----:B------:R-:W-:-:S13]  /*4770*/  LOP3.LUT P3, RZ, R20, 0x20, RZ, 0xc0, !PT ;  /* 0x0000002014ff7812 */ /* 0x000fda000786c0ff */
        /* <DEDUP_REMOVED lines=9> */
[--C-:B------:R-:W-:Y:S02]  /*4810*/  SHF.R.U64 R11, R30, 0x10, R31.reuse ;  /* 0x000000101e0b7819 */ /* 0x100fe4000000121f */
[----:B------:R-:W-:Y:S02]  /*4820*/  SHF.R.U32.HI R36, RZ, 0x10, R31 ;  /* 0x00000010ff247819 */ /* 0x000fe4000001161f */
[--C-:B------:R-:W-:Y:S01]  /*4830*/  SHF.R.U64 R35, R28, 0x10, R29.reuse ;  /* 0x000000101c237819 */ /* 0x100fe2000000121d */
[----:B--2---:R-:W-:Y:S01]  /*4840*/  IMAD.MOV.U32 R28, RZ, RZ, R12 ;  /* 0x000000ffff1c7224 */ /* 0x004fe200078e000c */
[----:B------:R-:W-:Y:S01]  /*4850*/  SHF.R.U32.HI R34, RZ, 0x10, R29 ;  /* 0x00000010ff227819 */ /* 0x000fe2000001161d */
[----:B------:R-:W-:Y:S02]  /*4860*/  HADD2.F32 R31, -RZ, R11.H0_H0 ;  /* 0x2000000bff1f7230 */ /* 0x000fe40000004100 */
[----:B------:R-:W-:Y:S02]  /*4870*/  HADD2.F32 R36, -RZ, R36.H0_H0 ;  /* 0x20000024ff247230 */ /* 0x000fe40000004100 */
[----:B------:R-:W-:-:S02]  /*4880*/  HADD2.F32 R12, -RZ, R13.H1_H1 ;  /* 0x3000000dff0c7230 */ /* 0x000fc40000004100 */
[----:B------:R-:W-:Y:S02]  /*4890*/  HADD2.F32 R11, -RZ, R13.H0_H0 ;  /* 0x2000000dff0b7230 */ /* 0x000fe40000004100 */
[--C-:B------:R-:W-:Y:S02]  /*48a0*/  HADD2.F32 R29, -RZ, R15.reuse.H1_H1 ;  /* 0x3000000fff1d7230 */ /* 0x100fe40000004100 */
[-C--:B------:R-:W-:Y:S01]  /*48b0*/  FMUL.FTZ R38, R12, R31.reuse ;  /* 0x0000001f0c267220 */ /* 0x080fe20000410000 */
[----:B------:R-:W-:Y:S02]  /*48c0*/  HADD2.F32 R13, -RZ, R15.H0_H0 ;  /* 0x2000000fff0d7230 */ /* 0x000fe40000004100 */
[----:B------:R-:W-:Y:S01]  /*48d0*/  FMUL.FTZ R31, R11, R31 ;  /* 0x0000001f0b1f7220 */ /* 0x000fe20000410000 */
[----:B------:R-:W-:Y:S02]  /*48e0*/  HADD2.F32 R30, -RZ, R35.H0_H0 ;  /* 0x20000023ff1e7230 */ /* 0x000fe40000004100 */
[----:B------:R-:W-:Y:S01]  /*48f0*/  FMUL.FTZ R40, R29, R36 ;  /* 0x000000241d287220 */ /* 0x000fe20000410000 */
[----:B------:R-:W-:-:S02]  /*4900*/  HADD2.F32 R34, -RZ, R34.H0_H0 ;  /* 0x20000022ff227230 */ /* 0x000fc40000004100 */
[----:B------:R-:W-:Y:S01]  /*4910*/  FMUL.FTZ R36, R13, R36 ;  /* 0x000000240d247220 */ /* 0x000fe20000410000 */
[--C-:B------:R-:W-:Y:S02]  /*4920*/  HADD2.F32 R15, -RZ, R28.reuse.H1_H1 ;  /* 0x3000001cff0f7230 */ /* 0x100fe40000004100 */
[-C--:B------:R-:W-:Y:S01]  /*4930*/  FFMA.FTZ R11, R11, R30.reuse, -R38 ;  /* 0x0000001e0b0b7223 */ /* 0x080fe20000010826 */
[----:B------:R-:W-:Y:S01]  /*4940*/  FFMA.FTZ R12, R12, R30, R31 ;  /* 0x0000001e0c0c7223 */ /* 0x000fe2000001001f */
[-C--:B------:R-:W-:Y:S01]  /*4950*/  FFMA.FTZ R38, R29, R34.reuse, R36 ;  /* 0x000000221d267223 */ /* 0x080fe20000010024 */
[----:B------:R-:W-:Y:S02]  /*4960*/  HADD2.F32 R31, -RZ, R59.H0_H0 ;  /* 0x2000003bff1f7230 */ /* 0x000fe40000004100 */
[----:B------:R-:W-:Y:S01]  /*4970*/  FFMA.FTZ R13, R13, R34, -R40 ;  /* 0x000000220d0d7223 */ /* 0x000fe20000010828 */
[----:B------:R-:W-:Y:S01]  /*4980*/  HADD2.F32 R28, -RZ, R28.H0_H0 ;  /* 0x2000001cff1c7230 */ /* 0x000fe20000004100 */
[----:B------:R-:W-:Y:S01]  /*4990*/  F2FP.F16.F32.PACK_AB R11, R12, R11 ;  /* 0x0000000b0c0b723e */ /* 0x000fe200000000ff */
[----:B------:R-:W-:-:S02]  /*49a0*/  HADD2.F32 R29, -RZ, R14.H1_H1 ;  /* 0x3000000eff1d7230 */ /* 0x000fc40000004100 */
[-C--:B------:R-:W-:Y:S01]  /*49b0*/  FMUL.FTZ R35, R15, R31.reuse ;  /* 0x0000001f0f237220 */ /* 0x080fe20000410000 */
[----:B------:R-:W-:Y:S02]  /*49c0*/  HADD2.F32 R59, -RZ, R59.H1_H1 ;  /* 0x3000003bff3b7230 */ /* 0x000fe40000004100 */
[----:B------:R-:W-:Y:S01]  /*49d0*/  FMUL.FTZ R34, R28, R31 ;  /* 0x0000001f1c227220 */ /* 0x000fe20000410000 */
[----:B------:R-:W-:Y:S02]  /*49e0*/  HADD2.F32 R14, -RZ, R14.H0_H0 ;  /* 0x2000000eff0e7230 */ /* 0x000fe40000004100 */
[--C-:B------:R-:W-:Y:S02]  /*49f0*/  HADD2.F32 R30, -RZ, R58.reuse.H0_H0 ;  /* 0x2000003aff1e7230 */ /* 0x100fe40000004100 */
[-C--:B------:R-:W-:Y:S01]  /*4a00*/  FMUL.FTZ R31, R29, R59.reuse ;  /* 0x0000003b1d1f7220 */ /* 0x080fe20000410000 */
[----:B------:R-:W-:Y:S02]  /*4a10*/  HADD2.F32 R58, -RZ, R58.H1_H1 ;  /* 0x3000003aff3a7230 */ /* 0x000fe40000004100 */
[----:B------:R-:W-:Y:S01]  /*4a20*/  FMUL.FTZ R36, R14, R59 ;  /* 0x0000003b0e247220 */ /* 0x000fe20000410000 */
[-C--:B------:R-:W-:Y:S01]  /*4a30*/  FFMA.FTZ R35, R28, R30.reuse, -R35 ;  /* 0x0000001e1c237223 */ /* 0x080fe20000010823 */
[----:B------:R-:W-:Y:S01]  /*4a40*/  FFMA.FTZ R34, R15, R30, R34 ;  /* 0x0000001e0f227223 */ /* 0x000fe20000010022 */
[-C--:B------:R-:W-:Y:S01]  /*4a50*/  FFMA.FTZ R31, R14, R58.reuse, -R31 ;  /* 0x0000003a0e1f7223 */ /* 0x080fe2000001081f */
[----:B------:R-:W-:Y:S01]  /*4a60*/  FFMA.FTZ R36, R29, R58, R36 ;  /* 0x0000003a1d247223 */ /* 0x000fe20000010024 */
[----:B------:R-:W-:Y:S01]  /*4a70*/  F2FP.F16.F32.PACK_AB R15, R38, R13 ;  /* 0x0000000d260f723e */ /* 0x000fe200000000ff */
[----:B------:R-:W-:Y:S01]  /*4a80*/  IMAD.MOV.U32 R13, RZ, RZ, R11 ;  /* 0x000000ffff0d7224 */ /* 0x000fe200078e000b */
[----:B------:R-:W-:-:S02]  /*4a90*/  F2FP.F16.F32.PACK_AB R12, R34, R35 ;  /* 0x00000023220c723e */ /* 0x000fc400000000ff */
[----:B------:R-:W-:-:S07]  /*4aa0*/  F2FP.F16.F32.PACK_AB R14, R36, R31 ;  /* 0x0000001f240e723e */ /* 0x000fce00000000ff */
.L_x_438:
[----:B------:R-:W-:Y:S05]  /*4ab0*/  BSYNC B1 ;  /* 0x0000000000017941 */ /* 0x000fea0003800000 */
.L_x_437:
[----:B--2---:R1:W-:Y:S01]  /*4ac0*/  ST.E.128 desc[UR42][R32.64], R12 ;  /* 0x0000000c20007985 */ /* 0x0043e2000c101d2a */
[----:B------:R-:W-:Y:S05]  /*4ad0*/  BRA `(.L_x_416) ;  /* 0x0000002000907947 */ /* 0x000fea0003800000 */
.L_x_409:
        /* <DEDUP_REMOVED lines=15> */
[----:B------:R-:W-:Y:S01]  /*4bd0*/  IADD3 R15, P2, R64, R14, RZ ;  /* 0x0000000e400f7210 */ /* 0x000fe20007f5e0ff */
[----:B------:R-:W-:Y:S01]  /*4be0*/  ULDC.64 UR4, c[0x0][0x3e8] ;  /* 0x0000fa0000047ab9 */ /* 0x000fe20000000a00 */
[----:B------:R-:W-:Y:S02]  /*4bf0*/  CS2R R38, SRZ ;  /* 0x0000000000267805 */ /* 0x000fe4000001ff00 */
[----:B------:R-:W-:Y:S02]  /*4c00*/  CS2R R36, SRZ ;  /* 0x0000000000247805 */ /* 0x000fe4000001ff00 */
[----:B------:R-:W-:Y:S01]  /*4c10*/  CS2R R50, SRZ ;  /* 0x0000000000327805 */ /* 0x000fe2000001ff00 */
[----:B------:R-:W-:Y:S01]  /*4c20*/  IMAD.X R30, R11, 0x1, R81, P2 ;  /* 0x000000010b1e7824 */ /* 0x000fe200010e0651 */
[----:B------:R-:W-:Y:S02]  /*4c30*/  IADD3 R13, P2, R60, R12, RZ ;  /* 0x0000000c3c0d7210 */ /* 0x000fe40007f5e0ff */
[----:B------:R-:W-:-:S03]  /*4c40*/  CS2R R48, SRZ ;  /* 0x0000000000307805 */ /* 0x000fc6000001ff00 */
        /* <DEDUP_REMOVED lines=8> */
[----:B------:R-:W-:Y:S02]  /*4cd0*/  CS2R R32, SRZ ;  /* 0x0000000000207805 */ /* 0x000fe4000001ff00 */
[----:B------:R-:W-:Y:S02]  /*4ce0*/  CS2R R46, SRZ ;  /* 0x00000000002e7805 */ /* 0x000fe4000001ff00 */
[----:B------:R-:W-:-:S05]  /*4cf0*/  CS2R R44, SRZ ;  /* 0x00000000002c7805 */ /* 0x000fca000001ff00 */
[----:B------:R0:W5:Y:S04]  /*4d00*/  @!P2 LDG.E.128 R36, desc[UR42][R14.64] ;  /* 0x0000002a0e24a981 */ /* 0x000168000c1e1d00 */
[----:B------:R0:W5:Y:S01]  /*4d10*/  @!P2 LDG.E.128 R48, desc[UR42][R12.64] ;  /* 0x0000002a0c30a981 */ /* 0x000162000c1e1d00 */
[----:B------:R-:W-:Y:S02]  /*4d20*/  ISETP.GE.AND P2, PT, R3, R96, PT ;  /* 0x000000600300720c */ /* 0x000fe40003f46270 */
[----:B------:R-:W-:Y:S02]  /*4d30*/  CS2R R30, SRZ ;  /* 0x00000000001e7805 */ /* 0x000fe4000001ff00 */
[----:B------:R-:W-:Y:S02]  /*4d40*/  CS2R R28, SRZ ;  /* 0x00000000001c7805 */ /* 0x000fe4000001ff00 */
[----:B------:R-:W-:-:S02]  /*4d50*/  CS2R R42, SRZ ;  /* 0x00000000002a7805 */ /* 0x000fc4000001ff00 */
[----:B------:R-:W-:-:S05]  /*4d60*/  CS2R R40, SRZ ;  /* 0x0000000000287805 */ /* 0x000fca000001ff00 */
[----:B------:R0:W5:Y:S04]  /*4d70*/  @!P2 LDG.E.128 R32, desc[UR42][R14.64+0x20] ;  /* 0x0000202a0e20a981 */ /* 0x000168000c1e1d00 */
[----:B------:R0:W5:Y:S01]  /*4d80*/  @!P2 LDG.E.128 R44, desc[UR42][R12.64+0x20] ;  /* 0x0000202a0c2ca981 */ /* 0x000162000c1e1d00 */
[----:B------:R-:W-:-:S13]  /*4d90*/  ISETP.GE.AND P2, PT, R4, R96, PT ;  /* 0x000000600400720c */ /* 0x000fda0003f46270 */
[----:B------:R0:W5:Y:S04]  /*4da0*/  @!P2 LDG.E.128 R28, desc[UR42][R14.64+0x40] ;  /* 0x0000402a0e1ca981 */ /* 0x000168000c1e1d00 */
[----:B------:R0:W5:Y:S02]  /*4db0*/  @!P2 LDG.E.128 R40, desc[UR42][R12.64+0x40] ;  /* 0x0000402a0c28a981 */ /* 0x000164000c1e1d00 */
.L_x_440:
[----:B------:R-:W-:Y:S05]  /*4dc0*/  BSYNC B1 ;  /* 0x0000000000017941 */ /* 0x000fea0003800000 */
.L_x_439:
[----:B0----5:R-:W-:Y:S01]  /*4dd0*/  IMAD.MOV.U32 R12, RZ, RZ, R31 ;  /* 0x000000ffff0c7224 */ /* 0x021fe200078e001f */
[----:B------:R-:W-:Y:S01]  /*4de0*/  MOV R11, R30 ;  /* 0x0000001e000b7202 */ /* 0x000fe20000000f00 */
[----:B------:R-:W-:-:S03]  /*4df0*/  UISETP.NE.AND UP0, UPT, UR39, 0x3, UPT ;  /* 0x000000032700788c */ /* 0x000fc6000bf05270 */
[----:B------:R-:W-:Y:S01]  /*4e00*/  PRMT R110, R11, 0x5410, R12 ;  /* 0x000054100b6e7816 */ /* 0x000fe2000000000c */
[----:B------:R-:W-:Y:S02]  /*4e10*/  IMAD.MOV.U32 R12, RZ, RZ, R28 ;  /* 0x000000ffff0c7224 */ /* 0x000fe400078e001c */
[----:B------:R-:W-:Y:S01]  /*4e20*/  IMAD.MOV.U32 R11, RZ, RZ, R29 ;  /* 0x000000ffff0b7224 */ /* 0x000fe200078e001d */
[----:B------:R-:W-:-:S04]  /*4e30*/  PLOP3.LUT P2, PT, PT, PT, UP0, 0x80, 0x0 ;  /* 0x000000000000781c */ /* 0x000fc80003f4f008 */
[----:B------:R-:W-:Y:S01]  /*4e40*/  PRMT R111, R12, 0x5410, R11 ;  /* 0x000054100c6f7816 */ /* 0x000fe2000000000b */
[----:B------:R-:W-:Y:S01]  /*4e50*/  IMAD.MOV.U32 R12, RZ, RZ, R34 ;  /* 0x000000ffff0c7224 */ /* 0x000fe200078e0022 */
[----:B------:R-:W-:-:S04]  /*4e60*/  MOV R11, R35 ;  /* 0x00000023000b7202 */ /* 0x000fc80000000f00 */
[----:B------:R-:W-:Y:S01]  /*4e70*/  PRMT R114, R114, 0x5410, R12 ;  /* 0x0000541072727816 */ /* 0x000fe2000000000c */
[----:B------:R-:W-:Y:S01]  /*4e80*/  IMAD.MOV.U32 R12, RZ, RZ, R32 ;  /* 0x000000ffff0c7224 */ /* 0x000fe200078e0020 */
[----:B------:R-:W-:Y:S01]  /*4e90*/  PRMT R116, R11, 0x7610, R116 ;  /* 0x000076100b747816 */ /* 0x000fe20000000074 */
[----:B------:R-:W-:-:S03]  /*4ea0*/  IMAD.MOV.U32 R11, RZ, RZ, R33 ;  /* 0x000000ffff0b7224 */ /* 0x000fc600078e0021 */
[----:B------:R-:W-:Y:S01]  /*4eb0*/  PRMT R115, R12, 0x7610, R115 ;  /* 0x000076100c737816 */ /* 0x000fe20000000073 */
[----:B------:R-:W-:Y:S01]  /*4ec0*/  IMAD.MOV.U32 R12, RZ, RZ, R39 ;  /* 0x000000ffff0c7224 */ /* 0x000fe200078e0027 */
[----:B------:R-:W-:Y:S01]  /*4ed0*/  PRMT R117, R11, 0x7610, R117 ;  /* 0x000076100b757816 */ /* 0x000fe20000000075 */
[----:B------:R-:W-:-:S05]  /*4ee0*/  IMAD.MOV.U32 R11, RZ, RZ, R38 ;  /* 0x000000ffff0b7224 */ /* 0x000fca00078e0026 */
[----:B------:R-:W-:Y:S01]  /*4ef0*/  PRMT R118, R11, 0x5410, R12 ;  /* 0x000054100b767816 */ /* 0x000fe2000000000c */
[----:B------:R-:W-:Y:S01]  /*4f00*/  IMAD.MOV.U32 R12, RZ, RZ, R37 ;  /* 0x000000ffff0c7224 */ /* 0x000fe200078e0025 */
[----:B------:R-:W-:-:S04]  /*4f10*/  MOV R11, R36 ;  /* 0x00000024000b7202 */ /* 0x000fc80000000f00 */
        /* <DEDUP_REMOVED lines=8> */
[----:B------:R-:W-:Y:S02]  /*4fa0*/  IMAD.MOV.U32 R11, RZ, RZ, R47 ;  /* 0x000000ffff0b7224 */ /* 0x000fe400078e002f */
[----:B------:R-:W-:-:S03]  /*4fb0*/  IMAD.MOV.U32 R12, RZ, RZ, R46 ;  /* 0x000000ffff0c7224 */ /* 0x000fc600078e002e */
[----:B------:R-:W-:Y:S01]  /*4fc0*/  PRMT R116, R116, 0x5410, R11 ;  /* 0x0000541074747816 */ /* 0x000fe2000000000b */
[----:B------:R-:W-:Y:S01]  /*4fd0*/  IMAD.MOV.U32 R11, RZ, RZ, R44 ;  /* 0x000000ffff0b7224 */ /* 0x000fe200078e002c */
[----:B------:R-:W-:-:S04]  /*4fe0*/  PRMT R114, R12, 0x7610, R114 ;  /* 0x000076100c727816 */ /* 0x000fc80000000072 */
        /* <DEDUP_REMOVED lines=9> */
[----:B------:R-:W-:-:S05]  /*5080*/  IMAD.MOV.U32 R11, RZ, RZ, R49 ;  /* 0x000000ffff0b7224 */ /* 0x000fca00078e0031 */
[----:B------:R-:W-:Y:S01]  /*5090*/  PRMT R107, R11, 0x7610, R107 ;  /* 0x000076100b6b7816 */ /* 0x000fe2000000006b */
[----:B------:R-:W-:Y:S06]  /*50a0*/  @!P2 BRA `(.L_x_441) ;  /* 0x000000000004a947 */ /* 0x000fec0003800000 */
[----:B------:R-:W-:Y:S01]  /*50b0*/  BPT.TRAP 0x1 ;  /* 0x000000040000795c */ /* 0x000fe20000300000 */
.L_x_441:
[----:B------:R-:W-:Y:S01]  /*50c0*/  IMAD R53, R18, 0x8, R2 ;  /* 0x0000000812357824 */ /* 0x000fe200078e0202 */
[----:B------:R-:W-:Y:S01]  /*50d0*/  SHF.L.U32 R80, R140, 0x1f, RZ ;  /* 0x0000001f8c507819 */ /* 0x000fe200000006ff */
[----:B------:R-:W-:Y:S03]  /*50e0*/  BSSY B1, `(.L_x_442) ;  /* 0x0000003000017945 */ /* 0x000fe60003800000 */
[----:B------:R-:W0:Y:S02]  /*50f0*/  SYNCS.PHASECHK.TRANS64.TRYWAIT P4, [R53+URZ+0x2d890], R80 ;  /* 0x02d89050350075a7 */ /* 0x000e24000808017f */
[----:B0-----:R-:W-:Y:S05]  /*5100*/  @!P4 BRA `(.L_x_443) ;  /* 0x0000016800ccc947 */ /* 0x001fea0003800000 */
.L_x_677:
[----:B------:R-:W-:Y:S05]  /*5110*/  BSYNC B1 ;  /* 0x0000000000017941 */ /* 0x000fea0003800000 */
.L_x_442:
[----:B------:R-:W-:-:S03]  /*5120*/  UMOV UR4, 0xffffffff ;  /* 0xffffffff00047882 */ /* 0x000fc60000000000 */
[----:B------:R-:W-:Y:S05]  /*5130*/  BRA.DIV UR4, `(.L_x_444) ;  /* 0x0000016a04d47947 */ /* 0x000fea000b800000 */
[----:B------:R1:W2:Y:S04]  /*5140*/  SHFL.IDX PT, R85, R57, RZ, 0x1e1f ;  /* 0x001e1fff39557589 */ /* 0x0002a800000e0000 */
[----:B------:R1:W3:Y:S02]  /*5150*/  SHFL.IDX PT, R84, R56, RZ, 0x1e1f ;  /* 0x001e1fff38547589 */ /* 0x0002e400000e0000 */
.L_x_681:
[----:B------:R-:W-:Y:S05]  /*5160*/  @P3 BRA `(.L_x_416) ;  /* 0x0000001800ec3947 */ /* 0x000fea0003800000 */
[----:B------:R-:W4:Y:S01]  /*5170*/  LDC R11, c[0x0][0x2f4] ;  /* 0x0000bd00ff0b7b82 */ /* 0x000f220000000800 */
[----:B------:R-:W-:Y:S01]  /*5180*/  ISETP.NE.AND P3, PT, R21, RZ, PT ;  /* 0x000000ff1500720c */ /* 0x000fe20003f65270 */
[----:B------:R-:W-:Y:S01]  /*5190*/  BSSY B1, `(.L_x_445) ;  /* 0x000007a000017945 */ /* 0x000fe20003800000 */
[----:B----4-:R-:W-:-:S11]  /*51a0*/  IADD3 R103, -R98, R11, RZ ;  /* 0x0000000b62677210 */ /* 0x010fd60007ffe1ff */
[----:B------:R-:W-:Y:S05]  /*51b0*/  @!P3 BRA `(.L_x_446) ;  /* 0x0000000400dcb947 */ /* 0x000fea0003800000 */
[----:B------:R-:W-:Y:S01]  /*51c0*/  SEL R12, R98, R103, !P0 ;  /* 0x00000067620c7207 */ /* 0x000fe20004000000 */
[----:B------:R-:W-:Y:S01]  /*51d0*/  BSSY B2, `(.L_x_447) ;  /* 0x000006f000027945 */ /* 0x000fe20003800000 */
[----:B------:R-:W-:Y:S02]  /*51e0*/  ISETP.GE.AND P3, PT, R16, R96, PT ;  /* 0x000000601000720c */ /* 0x000fe40003f66270 */
[----:B------:R-:W-:-:S04]  /*51f0*/  SHF.R.S32.HI R13, RZ, 0x1f, R12 ;  /* 0x0000001fff0d7819 */ /* 0x000fc8000001140c */
[----:B------:R-:W-:-:S04]  /*5200*/  LEA.HI R13, R13, R12, RZ, 0x4 ;  /* 0x0000000c0d0d7211 */ /* 0x000fc800078f20ff */
[----:B------:R-:W-:-:S04]  /*5210*/  SHF.R.S32.HI R13, RZ, 0x4, R13 ;  /* 0x00000004ff0d7819 */ /* 0x000fc8000001140d */
[----:B------:R-:W-:-:S04]  /*5220*/  LEA.HI.SX32 R104, R70, R13, 0x1d ;  /* 0x0000000d46687211 */ /* 0x000fc800078feaff */
[----:B------:R-:W-:-:S04]  /*5230*/  SHF.R.S32.HI R12, RZ, 0x1f, R104 ;  /* 0x0000001fff0c7819 */ /* 0x000fc80000011468 */
[----:B------:R-:W-:Y:S01]  /*5240*/  LEA.HI R12, R12, R104, RZ, 0x2 ;  /* 0x000000680c0c7211 */ /* 0x000fe200078f10ff */
[----:B------:R-:W-:-:S04]  /*5250*/  IMAD.SHL.U32 R104, R104, 0x8, RZ ;  /* 0x0000000868687824 */ /* 0x000fc800078e00ff */
[----:B------:R-:W-:Y:S01]  /*5260*/  IMAD.SHL.U32 R12, R12, 0x400, RZ ;  /* 0x000004000c0c7824 */ /* 0x000fe200078e00ff */
[----:B------:R-:W-:-:S04]  /*5270*/  LOP3.LUT R13, R143, 0x18, R104, 0xf8, !PT ;  /* 0x000000188f0d7812 */ /* 0x000fc800078ef868 */
[----:B------:R-:W-:Y:S02]  /*5280*/  LOP3.LUT R13, R13, R144, RZ, 0x3c, !PT ;  /* 0x000000900d0d7212 */ /* 0x000fe400078e3cff */
[----:B------:R-:W-:-:S04]  /*5290*/  LOP3.LUT R12, R12, 0x7ffff000, RZ, 0xc0, !PT ;  /* 0x7ffff0000c0c7812 */ /* 0x000fc800078ec0ff */
[----:B------:R-:W-:-:S05]  /*52a0*/  IADD3 R12, R13, R12, R153 ;  /* 0x0000000c0d0c7210 */ /* 0x000fca0007ffe099 */
[C---:B-1----:R-:W-:Y:S02]  /*52b0*/  IMAD R56, R18.reuse, 0x3000, R12 ;  /* 0x0000300012387824 */ /* 0x042fe400078e020c */
[----:B------:R-:W-:Y:S02]  /*52c0*/  IMAD R12, R18, 0x3000, R94 ;  /* 0x00003000120c7824 */ /* 0x000fe400078e025e */
[--C-:B------:R-:W-:Y:S02]  /*52d0*/  IMAD R56, R56, 0x2, R2.reuse ;  /* 0x0000000238387824 */ /* 0x100fe400078e0202 */
[----:B------:R-:W-:-:S04]  /*52e0*/  IMAD R12, R12, 0x2, R2 ;  /* 0x000000020c0c7824 */ /* 0x000fc800078e0202 */
[----:B------:R-:W1:Y:S04]  /*52f0*/  LDS.128 R56, [R56+0x15400] ;  /* 0x0154000038387984 */ /* 0x000e680000000c00 */
[----:B------:R-:W4:Y:S01]  /*5300*/  LDS.128 R12, [R12+0x15400] ;  /* 0x015400000c0c7984 */ /* 0x000f220000000c00 */
[----:B------:R-:W-:Y:S05]  /*5310*/  @P3 BRA `(.L_x_448) ;  /* 0x0000000400683947 */ /* 0x000fea0003800000 */
[----:B-1----:R-:W-:Y:S01]  /*5320*/  MOV R106, R57 ;  /* 0x00000039006a7202 */ /* 0x002fe20000000f00 */
[----:B----4-:R-:W-:Y:S01]  /*5330*/  IMAD.MOV.U32 R105, RZ, RZ, R13 ;  /* 0x000000ffff697224 */ /* 0x010fe200078e000d */
[--C-:B------:R-:W-:Y:S01]  /*5340*/  SHF.R.U64 R36, R36, 0x10, R37.reuse ;  /* 0x0000001024247819 */ /* 0x100fe20000001225 */
[----:B------:R-:W-:Y:S01]  /*5350*/  HADD2.F32 R107, -RZ, R107.H0_H0 ;  /* 0x2000006bff6b7230 */ /* 0x000fe20000004100 */
[----:B------:R-:W-:Y:S01]  /*5360*/  SHF.R.U32.HI R37, RZ, 0x10, R37 ;  /* 0x00000010ff257819 */ /* 0x000fe20000011625 */
[----:B------:R-:W-:Y:S01]  /*5370*/  HADD2.F32 R13, -RZ, R106.H0_H0 ;  /* 0x2000006aff0d7230 */ /* 0x000fe20000004100 */
[----:B------:R-:W-:Y:S01]  /*5380*/  SHF.R.U64 R38, R38, 0x10, R39 ;  /* 0x0000001026267819 */ /* 0x000fe20000001227 */
[----:B------:R-:W-:Y:S02]  /*5390*/  HADD2.F32 R109, -RZ, R105.H0_H0 ;  /* 0x20000069ff6d7230 */ /* 0x000fe40000004100 */
[----:B------:R-:W-:Y:S02]  /*53a0*/  HADD2.F32 R108, -RZ, R108.H0_H0 ;  /* 0x2000006cff6c7230 */ /* 0x000fe40000004100 */
[----:B------:R-:W-:Y:S01]  /*53b0*/  FMUL.FTZ R57, R13, R107 ;  /* 0x0000006b0d397220 */ /* 0x000fe20000410000 */
[----:B------:R-:W-:-:S02]  /*53c0*/  HADD2.F32 R106, -RZ, R106.H1_H1 ;  /* 0x3000006aff6a7230 */ /* 0x000fc40000004100 */
[C---:B------:R-:W-:Y:S01]  /*53d0*/  FMUL.FTZ R107, R109.reuse, R107 ;  /* 0x0000006b6d6b7220 */ /* 0x040fe20000410000 */
[----:B------:R-:W-:Y:S02]  /*53e0*/  HADD2.F32 R37, -RZ, R37.H0_H0 ;  /* 0x20000025ff257230 */ /* 0x000fe40000004100 */
[-C--:B------:R-:W-:Y:S01]  /*53f0*/  FFMA.FTZ R57, R109, R108.reuse, -R57 ;  /* 0x0000006c6d397223 */ /* 0x080fe20000010839 */
[----:B------:R-:W-:Y:S02]  /*5400*/  HADD2.F32 R109, -RZ, R15.H0_H0 ;  /* 0x2000000fff6d7230 */ /* 0x000fe40000004100 */
[----:B------:R-:W-:Y:S01]  /*5410*/  FFMA.FTZ R13, R13, R108, R107 ;  /* 0x0000006c0d0d7223 */ /* 0x000fe2000001006b */
[--C-:B------:R-:W-:Y:S01]  /*5420*/  SHF.R.U32.HI R107, RZ, 0x10, R49.reuse ;  /* 0x00000010ff6b7819 */ /* 0x100fe20000011631 */
[----:B------:R-:W-:Y:S01]  /*5430*/  HADD2.F32 R108, -RZ, R118.H1_H1 ;  /* 0x30000076ff6c7230 */ /* 0x000fe20000004100 */
[----:B------:R-:W-:Y:S01]  /*5440*/  SHF.R.U64 R49, R48, 0x10, R49 ;  /* 0x0000001030317819 */ /* 0x000fe20000001231 */
[----:B------:R-:W-:-:S02]  /*5450*/  HADD2.F32 R48, -RZ, R105.H1_H1 ;  /* 0x30000069ff307230 */ /* 0x000fc40000004100 */
[----:B------:R-:W-:Y:S02]  /*5460*/  HADD2.F32 R107, -RZ, R107.H0_H0 ;  /* 0x2000006bff6b7230 */ /* 0x000fe40000004100 */
[----:B------:R-:W-:Y:S02]  /*5470*/  HADD2.F32 R15, -RZ, R15.H1_H1 ;  /* 0x3000000fff0f7230 */ /* 0x000fe40000004100 */
[----:B------:R-:W-:Y:S02]  /*5480*/  HADD2.F32 R49, -RZ, R49.H0_H0 ;  /* 0x20000031ff317230 */ /* 0x000fe40000004100 */
[-C--:B------:R-:W-:Y:S01]  /*5490*/  FMUL.FTZ R105, R106, R107.reuse ;  /* 0x0000006b6a697220 */ /* 0x080fe20000410000 */
[C---:B------:R-:W-:Y:S01]  /*54a0*/  FMUL.FTZ R107, R48.reuse, R107 ;  /* 0x0000006b306b7220 */ /* 0x040fe20000410000 */
[----:B------:R-:W-:Y:S02]  /*54b0*/  HADD2.F32 R36, -RZ, R36.H0_H0 ;  /* 0x20000024ff247230 */ /* 0x000fe40000004100 */
[----:B------:R-:W-:Y:S01]  /*54c0*/  FFMA.FTZ R48, R48, R37, -R105 ;  /* 0x0000002530307223 */ /* 0x000fe20000010869 */
[----:B------:R-:W-:-:S02]  /*54d0*/  IMAD.MOV.U32 R105, RZ, RZ, R59 ;  /* 0x000000ffff697224 */ /* 0x000fc400078e003b */
[----:B------:R-:W-:Y:S01]  /*54e0*/  FFMA.FTZ R37, R106, R37, R107 ;  /* 0x000000256a257223 */ /* 0x000fe2000001006b */
[----:B------:R-:W-:Y:S02]  /*54f0*/  HADD2.F32 R106, -RZ, R120.H0_H0 ;  /* 0x20000078ff6a7230 */ /* 0x000fe40000004100 */
[----:B------:R-:W-:Y:S01]  /*5500*/  HADD2.F32 R38, -RZ, R38.H0_H0 ;  /* 0x20000026ff267230 */ /* 0x000fe20000004100 */
[----:B------:R-:W-:Y:S01]  /*5510*/  F2FP.F16.F32.PACK_AB R48, R48, R57 ;  /* 0x000000393030723e */ /* 0x000fe200000000ff */
[----:B------:R-:W-:Y:S01]  /*5520*/  HADD2.F32 R107, -RZ, R105.H0_H0 ;  /* 0x20000069ff6b7230 */ /* 0x000fe20000004100 */
[----:B------:R-:W-:-:S03]  /*5530*/  F2FP.F16.F32.PACK_AB R37, R37, R13 ;  /* 0x0000000d2525723e */ /* 0x000fc600000000ff */
[----:B------:R-:W-:Y:S02]  /*5540*/  IMAD.MOV.U32 R13, RZ, RZ, R48 ;  /* 0x000000ffff0d7224 */ /* 0x000fe400078e0030 */
[-C--:B------:R-:W-:Y:S01]  /*5550*/  FMUL.FTZ R59, R107, R106.reuse ;  /* 0x0000006a6b3b7220 */ /* 0x080fe20000410000 */
[C---:B------:R-:W-:Y:S01]  /*5560*/  FMUL.FTZ R106, R109.reuse, R106 ;  /* 0x0000006a6d6a7220 */ /* 0x040fe20000410000 */
[----:B------:R-:W-:Y:S02]  /*5570*/  MOV R57, R37 ;  /* 0x0000002500397202 */ /* 0x000fe40000000f00 */
[-C--:B------:R-:W-:Y:S01]  /*5580*/  FFMA.FTZ R59, R109, R108.reuse, -R59 ;  /* 0x0000006c6d3b7223 */ /* 0x080fe2000001083b */
[----:B------:R-:W-:Y:S01]  /*5590*/  FFMA.FTZ R107, R107, R108, R106 ;  /* 0x0000006c6b6b7223 */ /* 0x000fe2000001006a */
[----:B------:R-:W-:Y:S01]  /*55a0*/  SHF.R.U32.HI R106, RZ, 0x10, R39 ;  /* 0x00000010ff6a7819 */ /* 0x000fe20000011627 */
[----:B------:R-:W-:Y:S01]  /*55b0*/  HADD2.F32 R109, -RZ, R120.H1_H1 ;  /* 0x30000078ff6d7230 */ /* 0x000fe20000004100 */
[--C-:B------:R-:W-:Y:S01]  /*55c0*/  SHF.R.U64 R39, R50, 0x10, R51.reuse ;  /* 0x0000001032277819 */ /* 0x100fe20000001233 */
[----:B------:R-:W-:Y:S01]  /*55d0*/  HADD2.F32 R50, -RZ, R105.H1_H1 ;  /* 0x30000069ff327230 */ /* 0x000fe20000004100 */
[----:B------:R-:W-:Y:S01]  /*55e0*/  SHF.R.U32.HI R51, RZ, 0x10, R51 ;  /* 0x00000010ff337819 */ /* 0x000fe20000011633 */
[----:B------:R-:W-:-:S02]  /*55f0*/  HADD2.F32 R106, -RZ, R106.H0_H0 ;  /* 0x2000006aff6a7230 */ /* 0x000fc40000004100 */
[----:B------:R-:W-:Y:S02]  /*5600*/  HADD2.F32 R39, -RZ, R39.H0_H0 ;  /* 0x20000027ff277230 */ /* 0x000fe40000004100 */
[----:B------:R-:W-:-:S05]  /*5610*/  HADD2.F32 R51, -RZ, R51.H0_H0 ;  /* 0x20000033ff337230 */ /* 0x000fca0000004100 */
[----:B------:R-:W-:-:S04]  /*5620*/  FMUL.FTZ R105, R50, R51 ;  /* 0x0000003332697220 */ /* 0x000fc80000410000 */
[C---:B------:R-:W-:Y:S01]  /*5630*/  FFMA.FTZ R105, R15.reuse, R106, -R105 ;  /* 0x0000006a0f697223 */ /* 0x040fe20000010869 */
[----:B------:R-:W-:Y:S01]  /*5640*/  FMUL.FTZ R15, R15, R51 ;  /* 0x000000330f0f7220 */ /* 0x000fe20000410000 */
[----:B------:R-:W-:-:S03]  /*5650*/  HADD2.F32 R51, -RZ, R119.H0_H0 ;  /* 0x20000077ff337230 */ /* 0x000fc60000004100 */
[----:B------:R-:W-:Y:S01]  /*5660*/  FFMA.FTZ R15, R50, R106, R15 ;  /* 0x0000006a320f7223 */ /* 0x000fe2000001000f */
[----:B------:R-:W-:Y:S01]  /*5670*/  HADD2.F32 R50, -RZ, R56.H0_H0 ;  /* 0x20000038ff327230 */ /* 0x000fe20000004100 */
[----:B------:R-:W-:Y:S01]  /*5680*/  F2FP.F16.F32.PACK_AB R59, R105, R59 ;  /* 0x0000003b693b723e */ /* 0x000fe200000000ff */
[----:B------:R-:W-:Y:S02]  /*5690*/  HADD2.F32 R106, -RZ, R12.H0_H0 ;  /* 0x2000000cff6a7230 */ /* 0x000fe40000004100 */
[----:B------:R-:W-:Y:S02]  /*56a0*/  HADD2.F32 R56, -RZ, R56.H1_H1 ;  /* 0x30000038ff387230 */ /* 0x000fe40000004100 */
[-C--:B------:R-:W-:Y:S01]  /*56b0*/  FMUL.FTZ R108, R50, R109.reuse ;  /* 0x0000006d326c7220 */ /* 0x080fe20000410000 */
[----:B------:R-:W-:Y:S02]  /*56c0*/  HADD2.F32 R12, -RZ, R12.H1_H1 ;  /* 0x3000000cff0c7230 */ /* 0x000fe40000004100 */
[C---:B------:R-:W-:Y:S01]  /*56d0*/  FMUL.FTZ R109, R106.reuse, R109 ;  /* 0x0000006d6a6d7220 */ /* 0x040fe20000410000 */
[----:B------:R-:W-:Y:S01]  /*56e0*/  F2FP.F16.F32.PACK_AB R107, R15, R107 ;  /* 0x0000006b0f6b723e */ /* 0x000fe200000000ff */
[----:B------:R-:W-:Y:S01]  /*56f0*/  FFMA.FTZ R108, R106, R51, -R108 ;  /* 0x000000336a6c7223 */ /* 0x000fe2000001086c */
[----:B------:R-:W-:-:S02]  /*5700*/  HADD2.F32 R106, -RZ, R119.H1_H1 ;  /* 0x30000077ff6a7230 */ /* 0x000fc40000004100 */
[----:B------:R-:W-:Y:S01]  /*5710*/  FFMA.FTZ R109, R50, R51, R109 ;  /* 0x00000033326d7223 */ /* 0x000fe2000001006d */
[-C--:B------:R-:W-:Y:S01]  /*5720*/  FMUL.FTZ R50, R56, R49.reuse ;  /* 0x0000003138327220 */ /* 0x080fe20000410000 */
[C---:B------:R-:W-:Y:S01]  /*5730*/  FMUL.FTZ R49, R12.reuse, R49 ;  /* 0x000000310c317220 */ /* 0x040fe20000410000 */
[----:B------:R-:W-:Y:S02]  /*5740*/  HADD2.F32 R51, -RZ, R14.H0_H0 ;  /* 0x2000000eff337230 */ /* 0x000fe40000004100 */
[-C--:B------:R-:W-:Y:S01]  /*5750*/  FFMA.FTZ R12, R12, R36.reuse, -R50 ;  /* 0x000000240c0c7223 */ /* 0x080fe20000010832 */
[----:B------:R-:W-:Y:S01]  /*5760*/  FFMA.FTZ R36, R56, R36, R49 ;  /* 0x0000002438247223 */ /* 0x000fe20000010031 */
[----:B------:R-:W-:Y:S02]  /*5770*/  HADD2.F32 R49, -RZ, R58.H0_H0 ;  /* 0x2000003aff317230 */ /* 0x000fe40000004100 */
[----:B------:R-:W-:Y:S01]  /*5780*/  HADD2.F32 R50, -RZ, R118.H0_H0 ;  /* 0x20000076ff327230 */ /* 0x000fe20000004100 */
[----:B------:R-:W-:Y:S01]  /*5790*/  F2FP.F16.F32.PACK_AB R12, R12, R108 ;  /* 0x0000006c0c0c723e */ /* 0x000fe200000000ff */
[----:B------:R-:W-:-:S02]  /*57a0*/  HADD2.F32 R58, -RZ, R58.H1_H1 ;  /* 0x3000003aff3a7230 */ /* 0x000fc40000004100 */
[-C--:B------:R-:W-:Y:S01]  /*57b0*/  FMUL.FTZ R56, R49, R106.reuse ;  /* 0x0000006a31387220 */ /* 0x080fe20000410000 */
[C---:B------:R-:W-:Y:S01]  /*57c0*/  FMUL.FTZ R106, R51.reuse, R106 ;  /* 0x0000006a336a7220 */ /* 0x040fe20000410000 */
[----:B------:R-:W-:Y:S01]  /*57d0*/  HADD2.F32 R14, -RZ, R14.H1_H1 ;  /* 0x3000000eff0e7230 */ /* 0x000fe20000004100 */
[----:B------:R-:W-:Y:S01]  /*57e0*/  F2FP.F16.F32.PACK_AB R36, R36, R109 ;  /* 0x0000006d2424723e */ /* 0x000fe200000000ff */
[-C--:B------:R-:W-:Y:S01]  /*57f0*/  FFMA.FTZ R56, R51, R50.reuse, -R56 ;  /* 0x0000003233387223 */ /* 0x080fe20000010838 */
[----:B------:R-:W-:Y:S01]  /*5800*/  FFMA.FTZ R106, R49, R50, R106 ;  /* 0x00000032316a7223 */ /* 0x000fe2000001006a */
[-C--:B------:R-:W-:Y:S01]  /*5810*/  FMUL.FTZ R49, R58, R39.reuse ;  /* 0x000000273a317220 */ /* 0x080fe20000410000 */
[C---:B------:R-:W-:Y:S01]  /*5820*/  FMUL.FTZ R39, R14.reuse, R39 ;  /* 0x000000270e277220 */ /* 0x040fe20000410000 */
[----:B------:R-:W-:Y:S02]  /*5830*/  IMAD.MOV.U32 R15, RZ, RZ, R59 ;  /* 0x000000ffff0f7224 */ /* 0x000fe400078e003b */
[-C--:B------:R-:W-:Y:S01]  /*5840*/  FFMA.FTZ R49, R14, R38.reuse, -R49 ;  /* 0x000000260e317223 */ /* 0x080fe20000010831 */
[----:B------:R-:W-:Y:S01]  /*5850*/  FFMA.FTZ R39, R58, R38, R39 ;  /* 0x000000263a277223 */ /* 0x000fe20000010027 */
[----:B------:R-:W-:-:S03]  /*5860*/  IMAD.MOV.U32 R59, RZ, RZ, R107 ;  /* 0x000000ffff3b7224 */ /* 0x000fc600078e006b */
[----:B------:R-:W-:Y:S01]  /*5870*/  F2FP.F16.F32.PACK_AB R49, R49, R56 ;  /* 0x000000383131723e */ /* 0x000fe200000000ff */
[----:B------:R-:W-:Y:S01]  /*5880*/  IMAD.MOV.U32 R56, RZ, RZ, R36 ;  /* 0x000000ffff387224 */ /* 0x000fe200078e0024 */
[----:B------:R-:W-:-:S03]  /*5890*/  F2FP.F16.F32.PACK_AB R39, R39, R106 ;  /* 0x0000006a2727723e */ /* 0x000fc600000000ff */
[----:B------:R-:W-:Y:S02]  /*58a0*/  IMAD.MOV.U32 R14, RZ, RZ, R49 ;  /* 0x000000ffff0e7224 */ /* 0x000fe400078e0031 */
[----:B------:R-:W-:-:S07]  /*58b0*/  IMAD.MOV.U32 R58, RZ, RZ, R39 ;  /* 0x000000ffff3a7224 */ /* 0x000fce00078e0027 */
.L_x_448:
[----:B------:R-:W-:Y:S05]  /*58c0*/  BSYNC B2 ;  /* 0x0000000000027941 */ /* 0x000fea0003800000 */
.L_x_447:
[----:B---3--:R-:W-:-:S04]  /*58d0*/  LEA R36, P3, R8, R84, 0x1 ;  /* 0x0000005408247211 */ /* 0x008fc800078608ff */
[----:B--2---:R-:W-:Y:S02]  /*58e0*/  LEA.HI.X R37, R8, R85, R91, 0x1, P3 ;  /* 0x0000005508257211 */ /* 0x004fe400018f0c5b */
[----:B------:R-:W-:-:S03]  /*58f0*/  ISETP.GE.AND P3, PT, R104, R11, PT ;  /* 0x0000000b6800720c */ /* 0x000fc60003f66270 */
[----:B----4-:R2:W-:Y:S10]  /*5900*/  ST.E.128 desc[UR42][R36.64], R12 ;  /* 0x0000000c24007985 */ /* 0x0105f4000c101d2a */
[----:B--2---:R-:W-:-:S05]  /*5910*/  @!P3 IMAD.WIDE R12, R104, 0x2, R84 ;  /* 0x00000002680cb825 */ /* 0x004fca00078e0254 */
[----:B-1----:R4:W-:Y:S02]  /*5920*/  @!P3 ST.E.128 desc[UR42][R12.64], R56 ;  /* 0x000000380c00b985 */ /* 0x0029e4000c101d2a */
.L_x_446:
[----:B------:R-:W-:Y:S05]  /*5930*/  BSYNC B1 ;  /* 0x0000000000017941 */ /* 0x000fea0003800000 */
.L_x_445:
[----:B------:R-:W-:Y:S01]  /*5940*/  ISETP.NE.AND P3, PT, R27, RZ, PT ;  /* 0x000000ff1b00720c */ /* 0x000fe20003f65270 */
[----:B------:R-:W-:-:S12]  /*5950*/  BSSY B1, `(.L_x_449) ;  /* 0x000007a000017945 */ /* 0x000fd80003800000 */
[----:B------:R-:W-:Y:S05]  /*5960*/  @!P3 BRA `(.L_x_450) ;  /* 0x0000000400e0b947 */ /* 0x000fea0003800000 */
[----:B------:R-:W-:Y:S01]  /*5970*/  LOP3.LUT P4, RZ, R19, 0x1, RZ, 0xc0, !PT ;  /* 0x0000000113ff7812 */ /* 0x000fe2000788c0ff */
[----:B------:R-:W-:Y:S01]  /*5980*/  BSSY B2, `(.L_x_451) ;  /* 0x0000070000027945 */ /* 0x000fe20003800000 */
[----:B------:R-:W-:Y:S02]  /*5990*/  ISETP.GE.AND P3, PT, R3, R96, PT ;  /* 0x000000600300720c */ /* 0x000fe40003f66270 */
[----:B----4-:R-:W-:-:S04]  /*59a0*/  SEL R12, R98, R103, !P4 ;  /* 0x00000067620c7207 */ /* 0x010fc80006000000 */
[----:B------:R-:W-:-:S04]  /*59b0*/  SHF.R.S32.HI R13, RZ, 0x1f, R12 ;  /* 0x0000001fff0d7819 */ /* 0x000fc8000001140c */
[----:B------:R-:W-:-:S04]  /*59c0*/  LEA.HI R13, R13, R12, RZ, 0x4 ;  /* 0x0000000c0d0d7211 */ /* 0x000fc800078f20ff */
[----:B------:R-:W-:-:S04]  /*59d0*/  SHF.R.S32.HI R13, RZ, 0x4, R13 ;  /* 0x00000004ff0d7819 */ /* 0x000fc8000001140d */
[----:B------:R-:W-:-:S04]  /*59e0*/  LEA.HI.SX32 R48, R69, R13, 0x1d ;  /* 0x0000000d45307211 */ /* 0x000fc800078feaff */
[----:B------:R-:W-:-:S04]  /*59f0*/  SHF.R.S32.HI R12, RZ, 0x1f, R48 ;  /* 0x0000001fff0c7819 */ /* 0x000fc80000011430 */
[----:B------:R-:W-:Y:S02]  /*5a00*/  LEA.HI R12, R12, R48, RZ, 0x2 ;  /* 0x000000300c0c7211 */ /* 0x000fe400078f10ff */
[----:B------:R-:W-:-:S03]  /*5a10*/  SHF.L.U32 R48, R48, 0x3, RZ ;  /* 0x0000000330307819 */ /* 0x000fc600000006ff */
[----:B------:R-:W-:Y:S01]  /*5a20*/  IMAD.SHL.U32 R12, R12, 0x400, RZ ;  /* 0x000004000c0c7824 */ /* 0x000fe200078e00ff */
[----:B------:R-:W-:-:S04]  /*5a30*/  LOP3.LUT R13, R143, 0x18, R48, 0xf8, !PT ;  /* 0x000000188f0d7812 */ /* 0x000fc800078ef830 */
[----:B------:R-:W-:Y:S02]  /*5a40*/  LOP3.LUT R13, R13, R144, RZ, 0x3c, !PT ;  /* 0x000000900d0d7212 */ /* 0x000fe400078e3cff */
[----:B------:R-:W-:-:S04]  /*5a50*/  LOP3.LUT R12, R12, 0x7ffff000, RZ, 0xc0, !PT ;  /* 0x7ffff0000c0c7812 */ /* 0x000fc800078ec0ff */
[----:B------:R-:W-:-:S05]  /*5a60*/  IADD3 R12, R13, R12, R153 ;  /* 0x0000000c0d0c7210 */ /* 0x000fca0007ffe099 */
[C---:B------:R-:W-:Y:S02]  /*5a70*/  IMAD R36, R18.reuse, 0x3000, R12 ;  /* 0x0000300012247824 */ /* 0x040fe400078e020c */
[----:B------:R-:W-:Y:S02]  /*5a80*/  IMAD R12, R18, 0x3000, R93 ;  /* 0x00003000120c7824 */ /* 0x000fe400078e025d */
[--C-:B------:R-:W-:Y:S02]  /*5a90*/  IMAD R36, R36, 0x2, R2.reuse ;  /* 0x0000000224247824 */ /* 0x100fe400078e0202 */
[----:B------:R-:W-:-:S04]  /*5aa0*/  IMAD R12, R12, 0x2, R2 ;  /* 0x000000020c0c7824 */ /* 0x000fc800078e0202 */
[----:B------:R-:W4:Y:S04]  /*5ab0*/  LDS.128 R36, [R36+0x15400] ;  /* 0x0154000024247984 */ /* 0x000f280000000c00 */
[----:B------:R-:W0:Y:S01]  /*5ac0*/  LDS.128 R12, [R12+0x15400] ;  /* 0x015400000c0c7984 */ /* 0x000e220000000c00 */
[----:B------:R-:W-:Y:S05]  /*5ad0*/  @P3 BRA `(.L_x_452) ;  /* 0x0000000400683947 */ /* 0x000fea0003800000 */
[----:B----4-:R-:W-:Y:S01]  /*5ae0*/  IMAD.MOV.U32 R50, RZ, RZ, R37 ;  /* 0x000000ffff327224 */ /* 0x010fe200078e0025 */
[----:B0-----:R-:W-:Y:S01]  /*5af0*/  MOV R49, R13 ;  /* 0x0000000d00317202 */ /* 0x001fe20000000f00 */
[--C-:B------:R-:W-:Y:S01]  /*5b00*/  HADD2.F32 R51, -RZ, R117.reuse.H1_H1 ;  /* 0x30000075ff337230 */ /* 0x100fe20000004100 */
[--C-:B------:R-:W-:Y:S01]  /*5b10*/  SHF.R.U64 R32, R32, 0x10, R33.reuse ;  /* 0x0000001020207819 */ /* 0x100fe20000001221 */
[----:B-1----:R-:W-:Y:S01]  /*5b20*/  HADD2.F32 R56, -RZ, R117.H0_H0 ;  /* 0x20000075ff387230 */ /* 0x002fe20000004100 */
[----:B------:R-:W-:Y:S01]  /*5b30*/  SHF.R.U32.HI R33, RZ, 0x10, R33 ;  /* 0x00000010ff217819 */ /* 0x000fe20000011621 */
[--C-:B------:R-:W-:Y:S01]  /*5b40*/  HADD2.F32 R13, -RZ, R50.reuse.H0_H0 ;  /* 0x20000032ff0d7230 */ /* 0x100fe20000004100 */
[----:B------:R-:W-:Y:S01]  /*5b50*/  SHF.R.U64 R34, R34, 0x10, R35 ;  /* 0x0000001022227819 */ /* 0x000fe20000001223 */
[----:B------:R-:W-:Y:S02]  /*5b60*/  HADD2.F32 R57, -RZ, R49.H0_H0 ;  /* 0x20000031ff397230 */ /* 0x000fe40000004100 */
[----:B------:R-:W-:-:S02]  /*5b70*/  HADD2.F32 R50, -RZ, R50.H1_H1 ;  /* 0x30000032ff327230 */ /* 0x000fc40000004100 */
[-C--:B------:R-:W-:Y:S01]  /*5b80*/  FMUL.FTZ R37, R13, R51.reuse ;  /* 0x000000330d257220 */ /* 0x080fe20000410000 */
[----:B------:R-:W-:Y:S02]  /*5b90*/  HADD2.F32 R33, -RZ, R33.H0_H0 ;  /* 0x20000021ff217230 */ /* 0x000fe40000004100 */
        /* <DEDUP_REMOVED lines=10> */
[----:B------:R-:W-:-:S03]  /*5c40*/  HADD2.F32 R45, -RZ, R45.H0_H0 ;  /* 0x2000002dff2d7230 */ /* 0x000fc60000004100 */
[-C--:B------:R-:W-:Y:S01]  /*5c50*/  FMUL.FTZ R49, R50, R51.reuse ;  /* 0x0000003332317220 */ /* 0x080fe20000410000 */
[----:B------:R-:W-:-:S03]  /*5c60*/  FMUL.FTZ R51, R44, R51 ;  /* 0x000000332c337220 */ /* 0x000fc60000410000 */
[-C--:B------:R-:W-:Y:S01]  /*5c70*/  FFMA.FTZ R44, R44, R33.reuse, -R49 ;  /* 0x000000212c2c7223 */ /* 0x080fe20000010831 */
[----:B------:R-:W-:Y:S02]  /*5c80*/  HADD2.F32 R49, -RZ, R39.H0_H0 ;  /* 0x20000027ff317230 */ /* 0x000fe40000004100 */
[----:B------:R-:W-:Y:S01]  /*5c90*/  FFMA.FTZ R33, R50, R33, R51 ;  /* 0x0000002132217223 */ /* 0x000fe20000010033 */
[----:B------:R-:W-:Y:S02]  /*5ca0*/  HADD2.F32 R50, -RZ, R116.H0_H0 ;  /* 0x20000074ff327230 */ /* 0x000fe40000004100 */
[--C-:B------:R-:W-:Y:S02]  /*5cb0*/  HADD2.F32 R51, -RZ, R15.reuse.H0_H0 ;  /* 0x2000000fff337230 */ /* 0x100fe40000004100 */
[----:B------:R-:W-:Y:S01]  /*5cc0*/  FMUL.FTZ R57, R49, R56 ;  /* 0x0000003831397220 */ /* 0x000fe20000410000 */
[----:B------:R-:W-:Y:S01]  /*5cd0*/  HADD2.F32 R15, -RZ, R15.H1_H1 ;  /* 0x3000000fff0f7230 */ /* 0x000fe20000004100 */
[----:B------:R-:W-:-:S02]  /*5ce0*/  F2FP.F16.F32.PACK_AB R37, R44, R37 ;  /* 0x000000252c25723e */ /* 0x000fc400000000ff */
[C---:B------:R-:W-:Y:S01]  /*5cf0*/  FFMA.FTZ R57, R51.reuse, R50, -R57 ;  /* 0x0000003233397223 */ /* 0x040fe20000010839 */
[----:B------:R-:W-:Y:S01]  /*5d00*/  FMUL.FTZ R51, R51, R56 ;  /* 0x0000003833337220 */ /* 0x000fe20000410000 */
[----:B------:R-:W-:Y:S01]  /*5d10*/  F2FP.F16.F32.PACK_AB R33, R33, R13 ;  /* 0x0000000d2121723e */ /* 0x000fe200000000ff */
[----:B------:R-:W-:Y:S02]  /*5d20*/  IMAD.MOV.U32 R13, RZ, RZ, R37 ;  /* 0x000000ffff0d7224 */ /* 0x000fe400078e0025 */
[----:B------:R-:W-:Y:S01]  /*5d30*/  FFMA.FTZ R51, R49, R50, R51 ;  /* 0x0000003231337223 */ /* 0x000fe20000010033 */
[----:B------:R-:W-:Y:S01]  /*5d40*/  SHF.R.U32.HI R49, RZ, 0x10, R35 ;  /* 0x00000010ff317819 */ /* 0x000fe20000011623 */
[----:B------:R-:W-:Y:S01]  /*5d50*/  IMAD.MOV.U32 R37, RZ, RZ, R33 ;  /* 0x000000ffff257224 */ /* 0x000fe200078e0021 */
        /* <DEDUP_REMOVED lines=9> */
[--C-:B------:R-:W-:Y:S02]  /*5df0*/  HADD2.F32 R39, -RZ, R36.reuse.H0_H0 ;  /* 0x20000024ff277230 */ /* 0x100fe40000004100 */
[----:B------:R-:W-:Y:S02]  /*5e00*/  HADD2.F32 R36, -RZ, R36.H1_H1 ;  /* 0x30000024ff247230 */ /* 0x000fe40000004100 */
[----:B------:R-:W-:Y:S01]  /*5e10*/  FFMA.FTZ R15, R46, R49, R15 ;  /* 0x000000312e0f7223 */ /* 0x000fe2000001000f */
[--C-:B------:R-:W-:Y:S01]  /*5e20*/  HADD2.F32 R49, -RZ, R115.reuse.H1_H1 ;  /* 0x30000073ff317230 */ /* 0x100fe20000004100 */
[----:B------:R-:W-:Y:S01]  /*5e30*/  F2FP.F16.F32.PACK_AB R47, R47, R57 ;  /* 0x000000392f2f723e */ /* 0x000fe200000000ff */
[----:B------:R-:W-:Y:S02]  /*5e40*/  HADD2.F32 R46, -RZ, R12.H0_H0 ;  /* 0x2000000cff2e7230 */ /* 0x000fe40000004100 */
[----:B------:R-:W-:-:S02]  /*5e50*/  HADD2.F32 R115, -RZ, R115.H0_H0 ;  /* 0x20000073ff737230 */ /* 0x000fc40000004100 */
[-C--:B------:R-:W-:Y:S01]  /*5e60*/  FMUL.FTZ R50, R39, R49.reuse ;  /* 0x0000003127327220 */ /* 0x080fe20000410000 */
[----:B------:R-:W-:Y:S02]  /*5e70*/  HADD2.F32 R12, -RZ, R12.H1_H1 ;  /* 0x3000000cff0c7230 */ /* 0x000fe40000004100 */
[C---:B------:R-:W-:Y:S01]  /*5e80*/  FMUL.FTZ R49, R46.reuse, R49 ;  /* 0x000000312e317220 */ /* 0x040fe20000410000 */
[----:B------:R-:W-:Y:S01]  /*5e90*/  F2FP.F16.F32.PACK_AB R51, R15, R51 ;  /* 0x000000330f33723e */ /* 0x000fe200000000ff */
[-C--:B------:R-:W-:Y:S01]  /*5ea0*/  FFMA.FTZ R50, R46, R115.reuse, -R50 ;  /* 0x000000732e327223 */ /* 0x080fe20000010832 */
[----:B------:R-:W-:Y:S02]  /*5eb0*/  IMAD.MOV.U32 R15, RZ, RZ, R47 ;  /* 0x000000ffff0f7224 */ /* 0x000fe400078e002f */
[----:B------:R-:W-:Y:S01]  /*5ec0*/  FFMA.FTZ R49, R39, R115, R49 ;  /* 0x0000007327317223 */ /* 0x000fe20000010031 */
[-C--:B------:R-:W-:Y:S01]  /*5ed0*/  FMUL.FTZ R39, R36, R45.reuse ;  /* 0x0000002d24277220 */ /* 0x080fe20000410000 */
[----:B------:R-:W-:-:S03]  /*5ee0*/  FMUL.FTZ R45, R12, R45 ;  /* 0x0000002d0c2d7220 */ /* 0x000fc60000410000 */
[-C--:B------:R-:W-:Y:S01]  /*5ef0*/  FFMA.FTZ R39, R12, R32.reuse, -R39 ;  /* 0x000000200c277223 */ /* 0x080fe20000010827 */
[----:B------:R-:W-:Y:S01]  /*5f00*/  FFMA.FTZ R45, R36, R32, R45 ;  /* 0x00000020242d7223 */ /* 0x000fe2000001002d */
[----:B------:R-:W-:Y:S02]  /*5f10*/  HADD2.F32 R36, -RZ, R114.H0_H0 ;  /* 0x20000072ff247230 */ /* 0x000fe40000004100 */
[----:B------:R-:W-:Y:S01]  /*5f20*/  HADD2.F32 R12, -RZ, R38.H0_H0 ;  /* 0x20000026ff0c7230 */ /* 0x000fe20000004100 */
[----:B------:R-:W-:Y:S01]  /*5f30*/  F2FP.F16.F32.PACK_AB R39, R39, R50 ;  /* 0x000000322727723e */ /* 0x000fe200000000ff */
[----:B------:R-:W-:Y:S01]  /*5f40*/  HADD2.F32 R32, -RZ, R14.H0_H0 ;  /* 0x2000000eff207230 */ /* 0x000fe20000004100 */
[----:B------:R-:W-:Y:S01]  /*5f50*/  F2FP.F16.F32.PACK_AB R45, R45, R49 ;  /* 0x000000312d2d723e */ /* 0x000fe200000000ff */
[----:B------:R-:W-:Y:S02]  /*5f60*/  HADD2.F32 R114, -RZ, R114.H1_H1 ;  /* 0x30000072ff727230 */ /* 0x000fe40000004100 */
[----:B------:R-:W-:Y:S01]  /*5f70*/  FMUL.FTZ R46, R12, R36 ;  /* 0x000000240c2e7220 */ /* 0x000fe20000410000 */
[----:B------:R-:W-:-:S02]  /*5f80*/  HADD2.F32 R38, -RZ, R38.H1_H1 ;  /* 0x30000026ff267230 */ /* 0x000fc40000004100 */
[C---:B------:R-:W-:Y:S01]  /*5f90*/  FMUL.FTZ R36, R32.reuse, R36 ;  /* 0x0000002420247220 */ /* 0x040fe20000410000 */
[----:B------:R-:W-:Y:S02]  /*5fa0*/  HADD2.F32 R14, -RZ, R14.H1_H1 ;  /* 0x3000000eff0e7230 */ /* 0x000fe40000004100 */
[-C--:B------:R-:W-:Y:S01]  /*5fb0*/  FFMA.FTZ R46, R32, R114.reuse, -R46 ;  /* 0x00000072202e7223 */ /* 0x080fe2000001082e */
[----:B------:R-:W-:Y:S01]  /*5fc0*/  FFMA.FTZ R36, R12, R114, R36 ;  /* 0x000000720c247223 */ /* 0x000fe20000010024 */
[-C--:B------:R-:W-:Y:S01]  /*5fd0*/  FMUL.FTZ R12, R38, R35.reuse ;  /* 0x00000023260c7220 */ /* 0x080fe20000410000 */
[----:B------:R-:W-:-:S03]  /*5fe0*/  FMUL.FTZ R35, R14, R35 ;  /* 0x000000230e237220 */ /* 0x000fc60000410000 */
[-C--:B------:R-:W-:Y:S01]  /*5ff0*/  FFMA.FTZ R12, R14, R34.reuse, -R12 ;  /* 0x000000220e0c7223 */ /* 0x080fe2000001080c */
[----:B------:R-:W-:-:S04]  /*6000*/  FFMA.FTZ R35, R38, R34, R35 ;  /* 0x0000002226237223 */ /* 0x000fc80000010023 */
[----:B------:R-:W-:Y:S01]  /*6010*/  F2FP.F16.F32.PACK_AB R46, R12, R46 ;  /* 0x0000002e0c2e723e */ /* 0x000fe200000000ff */
[----:B------:R-:W-:Y:S01]  /*6020*/  IMAD.MOV.U32 R12, RZ, RZ, R39 ;  /* 0x000000ffff0c7224 */ /* 0x000fe200078e0027 */
[----:B------:R-:W-:Y:S01]  /*6030*/  F2FP.F16.F32.PACK_AB R35, R35, R36 ;  /* 0x000000242323723e */ /* 0x000fe200000000ff */
[----:B------:R-:W-:Y:S01]  /*6040*/  IMAD.MOV.U32 R36, RZ, RZ, R45 ;  /* 0x000000ffff247224 */ /* 0x000fe200078e002d */
[----:B------:R-:W-:Y:S01]  /*6050*/  MOV R14, R46 ;  /* 0x0000002e000e7202 */ /* 0x000fe20000000f00 */
[----:B------:R-:W-:Y:S02]  /*6060*/  IMAD.MOV.U32 R39, RZ, RZ, R51 ;  /* 0x000000ffff277224 */ /* 0x000fe400078e0033 */
[----:B------:R-:W-:-:S07]  /*6070*/  IMAD.MOV.U32 R38, RZ, RZ, R35 ;  /* 0x000000ffff267224 */ /* 0x000fce00078e0023 */
.L_x_452:
[----:B------:R-:W-:Y:S05]  /*6080*/  BSYNC B2 ;  /* 0x0000000000027941 */ /* 0x000fea0003800000 */
.L_x_451:
[----:B---3--:R-:W-:-:S04]  /*6090*/  LEA R32, P3, R9, R84, 0x1 ;  /* 0x0000005409207211 */ /* 0x008fc800078608ff */
[----:B--2---:R-:W-:Y:S02]  /*60a0*/  LEA.HI.X R33, R9, R85, R90, 0x1, P3 ;  /* 0x0000005509217211 */ /* 0x004fe400018f0c5a */
[----:B------:R-:W-:-:S03]  /*60b0*/  ISETP.GE.AND P3, PT, R48, R11, PT ;  /* 0x0000000b3000720c */ /* 0x000fc60003f66270 */
[----:B0-----:R0:W-:Y:S10]  /*60c0*/  ST.E.128 desc[UR42][R32.64], R12 ;  /* 0x0000000c20007985 */ /* 0x0011f4000c101d2a */
[----:B0-----:R-:W-:-:S05]  /*60d0*/  @!P3 IMAD.WIDE R12, R48, 0x2, R84 ;  /* 0x00000002300cb825 */ /* 0x001fca00078e0254 */
[----:B----4-:R0:W-:Y:S02]  /*60e0*/  @!P3 ST.E.128 desc[UR42][R12.64], R36 ;  /* 0x000000240c00b985 */ /* 0x0101e4000c101d2a */
.L_x_450:
[----:B------:R-:W-:Y:S05]  /*60f0*/  BSYNC B1 ;  /* 0x0000000000017941 */ /* 0x000fea0003800000 */
.L_x_449:
[----:B------:R-:W-:-:S13]  /*6100*/  ISETP.NE.AND P3, PT, R52, RZ, PT ;  /* 0x000000ff3400720c */ /* 0x000fda0003f65270 */
[----:B------:R-:W-:Y:S05]  /*6110*/  @!P3 BRA `(.L_x_416) ;  /* 0x0000000c0000b947 */ /* 0x000fea0003800000 */
[----:B------:R-:W-:Y:S01]  /*6120*/  LOP3.LUT P4, RZ, R19, 0x2, RZ, 0xc0, !PT ;  /* 0x0000000213ff7812 */ /* 0x000fe2000788c0ff */
[----:B------:R-:W-:Y:S01]  /*6130*/  BSSY B1, `(.L_x_453) ;  /* 0x000006e000017945 */ /* 0x000fe20003800000 */
[----:B0--3--:R-:W-:Y:S02]  /*6140*/  LEA R36, P3, R10, R84, 0x1 ;  /* 0x000000540a247211 */ /* 0x009fe400078608ff */
[----:B------:R-:W-:Y:S02]  /*6150*/  SEL R103, R98, R103, !P4 ;  /* 0x0000006762677207 */ /* 0x000fe40006000000 */
[----:B--2---:R-:W-:Y:S02]  /*6160*/  LEA.HI.X R37, R10, R85, R89, 0x1, P3 ;  /* 0x000000550a257211 */ /* 0x004fe400018f0c59 */
[----:B----4-:R-:W-:Y:S02]  /*6170*/  SHF.R.S32.HI R12, RZ, 0x1f, R103 ;  /* 0x0000001fff0c7819 */ /* 0x010fe40000011467 */
[----:B------:R-:W-:-:S02]  /*6180*/  ISETP.GE.AND P3, PT, R4, R96, PT ;  /* 0x000000600400720c */ /* 0x000fc40003f66270 */
[----:B------:R-:W-:-:S04]  /*6190*/  LEA.HI R12, R12, R103, RZ, 0x4 ;  /* 0x000000670c0c7211 */ /* 0x000fc800078f20ff */
[----:B------:R-:W-:-:S04]  /*61a0*/  SHF.R.S32.HI R13, RZ, 0x4, R12 ;  /* 0x00000004ff0d7819 */ /* 0x000fc8000001140c */
[----:B------:R-:W-:-:S04]  /*61b0*/  LEA.HI.SX32 R13, R68, R13, 0x1d ;  /* 0x0000000d440d7211 */ /* 0x000fc800078feaff */
[----:B------:R-:W-:Y:S01]  /*61c0*/  SHF.R.S32.HI R12, RZ, 0x1f, R13 ;  /* 0x0000001fff0c7819 */ /* 0x000fe2000001140d */
[----:B------:R-:W-:-:S03]  /*61d0*/  IMAD.SHL.U32 R38, R13, 0x8, RZ ;  /* 0x000000080d267824 */ /* 0x000fc600078e00ff */
[----:B------:R-:W-:Y:S02]  /*61e0*/  LEA.HI R12, R12, R13, RZ, 0x2 ;  /* 0x0000000d0c0c7211 */ /* 0x000fe400078f10ff */
[----:B------:R-:W-:Y:S02]  /*61f0*/  LOP3.LUT R13, R143, 0x18, R38, 0xf8, !PT ;  /* 0x000000188f0d7812 */ /* 0x000fe400078ef826 */
[----:B------:R-:W-:Y:S02]  /*6200*/  SHF.L.U32 R12, R12, 0xa, RZ ;  /* 0x0000000a0c0c7819 */ /* 0x000fe400000006ff */
[----:B------:R-:W-:Y:S02]  /*6210*/  LOP3.LUT R13, R13, R144, RZ, 0x3c, !PT ;  /* 0x000000900d0d7212 */ /* 0x000fe400078e3cff */
[----:B------:R-:W-:-:S04]  /*6220*/  LOP3.LUT R12, R12, 0x7ffff000, RZ, 0xc0, !PT ;  /* 0x7ffff0000c0c7812 */ /* 0x000fc800078ec0ff */
[----:B------:R-:W-:-:S05]  /*6230*/  IADD3 R13, R13, R12, R153 ;  /* 0x0000000c0d0d7210 */ /* 0x000fca0007ffe099 */
[C---:B------:R-:W-:Y:S02]  /*6240*/  IMAD R15, R18.reuse, 0x3000, R13 ;  /* 0x00003000120f7824 */ /* 0x040fe400078e020d */
[----:B------:R-:W-:Y:S02]  /*6250*/  IMAD R13, R18, 0x3000, R92 ;  /* 0x00003000120d7824 */ /* 0x000fe400078e025c */
[--C-:B------:R-:W-:Y:S02]  /*6260*/  IMAD R32, R15, 0x2, R2.reuse ;  /* 0x000000020f207824 */ /* 0x100fe400078e0202 */
[----:B------:R-:W-:-:S04]  /*6270*/  IMAD R13, R13, 0x2, R2 ;  /* 0x000000020d0d7824 */ /* 0x000fc800078e0202 */
[----:B------:R-:W0:Y:S04]  /*6280*/  LDS.128 R32, [R32+0x15400] ;  /* 0x0154000020207984 */ /* 0x000e280000000c00 */
[----:B------:R-:W2:Y:S01]  /*6290*/  LDS.128 R12, [R13+0x15400] ;  /* 0x015400000d0c7984 */ /* 0x000ea20000000c00 */
[----:B------:R-:W-:Y:S05]  /*62a0*/  @P3 BRA `(.L_x_454) ;  /* 0x0000000400583947 */ /* 0x000fea0003800000 */
[----:B------:R-:W-:Y:S01]  /*62b0*/  HADD2.F32 R44, -RZ, R113.H1_H1 ;  /* 0x30000071ff2c7230 */ /* 0x000fe20000004100 */
[--C-:B------:R-:W-:Y:S01]  /*62c0*/  SHF.R.U64 R28, R28, 0x10, R29.reuse ;  /* 0x000000101c1c7819 */ /* 0x100fe2000000121d */
[----:B0-----:R-:W-:Y:S01]  /*62d0*/  HADD2.F32 R39, -RZ, R33.H0_H0 ;  /* 0x20000021ff277230 */ /* 0x001fe20000004100 */
[----:B------:R-:W-:Y:S01]  /*62e0*/  SHF.R.U32.HI R29, RZ, 0x10, R29 ;  /* 0x00000010ff1d7819 */ /* 0x000fe2000001161d */
[----:B--2---:R-:W-:Y:S01]  /*62f0*/  HADD2.F32 R46, -RZ, R13.H0_H0 ;  /* 0x2000000dff2e7230 */ /* 0x004fe20000004100 */
[----:B------:R-:W-:Y:S01]  /*6300*/  SHF.R.U64 R40, R40, 0x10, R41 ;  /* 0x0000001028287819 */ /* 0x000fe20000001229 */
[----:B------:R-:W-:Y:S02]  /*6310*/  HADD2.F32 R45, -RZ, R111.H1_H1 ;  /* 0x3000006fff2d7230 */ /* 0x000fe40000004100 */
[-C--:B------:R-:W-:Y:S01]  /*6320*/  FMUL.FTZ R47, R39, R44.reuse ;  /* 0x0000002c272f7220 */ /* 0x080fe20000410000 */
[----:B------:R-:W-:Y:S02]  /*6330*/  HADD2.F32 R33, -RZ, R33.H1_H1 ;  /* 0x30000021ff217230 */ /* 0x000fe40000004100 */
[----:B------:R-:W-:Y:S01]  /*6340*/  FMUL.FTZ R44, R46, R44 ;  /* 0x0000002c2e2c7220 */ /* 0x000fe20000410000 */
[----:B------:R-:W-:Y:S01]  /*6350*/  SHF.R.U64 R30, R30, 0x10, R31 ;  /* 0x000000101e1e7819 */ /* 0x000fe2000000121f */
[----:B------:R-:W-:Y:S01]  /*6360*/  FFMA.FTZ R47, R46, R45, -R47 ;  /* 0x0000002d2e2f7223 */ /* 0x000fe2000001082f */
[----:B------:R-:W-:-:S02]  /*6370*/  HADD2.F32 R113, -RZ, R113.H0_H0 ;  /* 0x20000071ff717230 */ /* 0x000fc40000004100 */
[----:B------:R-:W-:Y:S01]  /*6380*/  FFMA.FTZ R39, R39, R45, R44 ;  /* 0x0000002d27277223 */ /* 0x000fe2000001002c */
[----:B------:R-:W-:Y:S01]  /*6390*/  SHF.R.U32.HI R44, RZ, 0x10, R41 ;  /* 0x00000010ff2c7819 */ /* 0x000fe20000011629 */
[----:B------:R-:W-:Y:S02]  /*63a0*/  HADD2.F32 R41, -RZ, R13.H1_H1 ;  /* 0x3000000dff297230 */ /* 0x000fe40000004100 */
[----:B------:R-:W-:Y:S02]  /*63b0*/  HADD2.F32 R13, -RZ, R29.H0_H0 ;  /* 0x2000001dff0d7230 */ /* 0x000fe40000004100 */
[----:B------:R-:W-:Y:S02]  /*63c0*/  HADD2.F32 R44, -RZ, R44.H0_H0 ;  /* 0x2000002cff2c7230 */ /* 0x000fe40000004100 */
[--C-:B------:R-:W-:Y:S02]  /*63d0*/  HADD2.F32 R45, -RZ, R15.reuse.H0_H0 ;  /* 0x2000000fff2d7230 */ /* 0x100fe40000004100 */
[----:B------:R-:W-:-:S02]  /*63e0*/  HADD2.F32 R15, -RZ, R15.H1_H1 ;  /* 0x3000000fff0f7230 */ /* 0x000fc40000004100 */
[-C--:B------:R-:W-:Y:S01]  /*63f0*/  FMUL.FTZ R29, R33, R44.reuse ;  /* 0x0000002c211d7220 */ /* 0x080fe20000410000 */
[C---:B------:R-:W-:Y:S01]  /*6400*/  FMUL.FTZ R44, R41.reuse, R44 ;  /* 0x0000002c292c7220 */ /* 0x040fe20000410000 */
[----:B------:R-:W-:Y:S02]  /*6410*/  HADD2.F32 R111, -RZ, R111.H0_H0 ;  /* 0x2000006fff6f7230 */ /* 0x000fe40000004100 */
[-C--:B------:R-:W-:Y:S01]  /*6420*/  FFMA.FTZ R29, R41, R13.reuse, -R29 ;  /* 0x0000000d291d7223 */ /* 0x080fe2000001081d */
[----:B------:R-:W-:Y:S01]  /*6430*/  FFMA.FTZ R13, R33, R13, R44 ;  /* 0x0000000d210d7223 */ /* 0x000fe2000001002c */
[----:B------:R-:W-:Y:S02]  /*6440*/  IMAD.MOV.U32 R33, RZ, RZ, R35 ;  /* 0x000000ffff217224 */ /* 0x000fe400078e0023 */
[----:B------:R-:W-:Y:S01]  /*6450*/  HADD2.F32 R35, -RZ, R112.H1_H1 ;  /* 0x30000070ff237230 */ /* 0x000fe20000004100 */
[----:B------:R-:W-:Y:S01]  /*6460*/  F2FP.F16.F32.PACK_AB R29, R29, R47 ;  /* 0x0000002f1d1d723e */ /* 0x000fe200000000ff */
[----:B------:R-:W-:Y:S01]  /*6470*/  HADD2.F32 R44, -RZ, R110.H1_H1 ;  /* 0x3000006eff2c7230 */ /* 0x000fe20000004100 */
[----:B------:R-:W-:Y:S01]  /*6480*/  F2FP.F16.F32.PACK_AB R39, R13, R39 ;  /* 0x000000270d27723e */ /* 0x000fe200000000ff */
[--C-:B------:R-:W-:Y:S01]  /*6490*/  HADD2.F32 R41, -RZ, R33.reuse.H0_H0 ;  /* 0x20000021ff297230 */ /* 0x100fe20000004100 */
[----:B------:R-:W-:Y:S01]  /*64a0*/  MOV R13, R29 ;  /* 0x0000001d000d7202 */ /* 0x000fe20000000f00 */
[----:B------:R-:W-:-:S03]  /*64b0*/  HADD2.F32 R33, -RZ, R33.H1_H1 ;  /* 0x30000021ff217230 */ /* 0x000fc60000004100 */
[-C--:B------:R-:W-:Y:S01]  /*64c0*/  FMUL.FTZ R46, R41, R35.reuse ;  /* 0x00000023292e7220 */ /* 0x080fe20000410000 */
[----:B------:R-:W-:-:S03]  /*64d0*/  FMUL.FTZ R35, R45, R35 ;  /* 0x000000232d237220 */ /* 0x000fc60000410000 */
[-C--:B------:R-:W-:Y:S01]  /*64e0*/  FFMA.FTZ R46, R45, R44.reuse, -R46 ;  /* 0x0000002c2d2e7223 */ /* 0x080fe2000001082e */
[----:B------:R-:W-:Y:S01]  /*64f0*/  FFMA.FTZ R35, R41, R44, R35 ;  /* 0x0000002c29237223 */ /* 0x000fe20000010023 */
[----:B------:R-:W-:Y:S02]  /*6500*/  SHF.R.U32.HI R41, RZ, 0x10, R31 ;  /* 0x00000010ff297819 */ /* 0x000fe4000001161f */
[--C-:B------:R-:W-:Y:S02]  /*6510*/  SHF.R.U64 R31, R42, 0x10, R43.reuse ;  /* 0x000000102a1f7819 */ /* 0x100fe4000000122b */
[----:B------:R-:W-:Y:S01]  /*6520*/  SHF.R.U32.HI R42, RZ, 0x10, R43 ;  /* 0x00000010ff2a7819 */ /* 0x000fe2000001162b */
[----:B------:R-:W-:Y:S02]  /*6530*/  HADD2.F32 R41, -RZ, R41.H0_H0 ;  /* 0x20000029ff297230 */ /* 0x000fe40000004100 */
[----:B------:R-:W-:Y:S02]  /*6540*/  HADD2.F32 R31, -RZ, R31.H0_H0 ;  /* 0x2000001fff1f7230 */ /* 0x000fe40000004100 */
[----:B------:R-:W-:-:S05]  /*6550*/  HADD2.F32 R42, -RZ, R42.H0_H0 ;  /* 0x2000002aff2a7230 */ /* 0x000fca0000004100 */
[----:B------:R-:W-:-:S04]  /*6560*/  FMUL.FTZ R43, R33, R42 ;  /* 0x0000002a212b7220 */ /* 0x000fc80000410000 */
[C---:B------:R-:W-:Y:S01]  /*6570*/  FFMA.FTZ R43, R15.reuse, R41, -R43 ;  /* 0x000000290f2b7223 */ /* 0x040fe2000001082b */
[----:B------:R-:W-:-:S04]  /*6580*/  FMUL.FTZ R15, R15, R42 ;  /* 0x0000002a0f0f7220 */ /* 0x000fc80000410000 */
[----:B------:R-:W-:Y:S01]  /*6590*/  FFMA.FTZ R15, R33, R41, R15 ;  /* 0x00000029210f7223 */ /* 0x000fe2000001000f */
[----:B------:R-:W-:Y:S01]  /*65a0*/  HADD2.F32 R33, -RZ, R32.H0_H0 ;  /* 0x20000020ff217230 */ /* 0x000fe20000004100 */
[----:B------:R-:W-:Y:S01]  /*65b0*/  F2FP.F16.F32.PACK_AB R43, R43, R46 ;  /* 0x0000002e2b2b723e */ /* 0x000fe200000000ff */
[----:B------:R-:W-:Y:S02]  /*65c0*/  HADD2.F32 R41, -RZ, R12.H0_H0 ;  /* 0x2000000cff297230 */ /* 0x000fe40000004100 */
[----:B------:R-:W-:Y:S02]  /*65d0*/  HADD2.F32 R32, -RZ, R32.H1_H1 ;  /* 0x30000020ff207230 */ /* 0x000fe40000004100 */
[-C--:B------:R-:W-:Y:S01]  /*65e0*/  FMUL.FTZ R42, R33, R113.reuse ;  /* 0x00000071212a7220 */ /* 0x080fe20000410000 */
[----:B------:R-:W-:Y:S02]  /*65f0*/  HADD2.F32 R12, -RZ, R12.H1_H1 ;  /* 0x3000000cff0c7230 */ /* 0x000fe40000004100 */
[----:B------:R-:W-:Y:S01]  /*6600*/  FMUL.FTZ R113, R41, R113 ;  /* 0x0000007129717220 */ /* 0x000fe20000410000 */
[----:B------:R-:W-:Y:S01]  /*6610*/  F2FP.F16.F32.PACK_AB R35, R15, R35 ;  /* 0x000000230f23723e */ /* 0x000fe200000000ff */
[----:B------:R-:W-:Y:S01]  /*6620*/  FFMA.FTZ R42, R41, R111, -R42 ;  /* 0x0000006f292a7223 */ /* 0x000fe2000001082a */
[----:B------:R-:W-:-:S02]  /*6630*/  HADD2.F32 R41, -RZ, R28.H0_H0 ;  /* 0x2000001cff297230 */ /* 0x000fc40000004100 */
[----:B------:R-:W-:Y:S01]  /*6640*/  FFMA.FTZ R113, R33, R111, R113 ;  /* 0x0000006f21717223 */ /* 0x000fe20000010071 */
[----:B------:R-:W-:Y:S02]  /*6650*/  HADD2.F32 R33, -RZ, R40.H0_H0 ;  /* 0x20000028ff217230 */ /* 0x000fe40000004100 */
[--C-:B------:R-:W-:Y:S02]  /*6660*/  HADD2.F32 R28, -RZ, R14.reuse.H0_H0 ;  /* 0x2000000eff1c7230 */ /* 0x100fe40000004100 */
[----:B------:R-:W-:Y:S02]  /*6670*/  HADD2.F32 R14, -RZ, R14.H1_H1 ;  /* 0x3000000eff0e7230 */ /* 0x000fe40000004100 */
[-C--:B------:R-:W-:Y:S01]  /*6680*/  FMUL.FTZ R45, R32, R33.reuse ;  /* 0x00000021202d7220 */ /* 0x080fe20000410000 */
[C---:B------:R-:W-:Y:S01]  /*6690*/  FMUL.FTZ R49, R12.reuse, R33 ;  /* 0x000000210c317220 */ /* 0x040fe20000410000 */
[----:B------:R-:W-:Y:S02]  /*66a0*/  IMAD.MOV.U32 R15, RZ, RZ, R43 ;  /* 0x000000ffff0f7224 */ /* 0x000fe400078e002b */
[-C--:B------:R-:W-:Y:S01]  /*66b0*/  FFMA.FTZ R33, R12, R41.reuse, -R45 ;  /* 0x000000290c217223 */ /* 0x080fe2000001082d */
[----:B------:R-:W-:Y:S01]  /*66c0*/  FFMA.FTZ R12, R32, R41, R49 ;  /* 0x00000029200c7223 */ /* 0x000fe20000010031 */
[----:B------:R-:W-:-:S02]  /*66d0*/  HADD2.F32 R45, -RZ, R112.H0_H0 ;  /* 0x20000070ff2d7230 */ /* 0x000fc40000004100 */
[----:B------:R-:W-:Y:S01]  /*66e0*/  HADD2.F32 R32, -RZ, R34.H0_H0 ;  /* 0x20000022ff207230 */ /* 0x000fe20000004100 */
[----:B------:R-:W-:Y:S01]  /*66f0*/  F2FP.F16.F32.PACK_AB R42, R33, R42 ;  /* 0x0000002a212a723e */ /* 0x000fe200000000ff */
[----:B------:R-:W-:Y:S02]  /*6700*/  HADD2.F32 R41, -RZ, R110.H0_H0 ;  /* 0x2000006eff297230 */ /* 0x000fe40000004100 */
[----:B------:R-:W-:Y:S02]  /*6710*/  HADD2.F32 R34, -RZ, R34.H1_H1 ;  /* 0x30000022ff227230 */ /* 0x000fe40000004100 */
[-C--:B------:R-:W-:Y:S01]  /*6720*/  FMUL.FTZ R49, R32, R45.reuse ;  /* 0x0000002d20317220 */ /* 0x080fe20000410000 */
[C---:B------:R-:W-:Y:S01]  /*6730*/  FMUL.FTZ R45, R28.reuse, R45 ;  /* 0x0000002d1c2d7220 */ /* 0x040fe20000410000 */
[----:B------:R-:W-:Y:S02]  /*6740*/  IMAD.MOV.U32 R33, RZ, RZ, R39 ;  /* 0x000000ffff217224 */ /* 0x000fe400078e0027 */
[-C--:B------:R-:W-:Y:S01]  /*6750*/  FFMA.FTZ R28, R28, R41.reuse, -R49 ;  /* 0x000000291c1c7223 */ /* 0x080fe20000010831 */
[----:B------:R-:W-:Y:S01]  /*6760*/  FFMA.FTZ R32, R32, R41, R45 ;  /* 0x0000002920207223 */ /* 0x000fe2000001002d */
[----:B------:R-:W-:-:S02]  /*6770*/  HADD2.F32 R41, -RZ, R30.H0_H0 ;  /* 0x2000001eff297230 */ /* 0x000fc40000004100 */
[-C--:B------:R-:W-:Y:S01]  /*6780*/  FMUL.FTZ R49, R14, R31.reuse ;  /* 0x0000001f0e317220 */ /* 0x080fe20000410000 */
[----:B------:R-:W-:Y:S01]  /*6790*/  FMUL.FTZ R45, R34, R31 ;  /* 0x0000001f222d7220 */ /* 0x000fe20000410000 */
[----:B------:R-:W-:Y:S01]  /*67a0*/  F2FP.F16.F32.PACK_AB R30, R12, R113 ;  /* 0x000000710c1e723e */ /* 0x000fe200000000ff */
[----:B------:R-:W-:Y:S02]  /*67b0*/  IMAD.MOV.U32 R12, RZ, RZ, R42 ;  /* 0x000000ffff0c7224 */ /* 0x000fe400078e002a */
[-C--:B------:R-:W-:Y:S01]  /*67c0*/  FFMA.FTZ R49, R34, R41.reuse, R49 ;  /* 0x0000002922317223 */ /* 0x080fe20000010031 */
[----:B------:R-:W-:-:S04]  /*67d0*/  FFMA.FTZ R31, R14, R41, -R45 ;  /* 0x000000290e1f7223 */ /* 0x000fc8000001082d */
[----:B------:R-:W-:Y:S01]  /*67e0*/  F2FP.F16.F32.PACK_AB R34, R49, R32 ;  /* 0x000000203122723e */ /* 0x000fe200000000ff */
[----:B------:R-:W-:Y:S01]  /*67f0*/  IMAD.MOV.U32 R32, RZ, RZ, R30 ;  /* 0x000000ffff207224 */ /* 0x000fe200078e001e */
[----:B------:R-:W-:-:S07]  /*6800*/  F2FP.F16.F32.PACK_AB R14, R31, R28 ;  /* 0x0000001c1f0e723e */ /* 0x000fce00000000ff */
.L_x_454:
[----:B------:R-:W-:Y:S05]  /*6810*/  BSYNC B1 ;  /* 0x0000000000017941 */ /* 0x000fea0003800000 */
.L_x_453:
[----:B--2---:R2:W-:Y:S01]  /*6820*/  ST.E.128 desc[UR42][R36.64], R12 ;  /* 0x0000000c24007985 */ /* 0x0045e2000c101d2a */
[----:B------:R-:W-:-:S13]  /*6830*/  ISETP.GE.AND P3, PT, R38, R11, PT ;  /* 0x0000000b2600720c */ /* 0x000fda0003f66270 */
[----:B------:R-:W-:Y:S05]  /*6840*/  @P3 BRA `(.L_x_416) ;  /* 0x0000000400343947 */ /* 0x000fea0003800000 */
[----:B------:R-:W-:-:S05]  /*6850*/  IMAD.WIDE R84, R38, 0x2, R84 ;  /* 0x0000000226547825 */ /* 0x000fca00078e0254 */
[----:B0-----:R0:W-:Y:S01]  /*6860*/  ST.E.128 desc[UR42][R84.64], R32 ;  /* 0x0000002054007985 */ /* 0x0011e2000c101d2a */
[----:B------:R-:W-:Y:S05]  /*6870*/  BRA `(.L_x_416) ;  /* 0x0000000400287947 */ /* 0x000fea0003800000 */
.L_x_408:
[----:B------:R-:W-:-:S06]  /*6880*/  UISETP.NE.AND UP0, UPT, UR39, 0x3, UPT ;  /* 0x000000032700788c */ /* 0x000fcc000bf05270 */
[----:B------:R-:W-:-:S13]  /*6890*/  PLOP3.LUT P2, PT, PT, PT, UP0, 0x80, 0x0 ;  /* 0x000000000000781c */ /* 0x000fda0003f4f008 */
[----:B------:R-:W-:Y:S05]  /*68a0*/  @!P2 BRA `(.L_x_455) ;  /* 0x000000000004a947 */ /* 0x000fea0003800000 */
[----:B------:R-:W-:Y:S01]  /*68b0*/  BPT.TRAP 0x1 ;  /* 0x000000040000795c */ /* 0x000fe20000300000 */
.L_x_455:
[----:B------:R-:W-:Y:S01]  /*68c0*/  IMAD R53, R18, 0x8, R2 ;  /* 0x0000000812357824 */ /* 0x000fe200078e0202 */
[----:B------:R-:W-:Y:S01]  /*68d0*/  SHF.L.U32 R80, R140, 0x1f, RZ ;  /* 0x0000001f8c507819 */ /* 0x000fe200000006ff */
[----:B------:R-:W-:Y:S01]  /*68e0*/  BSSY B1, `(.L_x_456) ;  /* 0x0000004000017945 */ /* 0x000fe20003800000 */
[----:B------:R-:W-:Y:S02]  /*68f0*/  SHF.R.S32.HI R77, RZ, 0x1f, R76 ;  /* 0x0000001fff4d7819 */ /* 0x000fe4000001144c */
[----:B------:R-:W0:Y:S02]  /*6900*/  SYNCS.PHASECHK.TRANS64.TRYWAIT P3, [R53+URZ+0x2d890], R80 ;  /* 0x02d89050350075a7 */ /* 0x000e24000806017f */
[----:B0-----:R-:W-:Y:S05]  /*6910*/  @!P3 BRA `(.L_x_457) ;  /* 0x000001540028b947 */ /* 0x001fea0003800000 */
.L_x_682:
[----:B------:R-:W-:Y:S05]  /*6920*/  BSYNC B1 ;  /* 0x0000000000017941 */ /* 0x000fea0003800000 */
.L_x_456:
[----:B------:R-:W-:Y:S01]  /*6930*/  ULDC.64 UR4, c[0x0][0x300] ;  /* 0x0000c00000047ab9 */ /* 0x000fe20000000a00 */
[----:B-----5:R-:W-:Y:S01]  /*6940*/  SHF.R.S32.HI R78, RZ, 0x1f, R75 ;  /* 0x0000001fff4e7819 */ /* 0x020fe2000001144b */
[----:B------:R-:W-:Y:S01]  /*6950*/  IMAD R15, R77, UR4, RZ ;  /* 0x000000044d0f7c24 */ /* 0x000fe2000f8e02ff */
[----:B------:R-:W-:Y:S01]  /*6960*/  ULDC.64 UR6, c[0x0][0x2e8] ;  /* 0x0000ba0000067ab9 */ /* 0x000fe20000000a00 */
[----:B------:R-:W-:-:S04]  /*6970*/  IMAD.WIDE.U32 R12, R76, UR4, RZ ;  /* 0x000000044c0c7c25 */ /* 0x000fc8000f8e00ff */
[----:B------:R-:W-:Y:S01]  /*6980*/  IMAD R15, R76, UR5, R15 ;  /* 0x000000054c0f7c24 */ /* 0x000fe2000f8e020f */
[----:B------:R-:W-:Y:S01]  /*6990*/  ULDC.64 UR4, c[0x0][0x310] ;  /* 0x0000c40000047ab9 */ /* 0x000fe20000000a00 */
[----:B------:R-:W-:Y:S02]  /*69a0*/  IMAD R79, R11, -0x80, R24 ;  /* 0xffffff800b4f7824 */ /* 0x000fe400078e0218 */
[----:B------:R-:W-:Y:S01]  /*69b0*/  IMAD R14, R78, UR4, RZ ;  /* 0x000000044e0e7c24 */ /* 0x000fe2000f8e02ff */
[----:B------:R-:W-:Y:S02]  /*69c0*/  IADD3 R13, R13, R15, RZ ;  /* 0x0000000f0d0d7210 */ /* 0x000fe40007ffe0ff */
[----:B------:R-:W-:Y:S01]  /*69d0*/  VIMNMX R79, R79, 0x80, PT ;  /* 0x000000804f4f7848 */ /* 0x000fe20003fe0100 */
[C---:B------:R-:W-:Y:S02]  /*69e0*/  IMAD R15, R75.reuse, UR5, R14 ;  /* 0x000000054b0f7c24 */ /* 0x040fe4000f8e020e */
[----:B------:R-:W-:Y:S01]  /*69f0*/  IMAD.WIDE.U32 R12, R75, UR4, R12 ;  /* 0x000000044b0c7c25 */ /* 0x000fe2000f8e000c */
[----:B------:R-:W-:-:S03]  /*6a00*/  ULDC.64 UR4, c[0x0][0x308] ;  /* 0x0000c20000047ab9 */ /* 0x000fc60000000a00 */
[----:B------:R-:W-:Y:S02]  /*6a10*/  IMAD.IADD R13, R13, 0x1, R15 ;  /* 0x000000010d0d7824 */ /* 0x000fe400078e020f */
[----:B------:R-:W-:Y:S01]  /*6a20*/  IMAD.WIDE.U32 R12, R137, UR4, R12 ;  /* 0x00000004890c7c25 */ /* 0x000fe2000f8e000c */
[----:B------:R-:W-:-:S03]  /*6a30*/  UMOV UR4, 0xffffffff ;  /* 0xffffffff00047882 */ /* 0x000fc60000000000 */
[----:B------:R-:W-:Y:S01]  /*6a40*/  IMAD R13, R137, UR5, R13 ;  /* 0x00000005890d7c24 */ /* 0x000fe2000f8e020d */
[----:B------:R-:W-:-:S04]  /*6a50*/  LEA R35, P3, R12, UR6, 0x1 ;  /* 0x000000060c237c11 */ /* 0x000fc8000f8608ff */
[----:B------:R-:W-:Y:S02]  /*6a60*/  LEA.HI.X R13, R12, UR7, R13, 0x1, P3 ;  /* 0x000000070c0d7c11 */ /* 0x000fe400098f0c0d */
[----:B------:R-:W-:Y:S01]  /*6a70*/  ISETP.GT.AND P3, PT, R79, R141, PT ;  /* 0x0000008d4f00720c */ /* 0x000fe20003f64270 */
[----:B------:R-:W-:-:S12]  /*6a80*/  BRA.DIV UR4, `(.L_x_458) ;  /* 0x0000015204e07947 */ /* 0x000fd8000b800000 */
[----:B------:R1:W2:Y:S04]  /*6a90*/  SHFL.IDX PT, R34, R13, RZ, 0x1e1f ;  /* 0x001e1fff0d227589 */ /* 0x0002a800000e0000 */
[----:B------:R-:W3:Y:S02]  /*6aa0*/  SHFL.IDX PT, R35, R35, RZ, 0x1e1f ;  /* 0x001e1fff23237589 */ /* 0x000ee400000e0000 */
.L_x_686:
[----:B------:R-:W-:Y:S05]  /*6ab0*/  @!P3 BRA `(.L_x_416) ;  /* 0x000000000098b947 */ /* 0x000fea0003800000 */
[----:B------:R-:W4:Y:S01]  /*6ac0*/  LDL R12, [R1+0x2c] ;  /* 0x00002c00010c7983 */ /* 0x000f220000100800 */
[----:B------:R-:W-:-:S03]  /*6ad0*/  ULDC UR4, c[0x0][0x2f4] ;  /* 0x0000bd0000047ab9 */ /* 0x000fc60000000800 */
[----:B------:R-:W5:Y:S04]  /*6ae0*/  LDL R11, [R1+0x28] ;  /* 0x00002800010b7983 */ /* 0x000f680000100800 */
[----:B------:R-:W5:Y:S01]  /*6af0*/  LDL R36, [R1+0x24] ;  /* 0x0000240001247983 */ /* 0x000f620000100800 */
[----:B------:R-:W-:Y:S02]  /*6b00*/  ISETP.GE.AND P5, PT, R16, UR4, PT ;  /* 0x0000000410007c0c */ /* 0x000fe4000bfa6270 */
[----:B------:R-:W-:-:S11]  /*6b10*/  ISETP.GE.AND P4, PT, R23, UR4, PT ;  /* 0x0000000417007c0c */ /* 0x000fd6000bf86270 */
[----:B---3--:R-:W-:-:S04]  /*6b20*/  @!P5 LEA R32, P3, R16, R35, 0x1 ;  /* 0x000000231020d211 */ /* 0x008fc800078608ff */
[----:B--2---:R-:W-:Y:S02]  /*6b30*/  @!P5 LEA.HI.X R33, R16, R34, R17, 0x1, P3 ;  /* 0x000000221021d211 */ /* 0x004fe400018f0c11 */
[----:B------:R-:W-:-:S04]  /*6b40*/  @!P4 LEA R30, P3, R23, R35, 0x1 ;  /* 0x00000023171ec211 */ /* 0x000fc800078608ff */
[----:B----4-:R-:W-:Y:S02]  /*6b50*/  @!P4 LEA.HI.X R31, R23, R34, R12, 0x1, P3 ;  /* 0x00000022171fc211 */ /* 0x010fe400018f0c0c */
[----:B-1----:R-:W1:Y:S01]  /*6b60*/  @!P5 LDS.128 R12, [R55+0x15000] ;  /* 0x01500000370cd984 */ /* 0x002e620000000c00 */
[----:B------:R-:W-:-:S13]  /*6b70*/  ISETP.GE.AND P3, PT, R22, UR4, PT ;  /* 0x0000000416007c0c */ /* 0x000fda000bf66270 */
[----:B------:R-:W-:-:S04]  /*6b80*/  @!P3 LEA R28, P6, R22, R35, 0x1 ;  /* 0x00000023161cb211 */ /* 0x000fc800078c08ff */
[----:B-----5:R-:W-:Y:S01]  /*6b90*/  @!P3 LEA.HI.X R29, R22, R34, R11, 0x1, P6 ;  /* 0x00000022161db211 */ /* 0x020fe200030f0c0b */
[----:B-1----:R1:W-:Y:S01]  /*6ba0*/  @!P5 ST.E.128 desc[UR42][R32.64], R12 ;  /* 0x0000000c2000d985 */ /* 0x0023e2000c101d2a */
[----:B------:R-:W-:-:S13]  /*6bb0*/  ISETP.GE.AND P5, PT, R3, UR4, PT ;  /* 0x0000000403007c0c */ /* 0x000fda000bfa6270 */
[----:B------:R-:W2:Y:S01]  /*6bc0*/  @!P5 LDS.128 R12, [R54+0x15000] ;  /* 0x01500000360cd984 */ /* 0x000ea20000000c00 */
[----:B------:R-:W-:Y:S02]  /*6bd0*/  @!P5 IMAD.SHL.U32 R11, R156, 0x8, RZ ;  /* 0x000000089c0bd824 */ /* 0x000fe400078e00ff */
[----:B-1----:R-:W-:Y:S02]  /*6be0*/  @!P5 IMAD.MOV.U32 R32, RZ, RZ, R35 ;  /* 0x000000ffff20d224 */ /* 0x002fe400078e0023 */
[----:B------:R-:W-:Y:S02]  /*6bf0*/  @!P5 IMAD.MOV.U32 R33, RZ, RZ, R34 ;  /* 0x000000ffff21d224 */ /* 0x000fe400078e0022 */
[----:B------:R-:W-:-:S05]  /*6c00*/  @!P5 IMAD.WIDE R32, R11, 0x2, R32 ;  /* 0x000000020b20d825 */ /* 0x000fca00078e0220 */
[----:B--2---:R1:W-:Y:S01]  /*6c10*/  @!P5 ST.E.128 desc[UR42][R32.64], R12 ;  /* 0x0000000c2000d985 */ /* 0x0043e2000c101d2a */
[----:B------:R-:W-:-:S13]  /*6c20*/  ISETP.GE.AND P5, PT, R4, UR4, PT ;  /* 0x0000000404007c0c */ /* 0x000fda000bfa6270 */
[----:B------:R-:W2:Y:S01]  /*6c30*/  @!P5 LDS.128 R12, [R55+0x17000] ;  /* 0x01700000370cd984 */ /* 0x000ea20000000c00 */
[----:B------:R-:W-:Y:S01]  /*6c40*/  @!P5 SHF.L.U32 R11, R157, 0x3, RZ ;  /* 0x000000039d0bd819 */ /* 0x000fe200000006ff */
[----:B-1----:R-:W-:Y:S02]  /*6c50*/  @!P5 IMAD.MOV.U32 R32, RZ, RZ, R35 ;  /* 0x000000ffff20d224 */ /* 0x002fe400078e0023 */
[----:B------:R-:W-:Y:S02]  /*6c60*/  @!P5 IMAD.MOV.U32 R33, RZ, RZ, R34 ;  /* 0x000000ffff21d224 */ /* 0x000fe400078e0022 */
[----:B------:R-:W-:-:S05]  /*6c70*/  @!P5 IMAD.WIDE R32, R11, 0x2, R32 ;  /* 0x000000020b20d825 */ /* 0x000fca00078e0220 */
[----:B--2---:R1:W-:Y:S01]  /*6c80*/  @!P5 ST.E.128 desc[UR42][R32.64], R12 ;  /* 0x0000000c2000d985 */ /* 0x0043e2000c101d2a */
[----:B------:R-:W-:-:S03]  /*6c90*/  ISETP.GE.AND P5, PT, R136, UR4, PT ;  /* 0x0000000488007c0c */ /* 0x000fc6000bfa6270 */
[----:B------:R-:W2:Y:S10]  /*6ca0*/  @!P4 LDS.128 R12, [R54+0x17000] ;  /* 0x01700000360cc984 */ /* 0x000eb40000000c00 */
[----:B-1----:R-:W-:-:S04]  /*6cb0*/  @!P5 LEA R32, P6, R136, R35, 0x1 ;  /* 0x000000238820d211 */ /* 0x002fc800078c08ff */
[----:B------:R-:W-:Y:S01]  /*6cc0*/  @!P5 LEA.HI.X R33, R136, R34, R36, 0x1, P6 ;  /* 0x000000228821d211 */ /* 0x000fe200030f0c24 */
[----:B--2---:R-:W-:Y:S04]  /*6cd0*/  @!P4 ST.E.128 desc[UR42][R30.64], R12 ;  /* 0x0000000c1e00c985 */ /* 0x004fe8000c101d2a */
[----:B------:R-:W1:Y:S04]  /*6ce0*/  @!P3 LDS.128 R12, [R55+0x19000] ;  /* 0x01900000370cb984 */ /* 0x000e680000000c00 */
[----:B-1----:R-:W-:Y:S04]  /*6cf0*/  @!P3 ST.E.128 desc[UR42][R28.64], R12 ;  /* 0x0000000c1c00b985 */ /* 0x002fe8000c101d2a */
[----:B------:R-:W1:Y:S04]  /*6d00*/  @!P5 LDS.128 R12, [R54+0x19000] ;  /* 0x01900000360cd984 */ /* 0x000e680000000c00 */
[----:B-1----:R4:W-:Y:S02]  /*6d10*/  @!P5 ST.E.128 desc[UR42][R32.64], R12 ;  /* 0x0000000c2000d985 */ /* 0x0029e4000c101d2a */
.L_x_416:
[----:B------:R-:W-:Y:S05]  /*6d20*/  BSYNC B0 ;  /* 0x0000000000007941 */ /* 0x000fea0003800000 */
.L_x_407:
[----:B------:R-:W5:Y:S01]  /*6d30*/  S2R R11, SR_TID.X ;  /* 0x00000000000b7919 */ /* 0x000f620000002100 */
[----:B------:R-:W-:Y:S01]  /*6d40*/  @!PT LDS RZ, [RZ] ;  /* 0x00000000fffff984 */ /* 0x000fe20000000800 */
[----:B------:R-:W-:Y:S01]  /*6d50*/  @!PT LDS RZ, [RZ] ;  /* 0x00000000fffff984 */ /* 0x000fe20000000800 */
[----:B------:R-:W-:Y:S01]  /*6d60*/  @!PT LDS RZ, [RZ] ;  /* 0x00000000fffff984 */ /* 0x000fe20000000800 */
[----:B------:R-:W-:Y:S01]  /*6d70*/  @!PT LDS RZ, [RZ] ;  /* 0x00000000fffff984 */ /* 0x000fe20000000800 */
[----:B------:R0:W-:Y:S06]  /*6d80*/  MEMBAR.ALL.CTA ;  /* 0x0000000000007992 */ /* 0x0001ec0000008000 */
[----:B0-----:R-:W0:Y:S01]  /*6d90*/  FENCE.VIEW.ASYNC.S ;  /* 0x00000000000073c6 */ /* 0x001e220000000000 */
[----:B------:R-:W-:Y:S05]  /*6da0*/  WARPSYNC.ALL ;  /* 0x0000000000007948 */ /* 0x000fea0003800000 */
[----:B------:R-:W-:Y:S01]  /*6db0*/  BSSY B0, `(.L_x_459) ;  /* 0x0000008000007945 */ /* 0x000fe20003800000 */
[----:B0-----:R0:W-:Y:S01]  /*6dc0*/  BAR.SYNC.DEFER_BLOCKING R101, 0x80 ;  /* 0x000200650000751d */ /* 0x0011e20000010000 */
[----:B-----5:R-:W-:-:S13]  /*6dd0*/  LOP3.LUT P3, RZ, R11, 0x7f, RZ, 0xc0, !PT ;  /* 0x0000007f0bff7812 */ /* 0x020fda000786c0ff */
[----:B------:R-:W-:-:S05]  /*6de0*/  @!P3 VIADD R11, R53, 0x2d8a0 ;  /* 0x0002d8a0350bb836 */ /* 0x000fca0000000000 */
[----:B------:R-:W-:-:S04]  /*6df0*/  @!P3 PRMT R11, RZ, 0x654, R11 ;  /* 0x00000654ff0bb816 */ /* 0x000fc8000000000b */
[----:B------:R0:W-:Y:S01]  /*6e00*/  @!P3 SYNCS.ARRIVE.TRANS64.RED.A1T0 RZ, [R11+URZ], RZ ;  /* 0x000000ff0bffb9a7 */ /* 0x0001e2000810043f */
[----:B------:R-:W-:Y:S05]  /*6e10*/  @!P2 BRA `(.L_x_460) ;  /* 0x000000000004a947 */ /* 0x000fea0003800000 */
[----:B------:R-:W-:Y:S01]  /*6e20*/  BPT.TRAP 0x1 ;  /* 0x000000040000795c */ /* 0x000fe20000300000 */
.L_x_460:
[----:B------:R-:W-:Y:S05]  /*6e30*/  BSYNC B0 ;  /* 0x0000000000007941 */ /* 0x000fea0003800000 */
.L_x_459:
[----:B------:R-:W5:Y:S01]  /*6e40*/  SYNCS.PHASECHK.TRANS64.TRYWAIT P2, [R53+URZ+0x2d8b0], R80 ;  /* 0x02d8b050350075a7 */ /* 0x000f62000804017f */
[----:B------:R-:W-:Y:S04]  /*6e50*/  BSSY B0, `(.L_x_461) ;  /* 0x0000002000007945 */ /* 0x000fe80003800000 */
[----:B-----5:R-:W-:Y:S05]  /*6e60*/  @!P2 BRA `(.L_x_462) ;  /* 0x000001500030a947 */ /* 0x020fea0003800000 */
.L_x_687:
[----:B------:R-:W-:Y:S05]  /*6e70*/  BSYNC B0 ;  /* 0x0000000000007941 */ /* 0x000fea0003800000 */
.L_x_461:
[----:B------:R-:W-:Y:S01]  /*6e80*/  ULDC.64 UR4, c[0x0][0x328] ;  /* 0x0000ca0000047ab9 */ /* 0x000fe20000000a00 */
[----:B------:R-:W-:Y:S01]  /*6e90*/  ULDC.64 UR6, c[0x0][0x318] ;  /* 0x0000c60000067ab9 */ /* 0x000fe20000000a00 */
[----:B------:R-:W-:Y:S01]  /*6ea0*/  IMAD R77, R77, UR4, RZ ;  /* 0x000000044d4d7c24 */ /* 0x000fe2000f8e02ff */
[----:B------:R-:W-:Y:S01]  /*6eb0*/  BSSY B0, `(.L_x_463) ;  /* 0x0000036000007945 */ /* 0x000fe20003800000 */
[----:B-1234-:R-:W-:-:S04]  /*6ec0*/  IMAD.WIDE.U32 R12, R76, UR4, RZ ;  /* 0x000000044c0c7c25 */ /* 0x01efc8000f8e00ff */
[----:B------:R-:W-:Y:S01]  /*6ed0*/  IMAD R77, R76, UR5, R77 ;  /* 0x000000054c4d7c24 */ /* 0x000fe2000f8e024d */
[----:B------:R-:W-:Y:S02]  /*6ee0*/  ULDC.64 UR4, c[0x0][0x338] ;  /* 0x0000ce0000047ab9 */ /* 0x000fe40000000a00 */
[----:B------:R-:W-:Y:S02]  /*6ef0*/  IMAD R78, R78, UR4, RZ ;  /* 0x000000044e4e7c24 */ /* 0x000fe4000f8e02ff */
[----:B------:R-:W-:Y:S02]  /*6f00*/  IMAD.IADD R13, R13, 0x1, R77 ;  /* 0x000000010d0d7824 */ /* 0x000fe400078e024d */
[C---:B0-----:R-:W-:Y:S02]  /*6f10*/  IMAD R11, R75.reuse, UR5, R78 ;  /* 0x000000054b0b7c24 */ /* 0x041fe4000f8e024e */
[----:B------:R-:W-:Y:S01]  /*6f20*/  IMAD.WIDE.U32 R12, R75, UR4, R12 ;  /* 0x000000044b0c7c25 */ /* 0x000fe2000f8e000c */
[----:B------:R-:W-:-:S04]  /*6f30*/  ULDC.64 UR4, c[0x0][0x330] ;  /* 0x0000cc0000047ab9 */ /* 0x000fc80000000a00 */
[----:B------:R-:W-:-:S03]  /*6f40*/  IADD3 R13, R13, R11, RZ ;  /* 0x0000000b0d0d7210 */ /* 0x000fc60007ffe0ff */
[----:B------:R-:W-:-:S04]  /*6f50*/  IMAD.WIDE.U32 R12, R137, UR4, R12 ;  /* 0x00000004890c7c25 */ /* 0x000fc8000f8e000c */
[----:B------:R-:W-:Y:S01]  /*6f60*/  IMAD R13, R137, UR5, R13 ;  /* 0x00000005890d7c24 */ /* 0x000fe2000f8e020d */
[----:B------:R-:W-:-:S04]  /*6f70*/  LEA R11, P2, R12, UR6, 0x1 ;  /* 0x000000060c0b7c11 */ /* 0x000fc8000f8408ff */
[----:B------:R-:W-:Y:S01]  /*6f80*/  LEA.HI.X R12, R12, UR7, R13, 0x1, P2 ;  /* 0x000000070c0c7c11 */ /* 0x000fe200090f0c0d */
[----:B------:R0:W1:Y:S01]  /*6f90*/  SHFL.IDX PT, R32, R11, RZ, 0x1e1f ;  /* 0x001e1fff0b207589 */ /* 0x00006200000e0000 */
[----:B------:R-:W-:-:S03]  /*6fa0*/  ISETP.GT.AND P2, PT, R79, R141, PT ;  /* 0x0000008d4f00720c */ /* 0x000fc60003f44270 */
[----:B------:R0:W2:Y:S10]  /*6fb0*/  SHFL.IDX PT, R33, R12, RZ, 0x1e1f ;  /* 0x001e1fff0c217589 */ /* 0x0000b400000e0000 */
[----:B0-----:R-:W-:Y:S05]  /*6fc0*/  @!P2 BRA `(.L_x_464) ;  /* 0x000000000090a947 */ /* 0x001fea0003800000 */
[----:B------:R-:W3:Y:S01]  /*6fd0*/  LDL R15, [R1+0x2c] ;  /* 0x00002c00010f7983 */ /* 0x000ee20000100800 */
[----:B------:R-:W-:-:S03]  /*6fe0*/  ULDC UR4, c[0x0][0x2f4] ;  /* 0x0000bd0000047ab9 */ /* 0x000fc60000000800 */
[----:B------:R-:W4:Y:S01]  /*6ff0*/  LDL R14, [R1+0x28] ;  /* 0x00002800010e7983 */ /* 0x000f220000100800 */
[C---:B------:R-:W-:Y:S02]  /*7000*/  ISETP.GE.AND P5, PT, R16.reuse, UR4, PT ;  /* 0x0000000410007c0c */ /* 0x040fe4000bfa6270 */
[----:B------:R-:W-:Y:S01]  /*7010*/  ISETP.GE.AND P4, PT, R23, UR4, PT ;  /* 0x0000000417007c0c */ /* 0x000fe2000bf86270 */
[----:B------:R-:W5:Y:S10]  /*7020*/  LDL R36, [R1+0x24] ;  /* 0x0000240001247983 */ /* 0x000f740000100800 */
[----:B-1----:R-:W-:-:S04]  /*7030*/  @!P5 LEA R34, P2, R16, R32, 0x1 ;  /* 0x000000201022d211 */ /* 0x002fc800078408ff */
[----:B--2---:R-:W-:Y:S02]  /*7040*/  @!P5 LEA.HI.X R35, R16, R33, R17, 0x1, P2 ;  /* 0x000000211023d211 */ /* 0x004fe400010f0c11 */
[----:B------:R-:W-:-:S04]  /*7050*/  @!P4 LEA R30, P2, R23, R32, 0x1 ;  /* 0x00000020171ec211 */ /* 0x000fc800078408ff */
[----:B---3--:R-:W-:Y:S02]  /*7060*/  @!P4 LEA.HI.X R31, R23, R33, R15, 0x1, P2 ;  /* 0x00000021171fc211 */ /* 0x008fe400010f0c0f */
[----:B------:R-:W-:-:S13]  /*7070*/  ISETP.GE.AND P2, PT, R22, UR4, PT ;  /* 0x0000000416007c0c */ /* 0x000fda000bf46270 */
[----:B------:R-:W-:-:S04]  /*7080*/  @!P2 LEA R28, P6, R22, R32, 0x1 ;  /* 0x00000020161ca211 */ /* 0x000fc800078c08ff */
[----:B----4-:R-:W-:Y:S02]  /*7090*/  @!P2 LEA.HI.X R29, R22, R33, R14, 0x1, P6 ;  /* 0x00000021161da211 */ /* 0x010fe400030f0c0e */
[----:B------:R-:W0:Y:S04]  /*70a0*/  @!P5 LDS.128 R12, [R55] ;  /* 0x00000000370cd984 */ /* 0x000e280000000c00 */
[----:B0-----:R0:W-:Y:S01]  /*70b0*/  @!P5 ST.E.128 desc[UR42][R34.64], R12 ;  /* 0x0000000c2200d985 */ /* 0x0011e2000c101d2a */
[----:B------:R-:W-:-:S13]  /*70c0*/  ISETP.GE.AND P5, PT, R3, UR4, PT ;  /* 0x0000000403007c0c */ /* 0x000fda000bfa6270 */
[----:B------:R-:W1:Y:S01]  /*70d0*/  @!P5 LDS.128 R12, [R54] ;  /* 0x00000000360cd984 */ /* 0x000e620000000c00 */
[----:B------:R-:W-:-:S04]  /*70e0*/  @!P5 IMAD.SHL.U32 R11, R156, 0x8, RZ ;  /* 0x000000089c0bd824 */ /* 0x000fc800078e00ff */
[----:B0-----:R-:W-:-:S05]  /*70f0*/  @!P5 IMAD.WIDE R34, R11, 0x2, R32 ;  /* 0x000000020b22d825 */ /* 0x001fca00078e0220 */
[----:B-1----:R0:W-:Y:S01]  /*7100*/  @!P5 ST.E.128 desc[UR42][R34.64], R12 ;  /* 0x0000000c2200d985 */ /* 0x0021e2000c101d2a */
[----:B------:R-:W-:-:S13]  /*7110*/  ISETP.GE.AND P5, PT, R4, UR4, PT ;  /* 0x0000000404007c0c */ /* 0x000fda000bfa6270 */
[----:B------:R-:W1:Y:S01]  /*7120*/  @!P5 LDS.128 R12, [R55+0x2000] ;  /* 0x00200000370cd984 */ /* 0x000e620000000c00 */
[----:B------:R-:W-:Y:S02]  /*7130*/  @!P5 IMAD.SHL.U32 R11, R157, 0x8, RZ ;  /* 0x000000089d0bd824 */ /* 0x000fe400078e00ff */
[----:B0-----:R-:W-:Y:S02]  /*7140*/  @!P5 IMAD.MOV.U32 R34, RZ, RZ, R32 ;  /* 0x000000ffff22d224 */ /* 0x001fe400078e0020 */
[----:B------:R-:W-:Y:S02]  /*7150*/  @!P5 IMAD.MOV.U32 R35, RZ, RZ, R33 ;  /* 0x000000ffff23d224 */ /* 0x000fe400078e0021 */
[----:B------:R-:W-:-:S05]  /*7160*/  @!P5 IMAD.WIDE R34, R11, 0x2, R34 ;  /* 0x000000020b22d825 */ /* 0x000fca00078e0222 */
[----:B-1----:R-:W-:Y:S01]  /*7170*/  @!P5 ST.E.128 desc[UR42][R34.64], R12 ;  /* 0x0000000c2200d985 */ /* 0x002fe2000c101d2a */
[----:B------:R-:W-:-:S03]  /*7180*/  ISETP.GE.AND P5, PT, R136, UR4, PT ;  /* 0x0000000488007c0c */ /* 0x000fc6000bfa6270 */
[----:B------:R-:W0:Y:S10]  /*7190*/  @!P4 LDS.128 R12, [R54+0x2000] ;  /* 0x00200000360cc984 */ /* 0x000e340000000c00 */
[----:B------:R-:W-:-:S04]  /*71a0*/  @!P5 LEA R32, P6, R136, R32, 0x1 ;  /* 0x000000208820d211 */ /* 0x000fc800078c08ff */
[----:B-----5:R-:W-:Y:S01]  /*71b0*/  @!P5 LEA.HI.X R33, R136, R33, R36, 0x1, P6 ;  /* 0x000000218821d211 */ /* 0x020fe200030f0c24 */
[----:B0-----:R-:W-:Y:S04]  /*71c0*/  @!P4 ST.E.128 desc[UR42][R30.64], R12 ;  /* 0x0000000c1e00c985 */ /* 0x001fe8000c101d2a */
[----:B------:R-:W0:Y:S04]  /*71d0*/  @!P2 LDS.128 R12, [R55+0x4000] ;  /* 0x00400000370ca984 */ /* 0x000e280000000c00 */
[----:B0-----:R-:W-:Y:S04]  /*71e0*/  @!P2 ST.E.128 desc[UR42][R28.64], R12 ;  /* 0x0000000c1c00a985 */ /* 0x001fe8000c101d2a */
[----:B------:R-:W0:Y:S04]  /*71f0*/  @!P5 LDS.128 R12, [R54+0x4000] ;  /* 0x00400000360cd984 */ /* 0x000e280000000c00 */
[----:B0-----:R0:W-:Y:S02]  /*7200*/  @!P5 ST.E.128 desc[UR42][R32.64], R12 ;  /* 0x0000000c2000d985 */ /* 0x0011e4000c101d2a */
.L_x_464:
[----:B------:R-:W-:Y:S05]  /*7210*/  BSYNC B0 ;  /* 0x0000000000007941 */ /* 0x000fea0003800000 */
.L_x_463:
[----:B------:R-:W-:Y:S01]  /*7220*/  @!PT LDS RZ, [RZ] ;  /* 0x00000000fffff984 */ /* 0x000fe20000000800 */
[----:B------:R-:W-:Y:S01]  /*7230*/  @!PT LDS RZ, [RZ] ;  /* 0x00000000fffff984 */ /* 0x000fe20000000800 */
[----:B------:R-:W-:Y:S01]  /*7240*/  @!PT LDS RZ, [RZ] ;  /* 0x00000000fffff984 */ /* 0x000fe20000000800 */
[----:B------:R-:W-:Y:S01]  /*7250*/  @!PT LDS RZ, [RZ] ;  /* 0x00000000fffff984 */ /* 0x000fe20000000800 */
[----:B------:R3:W-:Y:S06]  /*7260*/  MEMBAR.ALL.CTA ;  /* 0x0000000000007992 */ /* 0x0007ec0000008000 */
[----:B---3--:R-:W3:Y:S01]  /*7270*/  FENCE.VIEW.ASYNC.S ;  /* 0x00000000000073c6 */ /* 0x008ee20000000000 */
[----:B------:R-:W-:Y:S01]  /*7280*/  VIADD R18, R18, 0x1 ;  /* 0x0000000112127836 */ /* 0x000fe20000000000 */
[----:B------:R-:W-:Y:S01]  /*7290*/  @!P3 IADD3 R53, R53, 0x2d8c0, RZ ;  /* 0x0002d8c03535b810 */ /* 0x000fe20007ffe0ff */
[----:B---3--:R3:W-:Y:S03]  /*72a0*/  BAR.SYNC.DEFER_BLOCKING R101, 0x80 ;  /* 0x000200650000751d */ /* 0x0087e60000010000 */
[----:B------:R-:W-:-:S02]  /*72b0*/  ISETP.NE.AND P2, PT, R18, 0x2, PT ;  /* 0x000000021200780c */ /* 0x000fc40003f45270 */
[----:B------:R-:W-:Y:S02]  /*72c0*/  @!P3 PRMT R53, RZ, 0x654, R53 ;  /* 0x00000654ff35b816 */ /* 0x000fe40000000035 */
[----:B------:R-:W-:Y:S02]  /*72d0*/  SEL R11, RZ, 0x1, P2 ;  /* 0x00000001ff0b7807 */ /* 0x000fe40001000000 */
[----:B------:R-:W-:Y:S02]  /*72e0*/  SEL R18, R18, RZ, P2 ;  /* 0x000000ff12127207 */ /* 0x000fe40001000000 */
[----:B------:R-:W-:Y:S01]  /*72f0*/  LOP3.LUT R140, R140, R11, RZ, 0x3c, !PT ;  /* 0x0000000b8c8c7212 */ /* 0x000fe200078e3cff */
[----:B------:R3:W-:Y:S01]  /*7300*/  @!P3 SYNCS.ARRIVE.TRANS64.RED.A1T0 RZ, [R53+URZ], RZ ;  /* 0x000000ff35ffb9a7 */ /* 0x0007e2000810043f */
[----:B------:R-:W-:Y:S05]  /*7310*/  @P1 BRA `(.L_x_465) ;  /* 0xffffffb400b41947 */ /* 0x000fea000383ffff */
[----:B0-----:R-:W0:Y:S01]  /*7320*/  S2R R12, SR_TID.X ;  /* 0x00000000000c7919 */ /* 0x001e220000002100 */
[----:B------:R-:W-:Y:S02]  /*7330*/  PLOP3.LUT P0, PT, PT, PT, PT, 0x8, 0x0 ;  /* 0x000000000000781c */ /* 0x000fe40003f0e170 */
[----:B0-----:R-:W-:-:S04]  /*7340*/  SHF.R.U32.HI R12, RZ, 0x7, R12 ;  /* 0x00000007ff0c7819 */ /* 0x001fc8000001160c */
[----:B------:R-:W-:-:S13]  /*7350*/  ISETP.NE.AND P4, PT, R12, 0x1, PT ;  /* 0x000000010c00780c */ /* 0x000fda0003f85270 */
[----:B------:R-:W-:Y:S06]  /*7360*/  @!P4 BAR.ARV 0x9, 0x100 ;  /* 0x024400000000cb1d */ /* 0x000fec0000002000 */
.L_x_402:
[----:B------:R-:W-:Y:S01]  /*7370*/  IMAD.MOV.U32 R88, RZ, RZ, RZ ;  /* 0x000000ffff587224 */ /* 0x000fe200078e00ff */
[----:B------:R-:W-:Y:S06]  /*7380*/  @P0 BRA `(.L_x_466) ;  /* 0x00000000000c0947 */ /* 0x000fec0003800000 */
[----:B------:R-:W4:Y:S01]  /*7390*/  FENCE.VIEW.ASYNC.G ;  /* 0x00000000000073c6 */ /* 0x000f220000000100 */
[----:B------:R-:W-:Y:S05]  /*73a0*/  WARPSYNC.ALL ;  /* 0x0000000000007948 */ /* 0x000fea0003800000 */
[----:B----4-:R-:W-:Y:S06]  /*73b0*/  BAR.ARV 0xc, 0x200 ;  /* 0x0308000000007b1d */ /* 0x010fec0000002000 */
.L_x_466:
[----:B------:R-:W-:Y:S01]  /*73c0*/  LOP3.LUT P0, RZ, R19, 0x8, RZ, 0xc0, !PT ;  /* 0x0000000813ff7812 */ /* 0x000fe2000780c0ff */
[----:B------:R-:W-:-:S12]  /*73d0*/  BSSY B0, `(.L_x_467) ;  /* 0x0000020000007945 */ /* 0x000fd80003800000 */
[----:B------:R-:W-:Y:S05]  /*73e0*/  @!P0 BRA `(.L_x_468) ;  /* 0x0000000000788947 */ /* 0x000fea0003800000 */
[----:B------:R-:W4:Y:S01]  /*73f0*/  LDL R0, [R1+0x94] ;  /* 0x0000940001007983 */ /* 0x000f220000100800 */
[----:B------:R-:W-:Y:S01]  /*7400*/  ULDC UR4, c[0x0][0x9f0] ;  /* 0x00027c0000047ab9 */ /* 0x000fe20000000800 */
[----:B----4-:R-:W-:-:S04]  /*7410*/  ISETP.NE.AND P0, PT, R0, RZ, PT ;  /* 0x000000ff0000720c */ /* 0x010fc80003f05270 */
[----:B------:R-:W-:-:S04]  /*7420*/  SEL R9, R0, UR4, P0 ;  /* 0x0000000400097c07 */ /* 0x000fc80008000000 */
[-C--:B------:R-:W-:Y:S02]  /*7430*/  IABS R6, R9.reuse ;  /* 0x0000000900067213 */ /* 0x080fe40000000000 */
[----:B------:R-:W-:Y:S02]  /*7440*/  IADD3 R0, R99, -0x1, R9 ;  /* 0xffffffff63007810 */ /* 0x000fe40007ffe009 */
[----:B------:R-:W4:Y:S01]  /*7450*/  I2F.RP R3, R6 ;  /* 0x0000000600037306 */ /* 0x000f220000209400 */
[-C--:B------:R-:W-:Y:S02]  /*7460*/  IABS R10, R9.reuse ;  /* 0x00000009000a7213 */ /* 0x080fe40000000000 */
[----:B------:R-:W-:Y:S02]  /*7470*/  IABS R8, R0 ;  /* 0x0000000000087213 */ /* 0x000fe40000000000 */
[----:B------:R-:W-:-:S04]  /*7480*/  LOP3.LUT R0, R0, R9, RZ, 0x3c, !PT ;  /* 0x0000000900007212 */ /* 0x000fc800078e3cff */
[----:B------:R-:W-:Y:S01]  /*7490*/  ISETP.GE.AND P2, PT, R0, RZ, PT ;  /* 0x000000ff0000720c */ /* 0x000fe20003f46270 */
[----:B----4-:R-:W4:Y:S02]  /*74a0*/  MUFU.RCP R3, R3 ;  /* 0x0000000300037308 */ /* 0x010f240000001000 */
[----:B----4-:R-:W-:Y:S01]  /*74b0*/  VIADD R4, R3, 0xffffffe ;  /* 0x0ffffffe03047836 */ /* 0x010fe20000000000 */
[----:B------:R-:W-:-:S05]  /*74c0*/  IADD3 R3, RZ, -R10, RZ ;  /* 0x8000000aff037210 */ /* 0x000fca0007ffe0ff */
[----:B------:R4:W0:Y:S02]  /*74d0*/  F2I.FTZ.U32.TRUNC.NTZ R5, R4 ;  /* 0x0000000400057305 */ /* 0x000824000021f000 */
[----:B----4-:R-:W-:Y:S02]  /*74e0*/  IMAD.MOV.U32 R4, RZ, RZ, RZ ;  /* 0x000000ffff047224 */ /* 0x010fe400078e00ff */
[----:B0-----:R-:W-:-:S04]  /*74f0*/  IMAD.MOV R7, RZ, RZ, -R5 ;  /* 0x000000ffff077224 */ /* 0x001fc800078e0a05 */
        /* <DEDUP_REMOVED lines=10> */
[----:B------:R-:W-:Y:S02]  /*75a0*/  @!P2 IADD3 R5, -R5, RZ, RZ ;  /* 0x000000ff0505a210 */ /* 0x000fe40007ffe1ff */
[----:B------:R-:W-:-:S05]  /*75b0*/  @!P1 LOP3.LUT R5, RZ, R9, RZ, 0x33, !PT ;  /* 0x00000009ff059212 */ /* 0x000fca00078e33ff */
[----:B------:R-:W-:-:S07]  /*75c0*/  IMAD.MOV.U32 R88, RZ, RZ, R5 ;  /* 0x000000ffff587224 */ /* 0x000fce00078e0005 */
.L_x_468:
[----:B------:R-:W-:Y:S05]  /*75d0*/  BSYNC B0 ;  /* 0x0000000000007941 */ /* 0x000fea0003800000 */
.L_x_467:
[----:B------:R-:W4:Y:S01]  /*75e0*/  LDL R0, [R1+0xb0] ;  /* 0x0000b00001007983 */ /* 0x000f220000100800 */
[----:B------:R-:W-:Y:S01]  /*75f0*/  PLOP3.LUT P0, PT, PT, PT, PT, 0x80, 0x0 ;  /* 0x000000000000781c */ /* 0x000fe20003f0f070 */
[----:B------:R-:W-:Y:S01]  /*7600*/  IMAD.MOV.U32 R3, RZ, RZ, RZ ;  /* 0x000000ffff037224 */ /* 0x000fe200078e00ff */
        /* <DEDUP_REMOVED lines=17> */
[----:B-12---:R-:W-:Y:S02]  /*7720*/  CS2R R32, SRZ ;  /* 0x0000000000207805 */ /* 0x006fe4000001ff00 */
[----:B------:R-:W-:Y:S02]  /*7730*/  CS2R R54, SRZ ;  /* 0x0000000000367805 */ /* 0x000fe4000001ff00 */
[----:B------:R-:W-:Y:S02]  /*7740*/  CS2R R30, SRZ ;  /* 0x00000000001e7805 */ /* 0x000fe4000001ff00 */
[----:B---3--:R-:W-:Y:S02]  /*7750*/  CS2R R52, SRZ ;  /* 0x0000000000347805 */ /* 0x008fe4000001ff00 */
[----:B0-----:R-:W-:Y:S02]  /*7760*/  CS2R R28, SRZ ;  /* 0x00000000001c7805 */ /* 0x001fe4000001ff00 */
[----:B------:R-:W-:-:S02]  /*7770*/  CS2R R50, SRZ ;  /* 0x0000000000327805 */ /* 0x000fc4000001ff00 */
[----:B------:R-:W-:Y:S01]  /*7780*/  CS2R R20, SRZ ;  /* 0x0000000000147805 */ /* 0x000fe2000001ff00 */
[----:B----4-:R-:W-:Y:S02]  /*7790*/  IMAD R4, R0, R88, RZ ;  /* 0x0000005800047224 */ /* 0x010fe400078e02ff */
[----:B------:R-:W-:-:S03]  /*77a0*/  IMAD.MOV.U32 R0, RZ, RZ, RZ ;  /* 0x000000ffff007224 */ /* 0x000fc600078e00ff */
[----:B------:R0:W-:Y:S01]  /*77b0*/  STL [R1+0x78], R4 ;  /* 0x0000780401007387 */ /* 0x0001e20000100800 */
[----:B------:R-:W-:-:S04]  /*77c0*/  VIADDMNMX R88, R4, R88, R99, PT ;  /* 0x0000005804587246 */ /* 0x000fc80003800163 */
[----:B------:R-:W-:-:S13]  /*77d0*/  ISETP.GT.AND P1, PT, R88, R4, PT ;  /* 0x000000045800720c */ /* 0x000fda0003f24270 */
[----:B0-----:R-:W-:Y:S05]  /*77e0*/  @!P1 BRA `(.L_x_469) ;  /* 0x000000a4003c9947 */ /* 0x001fea0003800000 */
[----:B------:R-:W0:Y:S01]  /*77f0*/  S2R R4, SR_TID.X ;  /* 0x0000000000047919 */ /* 0x000e220000002100 */
[----:B------:R-:W-:Y:S01]  /*7800*/  UMOV UR4, 0xffffffff ;  /* 0xffffffff00047882 */ /* 0x000fe20000000000 */
[----:B0-----:R-:W-:-:S05]  /*7810*/  VIADD R40, R4, 0xffffff80 ;  /* 0xffffff8004287836 */ /* 0x001fca0000000000 */
[----:B------:R-:W-:-:S04]  /*7820*/  SHF.R.S32.HI R41, RZ, 0x1f, R40 ;  /* 0x0000001fff297819 */ /* 0x000fc80000011428 */
[----:B------:R-:W-:-:S04]  /*7830*/  LEA.HI R13, R41, R40, RZ, 0x7 ;  /* 0x00000028290d7211 */ /* 0x000fc800078f38ff */
[----:B------:R-:W-:Y:S01]  /*7840*/  SHF.R.S32.HI R13, RZ, 0x7, R13 ;  /* 0x00000007ff0d7819 */ /* 0x000fe2000001140d */
[----:B------:R-:W-:Y:S06]  /*7850*/  BRA.DIV UR4, `(.L_x_470) ;  /* 0x0000014604c87947 */ /* 0x000fec000b800000 */
[----:B------:R-:W0:Y:S04]  /*7860*/  SHFL.IDX PT, R0, R13, RZ, 0x1f ;  /* 0x00001fff0d007589 */ /* 0x000e2800000e0000 */
[----:B0-----:R1:W-:Y:S02]  /*7870*/  STL [R1+0x7c], R0 ;  /* 0x00007c0001007387 */ /* 0x0013e40000100800 */
.L_x_690:
[----:B------:R-:W1:Y:S01]  /*7880*/  LDL R3, [R1+0x7c] ;  /* 0x00007c0001037983 */ /* 0x000e620000100800 */
[----:B------:R-:W-:Y:S01]  /*7890*/  BSSY B6, `(.L_x_471) ;  /* 0x000001b000067945 */ /* 0x000fe20003800000 */
[----:B-1----:R-:W-:-:S05]  /*78a0*/  IMAD.HI R0, R3, 0x55555556, RZ ;  /* 0x5555555603007827 */ /* 0x002fca00078e02ff */
[----:B------:R-:W-:-:S05]  /*78b0*/  LEA.HI R44, R0, R0, RZ, 0x1 ;  /* 0x00000000002c7211 */ /* 0x000fca00078f08ff */
[----:B------:R-:W-:Y:S01]  /*78c0*/  IMAD R44, R44, -0x3, R3 ;  /* 0xfffffffd2c2c7824 */ /* 0x000fe200078e0203 */
[----:B------:R-:W-:-:S04]  /*78d0*/  IADD3 R3, R2, 0x21800, RZ ;  /* 0x0002180002037810 */ /* 0x000fc80007ffe0ff */
[----:B------:R-:W-:Y:S01]  /*78e0*/  LOP3.LUT P0, RZ, R3, 0x3ff, RZ, 0xc0, !PT ;  /* 0x000003ff03ff7812 */ /* 0x000fe2000780c0ff */
[----:B------:R-:W-:-:S05]  /*78f0*/  IMAD R0, R44, 0x2000, R3 ;  /* 0x000020002c007824 */ /* 0x000fca00078e0203 */
[----:B------:R-:W-:-:S04]  /*7900*/  SHF.R.U32.HI R0, RZ, 0x4, R0 ;  /* 0x00000004ff007819 */ /* 0x000fc80000011600 */
[----:B------:R-:W-:-:S05]  /*7910*/  LOP3.LUT R0, R0, 0x3fff, RZ, 0xc0, !PT ;  /* 0x00003fff00007812 */ /* 0x000fca00078ec0ff */
[----:B------:R1:W-:Y:S01]  /*7920*/  STL [R1+0x84], R0 ;  /* 0x0000840001007387 */ /* 0x0003e20000100800 */
[----:B------:R-:W-:Y:S05]  /*7930*/  @!P0 BRA `(.L_x_472) ;  /* 0x0000000000408947 */ /* 0x000fea0003800000 */
[----:B0-----:R-:W-:Y:S01]  /*7940*/  MOV R14, 0x0 ;  /* 0x00000000000e7802 */ /* 0x001fe20000000f00 */
[----:B------:R-:W-:Y:S01]  /*7950*/  ULDC.64 UR4, c[0x4][0x88] ;  /* 0x0100220000047ab9 */ /* 0x000fe20000000a00 */
[----:B------:R-:W-:Y:S01]  /*7960*/  ULDC.64 UR6, c[0x4][0x90] ;  /* 0x0100240000067ab9 */ /* 0x000fe20000000a00 */
[----:B------:R-:W-:Y:S01]  /*7970*/  IMAD.U32 R4, RZ, RZ, UR4 ;  /* 0x00000004ff047e24 */ /* 0x000fe2000f8e00ff */
[----:B------:R-:W-:Y:S01]  /*7980*/  MOV R7, UR7 ;  /* 0x0000000700077c02 */ /* 0x000fe20008000f00 */
[----:B------:R-:W-:Y:S01]  /*7990*/  IMAD.U32 R5, RZ, RZ, UR5 ;  /* 0x00000005ff057e24 */ /* 0x000fe2000f8e00ff */
[----:B------:R-:W0:Y:S01]  /*79a0*/  LDC.64 R14, c[0x4][R14] ;  /* 0x010000000e0e7b82 */ /* 0x000e220000000a00 */
[----:B------:R-:W-:Y:S01]  /*79b0*/  ULDC.64 UR4, c[0x4][0x28] ;  /* 0x01000a0000047ab9 */ /* 0x000fe20000000a00 */
[----:B------:R-:W-:Y:S01]  /*79c0*/  IMAD.U32 R6, RZ, RZ, UR6 ;  /* 0x00000006ff067e24 */ /* 0x000fe2000f8e00ff */
[----:B------:R-:W-:Y:S01]  /*79d0*/  MOV R13, RZ ;  /* 0x000000ff000d7202 */ /* 0x000fe20000000f00 */
[----:B------:R-:W-:-:S02]  /*79e0*/  IMAD.U32 R10, RZ, RZ, UR4 ;  /* 0x00000004ff0a7e24 */ /* 0x000fc4000f8e00ff */
[----:B------:R-:W-:Y:S02]  /*79f0*/  IMAD.U32 R11, RZ, RZ, UR5 ;  /* 0x00000005ff0b7e24 */ /* 0x000fe4000f8e00ff */
[----:B------:R-:W-:Y:S02]  /*7a00*/  IMAD.MOV.U32 R8, RZ, RZ, 0x70 ;  /* 0x00000070ff087424 */ /* 0x000fe400078e00ff */
[----:B------:R-:W-:-:S07]  /*7a10*/  IMAD.MOV.U32 R12, RZ, RZ, 0x1 ;  /* 0x00000001ff0c7424 */ /* 0x000fce00078e00ff */
[----:B------:R-:W-:-:S07]  /*7a20*/  LEPC R20, `(.L_x_472) ;  /* 0x000000001014794e */ /* 0x000fce0000000000 */
[----:B01---5:R-:W-:Y:S05]  /*7a30*/  CALL.ABS.NOINC R14 ;  /* 0x000000000e007343 */ /* 0x023fea0003c00000 */
.L_x_472:
[----:B------:R-:W-:Y:S05]  /*7a40*/  BSYNC B6 ;  /* 0x0000000000067941 */ /* 0x000fea0003800000 */
.L_x_471:
[----:B------:R-:W-:Y:S02]  /*7a50*/  ULDC UR4, c[0x0][0x3f4] ;  /* 0x0000fd0000047ab9 */ /* 0x000fe40000000800 */
[----:B------:R-:W-:-:S13]  /*7a60*/  ISETP.LT.AND P0, PT, RZ, UR4, PT ;  /* 0x00000004ff007c0c */ /* 0x000fda000bf01270 */
[----:B------:R-:W-:Y:S05]  /*7a70*/  @P0 BRA `(.L_x_473) ;  /* 0x0000000000400947 */ /* 0x000fea0003800000 */
[----:B------:R-:W-:-:S04]  /*7a80*/  ULEA.HI UR4, UR37, UR37, URZ, 0x1 ;  /* 0x0000002525047291 */ /* 0x000fc8000f8f083f */
[----:B------:R-:W-:-:S04]  /*7a90*/  ULOP3.LUT UR4, UR4, 0xfffffffe, URZ, 0xc0, !UPT ;  /* 0xfffffffe04047892 */ /* 0x000fc8000f8ec03f */
[----:B------:R-:W-:-:S06]  /*7aa0*/  UIADD3 UR4, UR37, -UR4, URZ ;  /* 0x8000000425047290 */ /* 0x000fcc000fffe03f */
[----:B------:R-:W-:-:S05]  /*7ab0*/  IMAD.U32 R3, RZ, RZ, UR4 ;  /* 0x00000004ff037e24 */ /* 0x000fca000f8e00ff */
[----:B------:R-:W-:-:S04]  /*7ac0*/  SHF.L.U32 R3, R3, 0x1f, RZ ;  /* 0x0000001f03037819 */ /* 0x000fc800000006ff */
[----:B------:R2:W3:Y:S03]  /*7ad0*/  SYNCS.PHASECHK.TRANS64.TRYWAIT P0, [R2+URZ+0x2d800], R3 ;  /* 0x02d80003020075a7 */ /* 0x0004e6000800017f */
[----:B---3--:R-:W-:Y:S05]  /*7ae0*/  @!P0 NANOSLEEP.SYNCS 0x989680 ;  /* 0x009896800000895d */ /* 0x008fea0003900000 */
[----:B------:R-:W3:Y:S01]  /*7af0*/  @!P0 SYNCS.PHASECHK.TRANS64 P0, [R2+URZ+0x2d800], R3 ;  /* 0x02d80003020085a7 */ /* 0x000ee2000800007f */
[----:B------:R-:W-:Y:S04]  /*7b00*/  BSSY B0, `(.L_x_474) ;  /* 0x0000006000007945 */ /* 0x000fe80003800000 */
[----:B---3--:R-:W-:Y:S05]  /*7b10*/  @P0 BRA `(.L_x_475) ;  /* 0x0000000000100947 */ /* 0x008fea0003800000 */
.L_x_476:
[----:B---3--:R3:W4:Y:S02]  /*7b20*/  SYNCS.PHASECHK.TRANS64.TRYWAIT P0, [R2+URZ+0x2d800], R3 ;  /* 0x02d80003020075a7 */ /* 0x008724000800017f */
[----:B----4-:R-:W-:Y:S05]  /*7b30*/  @!P0 NANOSLEEP.SYNCS 0x989680 ;  /* 0x009896800000895d */ /* 0x010fea0003900000 */
[----:B------:R-:W4:Y:S02]  /*7b40*/  @!P0 SYNCS.PHASECHK.TRANS64 P0, [R2+URZ+0x2d800], R3 ;  /* 0x02d80003020085a7 */ /* 0x000f24000800007f */
[----:B----4-:R-:W-:Y:S05]  /*7b50*/  @!P0 BRA `(.L_x_476) ;  /* 0xfffffffc00f08947 */ /* 0x010fea000383ffff */
.L_x_475:
[----:B------:R-:W-:Y:S05]  /*7b60*/  BSYNC B0 ;  /* 0x0000000000007941 */ /* 0x000fea0003800000 */
.L_x_474:
[----:B------:R-:W-:Y:S05]  /*7b70*/  BRA `(.L_x_477) ;  /* 0x0000003800987947 */ /* 0x000fea0003800000 */
.L_x_473:
[----:B-1---5:R-:W-:Y:S01]  /*7b80*/  SHF.R.S32.HI R0, RZ, 0x1f, R95 ;  /* 0x0000001fff007819 */ /* 0x022fe2000001145f */
[----:B------:R-:W-:Y:S01]  /*7b90*/  ULOP3.LUT UP0, URZ, UR40, 0x1bf, URZ, 0xc0, !UPT ;  /* 0x000001bf283f7892 */ /* 0x000fe2000f80c03f */
[----:B------:R-:W-:Y:S01]  /*7ba0*/  ULDC.64 UR4, c[0x0][0x3f8] ;  /* 0x0000fe0000047ab9 */ /* 0x000fe20000000a00 */
[----:B------:R-:W-:Y:S02]  /*7bb0*/  ULDC.64 UR6, c[0x0][0x408] ;  /* 0x0001020000067ab9 */ /* 0x000fe40000000a00 */
[C---:B------:R-:W-:Y:S02]  /*7bc0*/  IMAD R6, R0.reuse, UR4, RZ ;  /* 0x0000000400067c24 */ /* 0x040fe4000f8e02ff */
[----:B------:R-:W-:Y:S01]  /*7bd0*/  IMAD R0, R0, UR6, RZ ;  /* 0x0000000600007c24 */ /* 0x000fe2000f8e02ff */
[----:B------:R-:W-:Y:S01]  /*7be0*/  PLOP3.LUT P2, PT, PT, PT, UP0, 0x80, 0x0 ;  /* 0x000000000000781c */ /* 0x000fe20003f4f008 */
[C---:B------:R-:W-:Y:S02]  /*7bf0*/  IMAD R25, R95.reuse, UR5, R6 ;  /* 0x000000055f197c24 */ /* 0x040fe4000f8e0206 */
[----:B------:R-:W-:Y:S01]  /*7c00*/  IMAD.WIDE.U32 R4, R95, UR4, RZ ;  /* 0x000000045f047c25 */ /* 0x000fe2000f8e00ff */
[----:B------:R-:W-:-:S03]  /*7c10*/  ULDC.64 UR4, c[0x0][0x3e8] ;  /* 0x0000fa0000047ab9 */ /* 0x000fc60000000a00 */
[C---:B------:R-:W-:Y:S01]  /*7c20*/  IMAD R37, R95.reuse, UR7, R0 ;  /* 0x000000075f257c24 */ /* 0x040fe2000f8e0200 */
[----:B------:R-:W-:Y:S01]  /*7c30*/  LEA R24, P0, R4, UR4, 0x1 ;  /* 0x0000000404187c11 */ /* 0x000fe2000f8008ff */
[----:B------:R-:W-:Y:S01]  /*7c40*/  IMAD.WIDE.U32 R6, R95, UR6, RZ ;  /* 0x000000065f067c25 */ /* 0x000fe2000f8e00ff */
[----:B------:R-:W-:-:S03]  /*7c50*/  ULDC.64 UR6, c[0x0][0x400] ;  /* 0x0001000000067ab9 */ /* 0x000fc60000000a00 */
[----:B------:R-:W-:Y:S01]  /*7c60*/  IMAD.IADD R25, R25, 0x1, R5 ;  /* 0x0000000119197824 */ /* 0x000fe200078e0205 */
[----:B------:R-:W-:Y:S01]  /*7c70*/  LEA R39, P1, R6, UR6, 0x1 ;  /* 0x0000000606277c11 */ /* 0x000fe2000f8208ff */
[----:B------:R-:W-:-:S03]  /*7c80*/  IMAD.IADD R37, R37, 0x1, R7 ;  /* 0x0000000125257824 */ /* 0x000fc600078e0207 */
[----:B------:R-:W-:Y:S02]  /*7c90*/  LEA.HI.X R25, R4, UR5, R25, 0x1, P0 ;  /* 0x0000000504197c11 */ /* 0x000fe400080f0c19 */
[----:B------:R-:W-:Y:S01]  /*7ca0*/  LEA.HI.X R37, R6, UR7, R37, 0x1, P1 ;  /* 0x0000000706257c11 */ /* 0x000fe200088f0c25 */
[----:B------:R-:W-:Y:S06]  /*7cb0*/  @!P2 BRA `(.L_x_478) ;  /* 0x000000000040a947 */ /* 0x000fec0003800000 */
[----:B0-----:R-:W-:Y:S01]  /*7cc0*/  MOV R14, 0x0 ;  /* 0x00000000000e7802 */ /* 0x001fe20000000f00 */
[----:B------:R-:W-:Y:S01]  /*7cd0*/  ULDC.64 UR4, c[0x4][0x88] ;  /* 0x0100220000047ab9 */ /* 0x000fe20000000a00 */
[----:B------:R-:W-:Y:S01]  /*7ce0*/  ULDC.64 UR6, c[0x4][0x90] ;  /* 0x0100240000067ab9 */ /* 0x000fe20000000a00 */
[----:B------:R-:W-:Y:S01]  /*7cf0*/  IMAD.U32 R4, RZ, RZ, UR4 ;  /* 0x00000004ff047e24 */ /* 0x000fe2000f8e00ff */
[----:B------:R-:W-:Y:S01]  /*7d00*/  MOV R5, UR5 ;  /* 0x0000000500057c02 */ /* 0x000fe20008000f00 */
[----:B------:R-:W-:Y:S01]  /*7d10*/  ULDC.64 UR4, c[0x4][0x20] ;  /* 0x0100080000047ab9 */ /* 0x000fe20000000a00 */
[----:B------:R-:W0:Y:S01]  /*7d20*/  LDC.64 R14, c[0x4][R14] ;  /* 0x010000000e0e7b82 */ /* 0x000e220000000a00 */
[----:B------:R-:W-:Y:S01]  /*7d30*/  IMAD.U32 R6, RZ, RZ, UR6 ;  /* 0x00000006ff067e24 */ /* 0x000fe2000f8e00ff */
[----:B------:R-:W-:Y:S01]  /*7d40*/  MOV R8, 0x70 ;  /* 0x0000007000087802 */ /* 0x000fe20000000f00 */
[----:B------:R-:W-:Y:S02]  /*7d50*/  IMAD.U32 R7, RZ, RZ, UR7 ;  /* 0x00000007ff077e24 */ /* 0x000fe4000f8e00ff */
[----:B------:R-:W-:-:S02]  /*7d60*/  IMAD.U32 R10, RZ, RZ, UR4 ;  /* 0x00000004ff0a7e24 */ /* 0x000fc4000f8e00ff */
[----:B------:R-:W-:Y:S02]  /*7d70*/  IMAD.U32 R11, RZ, RZ, UR5 ;  /* 0x00000005ff0b7e24 */ /* 0x000fe4000f8e00ff */
[----:B------:R-:W-:Y:S02]  /*7d80*/  IMAD.MOV.U32 R12, RZ, RZ, 0x1 ;  /* 0x00000001ff0c7424 */ /* 0x000fe400078e00ff */
[----:B------:R-:W-:-:S07]  /*7d90*/  IMAD.MOV.U32 R13, RZ, RZ, RZ ;  /* 0x000000ffff0d7224 */ /* 0x000fce00078e00ff */
[----:B------:R-:W-:-:S07]  /*7da0*/  LEPC R20, `(.L_x_478) ;  /* 0x000000001014794e */ /* 0x000fce0000000000 */
[----:B0-----:R-:W-:Y:S05]  /*7db0*/  CALL.ABS.NOINC R14 ;  /* 0x000000000e007343 */ /* 0x001fea0003c00000 */
.L_x_478:
[----:B------:R-:W-:Y:S01]  /*7dc0*/  ULDC.U8 UR4, c[0x0][0x410] ;  /* 0x0001040000047ab9 */ /* 0x000fe20000000000 */
[----:B------:R-:W-:Y:S01]  /*7dd0*/  BSSY B0, `(.L_x_479) ;  /* 0x0000378000007945 */ /* 0x000fe20003800000 */
[----:B------:R-:W-:Y:S01]  /*7de0*/  ISETP.NE.AND P0, PT, RZ, UR4, PT ;  /* 0x00000004ff007c0c */ /* 0x000fe2000bf05270 */
[----:B------:R-:W-:-:S12]  /*7df0*/  IMAD R6, R97, 0xc0, R141 ;  /* 0x000000c061067824 */ /* 0x000fd800078e028d */
[----:B------:R-:W-:Y:S05]  /*7e00*/  @!P0 BRA `(.L_x_480) ;  /* 0x0000001800fc8947 */ /* 0x000fea0003800000 */
[----:B------:R-:W-:-:S03]  /*7e10*/  UMOV UR4, 0xffffffff ;  /* 0xffffffff00047882 */ /* 0x000fc60000000000 */
[----:B------:R-:W-:Y:S05]  /*7e20*/  BRA.DIV UR4, `(.L_x_481) ;  /* 0x00000142047c7947 */ /* 0x000fea000b800000 */
[----:B------:R1:W2:Y:S04]  /*7e30*/  SHFL.IDX PT, R3, R25, RZ, 0x1e1f ;  /* 0x001e1fff19037589 */ /* 0x0002a800000e0000 */
[----:B------:R1:W3:Y:S04]  /*7e40*/  SHFL.IDX PT, R38, R24, RZ, 0x1e1f ;  /* 0x001e1fff18267589 */ /* 0x0002e800000e0000 */
[----:B------:R1:W4:Y:S04]  /*7e50*/  SHFL.IDX PT, R0, R37, RZ, 0x1e1f ;  /* 0x001e1fff25007589 */ /* 0x00032800000e0000 */
[----:B------:R-:W0:Y:S02]  /*7e60*/  SHFL.IDX PT, R39, R39, RZ, 0x1e1f ;  /* 0x001e1fff27277589 */ /* 0x000e2400000e0000 */
.L_x_696:
[----:B------:R-:W-:Y:S01]  /*7e70*/  ULDC UR4, c[0x0][0x448] ;  /* 0x0001120000047ab9 */ /* 0x000fe20000000800 */
[----:B------:R-:W-:Y:S01]  /*7e80*/  BSSY B1, `(.L_x_482) ;  /* 0x000005e000017945 */ /* 0x000fe20003800000 */
[----:B------:R-:W-:Y:S01]  /*7e90*/  IMAD R42, R100, UR4, RZ ;  /* 0x00000004642a7c24 */ /* 0x000fe2000f8e02ff */
[----:B------:R-:W-:Y:S02]  /*7ea0*/  CS2R R34, SRZ ;  /* 0x0000000000227805 */ /* 0x000fe4000001ff00 */
[----:B------:R-:W-:Y:S02]  /*7eb0*/  CS2R R30, SRZ ;  /* 0x00000000001e7805 */ /* 0x000fe4000001ff00 */
[----:B------:R-:W-:Y:S02]  /*7ec0*/  CS2R R26, SRZ ;  /* 0x00000000001a7805 */ /* 0x000fe4000001ff00 */
[----:B------:R-:W-:Y:S02]  /*7ed0*/  CS2R R20, SRZ ;  /* 0x0000000000147805 */ /* 0x000fe4000001ff00 */
[----:B------:R-:W-:Y:S01]  /*7ee0*/  ISETP.GE.AND P0, PT, R6, R42, PT ;  /* 0x0000002a0600720c */ /* 0x000fe20003f06270 */
[----:B------:R-:W-:Y:S01]  /*7ef0*/  IMAD R42, R97, -0xc0, R42 ;  /* 0xffffff40612a7824 */ /* 0x000fe200078e022a */
[----:B------:R-:W-:-:S02]  /*7f00*/  CS2R R12, SRZ ;  /* 0x00000000000c7805 */ /* 0x000fc4000001ff00 */
[----:B------:R-:W-:Y:S02]  /*7f10*/  CS2R R8, SRZ ;  /* 0x0000000000087805 */ /* 0x000fe4000001ff00 */
[----:B-1----:R-:W-:Y:S02]  /*7f20*/  CS2R R36, SRZ ;  /* 0x0000000000247805 */ /* 0x002fe4000001ff00 */
[----:B------:R-:W-:Y:S02]  /*7f30*/  CS2R R32, SRZ ;  /* 0x0000000000207805 */ /* 0x000fe4000001ff00 */
[----:B------:R-:W-:Y:S02]  /*7f40*/  CS2R R28, SRZ ;  /* 0x00000000001c7805 */ /* 0x000fe4000001ff00 */
[----:B------:R-:W-:Y:S02]  /*7f50*/  CS2R R24, SRZ ;  /* 0x0000000000187805 */ /* 0x000fe4000001ff00 */
[----:B0-----:R-:W-:-:S02]  /*7f60*/  CS2R R14, SRZ ;  /* 0x00000000000e7805 */ /* 0x001fc4000001ff00 */
[----:B------:R-:W-:Y:S01]  /*7f70*/  CS2R R10, SRZ ;  /* 0x00000000000a7805 */ /* 0x000fe2000001ff00 */
[----:B------:R-:W-:Y:S06]  /*7f80*/  @P0 BRA `(.L_x_483) ;  /* 0x0000000400340947 */ /* 0x000fec0003800000 */
[----:B------:R-:W2:Y:S01]  /*7f90*/  LDL R48, [R1+0x54] ;  /* 0x0000540001307983 */ /* 0x000ea20000100800 */
[----:B------:R-:W-:-:S03]  /*7fa0*/  ULDC UR4, c[0x0][0x3f4] ;  /* 0x0000fd0000047ab9 */ /* 0x000fc60000000800 */
[----:B------:R-:W3:Y:S04]  /*7fb0*/  LDL R47, [R1+0x4c] ;  /* 0x00004c00012f7983 */ /* 0x000ee80000100800 */
[----:B------:R-:W4:Y:S04]  /*7fc0*/  LDL R46, [R1+0x50] ;  /* 0x00005000012e7983 */ /* 0x000f280000100800 */
[----:B------:R-:W4:Y:S04]  /*7fd0*/  LDL R45, [R1+0x48] ;  /* 0x00004800012d7983 */ /* 0x000f280000100800 */
[----:B------:R-:W4:Y:S01]  /*7fe0*/  LDL R43, [R1+0x58] ;  /* 0x00005800012b7983 */ /* 0x000f220000100800 */
[----:B------:R-:W-:-:S02]  /*7ff0*/  CS2R R36, SRZ ;  /* 0x0000000000247805 */ /* 0x000fc4000001ff00 */
[----:B------:R-:W-:Y:S02]  /*8000*/  CS2R R34, SRZ ;  /* 0x0000000000227805 */ /* 0x000fe4000001ff00 */
[----:B------:R-:W-:Y:S02]  /*8010*/  CS2R R32, SRZ ;  /* 0x0000000000207805 */ /* 0x000fe4000001ff00 */
[C---:B--2---:R-:W-:Y:S01]  /*8020*/  ISETP.GE.AND P3, PT, R48.reuse, UR4, PT ;  /* 0x0000000430007c0c */ /* 0x044fe2000bf66270 */
[C---:B------:R-:W-:Y:S01]  /*8030*/  IMAD.SHL.U32 R24, R48.reuse, 0x2, RZ ;  /* 0x0000000230187824 */ /* 0x040fe200078e00ff */
[----:B------:R-:W-:Y:S02]  /*8040*/  SHF.R.S32.HI R4, RZ, 0x1f, R48 ;  /* 0x0000001fff047819 */ /* 0x000fe40000011430 */
[C---:B---3--:R-:W-:Y:S01]  /*8050*/  ISETP.GE.AND P2, PT, R47.reuse, UR4, PT ;  /* 0x000000042f007c0c */ /* 0x048fe2000bf46270 */
[----:B------:R-:W-:Y:S01]  /*8060*/  IMAD.SHL.U32 R14, R47, 0x2, RZ ;  /* 0x000000022f0e7824 */ /* 0x000fe200078e00ff */
[----:B------:R-:W-:-:S02]  /*8070*/  SHF.L.U64.HI R4, R48, 0x1, R4 ;  /* 0x0000000130047819 */ /* 0x000fc40000010204 */
[----:B----4-:R-:W-:Y:S02]  /*8080*/  ISETP.GE.AND P1, PT, R46, UR4, PT ;  /* 0x000000042e007c0c */ /* 0x010fe4000bf26270 */
[----:B------:R-:W-:Y:S02]  /*8090*/  SHF.R.S32.HI R5, RZ, 0x1f, R47 ;  /* 0x0000001fff057819 */ /* 0x000fe4000001142f */
[C---:B------:R-:W-:Y:S01]  /*80a0*/  ISETP.GE.AND P0, PT, R45.reuse, UR4, PT ;  /* 0x000000042d007c0c */ /* 0x040fe2000bf06270 */
[----:B------:R-:W-:Y:S01]  /*80b0*/  IMAD.SHL.U32 R28, R45, 0x2, RZ ;  /* 0x000000022d1c7824 */ /* 0x000fe200078e00ff */
[CC--:B------:R-:W-:Y:S02]  /*80c0*/  @!P3 IADD3 R26, P4, R38.reuse, R24.reuse, RZ ;  /* 0x00000018261ab210 */ /* 0x0c0fe40007f9e0ff */
[----:B------:R-:W-:Y:S01]  /*80d0*/  @!P3 IADD3 R24, P5, R39, R24, RZ ;  /* 0x000000182718b210 */ /* 0x000fe20007fbe0ff */
[----:B------:R-:W-:Y:S01]  /*80e0*/  IMAD.SHL.U32 R30, R43, 0x2, RZ ;  /* 0x000000022b1e7824 */ /* 0x000fe200078e00ff */
[----:B------:R-:W-:Y:S01]  /*80f0*/  SHF.L.U64.HI R5, R47, 0x1, R5 ;  /* 0x000000012f057819 */ /* 0x000fe20000010205 */
[--C-:B------:R-:W-:Y:S01]  /*8100*/  @!P3 IMAD.X R27, R3, 0x1, R4.reuse, P4 ;  /* 0x00000001031bb824 */ /* 0x100fe200020e0604 */
[----:B------:R-:W-:Y:S01]  /*8110*/  @!P2 IADD3 R20, P4, R38, R14, RZ ;  /* 0x0000000e2614a210 */ /* 0x000fe20007f9e0ff */
[----:B------:R-:W-:Y:S01]  /*8120*/  @!P3 IMAD.X R25, R0, 0x1, R4, P5 ;  /* 0x000000010019b824 */ /* 0x000fe200028e0604 */
[----:B------:R-:W-:-:S02]  /*8130*/  SHF.L.U32 R10, R46, 0x1, RZ ;  /* 0x000000012e0a7819 */ /* 0x000fc400000006ff */
[----:B------:R-:W-:Y:S01]  /*8140*/  @!P2 IADD3 R14, P5, R39, R14, RZ ;  /* 0x0000000e270ea210 */ /* 0x000fe20007fbe0ff */
[----:B------:R-:W-:Y:S01]  /*8150*/  @!P2 IMAD.X R21, R3, 0x1, R5, P4 ;  /* 0x000000010315a824 */ /* 0x000fe200020e0605 */
[----:B------:R-:W-:Y:S01]  /*8160*/  SHF.R.S32.HI R6, RZ, 0x1f, R46 ;  /* 0x0000001fff067819 */ /* 0x000fe2000001142e */
[----:B------:R-:W5:Y:S01]  /*8170*/  @!P3 LD.E.64 R32, desc[UR42][R26.64] ;  /* 0x0000002a1a20b980 */ /* 0x000f62000c101b00 */
[-C--:B------:R-:W-:Y:S02]  /*8180*/  @!P1 IADD3 R12, P4, R38, R10.reuse, RZ ;  /* 0x0000000a260c9210 */ /* 0x080fe40007f9e0ff */
[----:B------:R-:W-:Y:S02]  /*8190*/  @!P2 IADD3.X R15, R0, R5, RZ, P5, !PT ;  /* 0x00000005000fa210 */ /* 0x000fe40002ffe4ff */
[----:B------:R-:W-:Y:S02]  /*81a0*/  SHF.L.U64.HI R6, R46, 0x1, R6 ;  /* 0x000000012e067819 */ /* 0x000fe40000010206 */
[----:B------:R-:W-:-:S02]  /*81b0*/  @!P1 IADD3 R10, P5, R39, R10, RZ ;  /* 0x0000000a270a9210 */ /* 0x000fc40007fbe0ff */
[----:B------:R-:W-:Y:S01]  /*81c0*/  SHF.R.S32.HI R7, RZ, 0x1f, R45 ;  /* 0x0000001fff077819 */ /* 0x000fe2000001142d */
[--C-:B------:R-:W-:Y:S01]  /*81d0*/  @!P1 IMAD.X R13, R3, 0x1, R6.reuse, P4 ;  /* 0x00000001030d9824 */ /* 0x100fe200020e0606 */
[----:B------:R-:W-:Y:S01]  /*81e0*/  ISETP.GE.AND P4, PT, R138, UR4, PT ;  /* 0x000000048a007c0c */ /* 0x000fe2000bf86270 */
[----:B------:R-:W-:Y:S01]  /*81f0*/  @!P1 IMAD.X R11, R0, 0x1, R6, P5 ;  /* 0x00000001000b9824 */ /* 0x000fe200028e0606 */
[----:B------:R-:W-:Y:S02]  /*8200*/  SHF.L.U64.HI R7, R45, 0x1, R7 ;  /* 0x000000012d077819 */ /* 0x000fe40000010207 */
[----:B------:R-:W-:Y:S02]  /*8210*/  @!P0 IADD3 R8, P5, R38, R28, RZ ;  /* 0x0000001c26088210 */ /* 0x000fe40007fbe0ff */
[----:B------:R-:W-:-:S03]  /*8220*/  SHF.R.S32.HI R31, RZ, 0x1f, R43 ;  /* 0x0000001fff1f7819 */ /* 0x000fc6000001142b */
[----:B------:R-:W-:Y:S01]  /*8230*/  @!P0 IMAD.X R9, R3, 0x1, R7, P5 ;  /* 0x0000000103098824 */ /* 0x000fe200028e0607 */
[----:B------:R-:W-:-:S03]  /*8240*/  @!P0 IADD3 R4, P5, R39, R28, RZ ;  /* 0x0000001c27048210 */ /* 0x000fc60007fbe0ff */
[----:B------:R-:W-:Y:S01]  /*8250*/  @!P4 MOV R28, R38 ;  /* 0x00000026001cc202 */ /* 0x000fe20000000f00 */
[----:B------:R-:W-:Y:S02]  /*8260*/  @!P4 IMAD.MOV.U32 R29, RZ, RZ, R3 ;  /* 0x000000ffff1dc224 */ /* 0x000fe400078e0003 */
[----:B------:R-:W-:Y:S01]  /*8270*/  @!P0 IMAD.X R5, R0, 0x1, R7, P5 ;  /* 0x0000000100058824 */ /* 0x000fe200028e0607 */
[----:B------:R-:W-:Y:S01]  /*8280*/  ISETP.GE.AND P5, PT, R43, UR4, PT ;  /* 0x000000042b007c0c */ /* 0x000fe2000bfa6270 */
[----:B------:R-:W-:Y:S02]  /*8290*/  @!P4 IMAD.MOV.U32 R6, RZ, RZ, R39 ;  /* 0x000000ffff06c224 */ /* 0x000fe400078e0027 */
[----:B------:R-:W-:Y:S02]  /*82a0*/  @!P4 IMAD.MOV.U32 R7, RZ, RZ, R0 ;  /* 0x000000ffff07c224 */ /* 0x000fe400078e0000 */
[----:B------:R-:W-:-:S04]  /*82b0*/  @!P4 IMAD.WIDE R28, R138, 0x2, R28 ;  /* 0x000000028a1cc825 */ /* 0x000fc800078e021c */
[----:B------:R-:W-:Y:S01]  /*82c0*/  @!P4 IMAD.WIDE R6, R138, 0x2, R6 ;  /* 0x000000028a06c825 */ /* 0x000fe200078e0206 */
[----:B------:R-:W5:Y:S01]  /*82d0*/  @!P4 LD.E.64 R36, desc[UR42][R28.64] ;  /* 0x0000002a1c24c980 */ /* 0x000f62000c101b00 */
[----:B------:R-:W-:-:S03]  /*82e0*/  SHF.L.U64.HI R31, R43, 0x1, R31 ;  /* 0x000000012b1f7819 */ /* 0x000fc6000001021f */
[----:B------:R0:W5:Y:S02]  /*82f0*/  @!P4 LD.E.64 R34, desc[UR42][R6.64] ;  /* 0x0000002a0622c980 */ /* 0x000164000c101b00 */
[----:B0-----:R-:W-:-:S04]  /*8300*/  @!P5 IADD3 R6, P4, R38, R30, RZ ;  /* 0x0000001e2606d210 */ /* 0x001fc80007f9e0ff */
[----:B------:R-:W-:Y:S02]  /*8310*/  @!P5 IADD3.X R7, R3, R31, RZ, P4, !PT ;  /* 0x0000001f0307d210 */ /* 0x000fe400027fe4ff */
[----:B------:R-:W-:Y:S02]  /*8320*/  @!P5 IADD3 R38, P4, R39, R30, RZ ;  /* 0x0000001e2726d210 */ /* 0x000fe40007f9e0ff */
[----:B------:R-:W-:Y:S02]  /*8330*/  CS2R R28, SRZ ;  /* 0x00000000001c7805 */ /* 0x000fe4000001ff00 */
[----:B------:R-:W-:Y:S01]  /*8340*/  CS2R R26, SRZ ;  /* 0x00000000001a7805 */ /* 0x000fe2000001ff00 */
[----:B------:R-:W-:Y:S01]  /*8350*/  @!P5 IMAD.X R39, R0, 0x1, R31, P4 ;  /* 0x000000010027d824 */ /* 0x000fe200020e061f */
[----:B------:R-:W-:Y:S02]  /*8360*/  CS2R R30, SRZ ;  /* 0x00000000001e7805 */ /* 0x000fe4000001ff00 */
[----:B------:R0:W5:Y:S04]  /*8370*/  @!P2 LD.E.64 R28, desc[UR42][R20.64] ;  /* 0x0000002a141ca980 */ /* 0x000168000c101b00 */
[----:B------:R1:W5:Y:S04]  /*8380*/  @!P2 LD.E.64 R26, desc[UR42][R14.64] ;  /* 0x0000002a0e1aa980 */ /* 0x000368000c101b00 */
[----:B------:R2:W5:Y:S01]  /*8390*/  @!P3 LD.E.64 R30, desc[UR42][R24.64] ;  /* 0x0000002a181eb980 */ /* 0x000562000c101b00 */
[----:B0-----:R-:W-:-:S02]  /*83a0*/  CS2R R20, SRZ ;  /* 0x0000000000147805 */ /* 0x001fc4000001ff00 */
[----:B-1----:R-:W-:-:S04]  /*83b0*/  CS2R R14, SRZ ;  /* 0x00000000000e7805 */ /* 0x002fc8000001ff00 */
[----:B------:R0:W5:Y:S01]  /*83c0*/  @!P1 LD.E.64 R20, desc[UR42][R10.64] ;  /* 0x0000002a0a149980 */ /* 0x000162000c101b00 */
[----:B--2---:R-:W-:-:S03]  /*83d0*/  CS2R R24, SRZ ;  /* 0x0000000000187805 */ /* 0x004fc6000001ff00 */
[----:B------:R1:W5:Y:S04]  /*83e0*/  @!P0 LD.E.64 R14, desc[UR42][R8.64] ;  /* 0x0000002a080e8980 */ /* 0x000368000c101b00 */
[----:B------:R2:W5:Y:S01]  /*83f0*/  @!P1 LD.E.64 R24, desc[UR42][R12.64] ;  /* 0x0000002a0c189980 */ /* 0x000562000c101b00 */
[----:B0-----:R-:W-:Y:S02]  /*8400*/  CS2R R10, SRZ ;  /* 0x00000000000a7805 */ /* 0x001fe4000001ff00 */
[----:B-1----:R-:W-:-:S04]  /*8410*/  CS2R R8, SRZ ;  /* 0x0000000000087805 */ /* 0x002fc8000001ff00 */
[----:B------:R0:W5:Y:S01]  /*8420*/  @!P5 LD.E.64 R10, desc[UR42][R6.64] ;  /* 0x0000002a060ad980 */ /* 0x000162000c101b00 */
[----:B--2---:R-:W-:-:S03]  /*8430*/  CS2R R12, SRZ ;  /* 0x00000000000c7805 */ /* 0x004fc6000001ff00 */
[----:B------:R0:W5:Y:S04]  /*8440*/  @!P5 LD.E.64 R8, desc[UR42][R38.64] ;  /* 0x0000002a2608d980 */ /* 0x000168000c101b00 */
[----:B------:R0:W5:Y:S02]  /*8450*/  @!P0 LD.E.64 R12, desc[UR42][R4.64] ;  /* 0x0000002a040c8980 */ /* 0x000164000c101b00 */
.L_x_483:
[----:B------:R-:W-:Y:S05]  /*8460*/  BSYNC B1 ;  /* 0x0000000000017941 */ /* 0x000fea0003800000 */
.L_x_482:
[----:B------:R-:W-:Y:S01]  /*8470*/  ULEA.HI UR4, UR37, UR37, URZ, 0x1 ;  /* 0x0000002525047291 */ /* 0x000fe2000f8f083f */
[----:B--2--5:R-:W-:Y:S01]  /*8480*/  IMAD.MOV.U32 R3, RZ, RZ, R35 ;  /* 0x000000ffff037224 */ /* 0x024fe200078e0023 */
[----:B------:R-:W-:Y:S01]  /*8490*/  VIMNMX R42, R42, 0xc0, PT ;  /* 0x000000c02a2a7848 */ /* 0x000fe20003fe0100 */
[----:B0-----:R-:W-:Y:S01]  /*84a0*/  IMAD.MOV.U32 R4, RZ, RZ, R30 ;  /* 0x000000ffff047224 */ /* 0x001fe200078e001e */
[----:B------:R-:W-:Y:S01]  /*84b0*/  ULOP3.LUT UR4, UR4, 0xfffffffe, URZ, 0xc0, !UPT ;  /* 0xfffffffe04047892 */ /* 0x000fe2000f8ec03f */
[----:B----4-:R-:W-:Y:S01]  /*84c0*/  IMAD.MOV.U32 R0, RZ, RZ, R34 ;  /* 0x000000ffff007224 */ /* 0x010fe200078e0022 */
[----:B------:R-:W-:Y:S01]  /*84d0*/  ISETP.GE.AND P1, PT, R141, R42, PT ;  /* 0x0000002a8d00720c */ /* 0x000fe20003f26270 */
[----:B------:R-:W-:Y:S01]  /*84e0*/  IMAD.MOV.U32 R5, RZ, RZ, R27 ;  /* 0x000000ffff057224 */ /* 0x000fe200078e001b */
[----:B------:R-:W-:Y:S01]  /*84f0*/  UIADD3 UR4, UR37, -UR4, URZ ;  /* 0x8000000425047290 */ /* 0x000fe2000fffe03f */
[----:B------:R-:W-:Y:S01]  /*8500*/  PRMT R50, R4, 0x5410, R3 ;  /* 0x0000541004327816 */ /* 0x000fe20000000003 */
[----:B------:R-:W-:Y:S01]  /*8510*/  IMAD.MOV.U32 R4, RZ, RZ, R26 ;  /* 0x000000ffff047224 */ /* 0x000fe200078e001a */
[----:B------:R-:W-:Y:S01]  /*8520*/  PRMT R51, R0, 0x7610, R51 ;  /* 0x0000761000337816 */ /* 0x000fe20000000033 */
[----:B------:R-:W-:Y:S01]  /*8530*/  IMAD.MOV.U32 R0, RZ, RZ, R31 ;  /* 0x000000ffff007224 */ /* 0x000fe200078e001f */
[----:B------:R-:W-:Y:S01]  /*8540*/  PRMT R47, R47, 0x5410, R5 ;  /* 0x000054102f2f7816 */ /* 0x000fe20000000005 */
[----:B------:R-:W-:Y:S01]  /*8550*/  IMAD.MOV.U32 R5, RZ, RZ, R12 ;  /* 0x000000ffff057224 */ /* 0x000fe200078e000c */
[----:B------:R-:W-:Y:S01]  /*8560*/  MOV R3, UR4 ;  /* 0x0000000400037c02 */ /* 0x000fe20008000f00 */
[----:B------:R-:W-:Y:S01]  /*8570*/  IMAD.MOV.U32 R6, RZ, RZ, R13 ;  /* 0x000000ffff067224 */ /* 0x000fe200078e000d */
[----:B------:R-:W-:Y:S01]  /*8580*/  PRMT R49, R0, 0x7610, R49 ;  /* 0x0000761000317816 */ /* 0x000fe20000000031 */
[----:B------:R-:W-:Y:S01]  /*8590*/  IMAD.MOV.U32 R0, RZ, RZ, R20 ;  /* 0x000000ffff007224 */ /* 0x000fe200078e0014 */
[----:B------:R-:W-:Y:S01]  /*85a0*/  SHF.L.U32 R3, R3, 0x1f, RZ ;  /* 0x0000001f03037819 */ /* 0x000fe200000006ff */
[----:B------:R-:W-:Y:S01]  /*85b0*/  BSSY B1, `(.L_x_484) ;  /* 0x000001e000017945 */ /* 0x000fe20003800000 */
[----:B------:R-:W-:-:S02]  /*85c0*/  PRMT R48, R4, 0x7610, R48 ;  /* 0x0000761004307816 */ /* 0x000fc40000000030 */
[----:B------:R-:W0:Y:S01]  /*85d0*/  SYNCS.PHASECHK.TRANS64.TRYWAIT P0, [R2+URZ+0x2d800], R3 ;  /* 0x02d80003020075a7 */ /* 0x000e22000800017f */
[----:B------:R-:W-:Y:S02]  /*85e0*/  MOV R4, R21 ;  /* 0x0000001500047202 */ /* 0x000fe40000000f00 */
[----:B------:R-:W-:Y:S01]  /*85f0*/  PRMT R42, R5, 0x5410, R6 ;  /* 0x00005410052a7816 */ /* 0x000fe20000000006 */
[----:B------:R-:W-:Y:S01]  /*8600*/  IMAD.MOV.U32 R6, RZ, RZ, R37 ;  /* 0x000000ffff067224 */ /* 0x000fe200078e0025 */
[----:B------:R-:W-:Y:S01]  /*8610*/  PRMT R45, R0, 0x5410, R4 ;  /* 0x00005410002d7816 */ /* 0x000fe20000000004 */
[----:B------:R-:W-:Y:S01]  /*8620*/  IMAD.MOV.U32 R0, RZ, RZ, R8 ;  /* 0x000000ffff007224 */ /* 0x000fe200078e0008 */
[----:B------:R-:W-:Y:S01]  /*8630*/  MOV R5, R36 ;  /* 0x0000002400057202 */ /* 0x000fe20000000f00 */
[----:B------:R-:W-:Y:S01]  /*8640*/  IMAD.MOV.U32 R4, RZ, RZ, R9 ;  /* 0x000000ffff047224 */ /* 0x000fe200078e0009 */
[----:B------:R-:W-:Y:S02]  /*8650*/  PRMT R58, R6, 0x7610, R58 ;  /* 0x00007610063a7816 */ /* 0x000fe4000000003a */
[----:B------:R-:W-:Y:S01]  /*8660*/  PRMT R51, R51, 0x5410, R5 ;  /* 0x0000541033337816 */ /* 0x000fe20000000005 */
[----:B------:R-:W-:Y:S01]  /*8670*/  IMAD.MOV.U32 R5, RZ, RZ, R28 ;  /* 0x000000ffff057224 */ /* 0x000fe200078e001c */
[----:B---3--:R-:W-:Y:S01]  /*8680*/  PRMT R38, R0, 0x5410, R4 ;  /* 0x0000541000267816 */ /* 0x008fe20000000004 */
[----:B------:R-:W-:Y:S01]  /*8690*/  IMAD.MOV.U32 R0, RZ, RZ, R32 ;  /* 0x000000ffff007224 */ /* 0x000fe200078e0020 */
[----:B------:R-:W-:Y:S01]  /*86a0*/  MOV R6, R29 ;  /* 0x0000001d00067202 */ /* 0x000fe20000000f00 */
[----:B------:R-:W-:Y:S01]  /*86b0*/  IMAD.MOV.U32 R4, RZ, RZ, R33 ;  /* 0x000000ffff047224 */ /* 0x000fe200078e0021 */
[----:B------:R-:W-:Y:S01]  /*86c0*/  PRMT R48, R48, 0x5410, R5 ;  /* 0x0000541030307816 */ /* 0x000fe20000000005 */
[----:B------:R-:W-:Y:S01]  /*86d0*/  IMAD.MOV.U32 R5, RZ, RZ, R14 ;  /* 0x000000ffff057224 */ /* 0x000fe200078e000e */
[----:B------:R-:W-:Y:S01]  /*86e0*/  PRMT R58, R58, 0x5410, R0 ;  /* 0x000054103a3a7816 */ /* 0x000fe20000000000 */
[----:B------:R-:W-:Y:S01]  /*86f0*/  IMAD.MOV.U32 R0, RZ, RZ, R24 ;  /* 0x000000ffff007224 */ /* 0x000fe200078e0018 */
[----:B------:R-:W-:Y:S01]  /*8700*/  PRMT R49, R49, 0x5410, R4 ;  /* 0x0000541031317816 */ /* 0x000fe20000000004 */
[----:B------:R-:W-:Y:S01]  /*8710*/  IMAD.MOV.U32 R4, RZ, RZ, R25 ;  /* 0x000000ffff047224 */ /* 0x000fe200078e0019 */
[----:B------:R-:W-:Y:S01]  /*8720*/  PRMT R47, R6, 0x7610, R47 ;  /* 0x00007610062f7816 */ /* 0x000fe2000000002f */
[----:B------:R-:W-:-:S03]  /*8730*/  IMAD.MOV.U32 R6, RZ, RZ, R15 ;  /* 0x000000ffff067224 */ /* 0x000fc600078e000f */
[----:B------:R-:W-:Y:S01]  /*8740*/  PRMT R46, R0, 0x5410, R4 ;  /* 0x00005410002e7816 */ /* 0x000fe20000000004 */
[----:B------:R-:W-:Y:S01]  /*8750*/  IMAD.MOV.U32 R4, RZ, RZ, R11 ;  /* 0x000000ffff047224 */ /* 0x000fe200078e000b */
[----:B------:R-:W-:Y:S02]  /*8760*/  PRMT R43, R5, 0x5410, R6 ;  /* 0x00005410052b7816 */ /* 0x000fe40000000006 */
[----:B------:R-:W-:Y:S01]  /*8770*/  MOV R0, R10 ;  /* 0x0000000a00007202 */ /* 0x000fe20000000f00 */
[----:B0-----:R-:W-:Y:S06]  /*8780*/  @!P0 BRA `(.L_x_485) ;  /* 0x0000013800988947 */ /* 0x001fec0003800000 */
.L_x_697:
[----:B------:R-:W-:Y:S05]  /*8790*/  BSYNC B1 ;  /* 0x0000000000017941 */ /* 0x000fea0003800000 */
.L_x_484:
[----:B------:R-:W-:Y:S01]  /*87a0*/  PRMT R39, R0, 0x5410, R4 ;  /* 0x0000541000277816 */ /* 0x000fe20000000004 */
[----:B------:R-:W-:Y:S06]  /*87b0*/  @P1 BRA `(.L_x_486) ;  /* 0x0000002c00641947 */ /* 0x000fec0003800000 */
[----:B------:R-:W2:Y:S01]  /*87c0*/  LDL R56, [R1+0x88] ;  /* 0x0000880001387983 */ /* 0x000ea20000100800 */
[----:B------:R-:W1:Y:S03]  /*87d0*/  LDC R5, c[0x0][0x3f4] ;  /* 0x0000fd00ff057b82 */ /* 0x000e660000000800 */
[----:B------:R-:W3:Y:S04]  /*87e0*/  LDL R55, [R1+0x54] ;  /* 0x0000540001377983 */ /* 0x000ee80000100800 */
[----:B------:R-:W4:Y:S04]  /*87f0*/  LDL R54, [R1+0x4c] ;  /* 0x00004c0001367983 */ /* 0x000f280000100800 */
[----:B------:R-:W5:Y:S04]  /*8800*/  LDL R53, [R1+0x50] ;  /* 0x0000500001357983 */ /* 0x000f680000100800 */
[----:B------:R-:W5:Y:S04]  /*8810*/  LDL R52, [R1+0x48] ;  /* 0x0000480001347983 */ /* 0x000f680000100800 */
[----:B------:R-:W5:Y:S01]  /*8820*/  LDL R6, [R1+0x58] ;  /* 0x0000580001067983 */ /* 0x000f620000100800 */
[----:B------:R-:W-:Y:S01]  /*8830*/  LEA.HI R40, R41, R40, RZ, 0x2 ;  /* 0x0000002829287211 */ /* 0x000fe200078f10ff */
[----:B------:R-:W-:Y:S03]  /*8840*/  BSSY B1, `(.L_x_487) ;  /* 0x000003a000017945 */ /* 0x000fe60003800000 */
[----:B------:R-:W-:-:S02]  /*8850*/  SHF.R.S32.HI R0, RZ, 0x2, R40 ;  /* 0x00000002ff007819 */ /* 0x000fc40000011428 */
[----:B0-----:R-:W-:Y:S02]  /*8860*/  SHF.R.S32.HI R3, RZ, 0x1f, R40 ;  /* 0x0000001fff037819 */ /* 0x001fe40000011428 */
[----:B-1----:R-:W-:Y:S02]  /*8870*/  ISETP.GE.AND P6, PT, R138, R5, PT ;  /* 0x000000058a00720c */ /* 0x002fe40003fc6270 */
[----:B------:R-:W-:-:S04]  /*8880*/  LEA.HI R3, R3, R0, RZ, 0x2 ;  /* 0x0000000003037211 */ /* 0x000fc800078f10ff */
[----:B------:R-:W-:-:S05]  /*8890*/  LOP3.LUT R7, R3, 0xfffffffc, RZ, 0xc0, !PT ;  /* 0xfffffffc03077812 */ /* 0x000fca00078ec0ff */
[----:B------:R-:W-:-:S05]  /*88a0*/  IMAD.IADD R7, R0, 0x1, -R7 ;  /* 0x0000000100077824 */ /* 0x000fca00078e0a07 */
[----:B------:R-:W-:Y:S01]  /*88b0*/  LOP3.LUT P0, RZ, R7, 0x2, RZ, 0xc0, !PT ;  /* 0x0000000207ff7812 */ /* 0x000fe2000780c0ff */
[----:B--2---:R-:W-:-:S04]  /*88c0*/  IMAD R3, R56, 0x2, R2 ;  /* 0x0000000238037824 */ /* 0x004fc800078e0202 */
[----:B------:R-:W-:Y:S01]  /*88d0*/  VIADD R0, R3, 0x20 ;  /* 0x0000002003007836 */ /* 0x000fe20000000000 */
[-C--:B---3--:R-:W-:Y:S02]  /*88e0*/  ISETP.GE.AND P1, PT, R55, R5.reuse, PT ;  /* 0x000000053700720c */ /* 0x088fe40003f26270 */
[-C--:B----4-:R-:W-:Y:S02]  /*88f0*/  ISETP.GE.AND P2, PT, R54, R5.reuse, PT ;  /* 0x000000053600720c */ /* 0x090fe40003f46270 */
[-C--:B-----5:R-:W-:Y:S02]  /*8900*/  ISETP.GE.AND P3, PT, R53, R5.reuse, PT ;  /* 0x000000053500720c */ /* 0x0a0fe40003f66270 */
[-C--:B------:R-:W-:Y:S02]  /*8910*/  ISETP.GE.AND P4, PT, R52, R5.reuse, PT ;  /* 0x000000053400720c */ /* 0x080fe40003f86270 */
[----:B------:R-:W-:Y:S01]  /*8920*/  ISETP.GE.AND P5, PT, R6, R5, PT ;  /* 0x000000050600720c */ /* 0x000fe20003fa6270 */
[----:B------:R-:W-:-:S12]  /*8930*/  @P6 BRA `(.L_x_488) ;  /* 0x0000000000a86947 */ /* 0x000fd80003800000 */
[----:B------:R-:W0:Y:S01]  /*8940*/  LDS.128 R4, [R3+0xc400] ;  /* 0x00c4000003047984 */ /* 0x000e220000000c00 */
[----:B------:R-:W-:Y:S01]  /*8950*/  SHF.R.U32.HI R52, RZ, 0x10, R35 ;  /* 0x00000010ff347819 */ /* 0x000fe20000011623 */
[--C-:B------:R-:W-:Y:S01]  /*8960*/  HADD2.F32 R40, -RZ, R51.reuse.H1_H1 ;  /* 0x30000033ff287230 */ /* 0x100fe20000004100 */
[--C-:B------:R-:W-:Y:S01]  /*8970*/  SHF.R.U32.HI R41, RZ, 0x10, R37.reuse ;  /* 0x00000010ff297819 */ /* 0x100fe20000011625 */
[----:B------:R-:W-:Y:S01]  /*8980*/  HADD2.F32 R51, -RZ, R51.H0_H0 ;  /* 0x20000033ff337230 */ /* 0x000fe20000004100 */
[----:B------:R-:W-:Y:S01]  /*8990*/  SHF.R.U64 R57, R36, 0x10, R37 ;  /* 0x0000001024397819 */ /* 0x000fe20000001225 */
[----:B------:R-:W-:Y:S01]  /*89a0*/  HADD2.F32 R52, -RZ, R52.H0_H0 ;  /* 0x20000034ff347230 */ /* 0x000fe20000004100 */
[----:B------:R-:W-:Y:S01]  /*89b0*/  SHF.R.U64 R55, R34, 0x10, R35 ;  /* 0x0000001022377819 */ /* 0x000fe20000001223 */
[----:B------:R-:W-:Y:S02]  /*89c0*/  HADD2.F32 R41, -RZ, R41.H0_H0 ;  /* 0x20000029ff297230 */ /* 0x000fe40000004100 */
[----:B0-----:R-:W-:-:S02]  /*89d0*/  HADD2.F32 R36, -RZ, R7.H0_H0 ;  /* 0x20000007ff247230 */ /* 0x001fc40000004100 */
[----:B------:R-:W-:Y:S02]  /*89e0*/  HADD2.F32 R37, -RZ, R7.H1_H1 ;  /* 0x30000007ff257230 */ /* 0x000fe40000004100 */
[--C-:B------:R-:W-:Y:S02]  /*89f0*/  HADD2.F32 R7, -RZ, R4.reuse.H0_H0 ;  /* 0x20000004ff077230 */ /* 0x100fe40000004100 */
[----:B------:R-:W-:Y:S02]  /*8a00*/  HADD2.F32 R4, -RZ, R4.H1_H1 ;  /* 0x30000004ff047230 */ /* 0x000fe40000004100 */
[CC--:B------:R-:W-:Y:S01]  /*8a10*/  FMUL.FTZ R53, R37.reuse, R52.reuse ;  /* 0x0000003425357220 */ /* 0x0c0fe20000410000 */
[----:B------:R-:W-:Y:S01]  /*8a20*/  FMUL.FTZ R37, R37, R41 ;  /* 0x0000002925257220 */ /* 0x000fe20000410000 */
[--C-:B------:R-:W-:Y:S02]  /*8a30*/  HADD2.F32 R34, -RZ, R6.reuse.H0_H0 ;  /* 0x20000006ff227230 */ /* 0x100fe40000004100 */
[----:B------:R-:W-:Y:S01]  /*8a40*/  FMUL.FTZ R54, R4, R51 ;  /* 0x0000003304367220 */ /* 0x000fe20000410000 */
[----:B------:R-:W-:Y:S01]  /*8a50*/  FFMA.FTZ R56, R36, R52, R37 ;  /* 0x0000003424387223 */ /* 0x000fe20000010025 */
[----:B------:R-:W-:-:S02]  /*8a60*/  HADD2.F32 R35, -RZ, R6.H1_H1 ;  /* 0x30000006ff237230 */ /* 0x000fc40000004100 */
[-C--:B------:R-:W-:Y:S01]  /*8a70*/  FMUL.FTZ R52, R4, R40.reuse ;  /* 0x0000002804347220 */ /* 0x080fe20000410000 */
[C---:B------:R-:W-:Y:S01]  /*8a80*/  FFMA.FTZ R54, R7.reuse, R40, -R54 ;  /* 0x0000002807367223 */ /* 0x040fe20000010836 */
[--C-:B------:R-:W-:Y:S02]  /*8a90*/  HADD2.F32 R6, -RZ, R5.reuse.H0_H0 ;  /* 0x20000005ff067230 */ /* 0x100fe40000004100 */
[----:B------:R-:W-:Y:S01]  /*8aa0*/  FFMA.FTZ R53, R36, R41, -R53 ;  /* 0x0000002924357223 */ /* 0x000fe20000010835 */
[----:B------:R-:W-:Y:S02]  /*8ab0*/  HADD2.F32 R40, -RZ, R50.H1_H1 ;  /* 0x30000032ff287230 */ /* 0x000fe40000004100 */
[----:B------:R-:W-:Y:S01]  /*8ac0*/  FFMA.FTZ R51, R7, R51, R52 ;  /* 0x0000003307337223 */ /* 0x000fe20000010034 */
[----:B------:R-:W-:Y:S02]  /*8ad0*/  HADD2.F32 R5, -RZ, R5.H1_H1 ;  /* 0x30000005ff057230 */ /* 0x000fe40000004100 */
[----:B------:R-:W-:-:S02]  /*8ae0*/  HADD2.F32 R36, -RZ, R58.H0_H0 ;  /* 0x2000003aff247230 */ /* 0x000fc40000004100 */
[C---:B------:R-:W-:Y:S01]  /*8af0*/  FMUL.FTZ R41, R35.reuse, R40 ;  /* 0x0000002823297220 */ /* 0x040fe20000410000 */
[----:B------:R-:W-:Y:S02]  /*8b00*/  HADD2.F32 R37, -RZ, R55.H0_H0 ;  /* 0x20000037ff257230 */ /* 0x000fe40000004100 */
[----:B------:R-:W-:Y:S02]  /*8b10*/  HADD2.F32 R4, -RZ, R57.H0_H0 ;  /* 0x20000039ff047230 */ /* 0x000fe40000004100 */
[-C--:B------:R-:W-:Y:S01]  /*8b20*/  FMUL.FTZ R35, R35, R36.reuse ;  /* 0x0000002423237220 */ /* 0x080fe20000410000 */
[C---:B------:R-:W-:Y:S01]  /*8b30*/  FFMA.FTZ R41, R34.reuse, R36, -R41 ;  /* 0x0000002422297223 */ /* 0x040fe20000010829 */
[C---:B------:R-:W-:Y:S01]  /*8b40*/  FMUL.FTZ R7, R5.reuse, R37 ;  /* 0x0000002505077220 */ /* 0x040fe20000410000 */
[----:B------:R-:W-:Y:S01]  /*8b50*/  FMUL.FTZ R52, R5, R4 ;  /* 0x0000000405347220 */ /* 0x000fe20000410000 */
[----:B------:R-:W-:Y:S02]  /*8b60*/  FFMA.FTZ R34, R34, R40, R35 ;  /* 0x0000002822227223 */ /* 0x000fe40000010023 */
[----:B------:R-:W-:Y:S01]  /*8b70*/  FFMA.FTZ R5, R6, R4, -R7 ;  /* 0x0000000406057223 */ /* 0x000fe20000010807 */
[----:B------:R-:W-:Y:S01]  /*8b80*/  F2FP.F16.F32.PACK_AB R7, R56, R53 ;  /* 0x000000353807723e */ /* 0x000fe200000000ff */
[----:B------:R-:W-:Y:S01]  /*8b90*/  FFMA.FTZ R52, R6, R37, R52 ;  /* 0x0000002506347223 */ /* 0x000fe20000010034 */
[----:B------:R-:W-:-:S02]  /*8ba0*/  F2FP.F16.F32.PACK_AB R4, R51, R54 ;  /* 0x000000363304723e */ /* 0x000fc400000000ff */
[----:B------:R-:W-:Y:S02]  /*8bb0*/  F2FP.F16.F32.PACK_AB R6, R34, R41 ;  /* 0x000000292206723e */ /* 0x000fe400000000ff */
[----:B------:R-:W-:-:S05]  /*8bc0*/  F2FP.F16.F32.PACK_AB R5, R52, R5 ;  /* 0x000000053405723e */ /* 0x000fca00000000ff */
[----:B------:R0:W-:Y:S02]  /*8bd0*/  STS.128 [R3+0xc400], R4 ;  /* 0x00c4000403007388 */ /* 0x0001e40000000c00 */
.L_x_488:
[----:B------:R-:W-:Y:S05]  /*8be0*/  BSYNC B1 ;  /* 0x0000000000017941 */ /* 0x000fea0003800000 */
.L_x_487:
[----:B------:R-:W-:Y:S01]  /*8bf0*/  BSSY B1, `(.L_x_489) ;  /* 0x000002d000017945 */ /* 0x000fe20003800000 */
[----:B------:R-:W-:-:S03]  /*8c00*/  @P0 IADD3 R0, R3, -0x20, RZ ;  /* 0xffffffe003000810 */ /* 0x000fc60007ffe0ff */
[----:B------:R-:W-:Y:S05]  /*8c10*/  @P1 BRA `(.L_x_490) ;  /* 0x0000000000a81947 */ /* 0x000fea0003800000 */
[----:B0-----:R-:W0:Y:S01]  /*8c20*/  LDS.128 R4, [R0+0xc400] ;  /* 0x00c4000000047984 */ /* 0x001e220000000c00 */
[----:B------:R-:W-:Y:S01]  /*8c30*/  SHF.R.U32.HI R36, RZ, 0x10, R31 ;  /* 0x00000010ff247819 */ /* 0x000fe2000001161f */
[----:B------:R-:W-:Y:S01]  /*8c40*/  HADD2.F32 R34, -RZ, R58.H1_H1 ;  /* 0x3000003aff227230 */ /* 0x000fe20000004100 */
[--C-:B------:R-:W-:Y:S01]  /*8c50*/  SHF.R.U32.HI R35, RZ, 0x10, R33.reuse ;  /* 0x00000010ff237819 */ /* 0x100fe20000011621 */
[----:B------:R-:W-:Y:S01]  /*8c60*/  HADD2.F32 R50, -RZ, R50.H0_H0 ;  /* 0x20000032ff327230 */ /* 0x000fe20000004100 */
[----:B------:R-:W-:Y:S01]  /*8c70*/  SHF.R.U64 R53, R32, 0x10, R33 ;  /* 0x0000001020357819 */ /* 0x000fe20000001221 */
[----:B------:R-:W-:Y:S01]  /*8c80*/  HADD2.F32 R36, -RZ, R36.H0_H0 ;  /* 0x20000024ff247230 */ /* 0x000fe20000004100 */
[----:B------:R-:W-:Y:S01]  /*8c90*/  SHF.R.U64 R51, R30, 0x10, R31 ;  /* 0x000000101e337819 */ /* 0x000fe2000000121f */
[----:B------:R-:W-:Y:S02]  /*8ca0*/  HADD2.F32 R35, -RZ, R35.H0_H0 ;  /* 0x20000023ff237230 */ /* 0x000fe40000004100 */
[----:B0-----:R-:W-:-:S02]  /*8cb0*/  HADD2.F32 R33, -RZ, R7.H1_H1 ;  /* 0x30000007ff217230 */ /* 0x001fc40000004100 */
[----:B------:R-:W-:Y:S02]  /*8cc0*/  HADD2.F32 R32, -RZ, R7.H0_H0 ;  /* 0x20000007ff207230 */ /* 0x000fe40000004100 */
[--C-:B------:R-:W-:Y:S02]  /*8cd0*/  HADD2.F32 R7, -RZ, R4.reuse.H0_H0 ;  /* 0x20000004ff077230 */ /* 0x100fe40000004100 */
[CC--:B------:R-:W-:Y:S01]  /*8ce0*/  FMUL.FTZ R37, R33.reuse, R36.reuse ;  /* 0x0000002421257220 */ /* 0x0c0fe20000410000 */
[----:B------:R-:W-:Y:S01]  /*8cf0*/  FMUL.FTZ R33, R33, R35 ;  /* 0x0000002321217220 */ /* 0x000fe20000410000 */
[----:B------:R-:W-:Y:S02]  /*8d00*/  HADD2.F32 R4, -RZ, R4.H1_H1 ;  /* 0x30000004ff047230 */ /* 0x000fe40000004100 */
[--C-:B------:R-:W-:Y:S02]  /*8d10*/  HADD2.F32 R30, -RZ, R6.reuse.H0_H0 ;  /* 0x20000006ff1e7230 */ /* 0x100fe40000004100 */
[----:B------:R-:W-:Y:S01]  /*8d20*/  FFMA.FTZ R52, R32, R36, R33 ;  /* 0x0000002420347223 */ /* 0x000fe20000010021 */
[----:B------:R-:W-:-:S02]  /*8d30*/  HADD2.F32 R31, -RZ, R6.H1_H1 ;  /* 0x30000006ff1f7230 */ /* 0x000fc40000004100 */
[----:B------:R-:W-:Y:S01]  /*8d40*/  FMUL.FTZ R40, R4, R50 ;  /* 0x0000003204287220 */ /* 0x000fe20000410000 */
[----:B------:R-:W-:Y:S02]  /*8d50*/  HADD2.F32 R33, -RZ, R49.H0_H0 ;  /* 0x20000031ff217230 */ /* 0x000fe40000004100 */
[----:B------:R-:W-:Y:S01]  /*8d60*/  FFMA.FTZ R41, R32, R35, -R37 ;  /* 0x0000002320297223 */ /* 0x000fe20000010825 */
[----:B------:R-:W-:Y:S02]  /*8d70*/  HADD2.F32 R6, -RZ, R5.H0_H0 ;  /* 0x20000005ff067230 */ /* 0x000fe40000004100 */
[-C--:B------:R-:W-:Y:S01]  /*8d80*/  FMUL.FTZ R36, R4, R34.reuse ;  /* 0x0000002204247220 */ /* 0x080fe20000410000 */
[----:B------:R-:W-:Y:S02]  /*8d90*/  HADD2.F32 R49, -RZ, R49.H1_H1 ;  /* 0x30000031ff317230 */ /* 0x000fe40000004100 */
[----:B------:R-:W-:Y:S01]  /*8da0*/  FFMA.FTZ R40, R7, R34, -R40 ;  /* 0x0000002207287223 */ /* 0x000fe20000010828 */
[----:B------:R-:W-:-:S02]  /*8db0*/  HADD2.F32 R5, -RZ, R5.H1_H1 ;  /* 0x30000005ff057230 */ /* 0x000fc40000004100 */
[----:B------:R-:W-:Y:S01]  /*8dc0*/  FFMA.FTZ R35, R7, R50, R36 ;  /* 0x0000003207237223 */ /* 0x000fe20000010024 */
[----:B------:R-:W-:Y:S02]  /*8dd0*/  HADD2.F32 R32, -RZ, R51.H0_H0 ;  /* 0x20000033ff207230 */ /* 0x000fe40000004100 */
[C---:B------:R-:W-:Y:S01]  /*8de0*/  FMUL.FTZ R37, R31.reuse, R33 ;  /* 0x000000211f257220 */ /* 0x040fe20000410000 */
[----:B------:R-:W-:Y:S02]  /*8df0*/  HADD2.F32 R4, -RZ, R53.H0_H0 ;  /* 0x20000035ff047230 */ /* 0x000fe40000004100 */
[-C--:B------:R-:W-:Y:S01]  /*8e00*/  FMUL.FTZ R34, R31, R49.reuse ;  /* 0x000000311f227220 */ /* 0x080fe20000410000 */
[C---:B------:R-:W-:Y:S01]  /*8e10*/  FMUL.FTZ R7, R5.reuse, R32 ;  /* 0x0000002005077220 */ /* 0x040fe20000410000 */
[C---:B------:R-:W-:Y:S01]  /*8e20*/  FFMA.FTZ R37, R30.reuse, R49, -R37 ;  /* 0x000000311e257223 */ /* 0x040fe20000010825 */
[-C--:B------:R-:W-:Y:S01]  /*8e30*/  FMUL.FTZ R31, R5, R4.reuse ;  /* 0x00000004051f7220 */ /* 0x080fe20000410000 */
[----:B------:R-:W-:Y:S01]  /*8e40*/  FFMA.FTZ R34, R30, R33, R34 ;  /* 0x000000211e227223 */ /* 0x000fe20000010022 */
[----:B------:R-:W-:Y:S01]  /*8e50*/  FFMA.FTZ R5, R6, R4, -R7 ;  /* 0x0000000406057223 */ /* 0x000fe20000010807 */
[----:B------:R-:W-:Y:S01]  /*8e60*/  F2FP.F16.F32.PACK_AB R7, R52, R41 ;  /* 0x000000293407723e */ /* 0x000fe200000000ff */
[----:B------:R-:W-:Y:S01]  /*8e70*/  FFMA.FTZ R32, R6, R32, R31 ;  /* 0x0000002006207223 */ /* 0x000fe2000001001f */
[----:B------:R-:W-:-:S02]  /*8e80*/  F2FP.F16.F32.PACK_AB R4, R35, R40 ;  /* 0x000000282304723e */ /* 0x000fc400000000ff */
[----:B------:R-:W-:Y:S02]  /*8e90*/  F2FP.F16.F32.PACK_AB R6, R34, R37 ;  /* 0x000000252206723e */ /* 0x000fe400000000ff */
[----:B------:R-:W-:-:S05]  /*8ea0*/  F2FP.F16.F32.PACK_AB R5, R32, R5 ;  /* 0x000000052005723e */ /* 0x000fca00000000ff */
[----:B------:R1:W-:Y:S02]  /*8eb0*/  STS.128 [R0+0xc400], R4 ;  /* 0x00c4000400007388 */ /* 0x0003e40000000c00 */
.L_x_490:
[----:B------:R-:W-:Y:S05]  /*8ec0*/  BSYNC B1 ;  /* 0x0000000000017941 */ /* 0x000fea0003800000 */
.L_x_489:
[----:B------:R-:W-:Y:S04]  /*8ed0*/  BSSY B1, `(.L_x_491) ;  /* 0x000002c000017945 */ /* 0x000fe80003800000 */
[----:B------:R-:W-:Y:S05]  /*8ee0*/  @P2 BRA `(.L_x_492) ;  /* 0x0000000000a82947 */ /* 0x000fea0003800000 */
[----:B01----:R-:W0:Y:S01]  /*8ef0*/  LDS.128 R4, [R3+0xf400] ;  /* 0x00f4000003047984 */ /* 0x003e220000000c00 */
        /* <DEDUP_REMOVED lines=18> */
[----:B------:R-:W-:Y:S02]  /*9020*/  HADD2.F32 R29, -RZ, R47.H1_H1 ;  /* 0x3000002fff1d7230 */ /* 0x000fe40000004100 */
[----:B------:R-:W-:Y:S01]  /*9030*/  FFMA.FTZ R35, R28, R31, -R33 ;  /* 0x0000001f1c237223 */ /* 0x000fe20000010821 */
[----:B------:R-:W-:Y:S02]  /*9040*/  HADD2.F32 R6, -RZ, R5.H0_H0 ;  /* 0x20000005ff067230 */ /* 0x000fe40000004100 */
[-C--:B------:R-:W-:Y:S01]  /*9050*/  FMUL.FTZ R32, R4, R30.reuse ;  /* 0x0000001e04207220 */ /* 0x080fe20000410000 */
[----:B------:R-:W-:Y:S02]  /*9060*/  HADD2.F32 R47, -RZ, R47.H0_H0 ;  /* 0x2000002fff2f7230 */ /* 0x000fe40000004100 */
        /* <DEDUP_REMOVED lines=18> */
.L_x_492:
[----:B------:R-:W-:Y:S05]  /*9190*/  BSYNC B1 ;  /* 0x0000000000017941 */ /* 0x000fea0003800000 */
.L_x_491:
[----:B------:R-:W-:Y:S04]  /*91a0*/  BSSY B1, `(.L_x_493) ;  /* 0x000002c000017945 */ /* 0x000fe80003800000 */
[----:B------:R-:W-:Y:S05]  /*91b0*/  @P3 BRA `(.L_x_494) ;  /* 0x0000000000a83947 */ /* 0x000fea0003800000 */
[----:B012---:R-:W0:Y:S01]  /*91c0*/  LDS.128 R4, [R0+0xf400] ;  /* 0x00f4000000047984 */ /* 0x007e220000000c00 */
[----:B------:R-:W-:Y:S01]  /*91d0*/  SHF.R.U32.HI R27, RZ, 0x10, R25 ;  /* 0x00000010ff1b7819 */ /* 0x000fe20000011619 */
[----:B------:R-:W-:Y:S01]  /*91e0*/  HADD2.F32 R26, -RZ, R46.H0_H0 ;  /* 0x2000002eff1a7230 */ /* 0x000fe20000004100 */
[----:B------:R-:W-:Y:S01]  /*91f0*/  SHF.R.U32.HI R29, RZ, 0x10, R21 ;  /* 0x00000010ff1d7819 */ /* 0x000fe20000011615 */
[----:B------:R-:W-:Y:S01]  /*9200*/  HADD2.F32 R28, -RZ, R45.H0_H0 ;  /* 0x2000002dff1c7230 */ /* 0x000fe20000004100 */
[----:B------:R-:W-:Y:S01]  /*9210*/  SHF.R.U64 R35, R24, 0x10, R25 ;  /* 0x0000001018237819 */ /* 0x000fe20000001219 */
[----:B------:R-:W-:Y:S01]  /*9220*/  HADD2.F32 R27, -RZ, R27.H0_H0 ;  /* 0x2000001bff1b7230 */ /* 0x000fe20000004100 */
[----:B------:R-:W-:Y:S01]  /*9230*/  SHF.R.U64 R33, R20, 0x10, R21 ;  /* 0x0000001014217819 */ /* 0x000fe20000001215 */
[----:B------:R-:W-:Y:S02]  /*9240*/  HADD2.F32 R29, -RZ, R29.H0_H0 ;  /* 0x2000001dff1d7230 */ /* 0x000fe40000004100 */
[----:B------:R-:W-:-:S02]  /*9250*/  HADD2.F32 R45, -RZ, R45.H1_H1 ;  /* 0x3000002dff2d7230 */ /* 0x000fc40000004100 */
[----:B------:R-:W-:Y:S02]  /*9260*/  HADD2.F32 R46, -RZ, R46.H1_H1 ;  /* 0x3000002eff2e7230 */ /* 0x000fe40000004100 */
[--C-:B0-----:R-:W-:Y:S02]  /*9270*/  HADD2.F32 R25, -RZ, R7.reuse.H1_H1 ;  /* 0x30000007ff197230 */ /* 0x101fe40000004100 */
[----:B------:R-:W-:Y:S02]  /*9280*/  HADD2.F32 R24, -RZ, R7.H0_H0 ;  /* 0x20000007ff187230 */ /* 0x000fe40000004100 */
[--C-:B------:R-:W-:Y:S02]  /*9290*/  HADD2.F32 R7, -RZ, R4.reuse.H0_H0 ;  /* 0x20000004ff077230 */ /* 0x100fe40000004100 */
[C---:B------:R-:W-:Y:S01]  /*92a0*/  FMUL.FTZ R32, R25.reuse, R27 ;  /* 0x0000001b19207220 */ /* 0x040fe20000410000 */
[----:B------:R-:W-:Y:S02]  /*92b0*/  HADD2.F32 R4, -RZ, R4.H1_H1 ;  /* 0x30000004ff047230 */ /* 0x000fe40000004100 */
[----:B------:R-:W-:Y:S01]  /*92c0*/  FMUL.FTZ R31, R25, R29 ;  /* 0x0000001d191f7220 */ /* 0x000fe20000410000 */
[----:B------:R-:W-:-:S02]  /*92d0*/  HADD2.F32 R20, -RZ, R6.H0_H0 ;  /* 0x20000006ff147230 */ /* 0x000fc40000004100 */
[----:B------:R-:W-:Y:S01]  /*92e0*/  FFMA.FTZ R34, R24, R29, R32 ;  /* 0x0000001d18227223 */ /* 0x000fe20000010020 */
[----:B------:R-:W-:Y:S02]  /*92f0*/  HADD2.F32 R21, -RZ, R6.H1_H1 ;  /* 0x30000006ff157230 */ /* 0x000fe40000004100 */
[----:B------:R-:W-:Y:S01]  /*9300*/  FMUL.FTZ R30, R4, R28 ;  /* 0x0000001c041e7220 */ /* 0x000fe20000410000 */
[--C-:B------:R-:W-:Y:S02]  /*9310*/  HADD2.F32 R6, -RZ, R5.reuse.H0_H0 ;  /* 0x20000005ff067230 */ /* 0x100fe40000004100 */
[----:B------:R-:W-:Y:S01]  /*9320*/  FFMA.FTZ R31, R24, R27, -R31 ;  /* 0x0000001b181f7223 */ /* 0x000fe2000001081f */
[-C--:B------:R-:W-:Y:S01]  /*9330*/  FMUL.FTZ R32, R4, R26.reuse ;  /* 0x0000001a04207220 */ /* 0x080fe20000410000 */
[----:B------:R-:W-:Y:S02]  /*9340*/  HADD2.F32 R5, -RZ, R5.H1_H1 ;  /* 0x30000005ff057230 */ /* 0x000fe40000004100 */
[----:B------:R-:W-:Y:S01]  /*9350*/  FFMA.FTZ R30, R7, R26, -R30 ;  /* 0x0000001a071e7223 */ /* 0x000fe2000001081e */
[----:B------:R-:W-:-:S02]  /*9360*/  HADD2.F32 R24, -RZ, R33.H0_H0 ;  /* 0x20000021ff187230 */ /* 0x000fc40000004100 */
[----:B------:R-:W-:Y:S01]  /*9370*/  FFMA.FTZ R25, R7, R28, R32 ;  /* 0x0000001c07197223 */ /* 0x000fe20000010020 */
[----:B------:R-:W-:Y:S02]  /*9380*/  HADD2.F32 R4, -RZ, R35.H0_H0 ;  /* 0x20000023ff047230 */ /* 0x000fe40000004100 */
[CC--:B------:R-:W-:Y:S01]  /*9390*/  FMUL.FTZ R27, R21.reuse, R45.reuse ;  /* 0x0000002d151b7220 */ /* 0x0c0fe20000410000 */
[----:B------:R-:W-:Y:S01]  /*93a0*/  FMUL.FTZ R26, R21, R46 ;  /* 0x0000002e151a7220 */ /* 0x000fe20000410000 */
[C---:B------:R-:W-:Y:S01]  /*93b0*/  FMUL.FTZ R7, R5.reuse, R24 ;  /* 0x0000001805077220 */ /* 0x040fe20000410000 */
[----:B------:R-:W-:Y:S01]  /*93c0*/  FMUL.FTZ R21, R5, R4 ;  /* 0x0000000405157220 */ /* 0x000fe20000410000 */
[C---:B------:R-:W-:Y:S01]  /*93d0*/  FFMA.FTZ R27, R20.reuse, R46, -R27 ;  /* 0x0000002e141b7223 */ /* 0x040fe2000001081b */
[----:B------:R-:W-:Y:S01]  /*93e0*/  FFMA.FTZ R26, R20, R45, R26 ;  /* 0x0000002d141a7223 */ /* 0x000fe2000001001a */
[C---:B------:R-:W-:Y:S01]  /*93f0*/  FFMA.FTZ R5, R6.reuse, R4, -R7 ;  /* 0x0000000406057223 */ /* 0x040fe20000010807 */
[----:B------:R-:W-:Y:S01]  /*9400*/  FFMA.FTZ R24, R6, R24, R21 ;  /* 0x0000001806187223 */ /* 0x000fe20000010015 */
[----:B------:R-:W-:-:S02]  /*9410*/  F2FP.F16.F32.PACK_AB R7, R34, R31 ;  /* 0x0000001f2207723e */ /* 0x000fc400000000ff */
[----:B------:R-:W-:Y:S02]  /*9420*/  F2FP.F16.F32.PACK_AB R6, R26, R27 ;  /* 0x0000001b1a06723e */ /* 0x000fe400000000ff */
[----:B------:R-:W-:Y:S02]  /*9430*/  F2FP.F16.F32.PACK_AB R4, R25, R30 ;  /* 0x0000001e1904723e */ /* 0x000fe400000000ff */
[----:B------:R-:W-:-:S05]  /*9440*/  F2FP.F16.F32.PACK_AB R5, R24, R5 ;  /* 0x000000051805723e */ /* 0x000fca00000000ff */
[----:B------:R3:W-:Y:S02]  /*9450*/  STS.128 [R0+0xf400], R4 ;  /* 0x00f4000400007388 */ /* 0x0007e40000000c00 */
.L_x_494:
[----:B------:R-:W-:Y:S05]  /*9460*/  BSYNC B1 ;  /* 0x0000000000017941 */ /* 0x000fea0003800000 */
.L_x_493:
[----:B------:R-:W-:Y:S04]  /*9470*/  BSSY B1, `(.L_x_495) ;  /* 0x000002c000017945 */ /* 0x000fe80003800000 */
[----:B------:R-:W-:Y:S05]  /*9480*/  @P4 BRA `(.L_x_496) ;  /* 0x0000000000a84947 */ /* 0x000fea0003800000 */
[----:B0123--:R-:W0:Y:S01]  /*9490*/  LDS.128 R4, [R3+0x12400] ;  /* 0x0124000003047984 */ /* 0x00fe220000000c00 */
[----:B------:R-:W-:Y:S01]  /*94a0*/  SHF.R.U32.HI R21, RZ, 0x10, R15 ;  /* 0x00000010ff157819 */ /* 0x000fe2000001160f */
[----:B------:R-:W-:Y:S01]  /*94b0*/  HADD2.F32 R20, -RZ, R43.H0_H0 ;  /* 0x2000002bff147230 */ /* 0x000fe20000004100 */
[----:B------:R-:W-:Y:S01]  /*94c0*/  SHF.R.U32.HI R25, RZ, 0x10, R13 ;  /* 0x00000010ff197819 */ /* 0x000fe2000001160d */
[--C-:B------:R-:W-:Y:S01]  /*94d0*/  HADD2.F32 R24, -RZ, R42.reuse.H0_H0 ;  /* 0x2000002aff187230 */ /* 0x100fe20000004100 */
        /* <DEDUP_REMOVED lines=24> */
[C---:B------:R-:W-:Y:S01]  /*9660*/  FMUL.FTZ R21, R13.reuse, R42 ;  /* 0x0000002a0d157220 */ /* 0x040fe20000410000 */
[-C--:B------:R-:W-:Y:S01]  /*9670*/  FMUL.FTZ R25, R13, R43.reuse ;  /* 0x0000002b0d197220 */ /* 0x080fe20000410000 */
        /* <DEDUP_REMOVED lines=11> */
.L_x_496:
[----:B------:R-:W-:Y:S05]  /*9730*/  BSYNC B1 ;  /* 0x0000000000017941 */ /* 0x000fea0003800000 */
.L_x_495:
[----:B------:R-:W-:Y:S05]  /*9740*/  @P5 BRA `(.L_x_486) ;  /* 0x0000001c00805947 */ /* 0x000fea0003800000 */
[----:B01234-:R-:W0:Y:S01]  /*9750*/  LDS.128 R4, [R0+0x12400] ;  /* 0x0124000000047984 */ /* 0x01fe220000000c00 */
[----:B------:R-:W-:Y:S01]  /*9760*/  SHF.R.U32.HI R14, RZ, 0x10, R9 ;  /* 0x00000010ff0e7819 */ /* 0x000fe20000011609 */
[--C-:B------:R-:W-:Y:S01]  /*9770*/  HADD2.F32 R13, -RZ, R38.reuse.H0_H0 ;  /* 0x20000026ff0d7230 */ /* 0x100fe20000004100 */
[--C-:B------:R-:W-:Y:S01]  /*9780*/  SHF.R.U32.HI R12, RZ, 0x10, R11.reuse ;  /* 0x00000010ff0c7819 */ /* 0x100fe2000001160b */
[----:B------:R-:W-:Y:S01]  /*9790*/  HADD2.F32 R38, -RZ, R38.H1_H1 ;  /* 0x30000026ff267230 */ /* 0x000fe20000004100 */
[----:B------:R-:W-:Y:S01]  /*97a0*/  SHF.R.U64 R24, R10, 0x10, R11 ;  /* 0x000000100a187819 */ /* 0x000fe2000000120b */
[----:B------:R-:W-:Y:S01]  /*97b0*/  HADD2.F32 R14, -RZ, R14.H0_H0 ;  /* 0x2000000eff0e7230 */ /* 0x000fe20000004100 */
[----:B------:R-:W-:Y:S01]  /*97c0*/  SHF.R.U64 R21, R8, 0x10, R9 ;  /* 0x0000001008157819 */ /* 0x000fe20000001209 */
[----:B------:R-:W-:Y:S02]  /*97d0*/  HADD2.F32 R12, -RZ, R12.H0_H0 ;  /* 0x2000000cff0c7230 */ /* 0x000fe40000004100 */
[----:B------:R-:W-:-:S02]  /*97e0*/  HADD2.F32 R11, -RZ, R39.H0_H0 ;  /* 0x20000027ff0b7230 */ /* 0x000fc40000004100 */
[----:B------:R-:W-:Y:S02]  /*97f0*/  HADD2.F32 R39, -RZ, R39.H1_H1 ;  /* 0x30000027ff277230 */ /* 0x000fe40000004100 */
[--C-:B0-----:R-:W-:Y:S02]  /*9800*/  HADD2.F32 R10, -RZ, R7.reuse.H1_H1 ;  /* 0x30000007ff0a7230 */ /* 0x101fe40000004100 */
[--C-:B------:R-:W-:Y:S02]  /*9810*/  HADD2.F32 R3, -RZ, R4.reuse.H0_H0 ;  /* 0x20000004ff037230 */ /* 0x100fe40000004100 */
[----:B------:R-:W-:Y:S02]  /*9820*/  HADD2.F32 R9, -RZ, R7.H0_H0 ;  /* 0x20000007ff097230 */ /* 0x000fe40000004100 */
[C---:B------:R-:W-:Y:S01]  /*9830*/  FMUL.FTZ R20, R10.reuse, R14 ;  /* 0x0000000e0a147220 */ /* 0x040fe20000410000 */
[----:B------:R-:W-:Y:S02]  /*9840*/  HADD2.F32 R4, -RZ, R4.H1_H1 ;  /* 0x30000004ff047230 */ /* 0x000fe40000004100 */
[----:B------:R-:W-:Y:S01]  /*9850*/  FMUL.FTZ R15, R10, R12 ;  /* 0x0000000c0a0f7220 */ /* 0x000fe20000410000 */
[----:B------:R-:W-:-:S02]  /*9860*/  HADD2.F32 R7, -RZ, R6.H0_H0 ;  /* 0x20000006ff077230 */ /* 0x000fc40000004100 */
[C---:B------:R-:W-:Y:S01]  /*9870*/  FFMA.FTZ R20, R9.reuse, R12, -R20 ;  /* 0x0000000c09147223 */ /* 0x040fe20000010814 */
[----:B------:R-:W-:Y:S02]  /*9880*/  HADD2.F32 R8, -RZ, R6.H1_H1 ;  /* 0x30000006ff087230 */ /* 0x000fe40000004100 */
[C---:B------:R-:W-:Y:S01]  /*9890*/  FMUL.FTZ R10, R4.reuse, R13 ;  /* 0x0000000d040a7220 */ /* 0x040fe20000410000 */
[--C-:B------:R-:W-:Y:S02]  /*98a0*/  HADD2.F32 R6, -RZ, R5.reuse.H0_H0 ;  /* 0x20000005ff067230 */ /* 0x100fe40000004100 */
[----:B------:R-:W-:Y:S01]  /*98b0*/  FFMA.FTZ R15, R9, R14, R15 ;  /* 0x0000000e090f7223 */ /* 0x000fe2000001000f */
[-C--:B------:R-:W-:Y:S01]  /*98c0*/  FMUL.FTZ R12, R4, R11.reuse ;  /* 0x0000000b040c7220 */ /* 0x080fe20000410000 */
[----:B------:R-:W-:Y:S02]  /*98d0*/  HADD2.F32 R5, -RZ, R5.H1_H1 ;  /* 0x30000005ff057230 */ /* 0x000fe40000004100 */
[----:B------:R-:W-:Y:S01]  /*98e0*/  FFMA.FTZ R10, R3, R11, -R10 ;  /* 0x0000000b030a7223 */ /* 0x000fe2000001080a */
[----:B------:R-:W-:-:S02]  /*98f0*/  HADD2.F32 R9, -RZ, R21.H0_H0 ;  /* 0x20000015ff097230 */ /* 0x000fc40000004100 */
[----:B------:R-:W-:Y:S01]  /*9900*/  FFMA.FTZ R3, R3, R13, R12 ;  /* 0x0000000d03037223 */ /* 0x000fe2000001000c */
[----:B------:R-:W-:Y:S02]  /*9910*/  HADD2.F32 R4, -RZ, R24.H0_H0 ;  /* 0x20000018ff047230 */ /* 0x000fe40000004100 */
[C---:B------:R-:W-:Y:S01]  /*9920*/  FMUL.FTZ R12, R8.reuse, R38 ;  /* 0x00000026080c7220 */ /* 0x040fe20000410000 */
        /* <DEDUP_REMOVED lines=11> */
[----:B------:R0:W-:Y:S01]  /*99e0*/  STS.128 [R0+0x12400], R4 ;  /* 0x0124000400007388 */ /* 0x0001e20000000c00 */
[----:B------:R-:W-:Y:S05]  /*99f0*/  BRA `(.L_x_486) ;  /* 0x0000001800d47947 */ /* 0x000fea0003800000 */
.L_x_480:
[----:B------:R-:W-:-:S03]  /*9a00*/  UMOV UR4, 0xffffffff ;  /* 0xffffffff00047882 */ /* 0x000fc60000000000 */
[----:B------:R-:W-:Y:S05]  /*9a10*/  BRA.DIV UR4, `(.L_x_497) ;  /* 0x0000012a04087947 */ /* 0x000fea000b800000 */
[----:B------:R1:W2:Y:S04]  /*9a20*/  SHFL.IDX PT, R0, R25, RZ, 0x1e1f ;  /* 0x001e1fff19007589 */ /* 0x0002a800000e0000 */
[----:B------:R1:W3:Y:S04]  /*9a30*/  SHFL.IDX PT, R3, R24, RZ, 0x1e1f ;  /* 0x001e1fff18037589 */ /* 0x0002e800000e0000 */
[----:B------:R-:W4:Y:S04]  /*9a40*/  SHFL.IDX PT, R37, R37, RZ, 0x1e1f ;  /* 0x001e1fff25257589 */ /* 0x000f2800000e0000 */
[----:B------:R1:W0:Y:S02]  /*9a50*/  SHFL.IDX PT, R38, R39, RZ, 0x1e1f ;  /* 0x001e1fff27267589 */ /* 0x00022400000e0000 */
.L_x_703:
        /* <DEDUP_REMOVED lines=10> */
[----:B0-----:R-:W-:Y:S02]  /*9b00*/  CS2R R14, SRZ ;  /* 0x00000000000e7805 */ /* 0x001fe4000001ff00 */
[----:B-1----:R-:W-:Y:S02]  /*9b10*/  CS2R R24, SRZ ;  /* 0x0000000000187805 */ /* 0x002fe4000001ff00 */
[----:B------:R-:W-:Y:S02]  /*9b20*/  CS2R R26, SRZ ;  /* 0x00000000001a7805 */ /* 0x000fe4000001ff00 */
[----:B------:R-:W-:Y:S02]  /*9b30*/  CS2R R28, SRZ ;  /* 0x00000000001c7805 */ /* 0x000fe4000001ff00 */
[----:B------:R-:W-:Y:S02]  /*9b40*/  CS2R R30, SRZ ;  /* 0x00000000001e7805 */ /* 0x000fe4000001ff00 */
[----:B------:R-:W-:-:S02]  /*9b50*/  CS2R R32, SRZ ;  /* 0x0000000000207805 */ /* 0x000fc4000001ff00 */
[----:B------:R-:W-:Y:S01]  /*9b60*/  CS2R R34, SRZ ;  /* 0x0000000000227805 */ /* 0x000fe2000001ff00 */
[----:B------:R-:W-:Y:S06]  /*9b70*/  @P0 BRA `(.L_x_499) ;  /* 0x0000000000a00947 */ /* 0x000fec0003800000 */
[C---:B------:R-:W-:Y:S01]  /*9b80*/  VIADD R4, R16.reuse, 0x10 ;  /* 0x0000001010047836 */ /* 0x040fe20000000000 */
[----:B------:R-:W-:Y:S01]  /*9b90*/  ULDC UR4, c[0x0][0x3f4] ;  /* 0x0000fd0000047ab9 */ /* 0x000fe20000000800 */
[C---:B------:R-:W-:Y:S01]  /*9ba0*/  VIADD R5, R16.reuse, 0x20 ;  /* 0x0000002010057836 */ /* 0x040fe20000000000 */
[----:B------:R-:W-:Y:S01]  /*9bb0*/  ISETP.GE.AND P2, PT, R16, UR4, PT ;  /* 0x0000000410007c0c */ /* 0x000fe2000bf46270 */
[----:B---3--:R-:W-:Y:S01]  /*9bc0*/  IMAD.MOV.U32 R6, RZ, RZ, R3 ;  /* 0x000000ffff067224 */ /* 0x008fe200078e0003 */
[----:B------:R-:W-:Y:S01]  /*9bd0*/  ISETP.GE.AND P3, PT, R4, UR4, PT ;  /* 0x0000000404007c0c */ /* 0x000fe2000bf66270 */
[----:B------:R-:W-:Y:S01]  /*9be0*/  IMAD.MOV.U32 R8, RZ, RZ, R38 ;  /* 0x000000ffff087224 */ /* 0x000fe200078e0026 */
[----:B------:R-:W-:Y:S01]  /*9bf0*/  ISETP.GE.AND P4, PT, R5, UR4, PT ;  /* 0x0000000405007c0c */ /* 0x000fe2000bf86270 */
[----:B----4-:R-:W-:Y:S01]  /*9c00*/  IMAD.MOV.U32 R9, RZ, RZ, R37 ;  /* 0x000000ffff097224 */ /* 0x010fe200078e0025 */
[----:B--2---:R-:W-:Y:S02]  /*9c10*/  MOV R7, R0 ;  /* 0x0000000000077202 */ /* 0x004fe40000000f00 */
[----:B------:R-:W-:-:S02]  /*9c20*/  CS2R R28, SRZ ;  /* 0x00000000001c7805 */ /* 0x000fc4000001ff00 */
[----:B------:R-:W-:Y:S02]  /*9c30*/  CS2R R30, SRZ ;  /* 0x00000000001e7805 */ /* 0x000fe4000001ff00 */
[----:B------:R-:W-:Y:S02]  /*9c40*/  CS2R R10, SRZ ;  /* 0x00000000000a7805 */ /* 0x000fe4000001ff00 */
[----:B------:R-:W-:Y:S02]  /*9c50*/  CS2R R32, SRZ ;  /* 0x0000000000207805 */ /* 0x000fe4000001ff00 */
[----:B------:R-:W-:Y:S01]  /*9c60*/  CS2R R34, SRZ ;  /* 0x0000000000227805 */ /* 0x000fe2000001ff00 */
[----:B------:R-:W-:Y:S02]  /*9c70*/  @!P2 IMAD.SHL.U32 R36, R16, 0x2, RZ ;  /* 0x000000021024a824 */ /* 0x000fe400078e00ff */
[----:B------:R-:W-:Y:S02]  /*9c80*/  @!P3 IMAD.SHL.U32 R13, R156, 0x8, RZ ;  /* 0x000000089c0db824 */ /* 0x000fe400078e00ff */
[----:B------:R-:W-:Y:S01]  /*9c90*/  @!P4 IMAD.SHL.U32 R39, R157, 0x8, RZ ;  /* 0x000000089d27c824 */ /* 0x000fe200078e00ff */
[-C--:B------:R-:W-:Y:S01]  /*9ca0*/  @!P2 IADD3 R20, P0, R3, R36.reuse, RZ ;  /* 0x000000240314a210 */ /* 0x080fe20007f1e0ff */
[----:B------:R-:W-:Y:S01]  /*9cb0*/  @!P3 IMAD.WIDE R4, R13, 0x2, R6 ;  /* 0x000000020d04b825 */ /* 0x000fe200078e0206 */
[----:B------:R-:W-:-:S02]  /*9cc0*/  @!P2 IADD3 R36, P1, R38, R36, RZ ;  /* 0x000000242624a210 */ /* 0x000fc40007f3e0ff */
[----:B------:R-:W-:Y:S01]  /*9cd0*/  @!P2 SHF.L.U64.HI R3, R16, 0x1, R17 ;  /* 0x000000011003a819 */ /* 0x000fe20000010211 */
[----:B------:R-:W-:Y:S01]  /*9ce0*/  @!P4 IMAD.WIDE R6, R39, 0x2, R6 ;  /* 0x000000022706c825 */ /* 0x000fe200078e0206 */
[----:B------:R0:W5:Y:S01]  /*9cf0*/  @!P3 LD.E.128 R28, desc[UR42][R4.64] ;  /* 0x0000002a041cb980 */ /* 0x000162000c101d00 */
[----:B------:R-:W-:Y:S02]  /*9d00*/  CS2R R14, SRZ ;  /* 0x00000000000e7805 */ /* 0x000fe4000001ff00 */
[----:B------:R-:W-:Y:S01]  /*9d10*/  CS2R R24, SRZ ;  /* 0x0000000000187805 */ /* 0x000fe2000001ff00 */
[--C-:B------:R-:W-:Y:S01]  /*9d20*/  @!P3 IMAD.WIDE R12, R13, 0x2, R8.reuse ;  /* 0x000000020d0cb825 */ /* 0x100fe200078e0208 */
[----:B------:R1:W5:Y:S01]  /*9d30*/  @!P4 LD.E.128 R32, desc[UR42][R6.64] ;  /* 0x0000002a0620c980 */ /* 0x000362000c101d00 */
[----:B------:R-:W-:Y:S02]  /*9d40*/  CS2R R26, SRZ ;  /* 0x00000000001a7805 */ /* 0x000fe4000001ff00 */
[----:B------:R-:W-:Y:S01]  /*9d50*/  @!P2 IADD3.X R21, R0, R3, RZ, P0, !PT ;  /* 0x000000030015a210 */ /* 0x000fe200007fe4ff */
[----:B------:R-:W-:Y:S01]  /*9d60*/  @!P4 IMAD.WIDE R38, R39, 0x2, R8 ;  /* 0x000000022726c825 */ /* 0x000fe200078e0208 */
[----:B------:R-:W-:-:S02]  /*9d70*/  CS2R R8, SRZ ;  /* 0x0000000000087805 */ /* 0x000fc4000001ff00 */
[----:B0-----:R-:W-:Y:S01]  /*9d80*/  CS2R R4, SRZ ;  /* 0x0000000000047805 */ /* 0x001fe2000001ff00 */
[----:B------:R-:W-:Y:S01]  /*9d90*/  @!P2 IMAD.X R37, R37, 0x1, R3, P1 ;  /* 0x000000012525a824 */ /* 0x000fe200008e0603 */
[----:B------:R-:W5:Y:S01]  /*9da0*/  @!P2 LD.E.128 R24, desc[UR42][R20.64] ;  /* 0x0000002a1418a980 */ /* 0x000f62000c101d00 */
[----:B-1----:R-:W-:-:S03]  /*9db0*/  CS2R R6, SRZ ;  /* 0x0000000000067805 */ /* 0x002fc6000001ff00 */
[----:B------:R0:W5:Y:S04]  /*9dc0*/  @!P3 LD.E.128 R8, desc[UR42][R12.64] ;  /* 0x0000002a0c08b980 */ /* 0x000168000c101d00 */
[----:B------:R1:W5:Y:S01]  /*9dd0*/  @!P2 LD.E.128 R4, desc[UR42][R36.64] ;  /* 0x0000002a2404a980 */ /* 0x000362000c101d00 */
[----:B0-----:R-:W-:-:S06]  /*9de0*/  CS2R R12, SRZ ;  /* 0x00000000000c7805 */ /* 0x001fcc000001ff00 */
[----:B------:R1:W5:Y:S02]  /*9df0*/  @!P4 LD.E.128 R12, desc[UR42][R38.64] ;  /* 0x0000002a260cc980 */ /* 0x000364000c101d00 */
.L_x_499:
[----:B------:R-:W-:Y:S05]  /*9e00*/  BSYNC B1 ;  /* 0x0000000000017941 */ /* 0x000fea0003800000 */
.L_x_498:
[----:B------:R-:W-:Y:S01]  /*9e10*/  ULEA.HI UR4, UR37, UR37, URZ, 0x1 ;  /* 0x0000002525047291 */ /* 0x000fe2000f8f083f */
[----:B---3-5:R-:W-:Y:S01]  /*9e20*/  IMAD.MOV.U32 R3, RZ, RZ, R5 ;  /* 0x000000ffff037224 */ /* 0x028fe200078e0005 */
[----:B-1--4-:R-:W-:Y:S01]  /*9e30*/  MOV R37, R24 ;  /* 0x0000001800257202 */ /* 0x012fe20000000f00 */
[----:B--2---:R-:W-:Y:S01]  /*9e40*/  IMAD.MOV.U32 R0, RZ, RZ, R4 ;  /* 0x000000ffff007224 */ /* 0x004fe200078e0004 */
[----:B------:R-:W-:Y:S01]  /*9e50*/  ULOP3.LUT UR4, UR4, 0xfffffffe, URZ, 0xc0, !UPT ;  /* 0xfffffffe04047892 */ /* 0x000fe2000f8ec03f */
[----:B------:R-:W-:Y:S01]  /*9e60*/  IMAD.MOV.U32 R20, RZ, RZ, R6 ;  /* 0x000000ffff147224 */ /* 0x000fe200078e0006 */
[----:B------:R-:W-:Y:S01]  /*9e70*/  PRMT R62, R3, 0x7610, R62 ;  /* 0x00007610033e7816 */ /* 0x000fe2000000003e */
        /* <DEDUP_REMOVED lines=13> */
[----:B------:R-:W-:Y:S01]  /*9f50*/  IMAD.MOV.U32 R38, RZ, RZ, R25 ;  /* 0x000000ffff267224 */ /* 0x000fe200078e0019 */
[----:B------:R-:W-:Y:S01]  /*9f60*/  PRMT R49, R49, 0x5410, R20 ;  /* 0x0000541031317816 */ /* 0x000fe20000000014 */
[----:B------:R-:W-:Y:S01]  /*9f70*/  BSSY B1, `(.L_x_500) ;  /* 0x000001c000017945 */ /* 0x000fe20003800000 */
[----:B------:R-:W0:Y:S01]  /*9f80*/  SYNCS.PHASECHK.TRANS64.TRYWAIT P0, [R2+URZ+0x2d800], R3 ;  /* 0x02d80003020075a7 */ /* 0x000e22000800017f */
[----:B------:R-:W-:-:S02]  /*9f90*/  MOV R20, R11 ;  /* 0x0000000b00147202 */ /* 0x000fc40000000f00 */
[----:B------:R-:W-:Y:S01]  /*9fa0*/  PRMT R67, R37, 0x7610, R67 ;  /* 0x0000761025437816 */ /* 0x000fe20000000043 */
[----:B------:R-:W-:Y:S01]  /*9fb0*/  IMAD.MOV.U32 R37, RZ, RZ, R28 ;  /* 0x000000ffff257224 */ /* 0x000fe200078e001c */
[----:B------:R-:W-:Y:S01]  /*9fc0*/  PRMT R47, R0, 0x5410, R20 ;  /* 0x00005410002f7816 */ /* 0x000fe20000000014 */
[----:B------:R-:W-:Y:S01]  /*9fd0*/  IMAD.MOV.U32 R0, RZ, RZ, R14 ;  /* 0x000000ffff007224 */ /* 0x000fe200078e000e */
[----:B------:R-:W-:Y:S01]  /*9fe0*/  PRMT R20, R21, 0x5410, R36 ;  /* 0x0000541015147816 */ /* 0x000fe20000000024 */
[----:B------:R-:W-:Y:S01]  /*9ff0*/  IMAD.MOV.U32 R36, RZ, RZ, R15 ;  /* 0x000000ffff247224 */ /* 0x000fe200078e000f */
[----:B------:R-:W-:Y:S02]  /*a000*/  PRMT R60, R38, 0x7610, R60 ;  /* 0x00007610263c7816 */ /* 0x000fe4000000003c */
[----:B------:R-:W-:Y:S02]  /*a010*/  MOV R38, R29 ;  /* 0x0000001d00267202 */ /* 0x000fe40000000f00 */
[----:B------:R-:W-:Y:S01]  /*a020*/  PRMT R21, R0, 0x5410, R36 ;  /* 0x0000541000157816 */ /* 0x000fe20000000024 */
[----:B------:R-:W-:Y:S01]  /*a030*/  IMAD.MOV.U32 R0, RZ, RZ, R26 ;  /* 0x000000ffff007224 */ /* 0x000fe200078e001a */
[----:B------:R-:W-:Y:S01]  /*a040*/  PRMT R49, R37, 0x7610, R49 ;  /* 0x0000761025317816 */ /* 0x000fe20000000031 */
[----:B------:R-:W-:Y:S01]  /*a050*/  IMAD.MOV.U32 R36, RZ, RZ, R27 ;  /* 0x000000ffff247224 */ /* 0x000fe200078e001b */
[----:B------:R-:W-:Y:S01]  /*a060*/  PRMT R50, R50, 0x5410, R38 ;  /* 0x0000541032327816 */ /* 0x000fe20000000026 */
[----:B------:R-:W-:Y:S01]  /*a070*/  IMAD.MOV.U32 R37, RZ, RZ, R32 ;  /* 0x000000ffff257224 */ /* 0x000fe200078e0020 */
[----:B------:R-:W-:Y:S01]  /*a080*/  VIMNMX R40, R40, 0xc0, PT ;  /* 0x000000c028287848 */ /* 0x000fe20003fe0100 */
[----:B------:R-:W-:Y:S01]  /*a090*/  IMAD.MOV.U32 R38, RZ, RZ, R33 ;  /* 0x000000ffff267224 */ /* 0x000fe200078e0021 */
[----:B------:R-:W-:Y:S01]  /*a0a0*/  PRMT R68, R0, 0x5410, R36 ;  /* 0x0000541000447816 */ /* 0x000fe20000000024 */
[----:B------:R-:W-:Y:S01]  /*a0b0*/  IMAD.MOV.U32 R0, RZ, RZ, R30 ;  /* 0x000000ffff007224 */ /* 0x000fe200078e001e */
[----:B------:R-:W-:Y:S01]  /*a0c0*/  ISETP.GE.AND P1, PT, R141, R40, PT ;  /* 0x000000288d00720c */ /* 0x000fe20003f26270 */
[----:B------:R-:W-:Y:S01]  /*a0d0*/  IMAD.MOV.U32 R36, RZ, RZ, R31 ;  /* 0x000000ffff247224 */ /* 0x000fe200078e001f */
[----:B------:R-:W-:-:S04]  /*a0e0*/  PRMT R45, R37, 0x5410, R38 ;  /* 0x00005410252d7816 */ /* 0x000fc80000000026 */
[----:B------:R-:W-:Y:S01]  /*a0f0*/  PRMT R48, R0, 0x5410, R36 ;  /* 0x0000541000307816 */ /* 0x000fe20000000024 */
[----:B------:R-:W-:Y:S01]  /*a100*/  IMAD.MOV.U32 R36, RZ, RZ, R35 ;  /* 0x000000ffff247224 */ /* 0x000fe200078e0023 */
[----:B------:R-:W-:Y:S01]  /*a110*/  MOV R0, R34 ;  /* 0x0000002200007202 */ /* 0x000fe20000000f00 */
[----:B0-----:R-:W-:Y:S06]  /*a120*/  @!P0 BRA `(.L_x_501) ;  /* 0x0000012000b88947 */ /* 0x001fec0003800000 */
.L_x_704:
[----:B------:R-:W-:Y:S05]  /*a130*/  BSYNC B1 ;  /* 0x0000000000017941 */ /* 0x000fea0003800000 */
.L_x_500:
[----:B------:R-:W-:Y:S01]  /*a140*/  PRMT R46, R0, 0x5410, R36 ;  /* 0x00005410002e7816 */ /* 0x000fe20000000024 */
[----:B------:R-:W-:Y:S06]  /*a150*/  @P1 BRA `(.L_x_486) ;  /* 0x0000001000fc1947 */ /* 0x000fec0003800000 */
[----:B0-----:R-:W0:Y:S01]  /*a160*/  LDC R3, c[0x0][0x3f4] ;  /* 0x0000fd00ff037b82 */ /* 0x001e220000000800 */
[C---:B------:R-:W-:Y:S01]  /*a170*/  VIADD R0, R16.reuse, 0x10 ;  /* 0x0000001010007836 */ /* 0x040fe20000000000 */
[----:B------:R-:W-:Y:S01]  /*a180*/  BSSY B1, `(.L_x_502) ;  /* 0x0000066000017945 */ /* 0x000fe20003800000 */
[C---:B------:R-:W-:Y:S01]  /*a190*/  VIADD R36, R16.reuse, 0x20 ;  /* 0x0000002010247836 */ /* 0x040fe20000000000 */
[-C--:B0-----:R-:W-:Y:S02]  /*a1a0*/  ISETP.GE.AND P0, PT, R16, R3.reuse, PT ;  /* 0x000000031000720c */ /* 0x081fe40003f06270 */
[-C--:B------:R-:W-:Y:S02]  /*a1b0*/  ISETP.GE.AND P1, PT, R0, R3.reuse, PT ;  /* 0x000000030000720c */ /* 0x080fe40003f26270 */
[----:B------:R-:W-:-:S09]  /*a1c0*/  ISETP.GE.AND P2, PT, R36, R3, PT ;  /* 0x000000032400720c */ /* 0x000fd20003f46270 */
[----:B------:R-:W-:Y:S05]  /*a1d0*/  @P0 BRA `(.L_x_503) ;  /* 0x0000000400800947 */ /* 0x000fea0003800000 */
[----:B------:R-:W2:Y:S04]  /*a1e0*/  LDL R37, [R1+0xdc] ;  /* 0x0000dc0001257983 */ /* 0x000ea80000100800 */
[----:B------:R-:W3:Y:S01]  /*a1f0*/  LDL R69, [R1+0x108] ;  /* 0x0001080001457983 */ /* 0x000ee20000100800 */
[----:B------:R-:W-:Y:S01]  /*a200*/  HADD2.F32 R60, -RZ, R60.H0_H0 ;  /* 0x2000003cff3c7230 */ /* 0x000fe20000004100 */
[----:B------:R-:W-:Y:S01]  /*a210*/  SHF.R.U32.HI R54, RZ, 0x10, R25 ;  /* 0x00000010ff367819 */ /* 0x000fe20000011619 */
[----:B------:R-:W-:Y:S01]  /*a220*/  HADD2.F32 R62, -RZ, R62.H0_H0 ;  /* 0x2000003eff3e7230 */ /* 0x000fe20000004100 */
[--C-:B------:R-:W-:Y:S01]  /*a230*/  SHF.R.U32.HI R63, RZ, 0x10, R5.reuse ;  /* 0x00000010ff3f7819 */ /* 0x100fe20000011605 */
[----:B------:R-:W-:Y:S01]  /*a240*/  HADD2.F32 R61, -RZ, R61.H0_H0 ;  /* 0x2000003dff3d7230 */ /* 0x000fe20000004100 */
[----:B------:R-:W-:Y:S01]  /*a250*/  SHF.R.U64 R4, R4, 0x10, R5 ;  /* 0x0000001004047819 */ /* 0x000fe20000001205 */
[----:B------:R-:W-:Y:S01]  /*a260*/  HADD2.F32 R54, -RZ, R54.H0_H0 ;  /* 0x20000036ff367230 */ /* 0x000fe20000004100 */
[--C-:B------:R-:W-:Y:S01]  /*a270*/  SHF.R.U64 R5, R26, 0x10, R27.reuse ;  /* 0x000000101a057819 */ /* 0x100fe2000000121b */
[----:B------:R-:W-:Y:S01]  /*a280*/  HADD2.F32 R63, -RZ, R63.H0_H0 ;  /* 0x2000003fff3f7230 */ /* 0x000fe20000004100 */
[----:B------:R-:W-:-:S02]  /*a290*/  SHF.R.U32.HI R26, RZ, 0x10, R27 ;  /* 0x00000010ff1a7819 */ /* 0x000fc4000001161b */
[--C-:B------:R-:W-:Y:S01]  /*a2a0*/  SHF.R.U64 R6, R6, 0x10, R7.reuse ;  /* 0x0000001006067819 */ /* 0x100fe20000001207 */
[----:B------:R-:W-:Y:S01]  /*a2b0*/  HADD2.F32 R5, -RZ, R5.H0_H0 ;  /* 0x20000005ff057230 */ /* 0x000fe20000004100 */
[----:B------:R-:W-:Y:S02]  /*a2c0*/  SHF.R.U32.HI R7, RZ, 0x10, R7 ;  /* 0x00000010ff077819 */ /* 0x000fe40000011607 */
[----:B------:R-:W-:Y:S02]  /*a2d0*/  SHF.R.U64 R24, R24, 0x10, R25 ;  /* 0x0000001018187819 */ /* 0x000fe40000001219 */
[----:B--2---:R-:W-:-:S04]  /*a2e0*/  LEA.HI R0, R3, R37, RZ, 0x1d ;  /* 0x0000002503007211 */ /* 0x004fc800078fe8ff */
[----:B------:R-:W-:-:S04]  /*a2f0*/  SHF.R.S32.HI R37, RZ, 0x1f, R0 ;  /* 0x0000001fff257819 */ /* 0x000fc80000011400 */
[----:B------:R-:W-:Y:S01]  /*a300*/  LEA.HI R37, R37, R0, RZ, 0x2 ;  /* 0x0000000025257211 */ /* 0x000fe200078f10ff */
[----:B------:R-:W-:-:S03]  /*a310*/  IMAD.SHL.U32 R0, R0, 0x8, RZ ;  /* 0x0000000800007824 */ /* 0x000fc600078e00ff */
[----:B------:R-:W-:Y:S02]  /*a320*/  SHF.R.S32.HI R36, RZ, 0x2, R37 ;  /* 0x00000002ff247819 */ /* 0x000fe40000011425 */
[----:B------:R-:W-:-:S03]  /*a330*/  LOP3.LUT R37, R143, 0x18, R0, 0xf8, !PT ;  /* 0x000000188f257812 */ /* 0x000fc600078ef800 */
[----:B------:R-:W-:Y:S01]  /*a340*/  IMAD R0, R36, 0x1800, R153 ;  /* 0x0000180024007824 */ /* 0x000fe200078e0299 */
[----:B------:R-:W-:Y:S02]  /*a350*/  LOP3.LUT R41, R37, R144, RZ, 0x3c, !PT ;  /* 0x0000009025297212 */ /* 0x000fe400078e3cff */
[----:B---3--:R-:W0:Y:S02]  /*a360*/  LDS.128 R36, [R69] ;  /* 0x0000000045247984 */ /* 0x008e240000000c00 */
[----:B------:R-:W-:-:S05]  /*a370*/  IADD3 R41, R0, R41, RZ ;  /* 0x0000002900297210 */ /* 0x000fca0007ffe0ff */
[----:B------:R-:W-:-:S05]  /*a380*/  IMAD R0, R41, 0x2, R2 ;  /* 0x0000000229007824 */ /* 0x000fca00078e0202 */
[----:B------:R-:W1:Y:S01]  /*a390*/  LDS.128 R40, [R0+0xc400] ;  /* 0x00c4000000287984 */ /* 0x000e620000000c00 */
[--C-:B0-----:R-:W-:Y:S02]  /*a3a0*/  HADD2.F32 R55, -RZ, R37.reuse.H0_H0 ;  /* 0x20000025ff377230 */ /* 0x101fe40000004100 */
[----:B------:R-:W-:Y:S02]  /*a3b0*/  HADD2.F32 R56, -RZ, R37.H1_H1 ;  /* 0x30000025ff387230 */ /* 0x000fe40000004100 */
[----:B------:R-:W-:Y:S02]  /*a3c0*/  HADD2.F32 R52, -RZ, R36.H0_H0 ;  /* 0x20000024ff347230 */ /* 0x000fe40000004100 */
[----:B------:R-:W-:Y:S02]  /*a3d0*/  HADD2.F32 R27, -RZ, R38.H0_H0 ;  /* 0x20000026ff1b7230 */ /* 0x000fe40000004100 */
[--C-:B------:R-:W-:Y:S02]  /*a3e0*/  HADD2.F32 R25, -RZ, R39.reuse.H0_H0 ;  /* 0x20000027ff197230 */ /* 0x100fe40000004100 */
[----:B------:R-:W-:-:S02]  /*a3f0*/  HADD2.F32 R39, -RZ, R39.H1_H1 ;  /* 0x30000027ff277230 */ /* 0x000fc40000004100 */
[--C-:B-1----:R-:W-:Y:S02]  /*a400*/  HADD2.F32 R37, -RZ, R41.reuse.H0_H0 ;  /* 0x20000029ff257230 */ /* 0x102fe40000004100 */
[----:B------:R-:W-:Y:S02]  /*a410*/  HADD2.F32 R59, -RZ, R41.H1_H1 ;  /* 0x30000029ff3b7230 */ /* 0x000fe40000004100 */
[----:B------:R-:W-:Y:S02]  /*a420*/  HADD2.F32 R58, -RZ, R40.H0_H0 ;  /* 0x20000028ff3a7230 */ /* 0x000fe40000004100 */
[C---:B------:R-:W-:Y:S01]  /*a430*/  FMUL.FTZ R64, R37.reuse, R62 ;  /* 0x0000003e25407220 */ /* 0x040fe20000410000 */
[-C--:B------:R-:W-:Y:S01]  /*a440*/  FMUL.FTZ R66, R37, R60.reuse ;  /* 0x0000003c25427220 */ /* 0x080fe20000410000 */
[----:B------:R-:W-:Y:S01]  /*a450*/  FMUL.FTZ R65, R59, R63 ;  /* 0x0000003f3b417220 */ /* 0x000fe20000410000 */
[----:B------:R-:W-:Y:S02]  /*a460*/  HADD2.F32 R53, -RZ, R42.H0_H0 ;  /* 0x2000002aff357230 */ /* 0x000fe40000004100 */
[C---:B------:R-:W-:Y:S01]  /*a470*/  FFMA.FTZ R37, R55.reuse, R60, -R64 ;  /* 0x0000003c37257223 */ /* 0x040fe20000010840 */
[----:B------:R-:W-:Y:S01]  /*a480*/  FFMA.FTZ R41, R55, R62, R66 ;  /* 0x0000003e37297223 */ /* 0x000fe20000010042 */
[----:B------:R-:W-:-:S02]  /*a490*/  HADD2.F32 R55, -RZ, R67.H0_H0 ;  /* 0x20000043ff377230 */ /* 0x000fc40000004100 */
[-C--:B------:R-:W-:Y:S01]  /*a4a0*/  FMUL.FTZ R67, R59, R54.reuse ;  /* 0x000000363b437220 */ /* 0x080fe20000410000 */
[----:B------:R-:W-:Y:S01]  /*a4b0*/  FMUL.FTZ R59, R58, R61 ;  /* 0x0000003d3a3b7220 */ /* 0x000fe20000410000 */
[----:B------:R-:W-:Y:S02]  /*a4c0*/  HADD2.F32 R62, -RZ, R57.H1_H1 ;  /* 0x30000039ff3e7230 */ /* 0x000fe40000004100 */
[----:B------:R-:W-:Y:S01]  /*a4d0*/  FFMA.FTZ R54, R56, R54, -R65 ;  /* 0x0000003638367223 */ /* 0x000fe20000010841 */
[-C--:B------:R-:W-:Y:S01]  /*a4e0*/  FMUL.FTZ R60, R58, R55.reuse ;  /* 0x000000373a3c7220 */ /* 0x080fe20000410000 */
[----:B------:R-:W-:Y:S01]  /*a4f0*/  FFMA.FTZ R55, R52, R55, -R59 ;  /* 0x0000003734377223 */ /* 0x000fe2000001083b */
[----:B------:R-:W-:Y:S02]  /*a500*/  HADD2.F32 R58, -RZ, R68.H0_H0 ;  /* 0x20000044ff3a7230 */ /* 0x000fe40000004100 */
[----:B------:R-:W-:Y:S01]  /*a510*/  FMUL.FTZ R66, R53, R62 ;  /* 0x0000003e35427220 */ /* 0x000fe20000410000 */
[----:B------:R-:W-:-:S02]  /*a520*/  HADD2.F32 R51, -RZ, R43.H0_H0 ;  /* 0x2000002bff337230 */ /* 0x000fc40000004100 */
[----:B------:R-:W-:Y:S01]  /*a530*/  FFMA.FTZ R52, R52, R61, R60 ;  /* 0x0000003d34347223 */ /* 0x000fe2000001003c */
[----:B------:R-:W-:Y:S02]  /*a540*/  HADD2.F32 R64, -RZ, R57.H0_H0 ;  /* 0x20000039ff407230 */ /* 0x000fe40000004100 */
[----:B------:R-:W-:Y:S01]  /*a550*/  FFMA.FTZ R56, R56, R63, R67 ;  /* 0x0000003f38387223 */ /* 0x000fe20000010043 */
[----:B------:R-:W-:Y:S02]  /*a560*/  HADD2.F32 R60, -RZ, R68.H1_H1 ;  /* 0x30000044ff3c7230 */ /* 0x000fe40000004100 */
[-C--:B------:R-:W-:Y:S01]  /*a570*/  FMUL.FTZ R68, R53, R58.reuse ;  /* 0x0000003a35447220 */ /* 0x080fe20000410000 */
[----:B------:R-:W-:Y:S01]  /*a580*/  FFMA.FTZ R53, R27, R58, -R66 ;  /* 0x0000003a1b357223 */ /* 0x000fe20000010842 */
[C---:B------:R-:W-:Y:S01]  /*a590*/  FMUL.FTZ R70, R51.reuse, R64 ;  /* 0x0000004033467220 */ /* 0x040fe20000410000 */
[----:B------:R-:W-:Y:S02]  /*a5a0*/  HADD2.F32 R43, -RZ, R43.H1_H1 ;  /* 0x3000002bff2b7230 */ /* 0x000fe40000004100 */
[----:B------:R-:W-:Y:S01]  /*a5b0*/  FMUL.FTZ R51, R51, R60 ;  /* 0x0000003c33337220 */ /* 0x000fe20000410000 */
[----:B------:R-:W-:-:S02]  /*a5c0*/  HADD2.F32 R66, -RZ, R7.H0_H0 ;  /* 0x20000007ff427230 */ /* 0x000fc40000004100 */
[----:B------:R-:W-:Y:S01]  /*a5d0*/  FFMA.FTZ R70, R25, R60, -R70 ;  /* 0x0000003c19467223 */ /* 0x000fe20000010846 */
[----:B------:R-:W-:Y:S02]  /*a5e0*/  HADD2.F32 R58, -RZ, R26.H0_H0 ;  /* 0x2000001aff3a7230 */ /* 0x000fe40000004100 */
[----:B------:R-:W-:Y:S01]  /*a5f0*/  FFMA.FTZ R26, R27, R62, R68 ;  /* 0x0000003e1b1a7223 */ /* 0x000fe20000010044 */
[----:B------:R-:W-:Y:S01]  /*a600*/  FFMA.FTZ R51, R25, R64, R51 ;  /* 0x0000004019337223 */ /* 0x000fe20000010033 */
[----:B------:R-:W-:Y:S02]  /*a610*/  HADD2.F32 R40, -RZ, R40.H1_H1 ;  /* 0x30000028ff287230 */ /* 0x000fe40000004100 */
[C---:B------:R-:W-:Y:S01]  /*a620*/  FMUL.FTZ R62, R43.reuse, R66 ;  /* 0x000000422b3e7220 */ /* 0x040fe20000410000 */
[----:B------:R-:W-:Y:S02]  /*a630*/  HADD2.F32 R42, -RZ, R42.H1_H1 ;  /* 0x3000002aff2a7230 */ /* 0x000fe40000004100 */
[----:B------:R-:W-:Y:S01]  /*a640*/  FMUL.FTZ R60, R43, R58 ;  /* 0x0000003a2b3c7220 */ /* 0x000fe20000410000 */
[----:B------:R-:W-:-:S02]  /*a650*/  HADD2.F32 R25, -RZ, R4.H0_H0 ;  /* 0x20000004ff197230 */ /* 0x000fc40000004100 */
[C---:B------:R-:W-:Y:S01]  /*a660*/  FFMA.FTZ R57, R39.reuse, R58, -R62 ;  /* 0x0000003a27397223 */ /* 0x040fe2000001083e */
[----:B------:R-:W-:Y:S02]  /*a670*/  HADD2.F32 R27, -RZ, R6.H0_H0 ;  /* 0x20000006ff1b7230 */ /* 0x000fe40000004100 */
[----:B------:R-:W-:Y:S01]  /*a680*/  FFMA.FTZ R60, R39, R66, R60 ;  /* 0x00000042273c7223 */ /* 0x000fe2000001003c */
[----:B------:R-:W-:Y:S02]  /*a690*/  HADD2.F32 R7, -RZ, R24.H0_H0 ;  /* 0x20000018ff077230 */ /* 0x000fe40000004100 */
[----:B------:R-:W-:Y:S01]  /*a6a0*/  FMUL.FTZ R39, R40, R25 ;  /* 0x0000001928277220 */ /* 0x000fe20000410000 */
[----:B------:R-:W-:Y:S02]  /*a6b0*/  HADD2.F32 R36, -RZ, R36.H1_H1 ;  /* 0x30000024ff247230 */ /* 0x000fe40000004100 */
[----:B------:R-:W-:Y:S01]  /*a6c0*/  FMUL.FTZ R43, R42, R27 ;  /* 0x0000001b2a2b7220 */ /* 0x000fe20000410000 */
[----:B------:R-:W-:-:S02]  /*a6d0*/  HADD2.F32 R38, -RZ, R38.H1_H1 ;  /* 0x30000026ff267230 */ /* 0x000fc40000004100 */
[----:B------:R-:W-:Y:S01]  /*a6e0*/  FMUL.FTZ R40, R40, R7 ;  /* 0x0000000728287220 */ /* 0x000fe20000410000 */
[----:B------:R-:W-:Y:S01]  /*a6f0*/  FMUL.FTZ R42, R42, R5 ;  /* 0x000000052a2a7220 */ /* 0x000fe20000410000 */
[----:B------:R-:W-:Y:S01]  /*a700*/  FFMA.FTZ R4, R36, R7, -R39 ;  /* 0x0000000724047223 */ /* 0x000fe20000010827 */
[----:B------:R-:W-:Y:S01]  /*a710*/  F2FP.F16.F32.PACK_AB R7, R57, R70 ;  /* 0x000000463907723e */ /* 0x000fe200000000ff */
[----:B------:R-:W-:Y:S01]  /*a720*/  FFMA.FTZ R6, R38, R5, -R43 ;  /* 0x0000000526067223 */ /* 0x000fe2000001082b */
[----:B------:R-:W-:Y:S01]  /*a730*/  FFMA.FTZ R39, R36, R25, R40 ;  /* 0x0000001924277223 */ /* 0x000fe20000010028 */
[----:B------:R-:W-:Y:S01]  /*a740*/  FFMA.FTZ R43, R38, R27, R42 ;  /* 0x0000001b262b7223 */ /* 0x000fe2000001002a */
[----:B------:R-:W-:Y:S02]  /*a750*/  F2FP.F16.F32.PACK_AB R5, R54, R37 ;  /* 0x000000253605723e */ /* 0x000fe400000000ff */
[----:B------:R-:W-:Y:S02]  /*a760*/  F2FP.F16.F32.PACK_AB R4, R4, R55 ;  /* 0x000000370404723e */ /* 0x000fe400000000ff */
[----:B------:R-:W-:-:S02]  /*a770*/  F2FP.F16.F32.PACK_AB R6, R6, R53 ;  /* 0x000000350606723e */ /* 0x000fc400000000ff */
[----:B------:R-:W-:Y:S02]  /*a780*/  F2FP.F16.F32.PACK_AB R27, R60, R51 ;  /* 0x000000333c1b723e */ /* 0x000fe400000000ff */
[----:B------:R-:W-:Y:S01]  /*a790*/  F2FP.F16.F32.PACK_AB R25, R56, R41 ;  /* 0x000000293819723e */ /* 0x000fe200000000ff */
[----:B------:R0:W-:Y:S01]  /*a7a0*/  STS.128 [R69], R4 ;  /* 0x0000000445007388 */ /* 0x0001e20000000c00 */
[----:B------:R-:W-:Y:S02]  /*a7b0*/  F2FP.F16.F32.PACK_AB R24, R39, R52 ;  /* 0x000000342718723e */ /* 0x000fe400000000ff */
[----:B------:R-:W-:-:S05]  /*a7c0*/  F2FP.F16.F32.PACK_AB R26, R43, R26 ;  /* 0x0000001a2b1a723e */ /* 0x000fca00000000ff */
[----:B------:R0:W-:Y:S02]  /*a7d0*/  STS.128 [R0+0xc400], R24 ;  /* 0x00c4001800007388 */ /* 0x0001e40000000c00 */
.L_x_503:
[----:B------:R-:W-:Y:S05]  /*a7e0*/  BSYNC B1 ;  /* 0x0000000000017941 */ /* 0x000fea0003800000 */
.L_x_502:
[----:B------:R-:W-:Y:S04]  /*a7f0*/  BSSY B1, `(.L_x_504) ;  /* 0x000006b000017945 */ /* 0x000fe80003800000 */
[----:B------:R-:W-:Y:S05]  /*a800*/  @P1 BRA `(.L_x_505) ;  /* 0x0000000400a41947 */ /* 0x000fea0003800000 */
[----:B0-----:R-:W2:Y:S01]  /*a810*/  LDL R0, [R1+0x4c] ;  /* 0x00004c0001007983 */ /* 0x001ea20000100800 */
[--C-:B------:R-:W-:Y:S01]  /*a820*/  SHF.R.U64 R28, R28, 0x10, R29.reuse ;  /* 0x000000101c1c7819 */ /* 0x100fe2000000121d */
[--C-:B------:R-:W-:Y:S01]  /*a830*/  HADD2.F32 R43, -RZ, R50.reuse.H1_H1 ;  /* 0x30000032ff2b7230 */ /* 0x100fe20000004100 */
[----:B------:R-:W-:Y:S01]  /*a840*/  SHF.R.U32.HI R52, RZ, 0x10, R29 ;  /* 0x00000010ff347819 */ /* 0x000fe2000001161d */
[----:B------:R-:W-:Y:S01]  /*a850*/  HADD2.F32 R50, -RZ, R50.H0_H0 ;  /* 0x20000032ff327230 */ /* 0x000fe20000004100 */
[--C-:B------:R-:W-:Y:S01]  /*a860*/  SHF.R.U64 R29, R8, 0x10, R9.reuse ;  /* 0x00000010081d7819 */ /* 0x100fe20000001209 */
[--C-:B------:R-:W-:Y:S01]  /*a870*/  HADD2.F32 R54, -RZ, R47.reuse.H0_H0 ;  /* 0x2000002fff367230 */ /* 0x100fe20000004100 */
[----:B------:R-:W-:Y:S01]  /*a880*/  SHF.R.U32.HI R51, RZ, 0x10, R9 ;  /* 0x00000010ff337819 */ /* 0x000fe20000011609 */
[----:B------:R-:W-:Y:S01]  /*a890*/  HADD2.F32 R47, -RZ, R47.H1_H1 ;  /* 0x3000002fff2f7230 */ /* 0x000fe20000004100 */
[----:B------:R-:W-:Y:S01]  /*a8a0*/  SHF.R.U64 R9, R10, 0x10, R11 ;  /* 0x000000100a097819 */ /* 0x000fe2000000120b */
[----:B------:R-:W-:Y:S01]  /*a8b0*/  HADD2.F32 R29, -RZ, R29.H0_H0 ;  /* 0x2000001dff1d7230 */ /* 0x000fe20000004100 */
[--C-:B------:R-:W-:Y:S01]  /*a8c0*/  SHF.R.U64 R8, R30, 0x10, R31.reuse ;  /* 0x000000101e087819 */ /* 0x100fe2000000121f */
[----:B------:R-:W-:Y:S01]  /*a8d0*/  HADD2.F32 R51, -RZ, R51.H0_H0 ;  /* 0x20000033ff337230 */ /* 0x000fe20000004100 */
[----:B------:R-:W-:-:S02]  /*a8e0*/  SHF.R.U32.HI R30, RZ, 0x10, R31 ;  /* 0x00000010ff1e7819 */ /* 0x000fc4000001161f */
[----:B------:R-:W-:-:S03]  /*a8f0*/  SHF.R.U32.HI R37, RZ, 0x10, R11 ;  /* 0x00000010ff257819 */ /* 0x000fc6000001160b */
[----:B------:R-:W-:Y:S02]  /*a900*/  HADD2.F32 R30, -RZ, R30.H0_H0 ;  /* 0x2000001eff1e7230 */ /* 0x000fe40000004100 */
[----:B--2---:R-:W-:Y:S01]  /*a910*/  IMAD.IADD R4, R138, 0x1, R0 ;  /* 0x000000018a047824 */ /* 0x004fe200078e0200 */
[----:B------:R-:W-:-:S04]  /*a920*/  LEA.HI R0, R3, R156, RZ, 0x1d ;  /* 0x0000009c03007211 */ /* 0x000fc800078fe8ff */
[----:B------:R-:W-:-:S04]  /*a930*/  SHF.R.S32.HI R5, RZ, 0x1f, R4 ;  /* 0x0000001fff057819 */ /* 0x000fc80000011404 */
[CC--:B------:R-:W-:Y:S02]  /*a940*/  LEA.HI R6, R5.reuse, R4.reuse, RZ, 0x5 ;  /* 0x0000000405067211 */ /* 0x0c0fe400078f28ff */
[----:B------:R-:W-:Y:S02]  /*a950*/  LEA.HI R4, R5, R4, RZ, 0x3 ;  /* 0x0000000405047211 */ /* 0x000fe400078f18ff */
[----:B------:R-:W-:Y:S02]  /*a960*/  SHF.R.S32.HI R5, RZ, 0x1f, R0 ;  /* 0x0000001fff057819 */ /* 0x000fe40000011400 */
[----:B------:R-:W-:Y:S02]  /*a970*/  LOP3.LUT R7, R143, 0x18, R4, 0xf8, !PT ;  /* 0x000000188f077812 */ /* 0x000fe400078ef804 */
[----:B------:R-:W-:Y:S01]  /*a980*/  LEA.HI R5, R5, R0, RZ, 0x2 ;  /* 0x0000000005057211 */ /* 0x000fe200078f10ff */
[----:B------:R-:W-:Y:S01]  /*a990*/  IMAD.SHL.U32 R0, R0, 0x8, RZ ;  /* 0x0000000800007824 */ /* 0x000fe200078e00ff */
[----:B------:R-:W-:-:S02]  /*a9a0*/  SHF.R.S32.HI R6, RZ, 0x5, R6 ;  /* 0x00000005ff067819 */ /* 0x000fc40000011406 */
[----:B------:R-:W-:Y:S02]  /*a9b0*/  SHF.R.S32.HI R4, RZ, 0x2, R5 ;  /* 0x00000002ff047819 */ /* 0x000fe40000011405 */
[----:B------:R-:W-:Y:S01]  /*a9c0*/  LOP3.LUT R5, R143, 0x18, R0, 0xf8, !PT ;  /* 0x000000188f057812 */ /* 0x000fe200078ef800 */
[--C-:B------:R-:W-:Y:S01]  /*a9d0*/  IMAD R6, R6, 0x1800, R153.reuse ;  /* 0x0000180006067824 */ /* 0x100fe200078e0299 */
[-C--:B------:R-:W-:Y:S01]  /*a9e0*/  LOP3.LUT R7, R7, R144.reuse, RZ, 0x3c, !PT ;  /* 0x0000009007077212 */ /* 0x080fe200078e3cff */
[----:B------:R-:W-:Y:S01]  /*a9f0*/  IMAD R24, R4, 0x1800, R153 ;  /* 0x0000180004187824 */ /* 0x000fe200078e0299 */
[----:B------:R-:W-:-:S03]  /*aa00*/  LOP3.LUT R25, R5, R144, RZ, 0x3c, !PT ;  /* 0x0000009005197212 */ /* 0x000fc600078e3cff */
[----:B------:R-:W-:Y:S01]  /*aa10*/  IMAD.IADD R6, R6, 0x1, R7 ;  /* 0x0000000106067824 */ /* 0x000fe200078e0207 */
[----:B------:R-:W-:-:S04]  /*aa20*/  IADD3 R25, R24, R25, RZ ;  /* 0x0000001918197210 */ /* 0x000fc80007ffe0ff */
[----:B------:R-:W-:Y:S01]  /*aa30*/  LEA R0, R6, UR40, 0x1 ;  /* 0x0000002806007c11 */ /* 0x000fe2000f8e08ff */
[----:B------:R-:W-:-:S04]  /*aa40*/  IMAD R36, R25, 0x2, R2 ;  /* 0x0000000219247824 */ /* 0x000fc800078e0202 */
[----:B------:R-:W0:Y:S04]  /*aa50*/  LDS.128 R4, [R0] ;  /* 0x0000000000047984 */ /* 0x000e280000000c00 */
[----:B------:R-:W1:Y:S01]  /*aa60*/  LDS.128 R24, [R36+0xc400] ;  /* 0x00c4000024187984 */ /* 0x000e620000000c00 */
[--C-:B0-----:R-:W-:Y:S02]  /*aa70*/  HADD2.F32 R10, -RZ, R5.reuse.H0_H0 ;  /* 0x20000005ff0a7230 */ /* 0x101fe40000004100 */
[----:B------:R-:W-:Y:S02]  /*aa80*/  HADD2.F32 R40, -RZ, R5.H1_H1 ;  /* 0x30000005ff287230 */ /* 0x000fe40000004100 */
[--C-:B-1----:R-:W-:Y:S02]  /*aa90*/  HADD2.F32 R5, -RZ, R25.reuse.H0_H0 ;  /* 0x20000019ff057230 */ /* 0x102fe40000004100 */
[----:B------:R-:W-:-:S02]  /*aaa0*/  HADD2.F32 R38, -RZ, R25.H1_H1 ;  /* 0x30000019ff267230 */ /* 0x000fc40000004100 */
[----:B------:R-:W-:Y:S02]  /*aab0*/  HADD2.F32 R25, -RZ, R24.H0_H0 ;  /* 0x20000018ff197230 */ /* 0x000fe40000004100 */
[CC--:B------:R-:W-:Y:S01]  /*aac0*/  FMUL.FTZ R53, R5.reuse, R50.reuse ;  /* 0x0000003205357220 */ /* 0x0c0fe20000410000 */
[-C--:B------:R-:W-:Y:S01]  /*aad0*/  FMUL.FTZ R55, R5, R43.reuse ;  /* 0x0000002b05377220 */ /* 0x080fe20000410000 */
[----:B------:R-:W-:Y:S02]  /*aae0*/  HADD2.F32 R39, -RZ, R4.H0_H0 ;  /* 0x20000004ff277230 */ /* 0x000fe40000004100 */
[C---:B------:R-:W-:Y:S01]  /*aaf0*/  FFMA.FTZ R5, R10.reuse, R43, -R53 ;  /* 0x0000002b0a057223 */ /* 0x040fe20000010835 */
[----:B------:R-:W-:Y:S02]  /*ab00*/  HADD2.F32 R43, -RZ, R52.H0_H0 ;  /* 0x20000034ff2b7230 */ /* 0x000fe40000004100 */
[----:B------:R-:W-:Y:S01]  /*ab10*/  FFMA.FTZ R10, R10, R50, R55 ;  /* 0x000000320a0a7223 */ /* 0x000fe20000010037 */
[----:B------:R-:W-:-:S02]  /*ab20*/  HADD2.F32 R52, -RZ, R49.H1_H1 ;  /* 0x30000031ff347230 */ /* 0x000fc40000004100 */
[C---:B------:R-:W-:Y:S01]  /*ab30*/  FMUL.FTZ R53, R38.reuse, R51 ;  /* 0x0000003326357220 */ /* 0x040fe20000410000 */
[----:B------:R-:W-:Y:S02]  /*ab40*/  HADD2.F32 R50, -RZ, R49.H0_H0 ;  /* 0x20000031ff327230 */ /* 0x000fe40000004100 */
[-C--:B------:R-:W-:Y:S01]  /*ab50*/  FMUL.FTZ R49, R38, R43.reuse ;  /* 0x0000002b26317220 */ /* 0x080fe20000410000 */
[----:B------:R-:W-:Y:S02]  /*ab60*/  HADD2.F32 R41, -RZ, R26.H0_H0 ;  /* 0x2000001aff297230 */ /* 0x000fe40000004100 */
[C---:B------:R-:W-:Y:S01]  /*ab70*/  FMUL.FTZ R56, R25.reuse, R52 ;  /* 0x0000003419387220 */ /* 0x040fe20000410000 */
[C---:B------:R-:W-:Y:S01]  /*ab80*/  FFMA.FTZ R38, R40.reuse, R43, -R53 ;  /* 0x0000002b28267223 */ /* 0x040fe20000010835 */
[----:B------:R-:W-:Y:S01]  /*ab90*/  FFMA.FTZ R49, R40, R51, R49 ;  /* 0x0000003328317223 */ /* 0x000fe20000010031 */
[----:B------:R-:W-:Y:S02]  /*aba0*/  HADD2.F32 R31, -RZ, R6.H0_H0 ;  /* 0x20000006ff1f7230 */ /* 0x000fe40000004100 */
[-C--:B------:R-:W-:Y:S01]  /*abb0*/  FMUL.FTZ R25, R25, R50.reuse ;  /* 0x0000003219197220 */ /* 0x080fe20000410000 */
[----:B------:R-:W-:Y:S01]  /*abc0*/  FFMA.FTZ R56, R39, R50, -R56 ;  /* 0x0000003227387223 */ /* 0x000fe20000010838 */
[----:B------:R-:W-:-:S02]  /*abd0*/  HADD2.F32 R40, -RZ, R48.H0_H0 ;  /* 0x20000030ff287230 */ /* 0x000fc40000004100 */
[----:B------:R-:W-:Y:S01]  /*abe0*/  FMUL.FTZ R50, R41, R54 ;  /* 0x0000003629327220 */ /* 0x000fe20000410000 */
[----:B------:R-:W-:Y:S02]  /*abf0*/  HADD2.F32 R42, -RZ, R27.H0_H0 ;  /* 0x2000001bff2a7230 */ /* 0x000fe40000004100 */
[----:B------:R-:W-:Y:S01]  /*ac00*/  FFMA.FTZ R39, R39, R52, R25 ;  /* 0x0000003427277223 */ /* 0x000fe20000010019 */
[----:B------:R-:W-:Y:S02]  /*ac10*/  HADD2.F32 R48, -RZ, R48.H1_H1 ;  /* 0x30000030ff307230 */ /* 0x000fe40000004100 */
[-C--:B------:R-:W-:Y:S01]  /*ac20*/  FMUL.FTZ R52, R41, R40.reuse ;  /* 0x0000002829347220 */ /* 0x080fe20000410000 */
[----:B------:R-:W-:Y:S02]  /*ac30*/  HADD2.F32 R11, -RZ, R7.H0_H0 ;  /* 0x20000007ff0b7230 */ /* 0x000fe40000004100 */
[----:B------:R-:W-:Y:S01]  /*ac40*/  FFMA.FTZ R50, R31, R40, -R50 ;  /* 0x000000281f327223 */ /* 0x000fe20000010832 */
[----:B------:R-:W-:-:S02]  /*ac50*/  HADD2.F32 R27, -RZ, R27.H1_H1 ;  /* 0x3000001bff1b7230 */ /* 0x000fc40000004100 */
[C---:B------:R-:W-:Y:S01]  /*ac60*/  FMUL.FTZ R58, R42.reuse, R47 ;  /* 0x0000002f2a3a7220 */ /* 0x040fe20000410000 */
[----:B------:R-:W-:Y:S02]  /*ac70*/  HADD2.F32 R40, -RZ, R37.H0_H0 ;  /* 0x20000025ff287230 */ /* 0x000fe40000004100 */
[----:B------:R-:W-:Y:S01]  /*ac80*/  FMUL.FTZ R42, R42, R48 ;  /* 0x000000302a2a7220 */ /* 0x000fe20000410000 */
[----:B------:R-:W-:Y:S02]  /*ac90*/  HADD2.F32 R7, -RZ, R7.H1_H1 ;  /* 0x30000007ff077230 */ /* 0x000fe40000004100 */
[----:B------:R-:W-:Y:S01]  /*aca0*/  FFMA.FTZ R52, R31, R54, R52 ;  /* 0x000000361f347223 */ /* 0x000fe20000010034 */
[----:B------:R-:W-:Y:S01]  /*acb0*/  FFMA.FTZ R58, R11, R48, -R58 ;  /* 0x000000300b3a7223 */ /* 0x000fe2000001083a */
[----:B------:R-:W-:Y:S02]  /*acc0*/  HADD2.F32 R24, -RZ, R24.H1_H1 ;  /* 0x30000018ff187230 */ /* 0x000fe40000004100 */
[----:B------:R-:W-:Y:S01]  /*acd0*/  FMUL.FTZ R54, R27, R40 ;  /* 0x000000281b367220 */ /* 0x000fe20000410000 */
[----:B------:R-:W-:-:S02]  /*ace0*/  HADD2.F32 R26, -RZ, R26.H1_H1 ;  /* 0x3000001aff1a7230 */ /* 0x000fc40000004100 */
[----:B------:R-:W-:Y:S01]  /*acf0*/  FFMA.FTZ R42, R11, R47, R42 ;  /* 0x0000002f0b2a7223 */ /* 0x000fe2000001002a */
[-C--:B------:R-:W-:Y:S01]  /*ad00*/  FMUL.FTZ R48, R27, R30.reuse ;  /* 0x0000001e1b307220 */ /* 0x080fe20000410000 */
[----:B------:R-:W-:Y:S02]  /*ad10*/  HADD2.F32 R25, -RZ, R9.H0_H0 ;  /* 0x20000009ff197230 */ /* 0x000fe40000004100 */
[C---:B------:R-:W-:Y:S01]  /*ad20*/  FFMA.FTZ R37, R7.reuse, R30, -R54 ;  /* 0x0000001e07257223 */ /* 0x040fe20000010836 */
[----:B------:R-:W-:Y:S02]  /*ad30*/  HADD2.F32 R11, -RZ, R28.H0_H0 ;  /* 0x2000001cff0b7230 */ /* 0x000fe40000004100 */
[----:B------:R-:W-:Y:S01]  /*ad40*/  FFMA.FTZ R41, R7, R40, R48 ;  /* 0x0000002807297223 */ /* 0x000fe20000010030 */
[----:B------:R-:W-:Y:S02]  /*ad50*/  HADD2.F32 R9, -RZ, R8.H0_H0 ;  /* 0x20000008ff097230 */ /* 0x000fe40000004100 */
[----:B------:R-:W-:Y:S01]  /*ad60*/  FMUL.FTZ R7, R24, R29 ;  /* 0x0000001d18077220 */ /* 0x000fe20000410000 */
[----:B------:R-:W-:-:S02]  /*ad70*/  HADD2.F32 R4, -RZ, R4.H1_H1 ;  /* 0x30000004ff047230 */ /* 0x000fc40000004100 */
[----:B------:R-:W-:Y:S01]  /*ad80*/  FMUL.FTZ R31, R26, R25 ;  /* 0x000000191a1f7220 */ /* 0x000fe20000410000 */
[----:B------:R-:W-:Y:S02]  /*ad90*/  HADD2.F32 R6, -RZ, R6.H1_H1 ;  /* 0x30000006ff067230 */ /* 0x000fe40000004100 */
[----:B------:R-:W-:Y:S01]  /*ada0*/  FMUL.FTZ R24, R24, R11 ;  /* 0x0000000b18187220 */ /* 0x000fe20000410000 */
[----:B------:R-:W-:Y:S01]  /*adb0*/  FMUL.FTZ R26, R26, R9 ;  /* 0x000000091a1a7220 */ /* 0x000fe20000410000 */
[----:B------:R-:W-:Y:S01]  /*adc0*/  FFMA.FTZ R27, R4, R11, -R7 ;  /* 0x0000000b041b7223 */ /* 0x000fe20000010807 */
[----:B------:R-:W-:Y:S01]  /*add0*/  F2FP.F16.F32.PACK_AB R7, R37, R58 ;  /* 0x0000003a2507723e */ /* 0x000fe200000000ff */
[----:B------:R-:W-:Y:S01]  /*ade0*/  FFMA.FTZ R31, R6, R9, -R31 ;  /* 0x00000009061f7223 */ /* 0x000fe2000001081f */
[----:B------:R-:W-:Y:S01]  /*adf0*/  FFMA.FTZ R8, R4, R29, R24 ;  /* 0x0000001d04087223 */ /* 0x000fe20000010018 */
[----:B------:R-:W-:Y:S01]  /*ae00*/  FFMA.FTZ R25, R6, R25, R26 ;  /* 0x0000001906197223 */ /* 0x000fe2000001001a */
[----:B------:R-:W-:-:S02]  /*ae10*/  F2FP.F16.F32.PACK_AB R5, R38, R5 ;  /* 0x000000052605723e */ /* 0x000fc400000000ff */
[----:B------:R-:W-:Y:S02]  /*ae20*/  F2FP.F16.F32.PACK_AB R9, R49, R10 ;  /* 0x0000000a3109723e */ /* 0x000fe400000000ff */
[----:B------:R-:W-:Y:S02]  /*ae30*/  F2FP.F16.F32.PACK_AB R4, R27, R56 ;  /* 0x000000381b04723e */ /* 0x000fe400000000ff */
[----:B------:R-:W-:Y:S02]  /*ae40*/  F2FP.F16.F32.PACK_AB R6, R31, R50 ;  /* 0x000000321f06723e */ /* 0x000fe400000000ff */
[----:B------:R-:W-:Y:S02]  /*ae50*/  F2FP.F16.F32.PACK_AB R11, R41, R42 ;  /* 0x0000002a290b723e */ /* 0x000fe400000000ff */
[----:B------:R-:W-:Y:S01]  /*ae60*/  F2FP.F16.F32.PACK_AB R8, R8, R39 ;  /* 0x000000270808723e */ /* 0x000fe200000000ff */
[----:B------:R1:W-:Y:S01]  /*ae70*/  STS.128 [R0], R4 ;  /* 0x0000000400007388 */ /* 0x0003e20000000c00 */
[----:B------:R-:W-:-:S05]  /*ae80*/  F2FP.F16.F32.PACK_AB R10, R25, R52 ;  /* 0x00000034190a723e */ /* 0x000fca00000000ff */
[----:B------:R1:W-:Y:S02]  /*ae90*/  STS.128 [R36+0xc400], R8 ;  /* 0x00c4000824007388 */ /* 0x0003e40000000c00 */
.L_x_505:
[----:B------:R-:W-:Y:S05]  /*aea0*/  BSYNC B1 ;  /* 0x0000000000017941 */ /* 0x000fea0003800000 */
.L_x_504:
[----:B------:R-:W-:Y:S05]  /*aeb0*/  @P2 BRA `(.L_x_486) ;  /* 0x0000000400a42947 */ /* 0x000fea0003800000 */
[----:B01----:R-:W2:Y:S01]  /*aec0*/  LDL R0, [R1+0x48] ;  /* 0x0000480001007983 */ /* 0x003ea20000100800 */
[----:B------:R-:W-:Y:S02]  /*aed0*/  LEA.HI R3, R3, R157, RZ, 0x1d ;  /* 0x0000009d03037211 */ /* 0x000fe400078fe8ff */
[----:B------:R-:W-:Y:S02]  /*aee0*/  SHF.R.U64 R25, R12, 0x10, R13 ;  /* 0x000000100c197819 */ /* 0x000fe4000000120d */
[----:B------:R-:W-:Y:S01]  /*aef0*/  SHF.R.U64 R12, R34, 0x10, R35 ;  /* 0x00000010220c7819 */ /* 0x000fe20000001223 */
[----:B------:R-:W-:Y:S01]  /*af00*/  HADD2.F32 R34, -RZ, R20.H1_H1 ;  /* 0x30000014ff227230 */ /* 0x000fe20000004100 */
[----:B------:R-:W-:Y:S01]  /*af10*/  SHF.R.U64 R24, R32, 0x10, R33 ;  /* 0x0000001020187819 */ /* 0x000fe20000001221 */
[----:B------:R-:W-:Y:S01]  /*af20*/  HADD2.F32 R32, -RZ, R45.H1_H1 ;  /* 0x3000002dff207230 */ /* 0x000fe20000004100 */
[----:B------:R-:W-:Y:S01]  /*af30*/  SHF.R.U32.HI R31, RZ, 0x10, R13 ;  /* 0x00000010ff1f7819 */ /* 0x000fe2000001160d */
[----:B------:R-:W-:Y:S01]  /*af40*/  HADD2.F32 R25, -RZ, R25.H0_H0 ;  /* 0x20000019ff197230 */ /* 0x000fe20000004100 */
[----:B------:R-:W-:-:S02]  /*af50*/  SHF.R.U32.HI R33, RZ, 0x10, R33 ;  /* 0x00000010ff217819 */ /* 0x000fc40000011621 */
[----:B------:R-:W-:Y:S01]  /*af60*/  SHF.R.U64 R37, R14, 0x10, R15 ;  /* 0x000000100e257819 */ /* 0x000fe2000000120f */
[----:B------:R-:W-:Y:S01]  /*af70*/  HADD2.F32 R31, -RZ, R31.H0_H0 ;  /* 0x2000001fff1f7230 */ /* 0x000fe20000004100 */
[----:B------:R-:W-:Y:S02]  /*af80*/  SHF.R.U32.HI R39, RZ, 0x10, R35 ;  /* 0x00000010ff277819 */ /* 0x000fe40000011623 */
[----:B------:R-:W-:Y:S01]  /*af90*/  SHF.R.U32.HI R35, RZ, 0x10, R15 ;  /* 0x00000010ff237819 */ /* 0x000fe2000001160f */
[----:B--2---:R-:W-:-:S05]  /*afa0*/  IMAD.IADD R0, R138, 0x1, R0 ;  /* 0x000000018a007824 */ /* 0x004fca00078e0200 */
        /* <DEDUP_REMOVED lines=25> */
[C---:B------:R-:W-:Y:S01]  /*b140*/  FMUL.FTZ R36, R27.reuse, R34 ;  /* 0x000000221b247220 */ /* 0x040fe20000410000 */
[-C--:B------:R-:W-:Y:S01]  /*b150*/  FMUL.FTZ R38, R27, R32.reuse ;  /* 0x000000201b267220 */ /* 0x080fe20000410000 */
[----:B------:R-:W-:Y:S02]  /*b160*/  HADD2.F32 R27, -RZ, R33.H0_H0 ;  /* 0x20000021ff1b7230 */ /* 0x000fe40000004100 */
[----:B------:R-:W-:Y:S01]  /*b170*/  FMUL.FTZ R33, R28, R31 ;  /* 0x0000001f1c217220 */ /* 0x000fe20000410000 */
[C---:B------:R-:W-:Y:S01]  /*b180*/  FFMA.FTZ R36, R13.reuse, R32, -R36 ;  /* 0x000000200d247223 */ /* 0x040fe20000010824 */
[----:B------:R-:W-:Y:S02]  /*b190*/  HADD2.F32 R32, -RZ, R20.H0_H0 ;  /* 0x20000014ff207230 */ /* 0x000fe40000004100 */
[----:B------:R-:W-:Y:S01]  /*b1a0*/  FFMA.FTZ R38, R13, R34, R38 ;  /* 0x000000220d267223 */ /* 0x000fe20000010026 */
[----:B------:R-:W-:-:S02]  /*b1b0*/  HADD2.F32 R20, -RZ, R45.H0_H0 ;  /* 0x2000002dff147230 */ /* 0x000fc40000004100 */
[-C--:B------:R-:W-:Y:S01]  /*b1c0*/  FMUL.FTZ R13, R28, R27.reuse ;  /* 0x0000001b1c0d7220 */ /* 0x080fe20000410000 */
[----:B------:R-:W-:Y:S02]  /*b1d0*/  HADD2.F32 R5, -RZ, R4.H0_H0 ;  /* 0x20000004ff057230 */ /* 0x000fe40000004100 */
[C---:B------:R-:W-:Y:S01]  /*b1e0*/  FMUL.FTZ R34, R9.reuse, R32 ;  /* 0x0000002009227220 */ /* 0x040fe20000410000 */
[----:B------:R-:W-:Y:S02]  /*b1f0*/  HADD2.F32 R29, -RZ, R10.H0_H0 ;  /* 0x2000000aff1d7230 */ /* 0x000fe40000004100 */
[----:B------:R-:W-:Y:S01]  /*b200*/  FMUL.FTZ R9, R9, R20 ;  /* 0x0000001409097220 */ /* 0x000fe20000410000 */
[----:B------:R-:W-:Y:S02]  /*b210*/  HADD2.F32 R28, -RZ, R21.H0_H0 ;  /* 0x20000015ff1c7230 */ /* 0x000fe40000004100 */
[C---:B------:R-:W-:Y:S01]  /*b220*/  FFMA.FTZ R33, R14.reuse, R27, -R33 ;  /* 0x0000001b0e217223 */ /* 0x040fe20000010821 */
[----:B------:R-:W-:Y:S01]  /*b230*/  FFMA.FTZ R31, R14, R31, R13 ;  /* 0x0000001f0e1f7223 */ /* 0x000fe2000001000d */
[----:B------:R-:W-:-:S02]  /*b240*/  HADD2.F32 R15, -RZ, R6.H0_H0 ;  /* 0x20000006ff0f7230 */ /* 0x000fc40000004100 */
[C---:B------:R-:W-:Y:S01]  /*b250*/  FFMA.FTZ R34, R5.reuse, R20, -R34 ;  /* 0x0000001405227223 */ /* 0x040fe20000010822 */
[----:B------:R-:W-:Y:S02]  /*b260*/  HADD2.F32 R30, -RZ, R11.H0_H0 ;  /* 0x2000000bff1e7230 */ /* 0x000fe40000004100 */
[----:B------:R-:W-:Y:S01]  /*b270*/  FFMA.FTZ R32, R5, R32, R9 ;  /* 0x0000002005207223 */ /* 0x000fe20000010009 */
[--C-:B------:R-:W-:Y:S02]  /*b280*/  HADD2.F32 R14, -RZ, R46.reuse.H0_H0 ;  /* 0x2000002eff0e7230 */ /* 0x100fe40000004100 */
[C---:B------:R-:W-:Y:S01]  /*b290*/  FMUL.FTZ R20, R29.reuse, R28 ;  /* 0x0000001c1d147220 */ /* 0x040fe20000410000 */
[----:B------:R-:W-:Y:S02]  /*b2a0*/  HADD2.F32 R21, -RZ, R21.H1_H1 ;  /* 0x30000015ff157230 */ /* 0x000fe40000004100 */
[----:B------:R-:W-:Y:S02]  /*b2b0*/  HADD2.F32 R5, -RZ, R46.H1_H1 ;  /* 0x3000002eff057230 */ /* 0x000fe40000004100 */
[----:B------:R-:W-:Y:S01]  /*b2c0*/  FMUL.FTZ R40, R29, R14 ;  /* 0x0000000e1d287220 */ /* 0x000fe20000410000 */
[----:B------:R-:W-:-:S02]  /*b2d0*/  HADD2.F32 R26, -RZ, R7.H0_H0 ;  /* 0x20000007ff1a7230 */ /* 0x000fc40000004100 */
[C---:B------:R-:W-:Y:S01]  /*b2e0*/  FFMA.FTZ R27, R15.reuse, R14, -R20 ;  /* 0x0000000e0f1b7223 */ /* 0x040fe20000010814 */
[C---:B------:R-:W-:Y:S01]  /*b2f0*/  FMUL.FTZ R9, R30.reuse, R21 ;  /* 0x000000151e097220 */ /* 0x040fe20000410000 */
[----:B------:R-:W-:Y:S02]  /*b300*/  HADD2.F32 R11, -RZ, R11.H1_H1 ;  /* 0x3000000bff0b7230 */ /* 0x000fe40000004100 */
[-C--:B------:R-:W-:Y:S01]  /*b310*/  FMUL.FTZ R30, R30, R5.reuse ;  /* 0x000000051e1e7220 */ /* 0x080fe20000410000 */
[----:B------:R-:W-:Y:S02]  /*b320*/  HADD2.F32 R20, -RZ, R35.H0_H0 ;  /* 0x20000023ff147230 */ /* 0x000fe40000004100 */
[----:B------:R-:W-:Y:S01]  /*b330*/  FFMA.FTZ R40, R15, R28, R40 ;  /* 0x0000001c0f287223 */ /* 0x000fe20000010028 */
[----:B------:R-:W-:Y:S02]  /*b340*/  HADD2.F32 R14, -RZ, R39.H0_H0 ;  /* 0x20000027ff0e7230 */ /* 0x000fe40000004100 */
[C---:B------:R-:W-:Y:S01]  /*b350*/  FFMA.FTZ R28, R26.reuse, R5, -R9 ;  /* 0x000000051a1c7223 */ /* 0x040fe20000010809 */
[----:B------:R-:W-:Y:S01]  /*b360*/  FFMA.FTZ R30, R26, R21, R30 ;  /* 0x000000151a1e7223 */ /* 0x000fe2000001001e */
[----:B------:R-:W-:-:S02]  /*b370*/  HADD2.F32 R7, -RZ, R7.H1_H1 ;  /* 0x30000007ff077230 */ /* 0x000fc40000004100 */
[C---:B------:R-:W-:Y:S01]  /*b380*/  FMUL.FTZ R42, R11.reuse, R20 ;  /* 0x000000140b2a7220 */ /* 0x040fe20000410000 */
[-C--:B------:R-:W-:Y:S01]  /*b390*/  FMUL.FTZ R26, R11, R14.reuse ;  /* 0x0000000e0b1a7220 */ /* 0x080fe20000410000 */
[----:B------:R-:W-:Y:S02]  /*b3a0*/  HADD2.F32 R8, -RZ, R8.H1_H1 ;  /* 0x30000008ff087230 */ /* 0x000fe40000004100 */
[----:B------:R-:W-:Y:S02]  /*b3b0*/  HADD2.F32 R10, -RZ, R10.H1_H1 ;  /* 0x3000000aff0a7230 */ /* 0x000fe40000004100 */
[C---:B------:R-:W-:Y:S01]  /*b3c0*/  FFMA.FTZ R21, R7.reuse, R14, -R42 ;  /* 0x0000000e07157223 */ /* 0x040fe2000001082a */
[----:B------:R-:W-:Y:S02]  /*b3d0*/  HADD2.F32 R11, -RZ, R37.H0_H0 ;  /* 0x20000025ff0b7230 */ /* 0x000fe40000004100 */
[----:B------:R-:W-:Y:S01]  /*b3e0*/  FFMA.FTZ R29, R7, R20, R26 ;  /* 0x00000014071d7223 */ /* 0x000fe2000001001a */
[----:B------:R-:W-:-:S02]  /*b3f0*/  HADD2.F32 R5, -RZ, R24.H0_H0 ;  /* 0x20000018ff057230 */ /* 0x000fc40000004100 */
[----:B------:R-:W-:Y:S01]  /*b400*/  FMUL.FTZ R7, R8, R25 ;  /* 0x0000001908077220 */ /* 0x000fe20000410000 */
[----:B------:R-:W-:Y:S02]  /*b410*/  HADD2.F32 R9, -RZ, R12.H0_H0 ;  /* 0x2000000cff097230 */ /* 0x000fe40000004100 */
[----:B------:R-:W-:Y:S01]  /*b420*/  FMUL.FTZ R15, R10, R11 ;  /* 0x0000000b0a0f7220 */ /* 0x000fe20000410000 */
[----:B------:R-:W-:Y:S02]  /*b430*/  HADD2.F32 R4, -RZ, R4.H1_H1 ;  /* 0x30000004ff047230 */ /* 0x000fe40000004100 */
[----:B------:R-:W-:Y:S01]  /*b440*/  FMUL.FTZ R8, R8, R5 ;  /* 0x0000000508087220 */ /* 0x000fe20000410000 */
[----:B------:R-:W-:Y:S02]  /*b450*/  HADD2.F32 R6, -RZ, R6.H1_H1 ;  /* 0x30000006ff067230 */ /* 0x000fe40000004100 */
        /* <DEDUP_REMOVED lines=12> */
[----:B------:R-:W-:-:S02]  /*b520*/  F2FP.F16.F32.PACK_AB R8, R25, R32 ;  /* 0x000000201908723e */ /* 0x000fc400000000ff */
[----:B------:R-:W-:-:S05]  /*b530*/  F2FP.F16.F32.PACK_AB R10, R15, R40 ;  /* 0x000000280f0a723e */ /* 0x000fca00000000ff */
[----:B------:R0:W-:Y:S02]  /*b540*/  STS.128 [R3+0xc400], R8 ;  /* 0x00c4000803007388 */ /* 0x0001e40000000c00 */
.L_x_486:
[----:B------:R-:W-:Y:S05]  /*b550*/  BSYNC B0 ;  /* 0x0000000000007941 */ /* 0x000fea0003800000 */
.L_x_479:
[----:B------:R-:W-:Y:S01]  /*b560*/  @!PT LDS RZ, [RZ] ;  /* 0x00000000fffff984 */ /* 0x000fe20000000800 */
[----:B------:R-:W-:Y:S01]  /*b570*/  @!PT LDS RZ, [RZ] ;  /* 0x00000000fffff984 */ /* 0x000fe20000000800 */
[----:B------:R-:W-:Y:S01]  /*b580*/  @!PT LDS RZ, [RZ] ;  /* 0x00000000fffff984 */ /* 0x000fe20000000800 */
[----:B------:R-:W-:Y:S01]  /*b590*/  @!PT LDS RZ, [RZ] ;  /* 0x00000000fffff984 */ /* 0x000fe20000000800 */
[----:B------:R5:W-:Y:S06]  /*b5a0*/  MEMBAR.ALL.CTA ;  /* 0x0000000000007992 */ /* 0x000bec0000008000 */
[----:B-----5:R-:W5:Y:S01]  /*b5b0*/  FENCE.VIEW.ASYNC.S ;  /* 0x00000000000073c6 */ /* 0x020f620000000000 */
[----:B------:R-:W-:Y:S05]  /*b5c0*/  WARPSYNC.ALL ;  /* 0x0000000000007948 */ /* 0x000fea0003800000 */
[----:B-----5:R-:W-:Y:S06]  /*b5d0*/  BAR.SYNC.DEFER_BLOCKING 0xd, 0x180 ;  /* 0x0346000000007b1d */ /* 0x020fec0000010000 */
.L_x_477:
[----:B01-3--:R-:W-:-:S05]  /*b5e0*/  IMAD.U32 R0, RZ, RZ, UR39 ;  /* 0x00000027ff007e24 */ /* 0x00bfca000f8e00ff */
[----:B------:R-:W-:-:S13]  /*b5f0*/  ISETP.NE.AND P0, PT, R0, 0x3, PT ;  /* 0x000000030000780c */ /* 0x000fda0003f05270 */
[----:B------:R-:W-:Y:S05]  /*b600*/  @!P0 BRA `(.L_x_506) ;  /* 0x0000000000048947 */ /* 0x000fea0003800000 */
[----:B------:R-:W-:Y:S01]  /*b610*/  BPT.TRAP 0x1 ;  /* 0x000000040000795c */ /* 0x000fe20000300000 */
.L_x_506:
[----:B--2-4-:R-:W2:Y:S01]  /*b620*/  LDL R3, [R1] ;  /* 0x0000000001037983 */ /* 0x014ea20000100800 */
[----:B------:R-:W-:Y:S01]  /*b630*/  IMAD R0, R142, 0x8, R2 ;  /* 0x000000088e007824 */ /* 0x000fe200078e0202 */
[----:B--2---:R-:W-:-:S04]  /*b640*/  SHF.L.U32 R5, R3, 0x1f, RZ ;  /* 0x0000001f03057819 */ /* 0x004fc800000006ff */
[----:B------:R0:W1:Y:S01]  /*b650*/  SYNCS.PHASECHK.TRANS64.TRYWAIT P1, [R0+URZ+0x2d830], R5 ;  /* 0x02d83005000075a7 */ /* 0x000062000802017f */
[----:B------:R-:W-:Y:S05]  /*b660*/  @!P0 BRA `(.L_x_507) ;  /* 0x0000000000048947 */ /* 0x000fea0003800000 */
[----:B------:R-:W-:Y:S01]  /*b670*/  BPT.TRAP 0x1 ;  /* 0x000000040000795c */ /* 0x000fe20000300000 */
.L_x_507:
[----:B------:R-:W-:Y:S01]  /*b680*/  IADD3 R3, R2, 0x15400, RZ ;  /* 0x0001540002037810 */ /* 0x000fe20007ffe0ff */
[----:B------:R-:W-:-:S03]  /*b690*/  IMAD R44, R44, 0x1000, R2 ;  /* 0x000010002c2c7824 */ /* 0x000fc600078e0202 */
[----:B------:R-:W-:Y:S01]  /*b6a0*/  SHF.R.U32.HI R3, RZ, 0x4, R3 ;  /* 0x00000004ff037819 */ /* 0x000fe20000011603 */
[----:B------:R-:W-:-:S03]  /*b6b0*/  VIADD R44, R44, 0xc400 ;  /* 0x0000c4002c2c7836 */ /* 0x000fc60000000000 */
[----:B------:R-:W-:Y:S02]  /*b6c0*/  LOP3.LUT R3, R3, 0x3fff, RZ, 0xc0, !PT ;  /* 0x00003fff03037812 */ /* 0x000fe400078ec0ff */
[----:B------:R-:W-:Y:S02]  /*b6d0*/  SHF.R.U32.HI R44, RZ, 0x4, R44 ;  /* 0x00000004ff2c7819 */ /* 0x000fe4000001162c */
[----:B------:R-:W-:Y:S02]  /*b6e0*/  LOP3.LUT R3, R3, 0x10000, RZ, 0xfc, !PT ;  /* 0x0001000003037812 */ /* 0x000fe400078efcff */
[----:B------:R-:W-:-:S03]  /*b6f0*/  LOP3.LUT R44, R44, 0x3fff, RZ, 0xc0, !PT ;  /* 0x00003fff2c2c7812 */ /* 0x000fc600078ec0ff */
[----:B------:R2:W-:Y:S01]  /*b700*/  STL [R1+0x80], R3 ;  /* 0x0000800301007387 */ /* 0x0005e20000100800 */
[----:B-1----:R-:W-:Y:S05]  /*b710*/  @P1 BRA `(.L_x_508) ;  /* 0x0000000000081947 */ /* 0x002fea0003800000 */
[----:B------:R-:W1:Y:S02]  /*b720*/  SYNCS.PHASECHK.TRANS64.TRYWAIT P1, [R0+URZ+0x2d830], R5 ;  /* 0x02d83005000075a7 */ /* 0x000e64000802017f */
[----:B-1----:R-:W-:Y:S05]  /*b730*/  @!P1 BRA `(.L_x_509) ;  /* 0x0000010c00489947 */ /* 0x002fea0003800000 */
.L_x_508:
[----:B--2---:R-:W2:Y:S01]  /*b740*/  LDL R3, [R1+0x80] ;  /* 0x0000800001037983 */ /* 0x004ea20000100800 */
[----:B01----:R-:W-:Y:S01]  /*b750*/  IMAD.MOV.U32 R5, RZ, RZ, -0x7fffffe0 ;  /* 0x80000020ff057424 */ /* 0x003fe200078e00ff */
[----:B------:R-:W-:Y:S01]  /*b760*/  LOP3.LUT R8, R44, 0x10000, RZ, 0xfc, !PT ;  /* 0x000100002c087812 */ /* 0x000fe200078efcff */
[----:B------:R-:W-:Y:S01]  /*b770*/  IMAD.MOV.U32 R9, RZ, RZ, -0x7fffffe0 ;  /* 0x80000020ff097424 */ /* 0x000fe200078e00ff */
[----:B------:R-:W-:Y:S05]  /*b780*/  WARPSYNC.ALL ;  /* 0x0000000000007948 */ /* 0x000fea0003800000 */
[----:B------:R-:W-:Y:S01]  /*b790*/  R2UR UR7, R5 ;  /* 0x00000000050772ca */ /* 0x000fe200000e0000 */
[----:B------:R-:W-:Y:S01]  /*b7a0*/  WARPGROUP.ARRIVE ;  /* 0x00000000000079c5 */ /* 0x000fe20000000000 */
[C---:B------:R-:W-:Y:S01]  /*b7b0*/  R2UR UR4, R8.reuse ;  /* 0x00000000080472ca */ /* 0x040fe200000e0000 */
[----:B------:R-:W-:Y:S01]  /*b7c0*/  IMAD.MOV.U32 R7, RZ, RZ, -0x7fffffe0 ;  /* 0x80000020ff077424 */ /* 0x000fe200078e00ff */
[----:B------:R-:W-:Y:S01]  /*b7d0*/  R2UR UR5, R9 ;  /* 0x00000000090572ca */ /* 0x000fe200000e0000 */
[----:B------:R-:W-:Y:S01]  /*b7e0*/  IMAD.MOV.U32 R21, RZ, RZ, -0x7fffffe0 ;  /* 0x80000020ff157424 */ /* 0x000fe200078e00ff */
[C---:B------:R-:W-:Y:S01]  /*b7f0*/  IADD3 R20, R8.reuse, 0x2, RZ ;  /* 0x0000000208147810 */ /* 0x040fe20007ffe0ff */
[----:B------:R-:W-:Y:S01]  /*b800*/  IMAD.MOV.U32 R15, RZ, RZ, -0x7fffffe0 ;  /* 0x80000020ff0f7424 */ /* 0x000fe200078e00ff */
[C---:B------:R-:W-:Y:S01]  /*b810*/  IADD3 R14, R8.reuse, 0x300, RZ ;  /* 0x00000300080e7810 */ /* 0x040fe20007ffe0ff */
[C---:B------:R-:W-:Y:S01]  /*b820*/  VIADD R12, R8.reuse, 0x302 ;  /* 0x00000302080c7836 */ /* 0x040fe20000000000 */
[----:B------:R-:W-:Y:S01]  /*b830*/  MOV R13, 0x80000020 ;  /* 0x80000020000d7802 */ /* 0x000fe20000000f00 */
[----:B------:R-:W-:Y:S01]  /*b840*/  VIADD R10, R8, 0x600 ;  /* 0x00000600080a7836 */ /* 0x000fe20000000000 */
[----:B------:R0:W-:Y:S01]  /*b850*/  STL.64 [R1+0x18], R8 ;  /* 0x0000180801007387 */ /* 0x0001e20000100a00 */
[----:B------:R-:W-:-:S02]  /*b860*/  IMAD.MOV.U32 R11, RZ, RZ, -0x7fffffe0 ;  /* 0x80000020ff0b7424 */ /* 0x000fc400078e00ff */
[----:B------:R-:W-:Y:S01]  /*b870*/  IMAD.MOV.U32 R5, RZ, RZ, -0x7fffffe0 ;  /* 0x80000020ff057424 */ /* 0x000fe200078e00ff */
[----:B------:R0:W-:Y:S01]  /*b880*/  STL.64 [R1+0x68], R20 ;  /* 0x0000681401007387 */ /* 0x0001e20000100a00 */
[----:B------:R-:W-:-:S03]  /*b890*/  IMAD.MOV.U32 R135, RZ, RZ, RZ ;  /* 0x000000ffff877224 */ /* 0x000fc600078e00ff */
[----:B------:R0:W-:Y:S04]  /*b8a0*/  STL.64 [R1+0x60], R14 ;  /* 0x0000600e01007387 */ /* 0x0001e80000100a00 */
[----:B------:R0:W-:Y:S04]  /*b8b0*/  STL.64 [R1+0x40], R12 ;  /* 0x0000400c01007387 */ /* 0x0001e80000100a00 */
[----:B------:R0:W-:Y:S01]  /*b8c0*/  STL.64 [R1+0x38], R10 ;  /* 0x0000380a01007387 */ /* 0x0001e20000100a00 */
[----:B--2---:R-:W-:-:S04]  /*b8d0*/  IMAD R4, R142, 0x600, R3 ;  /* 0x000006008e047824 */ /* 0x004fc800078e0203 */
[C---:B------:R-:W-:Y:S01]  /*b8e0*/  VIADD R6, R4.reuse, 0x2 ;  /* 0x0000000204067836 */ /* 0x040fe20000000000 */
[----:B------:R-:W-:-:S13]  /*b8f0*/  R2UR UR6, R4 ;  /* 0x00000000040672ca */ /* 0x000fda00000e0000 */
[----:B------:R-:W-:Y:S01]  /*b900*/  HGMMA.64x128x16.F32 R24, gdesc[UR4], RZ, !UPT, gsb0 ;  /* 0x01e00000041879f0 */ /* 0x000fe2000c0008ff */
[----:B------:R-:W-:Y:S01]  /*b910*/  R2UR UR6, R6 ;  /* 0x00000000060672ca */ /* 0x000fe200000e0000 */
[----:B------:R-:W-:Y:S01]  /*b920*/  VIADD R6, R4, 0x200 ;  /* 0x0000020004067836 */ /* 0x000fe20000000000 */
[----:B------:R-:W-:Y:S01]  /*b930*/  R2UR UR7, R7 ;  /* 0x00000000070772ca */ /* 0x000fe200000e0000 */
[----:B------:R-:W-:Y:S01]  /*b940*/  IMAD.MOV.U32 R7, RZ, RZ, -0x7fffffe0 ;  /* 0x80000020ff077424 */ /* 0x000fe200078e00ff */
[----:B------:R-:W-:Y:S02]  /*b950*/  R2UR UR4, R20 ;  /* 0x00000000140472ca */ /* 0x000fe400000e0000 */
[----:B------:R-:W-:Y:S01]  /*b960*/  R2UR UR5, R21 ;  /* 0x00000000150572ca */ /* 0x000fe200000e0000 */
[----:B------:R-:W-:Y:S02]  /*b970*/  WARPGROUP.DEPBAR.LE gsb0, 0x0 ;  /* 0x00008000000079c5 */ /* 0x000fe40000010000 */
[----:B------:R-:W-:-:S10]  /*b980*/  WARPGROUP.ARRIVE ;  /* 0x00000000000079c5 */ /* 0x000fd40000000000 */
[----:B------:R-:W-:Y:S01]  /*b990*/  HGMMA.64x128x16.F32 R24, gdesc[UR4], R24, gsb0 ;  /* 0x01e00000041879f0 */ /* 0x000fe20008000818 */
        /* <DEDUP_REMOVED lines=14> */
[----:B------:R-:W-:Y:S02]  /*ba80*/  R2UR UR5, R13 ;  /* 0x000000000d0572ca */ /* 0x000fe400000e0000 */
[----:B------:R-:W-:Y:S01]  /*ba90*/  IADD3 R4, R4, 0x402, RZ ;  /* 0x0000040204047810 */ /* 0x000fe20007ffe0ff */
[----:B------:R-:W-:-:S02]  /*baa0*/  WARPGROUP.DEPBAR.LE gsb0, 0x0 ;  /* 0x00008000000079c5 */ /* 0x000fc40000010000 */
[----:B------:R-:W-:-:S08]  /*bab0*/  WARPGROUP.ARRIVE ;  /* 0x00000000000079c5 */ /* 0x000fd00000000000 */
[----:B------:R-:W-:Y:S01]  /*bac0*/  HGMMA.64x128x16.F32 R24, gdesc[UR4], R24, gsb0 ;  /* 0x01e00000041879f0 */ /* 0x000fe20008000818 */
[----:B------:R-:W-:Y:S01]  /*bad0*/  R2UR UR6, R6 ;  /* 0x00000000060672ca */ /* 0x000fe200000e0000 */
[----:B------:R-:W-:Y:S01]  /*bae0*/  VIADD R6, R8, 0x602 ;  /* 0x0000060208067836 */ /* 0x000fe20000000000 */
[----:B------:R-:W-:Y:S01]  /*baf0*/  R2UR UR7, R7 ;  /* 0x00000000070772ca */ /* 0x000fe200000e0000 */
[----:B------:R-:W-:Y:S01]  /*bb00*/  IMAD.MOV.U32 R7, RZ, RZ, -0x7fffffe0 ;  /* 0x80000020ff077424 */ /* 0x000fe200078e00ff */
[----:B------:R-:W-:Y:S02]  /*bb10*/  R2UR UR4, R10 ;  /* 0x000000000a0472ca */ /* 0x000fe400000e0000 */
[----:B------:R-:W-:Y:S02]  /*bb20*/  R2UR UR5, R11 ;  /* 0x000000000b0572ca */ /* 0x000fe400000e0000 */
[----:B------:R0:W-:Y:S01]  /*bb30*/  STL.64 [R1+0x30], R6 ;  /* 0x0000300601007387 */ /* 0x0001e20000100a00 */
[----:B------:R-:W-:-:S02]  /*bb40*/  WARPGROUP.DEPBAR.LE gsb0, 0x0 ;  /* 0x00008000000079c5 */ /* 0x000fc40000010000 */
[----:B------:R-:W-:-:S08]  /*bb50*/  WARPGROUP.ARRIVE ;  /* 0x00000000000079c5 */ /* 0x000fd00000000000 */
[----:B------:R-:W-:Y:S01]  /*bb60*/  HGMMA.64x128x16.F32 R24, gdesc[UR4], R24, gsb0 ;  /* 0x01e00000041879f0 */ /* 0x000fe20008000818 */
[----:B------:R-:W-:Y:S02]  /*bb70*/  R2UR UR6, R4 ;  /* 0x00000000040672ca */ /* 0x000fe400000e0000 */
[----:B------:R-:W-:Y:S02]  /*bb80*/  R2UR UR7, R5 ;  /* 0x00000000050772ca */ /* 0x000fe400000e0000 */
[----:B------:R-:W-:Y:S02]  /*bb90*/  R2UR UR4, R6 ;  /* 0x00000000060472ca */ /* 0x000fe400000e0000 */
[----:B------:R-:W-:Y:S01]  /*bba0*/  R2UR UR5, R7 ;  /* 0x00000000070572ca */ /* 0x000fe200000e0000 */
[----:B------:R-:W-:Y:S02]  /*bbb0*/  WARPGROUP.DEPBAR.LE gsb0, 0x0 ;  /* 0x00008000000079c5 */ /* 0x000fe40000010000 */
[----:B------:R-:W-:-:S10]  /*bbc0*/  WARPGROUP.ARRIVE ;  /* 0x00000000000079c5 */ /* 0x000fd40000000000 */
[----:B------:R-:W-:Y:S03]  /*bbd0*/  HGMMA.64x128x16.F32 R24, gdesc[UR4], R24, gsb0 ;  /* 0x01e00000041879f0 */ /* 0x000fe60008000818 */
[----:B------:R-:W-:Y:S02]  /*bbe0*/  WARPGROUP.DEPBAR.LE gsb0, 0x0 ;  /* 0x00008000000079c5 */ /* 0x000fe40000010000 */
[----:B0-----:R-:W-:Y:S05]  /*bbf0*/  @!P0 BRA `(.L_x_510) ;  /* 0x0000000000048947 */ /* 0x001fea0003800000 */
[----:B------:R-:W-:Y:S01]  /*bc00*/  BPT.TRAP 0x1 ;  /* 0x000000040000795c */ /* 0x000fe20000300000 */
.L_x_510:
[----:B------:R-:W2:Y:S01]  /*bc10*/  LDL R89, [R1+0xac] ;  /* 0x0000ac0001597983 */ /* 0x000ea20000100800 */
[----:B------:R-:W-:Y:S01]  /*bc20*/  ULDC UR4, c[0x0][0x9d8] ;  /* 0x0002760000047ab9 */ /* 0x000fe20000000800 */
[----:B------:R-:W-:Y:S01]  /*bc30*/  ULDC UR45, c[0x0][0x988] ;  /* 0x00026200002d7ab9 */ /* 0x000fe20000000800 */
[----:B------:R-:W-:Y:S01]  /*bc40*/  FMUL.FTZ R3, R24, UR4 ;  /* 0x0000000418037c20 */ /* 0x000fe20008410000 */
[----:B------:R-:W3:Y:S01]  /*bc50*/  LDL R91, [R1+0x5c] ;  /* 0x00005c00015b7983 */ /* 0x000ee20000100800 */
        /* <DEDUP_REMOVED lines=20> */
[----:B------:R-:W4:Y:S01]  /*bda0*/  MUFU.TANH R9, R9 ;  /* 0x0000000900097308 */ /* 0x000f220000002400 */
        /* <DEDUP_REMOVED lines=25> */
[----:B------:R-:W3:Y:S01]  /*bf40*/  LDL R92, [R1+0x8c] ;  /* 0x00008c00015c7983 */ /* 0x000ee20000100800 */
        /* <DEDUP_REMOVED lines=14> */
[----:B------:R-:W3:Y:S01]  /*c030*/  LDL R90, [R1+0x74] ;  /* 0x00007400015a7983 */ /* 0x000ee20000100800 */
[----:B------:R-:W-:Y:S01]  /*c040*/  IADD3 R0, R0, 0x2d840, RZ ;  /* 0x0002d84000007810 */ /* 0x000fe20007ffe0ff */
[----:B------:R-:W-:Y:S01]  /*c050*/  ULDC UR41, c[0x0][0x9d8] ;  /* 0x0002760000297ab9 */ /* 0x000fe20000000800 */
[----:B------:R-:W-:-:S04]  /*c060*/  ULDC UR44, c[0x0][0x988] ;  /* 0x00026200002c7ab9 */ /* 0x000fc80000000800 */
[----:B------:R-:W4:Y:S08]  /*c070*/  MUFU.TANH R12, R12 ;  /* 0x0000000c000c7308 */ /* 0x000f300000002400 */
        /* <DEDUP_REMOVED lines=19> */
[----:B------:R-:W3:Y:S08]  /*c1b0*/  MUFU.TANH R35, R35 ;  /* 0x0000002300237308 */ /* 0x000ef00000002400 */
[----:B------:R-:W3:Y:S08]  /*c1c0*/  MUFU.TANH R41, R41 ;  /* 0x0000002900297308 */ /* 0x000ef00000002400 */
[----:B------:R-:W3:Y:S08]  /*c1d0*/  MUFU.TANH R36, R36 ;  /* 0x0000002400247308 */ /* 0x000ef00000002400 */
[----:B------:R-:W3:Y:S08]  /*c1e0*/  MUFU.TANH R42, R42 ;  /* 0x0000002a002a7308 */ /* 0x000ef00000002400 */
[----:B------:R-:W3:Y:S08]  /*c1f0*/  MUFU.TANH R39, R39 ;  /* 0x0000002700277308 */ /* 0x000ef00000002400 */
[----:B------:R-:W3:Y:S01]  /*c200*/  MUFU.TANH R45, R45 ;  /* 0x0000002d002d7308 */ /* 0x000ee20000002400 */
[----:B--2---:R-:W-:-:S07]  /*c210*/  IADD3 R65, R102, 0x80, -R89 ;  /* 0x0000008066417810 */ /* 0x004fce0007ffe859 */
[----:B------:R-:W2:Y:S01]  /*c220*/  MUFU.TANH R40, R40 ;  /* 0x0000002800287308 */ /* 0x000ea20000002400 */
[----:B------:R-:W-:Y:S01]  /*c230*/  FMUL.FTZ R63, R78, UR4 ;  /* 0x000000044e3f7c20 */ /* 0x000fe20008410000 */
[----:B------:R-:W2:Y:S01]  /*c240*/  LDL R89, [R1+0x70] ;  /* 0x0000700001597983 */ /* 0x000ea20000100800 */
[----:B------:R-:W-:-:S05]  /*c250*/  IMAD R62, R88, -0x80, R65 ;  /* 0xffffff80583e7824 */ /* 0x000fca00078e0241 */
[----:B------:R-:W2:Y:S01]  /*c260*/  MUFU.TANH R46, R46 ;  /* 0x0000002e002e7308 */ /* 0x000ea20000002400 */
[C---:B------:R-:W-:Y:S02]  /*c270*/  ISETP.GT.AND P1, PT, R62.reuse, RZ, PT ;  /* 0x000000ff3e00720c */ /* 0x040fe40003f24270 */
[C---:B------:R-:W-:Y:S02]  /*c280*/  ISETP.GT.AND P3, PT, R62.reuse, 0x1, PT ;  /* 0x000000013e00780c */ /* 0x040fe40003f64270 */
[----:B------:R-:W-:Y:S02]  /*c290*/  ISETP.GT.AND P2, PT, R62, 0x8, PT ;  /* 0x000000083e00780c */ /* 0x000fe40003f44270 */
[----:B0-----:R-:W-:Y:S01]  /*c2a0*/  FSEL R3, R3, -INF , P1 ;  /* 0xff80000003037808 */ /* 0x001fe20000800000 */
[----:B------:R-:W0:Y:S01]  /*c2b0*/  MUFU.TANH R43, R43 ;  /* 0x0000002b002b7308 */ /* 0x000e220000002400 */
[----:B-1----:R-:W-:Y:S02]  /*c2c0*/  FSEL R4, R4, -INF , P3 ;  /* 0xff80000004047808 */ /* 0x002fe40001800000 */
[----:B----4-:R-:W-:-:S02]  /*c2d0*/  FSEL R65, R9, -INF , P2 ;  /* 0xff80000009417808 */ /* 0x010fc40001000000 */
[----:B------:R-:W-:Y:S02]  /*c2e0*/  ISETP.GT.AND P5, PT, R62, 0x9, PT ;  /* 0x000000093e00780c */ /* 0x000fe40003fa4270 */
[----:B------:R-:W-:Y:S01]  /*c2f0*/  FSEL R66, R7, -INF , P2 ;  /* 0xff80000007427808 */ /* 0x000fe20001000000 */
[----:B------:R-:W1:Y:S01]  /*c300*/  MUFU.TANH R49, R49 ;  /* 0x0000003100317308 */ /* 0x000e620000002400 */
[----:B------:R-:W-:Y:S02]  /*c310*/  FMNMX.FTZ R9, R3, R4, !PT ;  /* 0x0000000403097209 */ /* 0x000fe40007810000 */
[----:B------:R-:W-:Y:S02]  /*c320*/  FSEL R64, R6, -INF , P3 ;  /* 0xff80000006407808 */ /* 0x000fe40001800000 */
[----:B------:R-:W-:Y:S02]  /*c330*/  ISETP.GT.AND P4, PT, R62, 0x10, PT ;  /* 0x000000103e00780c */ /* 0x000fe40003f84270 */
[----:B------:R-:W-:Y:S01]  /*c340*/  FSEL R67, R8, -INF , P5 ;  /* 0xff80000008437808 */ /* 0x000fe20002800000 */
[----:B------:R-:W4:Y:S01]  /*c350*/  MUFU.TANH R44, R44 ;  /* 0x0000002c002c7308 */ /* 0x000f220000002400 */
[----:B------:R-:W-:-:S02]  /*c360*/  FMNMX.FTZ R6, R66, R9, !PT ;  /* 0x0000000942067209 */ /* 0x000fc40007810000 */
[----:B------:R-:W-:Y:S02]  /*c370*/  FSEL R5, R5, -INF , P1 ;  /* 0xff80000005057808 */ /* 0x000fe40000800000 */
[C---:B------:R-:W-:Y:S02]  /*c380*/  ISETP.GT.AND P1, PT, R62.reuse, 0x11, PT ;  /* 0x000000113e00780c */ /* 0x040fe40003f24270 */
[----:B------:R-:W-:Y:S01]  /*c390*/  FSEL R11, R11, -INF , P4 ;  /* 0xff8000000b0b7808 */ /* 0x000fe20002000000 */
[----:B------:R-:W4:Y:S01]  /*c3a0*/  MUFU.TANH R47, R47 ;  /* 0x0000002f002f7308 */ /* 0x000f220000002400 */
[----:B------:R-:W-:Y:S02]  /*c3b0*/  FMNMX.FTZ R6, R67, R6, !PT ;  /* 0x0000000643067209 */ /* 0x000fe40007810000 */
[----:B------:R-:W-:Y:S02]  /*c3c0*/  ISETP.GT.AND P3, PT, R62, 0x18, PT ;  /* 0x000000183e00780c */ /* 0x000fe40003f64270 */
[----:B------:R-:W-:-:S02]  /*c3d0*/  FSEL R68, R12, -INF , P1 ;  /* 0xff8000000c447808 */ /* 0x000fc40000800000 */
[----:B------:R-:W-:Y:S01]  /*c3e0*/  FMNMX.FTZ R9, R11, R6, !PT ;  /* 0x000000060b097209 */ /* 0x000fe20007810000 */
[----:B------:R-:W4:Y:S01]  /*c3f0*/  MUFU.TANH R48, R48 ;  /* 0x0000003000307308 */ /* 0x000f220000002400 */
[----:B------:R-:W-:Y:S02]  /*c400*/  FSEL R69, R15, -INF , P3 ;  /* 0xff8000000f457808 */ /* 0x000fe40001800000 */
[----:B------:R-:W-:Y:S02]  /*c410*/  FMNMX.FTZ R6, R68, R9, !PT ;  /* 0x0000000944067209 */ /* 0x000fe40007810000 */
[----:B------:R-:W-:Y:S02]  /*c420*/  FSEL R7, R13, -INF , P4 ;  /* 0xff8000000d077808 */ /* 0x000fe40002000000 */
[----:B------:R-:W-:Y:S01]  /*c430*/  ISETP.GT.AND P2, PT, R62, 0x19, PT ;  /* 0x000000193e00780c */ /* 0x000fe20003f44270 */
[----:B------:R-:W-:Y:S01]  /*c440*/  MUFU.TANH R50, R50 ;  /* 0x0000003200327308 */ /* 0x000fe20000002400 */
[----:B------:R-:W-:-:S02]  /*c450*/  FMNMX.FTZ R13, R69, R6, !PT ;  /* 0x00000006450d7209 */ /* 0x000fc40007810000 */
[----:B------:R-:W-:Y:S02]  /*c460*/  FMNMX.FTZ R6, R5, R64, !PT ;  /* 0x0000004005067209 */ /* 0x000fe40007810000 */
[----:B------:R-:W-:Y:S02]  /*c470*/  FSEL R10, R10, -INF , P5 ;  /* 0xff8000000a0a7808 */ /* 0x000fe40002800000 */
[----:B------:R-:W-:Y:S01]  /*c480*/  ISETP.GT.AND P5, PT, R62, 0x20, PT ;  /* 0x000000203e00780c */ /* 0x000fe20003fa4270 */
[----:B------:R-:W4:Y:S01]  /*c490*/  MUFU.TANH R51, R51 ;  /* 0x0000003300337308 */ /* 0x000f220000002400 */
[----:B------:R-:W-:Y:S02]  /*c4a0*/  FSEL R20, R20, -INF , P2 ;  /* 0xff80000014147808 */ /* 0x000fe40001000000 */
[----:B------:R-:W-:Y:S02]  /*c4b0*/  FMNMX.FTZ R9, R65, R6, !PT ;  /* 0x0000000641097209 */ /* 0x000fe40007810000 */
[----:B------:R-:W-:-:S02]  /*c4c0*/  ISETP.GT.AND P4, PT, R62, 0x21, PT ;  /* 0x000000213e00780c */ /* 0x000fc40003f84270 */
[----:B------:R-:W-:Y:S01]  /*c4d0*/  FSEL R25, R25, -INF , P5 ;  /* 0xff80000019197808 */ /* 0x000fe20002800000 */
[----:B------:R-:W4:Y:S01]  /*c4e0*/  MUFU.TANH R52, R52 ;  /* 0x0000003400347308 */ /* 0x000f220000002400 */
[----:B------:R-:W-:Y:S02]  /*c4f0*/  FMNMX.FTZ R12, R20, R13, !PT ;  /* 0x0000000d140c7209 */ /* 0x000fe40007810000 */
[----:B------:R-:W-:Y:S02]  /*c500*/  FMNMX.FTZ R6, R10, R9, !PT ;  /* 0x000000090a067209 */ /* 0x000fe40007810000 */
[----:B------:R-:W-:Y:S02]  /*c510*/  FSEL R8, R14, -INF , P1 ;  /* 0xff8000000e087808 */ /* 0x000fe40000800000 */
[----:B------:R-:W-:Y:S01]  /*c520*/  ISETP.GT.AND P1, PT, R62, 0x28, PT ;  /* 0x000000283e00780c */ /* 0x000fe20003f24270 */
[----:B------:R-:W-:Y:S01]  /*c530*/  MUFU.TANH R53, R53 ;  /* 0x0000003500357308 */ /* 0x000fe20000002400 */
[----:B------:R-:W-:-:S02]  /*c540*/  FSEL R26, R26, -INF , P4 ;  /* 0xff8000001a1a7808 */ /* 0x000fc40002000000 */
[----:B------:R-:W-:Y:S02]  /*c550*/  FMNMX.FTZ R13, R25, R12, !PT ;  /* 0x0000000c190d7209 */ /* 0x000fe40007810000 */
[----:B------:R-:W-:Y:S02]  /*c560*/  FMNMX.FTZ R9, R7, R6, !PT ;  /* 0x0000000607097209 */ /* 0x000fe40007810000 */
[----:B------:R-:W-:Y:S01]  /*c570*/  FSEL R21, R21, -INF , P3 ;  /* 0xff80000015157808 */ /* 0x000fe20001800000 */
[----:B------:R-:W-:Y:S01]  /*c580*/  MUFU.TANH R54, R54 ;  /* 0x0000003600367308 */ /* 0x000fe20000002400 */
[----:B------:R-:W-:Y:S02]  /*c590*/  ISETP.GT.AND P3, PT, R62, 0x29, PT ;  /* 0x000000293e00780c */ /* 0x000fe40003f64270 */
[----:B------:R-:W-:Y:S02]  /*c5a0*/  FSEL R29, R29, -INF , P1 ;  /* 0xff8000001d1d7808 */ /* 0x000fe40000800000 */
[----:B------:R-:W-:-:S02]  /*c5b0*/  FMNMX.FTZ R12, R26, R13, !PT ;  /* 0x0000000d1a0c7209 */ /* 0x000fc40007810000 */
[----:B------:R-:W-:Y:S01]  /*c5c0*/  FMNMX.FTZ R6, R8, R9, !PT ;  /* 0x0000000908067209 */ /* 0x000fe20007810000 */
[----:B------:R-:W4:Y:S01]  /*c5d0*/  MUFU.TANH R55, R55 ;  /* 0x0000003700377308 */ /* 0x000f220000002400 */
[----:B------:R-:W-:Y:S02]  /*c5e0*/  FSEL R24, R24, -INF , P2 ;  /* 0xff80000018187808 */ /* 0x000fe40001000000 */
[----:B------:R-:W-:Y:S02]  /*c5f0*/  ISETP.GT.AND P2, PT, R62, 0x30, PT ;  /* 0x000000303e00780c */ /* 0x000fe40003f44270 */
[----:B------:R-:W-:Y:S02]  /*c600*/  FSEL R30, R30, -INF , P3 ;  /* 0xff8000001e1e7808 */ /* 0x000fe40001800000 */
[----:B------:R-:W-:Y:S01]  /*c610*/  FMNMX.FTZ R13, R29, R12, !PT ;  /* 0x0000000c1d0d7209 */ /* 0x000fe20007810000 */
[----:B------:R-:W4:Y:S01]  /*c620*/  MUFU.TANH R56, R56 ;  /* 0x0000003800387308 */ /* 0x000f220000002400 */
[----:B------:R-:W-:-:S02]  /*c630*/  FMNMX.FTZ R9, R21, R6, !PT ;  /* 0x0000000615097209 */ /* 0x000fc40007810000 */
[----:B------:R-:W-:Y:S02]  /*c640*/  FSEL R27, R27, -INF , P5 ;  /* 0xff8000001b1b7808 */ /* 0x000fe40002800000 */
[----:B------:R-:W-:Y:S02]  /*c650*/  ISETP.GT.AND P5, PT, R62, 0x31, PT ;  /* 0x000000313e00780c */ /* 0x000fe40003fa4270 */
[----:B------:R-:W-:Y:S01]  /*c660*/  FSEL R33, R33, -INF , P2 ;  /* 0xff80000021217808 */ /* 0x000fe20001000000 */
[----:B------:R-:W-:Y:S01]  /*c670*/  MUFU.TANH R57, R57 ;  /* 0x0000003900397308 */ /* 0x000fe20000002400 */
[----:B------:R-:W-:Y:S02]  /*c680*/  FMNMX.FTZ R12, R30, R13, !PT ;  /* 0x0000000d1e0c7209 */ /* 0x000fe40007810000 */
[----:B------:R-:W-:Y:S02]  /*c690*/  FMNMX.FTZ R6, R24, R9, !PT ;  /* 0x0000000918067209 */ /* 0x000fe40007810000 */
[----:B------:R-:W-:-:S02]  /*c6a0*/  FSEL R28, R28, -INF , P4 ;  /* 0xff8000001c1c7808 */ /* 0x000fc40002000000 */
[----:B------:R-:W-:Y:S01]  /*c6b0*/  ISETP.GT.AND P4, PT, R62, 0x38, PT ;  /* 0x000000383e00780c */ /* 0x000fe20003f84270 */
[----:B------:R-:W-:Y:S01]  /*c6c0*/  MUFU.TANH R58, R58 ;  /* 0x0000003a003a7308 */ /* 0x000fe20000002400 */
[----:B------:R-:W-:Y:S02]  /*c6d0*/  FSEL R34, R34, -INF , P5 ;  /* 0xff80000022227808 */ /* 0x000fe40002800000 */
[----:B------:R-:W-:Y:S02]  /*c6e0*/  FMNMX.FTZ R13, R33, R12, !PT ;  /* 0x0000000c210d7209 */ /* 0x000fe40007810000 */
[----:B------:R-:W-:Y:S02]  /*c6f0*/  FMNMX.FTZ R9, R27, R6, !PT ;  /* 0x000000061b097209 */ /* 0x000fe40007810000 */
[----:B------:R-:W-:Y:S01]  /*c700*/  FSEL R31, R31, -INF , P1 ;  /* 0xff8000001f1f7808 */ /* 0x000fe20000800000 */
[----:B------:R-:W4:Y:S01]  /*c710*/  MUFU.TANH R59, R59 ;  /* 0x0000003b003b7308 */ /* 0x000f220000002400 */
[----:B------:R-:W-:-:S02]  /*c720*/  ISETP.GT.AND P1, PT, R62, 0x39, PT ;  /* 0x000000393e00780c */ /* 0x000fc40003f24270 */
[----:B------:R-:W-:Y:S02]  /*c730*/  FSEL R37, R37, -INF , P4 ;  /* 0xff80000025257808 */ /* 0x000fe40002000000 */
[----:B------:R-:W-:Y:S02]  /*c740*/  FMNMX.FTZ R12, R34, R13, !PT ;  /* 0x0000000d220c7209 */ /* 0x000fe40007810000 */
[----:B------:R-:W-:Y:S01]  /*c750*/  FMNMX.FTZ R6, R28, R9, !PT ;  /* 0x000000091c067209 */ /* 0x000fe20007810000 */
[----:B------:R-:W4:Y:S01]  /*c760*/  MUFU.TANH R60, R60 ;  /* 0x0000003c003c7308 */ /* 0x000f220000002400 */
[----:B------:R-:W-:Y:S02]  /*c770*/  FSEL R32, R32, -INF , P3 ;  /* 0xff80000020207808 */ /* 0x000fe40001800000 */
[----:B------:R-:W-:Y:S02]  /*c780*/  ISETP.GT.AND P3, PT, R62, 0x40, PT ;  /* 0x000000403e00780c */ /* 0x000fe40003f64270 */
[----:B------:R-:W-:-:S02]  /*c790*/  FSEL R38, R38, -INF , P1 ;  /* 0xff80000026267808 */ /* 0x000fc40000800000 */
[----:B------:R-:W-:Y:S02]  /*c7a0*/  FMNMX.FTZ R13, R37, R12, !PT ;  /* 0x0000000c250d7209 */ /* 0x000fe40007810000 */
[----:B------:R-:W-:Y:S02]  /*c7b0*/  FMNMX.FTZ R9, R31, R6, !PT ;  /* 0x000000061f097209 */ /* 0x000fe40007810000 */
[----:B---3--:R-:W-:Y:S02]  /*c7c0*/  FSEL R35, R35, -INF , P2 ;  /* 0xff80000023237808 */ /* 0x008fe40001000000 */
[----:B------:R-:W-:Y:S02]  /*c7d0*/  ISETP.GT.AND P2, PT, R62, 0x41, PT ;  /* 0x000000413e00780c */ /* 0x000fe40003f44270 */
[----:B------:R-:W-:Y:S02]  /*c7e0*/  FSEL R41, R41, -INF , P3 ;  /* 0xff80000029297808 */ /* 0x000fe40001800000 */
[----:B------:R-:W-:-:S02]  /*c7f0*/  FMNMX.FTZ R12, R38, R13, !PT ;  /* 0x0000000d260c7209 */ /* 0x000fc40007810000 */
[----:B------:R-:W-:Y:S02]  /*c800*/  FMNMX.FTZ R6, R32, R9, !PT ;  /* 0x0000000920067209 */ /* 0x000fe40007810000 */
[----:B------:R-:W-:Y:S02]  /*c810*/  FSEL R36, R36, -INF , P5 ;  /* 0xff80000024247808 */ /* 0x000fe40002800000 */
[----:B------:R-:W-:Y:S02]  /*c820*/  ISETP.GT.AND P5, PT, R62, 0x48, PT ;  /* 0x000000483e00780c */ /* 0x000fe40003fa4270 */
[----:B------:R-:W-:Y:S02]  /*c830*/  FSEL R42, R42, -INF , P2 ;  /* 0xff8000002a2a7808 */ /* 0x000fe40001000000 */
[----:B------:R-:W-:Y:S01]  /*c840*/  FMNMX.FTZ R13, R41, R12, !PT ;  /* 0x0000000c290d7209 */ /* 0x000fe20007810000 */
[----:B------:R-:W-:Y:S01]  /*c850*/  MUFU.TANH R61, R61 ;  /* 0x0000003d003d7308 */ /* 0x000fe20000002400 */
[----:B------:R-:W-:-:S02]  /*c860*/  FMNMX.FTZ R9, R35, R6, !PT ;  /* 0x0000000623097209 */ /* 0x000fc40007810000 */
[----:B------:R-:W-:Y:S02]  /*c870*/  FSEL R39, R39, -INF , P4 ;  /* 0xff80000027277808 */ /* 0x000fe40002000000 */
[----:B------:R-:W-:-:S03]  /*c880*/  ISETP.GT.AND P4, PT, R62, 0x49, PT ;  /* 0x000000493e00780c */ /* 0x000fc60003f84270 */
[----:B------:R-:W3:Y:S01]  /*c890*/  MUFU.TANH R63, R63 ;  /* 0x0000003f003f7308 */ /* 0x000ee20000002400 */
[----:B------:R-:W-:Y:S02]  /*c8a0*/  FSEL R45, R45, -INF , P5 ;  /* 0xff8000002d2d7808 */ /* 0x000fe40002800000 */
[----:B------:R-:W-:Y:S02]  /*c8b0*/  FMNMX.FTZ R12, R42, R13, !PT ;  /* 0x0000000d2a0c7209 */ /* 0x000fe40007810000 */
[----:B------:R-:W-:Y:S02]  /*c8c0*/  FMNMX.FTZ R6, R36, R9, !PT ;  /* 0x0000000924067209 */ /* 0x000fe40007810000 */
[----:B--2---:R-:W-:Y:S02]  /*c8d0*/  FSEL R40, R40, -INF , P1 ;  /* 0xff80000028287808 */ /* 0x004fe40000800000 */
[----:B------:R-:W-:Y:S02]  /*c8e0*/  ISETP.GT.AND P1, PT, R62, 0x50, PT ;  /* 0x000000503e00780c */ /* 0x000fe40003f24270 */
[----:B------:R-:W-:-:S02]  /*c8f0*/  FSEL R46, R46, -INF , P4 ;  /* 0xff8000002e2e7808 */ /* 0x000fc40002000000 */
[----:B------:R-:W-:Y:S02]  /*c900*/  FMNMX.FTZ R13, R45, R12, !PT ;  /* 0x0000000c2d0d7209 */ /* 0x000fe40007810000 */
[----:B0-----:R-:W-:Y:S02]  /*c910*/  FSEL R43, R43, -INF , P3 ;  /* 0xff8000002b2b7808 */ /* 0x001fe40001800000 */
[----:B------:R-:W-:Y:S02]  /*c920*/  FMNMX.FTZ R9, R39, R6, !PT ;  /* 0x0000000627097209 */ /* 0x000fe40007810000 */
[----:B------:R-:W-:Y:S02]  /*c930*/  ISETP.GT.AND P3, PT, R62, 0x51, PT ;  /* 0x000000513e00780c */ /* 0x000fe40003f64270 */
[----:B-1----:R-:W-:Y:S02]  /*c940*/  FSEL R49, R49, -INF , P1 ;  /* 0xff80000031317808 */ /* 0x002fe40000800000 */
[----:B------:R-:W-:-:S02]  /*c950*/  FMNMX.FTZ R12, R46, R13, !PT ;  /* 0x0000000d2e0c7209 */ /* 0x000fc40007810000 */
[----:B------:R-:W-:Y:S02]  /*c960*/  FMNMX.FTZ R6, R40, R9, !PT ;  /* 0x0000000928067209 */ /* 0x000fe40007810000 */
[----:B----4-:R-:W-:Y:S02]  /*c970*/  FSEL R44, R44, -INF , P2 ;  /* 0xff8000002c2c7808 */ /* 0x010fe40001000000 */
[----:B------:R-:W-:Y:S02]  /*c980*/  FSEL R47, R47, -INF , P5 ;  /* 0xff8000002f2f7808 */ /* 0x000fe40002800000 */
[----:B------:R-:W-:Y:S02]  /*c990*/  FSEL R48, R48, -INF , P4 ;  /* 0xff80000030307808 */ /* 0x000fe40002000000 */
[----:B------:R-:W-:Y:S02]  /*c9a0*/  FSEL R51, R51, -INF , P1 ;  /* 0xff80000033337808 */ /* 0x000fe40000800000 */
[----:B------:R-:W-:-:S02]  /*c9b0*/  FSEL R52, R52, -INF , P3 ;  /* 0xff80000034347808 */ /* 0x000fc40001800000 */
[----:B------:R-:W-:Y:S02]  /*c9c0*/  FSEL R50, R50, -INF , P3 ;  /* 0xff80000032327808 */ /* 0x000fe40001800000 */
[C---:B------:R-:W-:Y:S02]  /*c9d0*/  ISETP.GT.AND P2, PT, R62.reuse, 0x58, PT ;  /* 0x000000583e00780c */ /* 0x040fe40003f44270 */
[C---:B------:R-:W-:Y:S02]  /*c9e0*/  ISETP.GT.AND P5, PT, R62.reuse, 0x59, PT ;  /* 0x000000593e00780c */ /* 0x040fe40003fa4270 */
[C---:B------:R-:W-:Y:S02]  /*c9f0*/  ISETP.GT.AND P4, PT, R62.reuse, 0x60, PT ;  /* 0x000000603e00780c */ /* 0x040fe40003f84270 */
[C---:B------:R-:W-:Y:S02]  /*ca00*/  ISETP.GT.AND P1, PT, R62.reuse, 0x61, PT ;  /* 0x000000613e00780c */ /* 0x040fe40003f24270 */
[----:B------:R-:W-:Y:S01]  /*ca10*/  ISETP.GT.AND P3, PT, R62, 0x68, PT ;  /* 0x000000683e00780c */ /* 0x000fe20003f64270 */
[----:B------:R-:W-:Y:S01]  /*ca20*/  FMUL.FTZ R70, R77, UR4 ;  /* 0x000000044d467c20 */ /* 0x000fe20008410000 */
[----:B------:R-:W-:-:S02]  /*ca30*/  FMNMX.FTZ R13, R49, R12, !PT ;  /* 0x0000000c310d7209 */ /* 0x000fc40007810000 */
[----:B------:R-:W-:Y:S02]  /*ca40*/  FMNMX.FTZ R9, R43, R6, !PT ;  /* 0x000000062b097209 */ /* 0x000fe40007810000 */
[----:B------:R-:W-:Y:S02]  /*ca50*/  FSEL R55, R55, -INF , P2 ;  /* 0xff80000037377808 */ /* 0x000fe40001000000 */
[----:B------:R-:W-:Y:S02]  /*ca60*/  FSEL R53, R53, -INF , P2 ;  /* 0xff80000035357808 */ /* 0x000fe40001000000 */
[----:B------:R-:W-:Y:S02]  /*ca70*/  FSEL R56, R56, -INF , P5 ;  /* 0xff80000038387808 */ /* 0x000fe40002800000 */
[----:B------:R-:W-:Y:S02]  /*ca80*/  FSEL R54, R54, -INF , P5 ;  /* 0xff80000036367808 */ /* 0x000fe40002800000 */
[----:B------:R-:W-:-:S02]  /*ca90*/  FSEL R59, R59, -INF , P4 ;  /* 0xff8000003b3b7808 */ /* 0x000fc40002000000 */
[----:B------:R-:W-:Y:S02]  /*caa0*/  FSEL R57, R57, -INF , P4 ;  /* 0xff80000039397808 */ /* 0x000fe40002000000 */
[----:B------:R-:W-:Y:S02]  /*cab0*/  FSEL R60, R60, -INF , P1 ;  /* 0xff8000003c3c7808 */ /* 0x000fe40000800000 */
[----:B------:R-:W-:Y:S02]  /*cac0*/  FSEL R58, R58, -INF , P1 ;  /* 0xff8000003a3a7808 */ /* 0x000fe40000800000 */
[----:B---3--:R-:W-:Y:S02]  /*cad0*/  FSEL R63, R63, -INF , P3 ;  /* 0xff8000003f3f7808 */ /* 0x008fe40001800000 */
[----:B------:R-:W-:Y:S02]  /*cae0*/  FSEL R61, R61, -INF , P3 ;  /* 0xff8000003d3d7808 */ /* 0x000fe40001800000 */
[----:B------:R-:W-:-:S02]  /*caf0*/  ISETP.GT.AND P2, PT, R62, 0x69, PT ;  /* 0x000000693e00780c */ /* 0x000fc40003f44270 */
[C---:B------:R-:W-:Y:S02]  /*cb00*/  ISETP.GT.AND P5, PT, R62.reuse, 0x70, PT ;  /* 0x000000703e00780c */ /* 0x040fe40003fa4270 */
[C---:B------:R-:W-:Y:S02]  /*cb10*/  ISETP.GT.AND P4, PT, R62.reuse, 0x71, PT ;  /* 0x000000713e00780c */ /* 0x040fe40003f84270 */
[C---:B------:R-:W-:Y:S02]  /*cb20*/  ISETP.GT.AND P1, PT, R62.reuse, 0x78, PT ;  /* 0x000000783e00780c */ /* 0x040fe40003f24270 */
[----:B------:R-:W-:Y:S01]  /*cb30*/  ISETP.GT.AND P3, PT, R62, 0x79, PT ;  /* 0x000000793e00780c */ /* 0x000fe20003f64270 */
[----:B------:R-:W-:Y:S01]  /*cb40*/  FMUL.FTZ R62, R80, UR4 ;  /* 0x00000004503e7c20 */ /* 0x000fe20008410000 */
[----:B------:R-:W-:Y:S02]  /*cb50*/  FMNMX.FTZ R12, R50, R13, !PT ;  /* 0x0000000d320c7209 */ /* 0x000fe40007810000 */
[----:B------:R-:W-:Y:S01]  /*cb60*/  FMNMX.FTZ R6, R44, R9, !PT ;  /* 0x000000092c067209 */ /* 0x000fe20007810000 */
[----:B------:R-:W0:Y:S01]  /*cb70*/  MUFU.TANH R70, R70 ;  /* 0x0000004600467308 */ /* 0x000e220000002400 */
[----:B------:R-:W-:Y:S01]  /*cb80*/  FMNMX.FTZ R13, R53, R12, !PT ;  /* 0x0000000c350d7209 */ /* 0x000fe20007810000 */
[----:B------:R-:W-:Y:S01]  /*cb90*/  FMUL.FTZ R72, R81, UR4 ;  /* 0x0000000451487c20 */ /* 0x000fe20008410000 */
[----:B------:R-:W-:Y:S01]  /*cba0*/  FMNMX.FTZ R9, R47, R6, !PT ;  /* 0x000000062f097209 */ /* 0x000fe20007810000 */
[----:B------:R-:W-:Y:S01]  /*cbb0*/  FMUL.FTZ R71, R84, UR4 ;  /* 0x0000000454477c20 */ /* 0x000fe20008410000 */
[----:B------:R-:W-:-:S03]  /*cbc0*/  FMNMX.FTZ R12, R54, R13, !PT ;  /* 0x0000000d360c7209 */ /* 0x000fc60007810000 */
[----:B------:R-:W1:Y:S01]  /*cbd0*/  MUFU.TANH R62, R62 ;  /* 0x0000003e003e7308 */ /* 0x000e620000002400 */
[----:B------:R-:W-:Y:S01]  /*cbe0*/  FMNMX.FTZ R6, R48, R9, !PT ;  /* 0x0000000930067209 */ /* 0x000fe20007810000 */
[----:B------:R-:W-:Y:S01]  /*cbf0*/  FMUL.FTZ R76, R79, UR4 ;  /* 0x000000044f4c7c20 */ /* 0x000fe20008410000 */
[----:B------:R-:W-:Y:S01]  /*cc00*/  FMNMX.FTZ R13, R57, R12, !PT ;  /* 0x0000000c390d7209 */ /* 0x000fe20007810000 */
[----:B------:R-:W-:Y:S01]  /*cc10*/  FMUL.FTZ R79, R85, UR4 ;  /* 0x00000004554f7c20 */ /* 0x000fe20008410000 */
[----:B------:R-:W-:-:S03]  /*cc20*/  FMNMX.FTZ R9, R51, R6, !PT ;  /* 0x0000000633097209 */ /* 0x000fc60007810000 */
[----:B------:R-:W2:Y:S01]  /*cc30*/  MUFU.TANH R72, R72 ;  /* 0x0000004800487308 */ /* 0x000ea20000002400 */
[----:B------:R-:W-:Y:S01]  /*cc40*/  FMNMX.FTZ R12, R58, R13, !PT ;  /* 0x0000000d3a0c7209 */ /* 0x000fe20007810000 */
[----:B------:R-:W-:Y:S01]  /*cc50*/  FMUL.FTZ R75, R82, UR4 ;  /* 0x00000004524b7c20 */ /* 0x000fe20008410000 */
[----:B------:R-:W-:-:S05]  /*cc60*/  FMNMX.FTZ R6, R52, R9, !PT ;  /* 0x0000000934067209 */ /* 0x000fca0007810000 */
[----:B------:R-:W3:Y:S01]  /*cc70*/  MUFU.TANH R71, R71 ;  /* 0x0000004700477308 */ /* 0x000ee20000002400 */
[----:B0-----:R-:W-:Y:S02]  /*cc80*/  FSEL R70, R70, -INF , P2 ;  /* 0xff80000046467808 */ /* 0x001fe40001000000 */
[----:B------:R-:W-:Y:S01]  /*cc90*/  FMNMX.FTZ R13, R61, R12, !PT ;  /* 0x0000000c3d0d7209 */ /* 0x000fe20007810000 */
[----:B------:R-:W-:Y:S01]  /*cca0*/  FMUL.FTZ R74, R83, UR4 ;  /* 0x00000004534a7c20 */ /* 0x000fe20008410000 */
[----:B------:R-:W-:-:S03]  /*ccb0*/  FMNMX.FTZ R9, R55, R6, !PT ;  /* 0x0000000637097209 */ /* 0x000fc60007810000 */
[----:B------:R-:W0:Y:S01]  /*ccc0*/  MUFU.TANH R79, R79 ;  /* 0x0000004f004f7308 */ /* 0x000e220000002400 */
[----:B-1----:R-:W-:Y:S02]  /*ccd0*/  FSEL R62, R62, -INF , P5 ;  /* 0xff8000003e3e7808 */ /* 0x002fe40002800000 */
[----:B------:R-:W-:-:S05]  /*cce0*/  FMNMX.FTZ R13, R70, R13, !PT ;  /* 0x0000000d460d7209 */ /* 0x000fca0007810000 */
[----:B------:R-:W1:Y:S01]  /*ccf0*/  MUFU.TANH R76, R76 ;  /* 0x0000004c004c7308 */ /* 0x000e620000002400 */
[----:B------:R-:W-:Y:S01]  /*cd00*/  FMNMX.FTZ R6, R56, R9, !PT ;  /* 0x0000000938067209 */ /* 0x000fe20007810000 */
[----:B------:R-:W-:Y:S01]  /*cd10*/  FMUL.FTZ R73, R86, UR4 ;  /* 0x0000000456497c20 */ /* 0x000fe20008410000 */
[----:B--2---:R-:W-:-:S05]  /*cd20*/  FSEL R72, R72, -INF , P4 ;  /* 0xff80000048487808 */ /* 0x004fca0002000000 */
[----:B------:R-:W2:Y:S01]  /*cd30*/  MUFU.TANH R75, R75 ;  /* 0x0000004b004b7308 */ /* 0x000ea20000002400 */
[----:B------:R-:W-:Y:S01]  /*cd40*/  FMNMX.FTZ R13, R62, R13, !PT ;  /* 0x0000000d3e0d7209 */ /* 0x000fe20007810000 */
[----:B------:R-:W-:Y:S01]  /*cd50*/  FMUL.FTZ R77, R87, UR4 ;  /* 0x00000004574d7c20 */ /* 0x000fe20008410000 */
[----:B------:R-:W-:-:S05]  /*cd60*/  FMNMX.FTZ R9, R59, R6, !PT ;  /* 0x000000063b097209 */ /* 0x000fca0007810000 */
[----:B------:R-:W4:Y:S01]  /*cd70*/  MUFU.TANH R74, R74 ;  /* 0x0000004a004a7308 */ /* 0x000f220000002400 */
[----:B---3--:R-:W-:Y:S02]  /*cd80*/  FSEL R71, R71, -INF , P1 ;  /* 0xff80000047477808 */ /* 0x008fe40000800000 */
[----:B------:R-:W-:Y:S02]  /*cd90*/  FMNMX.FTZ R12, R72, R13, !PT ;  /* 0x0000000d480c7209 */ /* 0x000fe40007810000 */
[----:B------:R-:W-:-:S03]  /*cda0*/  FMNMX.FTZ R6, R60, R9, !PT ;  /* 0x000000093c067209 */ /* 0x000fc60007810000 */
[----:B------:R-:W3:Y:S01]  /*cdb0*/  MUFU.TANH R73, R73 ;  /* 0x0000004900497308 */ /* 0x000ee20000002400 */
[----:B0-----:R-:W-:Y:S02]  /*cdc0*/  FSEL R79, R79, -INF , P3 ;  /* 0xff8000004f4f7808 */ /* 0x001fe40001800000 */
[----:B------:R-:W-:Y:S02]  /*cdd0*/  FMNMX.FTZ R12, R71, R12, !PT ;  /* 0x0000000c470c7209 */ /* 0x000fe40007810000 */
[----:B-1----:R-:W-:Y:S02]  /*cde0*/  FSEL R76, R76, -INF , P2 ;  /* 0xff8000004c4c7808 */ /* 0x002fe40001000000 */
[----:B------:R-:W-:Y:S01]  /*cdf0*/  FMNMX.FTZ R9, R63, R6, !PT ;  /* 0x000000063f097209 */ /* 0x000fe20007810000 */
[----:B------:R-:W0:Y:S01]  /*ce00*/  MUFU.TANH R77, R77 ;  /* 0x0000004d004d7308 */ /* 0x000e220000002400 */
[----:B------:R-:W-:Y:S02]  /*ce10*/  FMNMX.FTZ R6, R79, R12, !PT ;  /* 0x0000000c4f067209 */ /* 0x000fe40007810000 */
[----:B--2---:R-:W-:-:S02]  /*ce20*/  FSEL R75, R75, -INF , P5 ;  /* 0xff8000004b4b7808 */ /* 0x004fc40002800000 */
[----:B------:R-:W-:Y:S02]  /*ce30*/  FMNMX.FTZ R12, R76, R9, !PT ;  /* 0x000000094c0c7209 */ /* 0x000fe40007810000 */
[----:B----4-:R-:W-:Y:S02]  /*ce40*/  FSEL R74, R74, -INF , P4 ;  /* 0xff8000004a4a7808 */ /* 0x010fe40002000000 */
[----:B------:R-:W-:Y:S02]  /*ce50*/  FMNMX.FTZ R13, R75, R12, !PT ;  /* 0x0000000c4b0d7209 */ /* 0x000fe40007810000 */
[----:B---3--:R-:W-:Y:S02]  /*ce60*/  FSEL R73, R73, -INF , P1 ;  /* 0xff80000049497808 */ /* 0x008fe40000800000 */
[----:B------:R-:W-:Y:S01]  /*ce70*/  FMNMX.FTZ R12, R74, R13, !PT ;  /* 0x0000000d4a0c7209 */ /* 0x000fe20007810000 */
[----:B------:R-:W1:Y:S01]  /*ce80*/  SHFL.BFLY PT, R9, R6, 0x2, 0x1f ;  /* 0x0c401f0006097f89 */ /* 0x000e6200000e0000 */
[----:B0-----:R-:W-:-:S02]  /*ce90*/  FSEL R77, R77, -INF , P3 ;  /* 0xff8000004d4d7808 */ /* 0x001fc40001800000 */
[----:B------:R-:W-:-:S04]  /*cea0*/  FMNMX.FTZ R12, R73, R12, !PT ;  /* 0x0000000c490c7209 */ /* 0x000fc80007810000 */
[----:B------:R-:W-:-:S05]  /*ceb0*/  FMNMX.FTZ R12, R77, R12, !PT ;  /* 0x0000000c4d0c7209 */ /* 0x000fca0007810000 */
[----:B------:R-:W0:Y:S01]  /*cec0*/  SHFL.BFLY PT, R13, R12, 0x2, 0x1f ;  /* 0x0c401f000c0d7f89 */ /* 0x000e2200000e0000 */
[----:B-1----:R-:W-:-:S05]  /*ced0*/  FMNMX.FTZ R6, R6, R9, !PT ;  /* 0x0000000906067209 */ /* 0x002fca0007810000 */
[----:B------:R-:W1:Y:S01]  /*cee0*/  SHFL.BFLY PT, R14, R6, 0x1, 0x1f ;  /* 0x0c201f00060e7f89 */ /* 0x000e6200000e0000 */
[----:B0-----:R-:W-:-:S05]  /*cef0*/  FMNMX.FTZ R9, R12, R13, !PT ;  /* 0x0000000d0c097209 */ /* 0x001fca0007810000 */
[----:B------:R-:W0:Y:S01]  /*cf00*/  SHFL.BFLY PT, R12, R9, 0x1, 0x1f ;  /* 0x0c201f00090c7f89 */ /* 0x000e2200000e0000 */
[----:B-1----:R-:W-:-:S04]  /*cf10*/  FMNMX.FTZ R6, R6, R14, !PT ;  /* 0x0000000e06067209 */ /* 0x002fc80007810000 */
[C---:B------:R-:W-:Y:S01]  /*cf20*/  FSETP.NEU.FTZ.AND P1, PT, R6.reuse, -INF , PT ;  /* 0xff8000000600780b */ /* 0x040fe20003f3d000 */
[----:B------:R-:W-:-:S05]  /*cf30*/  FMUL.FTZ R78, R6, UR45 ;  /* 0x0000002d064e7c20 */ /* 0x000fca0008410000 */
[----:B------:R-:W-:Y:S02]  /*cf40*/  FSEL R78, R78, RZ, P1 ;  /* 0x000000ff4e4e7208 */ /* 0x000fe40000800000 */
[----:B0-----:R-:W-:-:S03]  /*cf50*/  FMNMX.FTZ R9, R9, R12, !PT ;  /* 0x0000000c09097209 */ /* 0x001fc60007810000 */
[----:B------:R-:W-:Y:S01]  /*cf60*/  FFMA.FTZ R80, R66, UR45, -R78 ;  /* 0x0000002d42507c23 */ /* 0x000fe2000801084e */
[C---:B------:R-:W-:Y:S01]  /*cf70*/  FSETP.NEU.FTZ.AND P1, PT, R9.reuse, -INF , PT ;  /* 0xff8000000900780b */ /* 0x040fe20003f3d000 */
[----:B------:R-:W-:-:S05]  /*cf80*/  FMUL.FTZ R66, R9, UR45 ;  /* 0x0000002d09427c20 */ /* 0x000fca0008410000 */
[----:B------:R-:W-:Y:S01]  /*cf90*/  FSEL R66, R66, RZ, P1 ;  /* 0x000000ff42427208 */ /* 0x000fe20000800000 */
[--C-:B------:R-:W-:Y:S01]  /*cfa0*/  FFMA.FTZ R3, R3, UR45, -R78.reuse ;  /* 0x0000002d03037c23 */ /* 0x100fe2000801084e */
[--C-:B------:R-:W-:Y:S01]  /*cfb0*/  FFMA.FTZ R4, R4, UR45, -R78.reuse ;  /* 0x0000002d04047c23 */ /* 0x100fe2000801084e */
[----:B------:R-:W-:Y:S02]  /*cfc0*/  FFMA.FTZ R67, R67, UR45, -R78 ;  /* 0x0000002d43437c23 */ /* 0x000fe4000801084e */
[--C-:B------:R-:W-:Y:S01]  /*cfd0*/  FFMA.FTZ R5, R5, UR45, -R66.reuse ;  /* 0x0000002d05057c23 */ /* 0x100fe20008010842 */
[--C-:B------:R-:W-:Y:S01]  /*cfe0*/  FFMA.FTZ R64, R64, UR45, -R66.reuse ;  /* 0x0000002d40407c23 */ /* 0x100fe20008010842 */
[--C-:B------:R-:W-:Y:S01]  /*cff0*/  FFMA.FTZ R65, R65, UR45, -R66.reuse ;  /* 0x0000002d41417c23 */ /* 0x100fe20008010842 */
[----:B------:R-:W-:Y:S01]  /*d000*/  FFMA.FTZ R10, R10, UR45, -R66 ;  /* 0x0000002d0a0a7c23 */ /* 0x000fe20008010842 */
[----:B------:R-:W-:Y:S08]  /*d010*/  MUFU.EX2 R3, R3 ;  /* 0x0000000300037308 */ /* 0x000ff00000000800 */
[----:B------:R-:W0:Y:S08]  /*d020*/  MUFU.EX2 R4, R4 ;  /* 0x0000000400047308 */ /* 0x000e300000000800 */
[----:B------:R-:W-:Y:S08]  /*d030*/  MUFU.EX2 R80, R80 ;  /* 0x0000005000507308 */ /* 0x000ff00000000800 */
[----:B------:R-:W1:Y:S08]  /*d040*/  MUFU.EX2 R67, R67 ;  /* 0x0000004300437308 */ /* 0x000e700000000800 */
[----:B------:R-:W-:Y:S08]  /*d050*/  MUFU.EX2 R5, R5 ;  /* 0x0000000500057308 */ /* 0x000ff00000000800 */
[----:B------:R-:W2:Y:S08]  /*d060*/  MUFU.EX2 R64, R64 ;  /* 0x0000004000407308 */ /* 0x000eb00000000800 */
[----:B------:R-:W-:Y:S08]  /*d070*/  MUFU.EX2 R65, R65 ;  /* 0x0000004100417308 */ /* 0x000ff00000000800 */
[----:B------:R-:W3:Y:S01]  /*d080*/  MUFU.EX2 R10, R10 ;  /* 0x0000000a000a7308 */ /* 0x000ee20000000800 */
[----:B------:R-:W-:Y:S01]  /*d090*/  IMAD.U32 R13, RZ, RZ, UR38 ;  /* 0x00000026ff0d7e24 */ /* 0x000fe2000f8e00ff */
[----:B0-----:R-:W-:-:S02]  /*d0a0*/  F2FP.F16.F32.PACK_AB R12, R4, R3 ;  /* 0x00000003040c723e */ /* 0x001fc400000000ff */
[----:B-1----:R-:W-:Y:S02]  /*d0b0*/  F2FP.F16.F32.PACK_AB R14, R67, R80 ;  /* 0x00000050430e723e */ /* 0x002fe400000000ff */
[----:B------:R-:W-:Y:S02]  /*d0c0*/  PRMT R0, R13, 0x654, R0 ;  /* 0x000006540d007816 */ /* 0x000fe40000000000 */
[----:B--2---:R-:W-:Y:S01]  /*d0d0*/  F2FP.F16.F32.PACK_AB R13, R64, R5 ;  /* 0x00000005400d723e */ /* 0x004fe200000000ff */
[--C-:B------:R-:W-:Y:S01]  /*d0e0*/  FFMA.FTZ R11, R11, UR45, -R78.reuse ;  /* 0x0000002d0b0b7c23 */ /* 0x100fe2000801084e */
[--C-:B------:R-:W-:Y:S01]  /*d0f0*/  FFMA.FTZ R69, R69, UR45, -R78.reuse ;  /* 0x0000002d45457c23 */ /* 0x100fe2000801084e */
[----:B------:R0:W-:Y:S01]  /*d100*/  SYNCS.ARRIVE.TRANS64.RED.A1T0 RZ, [R0+URZ], RZ ;  /* 0x000000ff00ff79a7 */ /* 0x0001e2000810043f */
[----:B---3--:R-:W-:Y:S01]  /*d110*/  F2FP.F16.F32.PACK_AB R15, R10, R65 ;  /* 0x000000410a0f723e */ /* 0x008fe200000000ff */
[----:B------:R-:W-:Y:S01]  /*d120*/  FFMA.FTZ R68, R68, UR45, -R78 ;  /* 0x0000002d44447c23 */ /* 0x000fe2000801084e */
[----:B------:R-:W-:-:S03]  /*d130*/  FFMA.FTZ R7, R7, UR45, -R66 ;  /* 0x0000002d07077c23 */ /* 0x000fc60008010842 */
[----:B------:R1:W-:Y:S01]  /*d140*/  STSM.16.M88.4 [R91+0x21800], R12 ;  /* 0x0218000c5b007844 */ /* 0x0003e20000000200 */
[----:B------:R-:W-:Y:S02]  /*d150*/  FFMA.FTZ R20, R20, UR45, -R78 ;  /* 0x0000002d14147c23 */ /* 0x000fe4000801084e */
[----:B------:R-:W-:Y:S01]  /*d160*/  MUFU.EX2 R7, R7 ;  /* 0x0000000700077308 */ /* 0x000fe20000000800 */
[----:B------:R-:W-:Y:S01]  /*d170*/  FFMA.FTZ R21, R21, UR45, -R66 ;  /* 0x0000002d15157c23 */ /* 0x000fe20008010842 */
[----:B------:R-:W-:-:S06]  /*d180*/  FFMA.FTZ R25, R25, UR45, -R78 ;  /* 0x0000002d19197c23 */ /* 0x000fcc000801084e */
[----:B-1----:R-:W1:Y:S08]  /*d190*/  MUFU.EX2 R12, R11 ;  /* 0x0000000b000c7308 */ /* 0x002e700000000800 */
[----:B------:R2:W-:Y:S02]  /*d1a0*/  MUFU.EX2 R14, R69 ;  /* 0x00000045000e7308 */ /* 0x0005e40000000800 */
[--C-:B--2---:R-:W-:Y:S01]  /*d1b0*/  FFMA.FTZ R69, R45, UR45, -R78.reuse ;  /* 0x0000002d2d457c23 */ /* 0x104fe2000801084e */
[----:B------:R-:W-:Y:S01]  /*d1c0*/  FFMA.FTZ R45, R57, UR45, -R78 ;  /* 0x0000002d392d7c23 */ /* 0x000fe2000801084e */
[----:B------:R-:W-:-:S04]  /*d1d0*/  FFMA.FTZ R57, R8, UR45, -R66 ;  /* 0x0000002d08397c23 */ /* 0x000fc80008010842 */
[----:B------:R-:W2:Y:S01]  /*d1e0*/  MUFU.EX2 R13, R68 ;  /* 0x00000044000d7308 */ /* 0x000ea20000000800 */
[----:B------:R-:W-:Y:S01]  /*d1f0*/  FFMA.FTZ R8, R35, UR45, -R66 ;  /* 0x0000002d23087c23 */ /* 0x000fe20008010842 */
[----:B------:R-:W-:Y:S01]  /*d200*/  FADD.FTZ R35, R3, R4 ;  /* 0x0000000403237221 */ /* 0x000fe20000010000 */
[----:B------:R-:W-:-:S03]  /*d210*/  FFMA.FTZ R83, R46, UR45, -R78 ;  /* 0x0000002d2e537c23 */ /* 0x000fc6000801084e */
[----:B------:R-:W-:Y:S01]  /*d220*/  FADD.FTZ R80, R80, R35 ;  /* 0x0000002350507221 */ /* 0x000fe20000010000 */
[----:B------:R-:W-:Y:S01]  /*d230*/  FFMA.FTZ R46, R58, UR45, -R78 ;  /* 0x0000002d3a2e7c23 */ /* 0x000fe2000801084e */
[----:B------:R-:W3:Y:S01]  /*d240*/  MUFU.EX2 R57, R57 ;  /* 0x0000003900397308 */ /* 0x000ee20000000800 */
[----:B------:R-:W-:Y:S01]  /*d250*/  FADD.FTZ R64, R5, R64 ;  /* 0x0000004005407221 */ /* 0x000fe20000010000 */
[----:B------:R-:W-:Y:S01]  /*d260*/  FFMA.FTZ R58, R24, UR45, -R66 ;  /* 0x0000002d183a7c23 */ /* 0x000fe20008010842 */
[----:B------:R-:W-:Y:S01]  /*d270*/  FADD.FTZ R67, R67, R80 ;  /* 0x0000005043437221 */ /* 0x000fe20000010000 */
[----:B------:R-:W-:-:S04]  /*d280*/  FFMA.FTZ R26, R26, UR45, -R78 ;  /* 0x0000002d1a1a7c23 */ /* 0x000fc8000801084e */
[----:B------:R4:W0:Y:S01]  /*d290*/  MUFU.EX2 R15, R20 ;  /* 0x00000014000f7308 */ /* 0x0008220000000800 */
[----:B------:R-:W-:Y:S01]  /*d2a0*/  FADD.FTZ R65, R65, R64 ;  /* 0x0000004041417221 */ /* 0x000fe20000010000 */
[----:B------:R-:W-:Y:S01]  /*d2b0*/  FFMA.FTZ R27, R27, UR45, -R66 ;  /* 0x0000002d1b1b7c23 */ /* 0x000fe20008010842 */
[----:B-1----:R-:W-:Y:S01]  /*d2c0*/  FADD.FTZ R24, R12, R67 ;  /* 0x000000430c187221 */ /* 0x002fe20000010000 */
[----:B------:R-:W-:-:S04]  /*d2d0*/  FFMA.FTZ R81, R29, UR45, -R78 ;  /* 0x0000002d1d517c23 */ /* 0x000fc8000801084e */
[----:B------:R-:W1:Y:S01]  /*d2e0*/  MUFU.EX2 R21, R21 ;  /* 0x0000001500157308 */ /* 0x000e620000000800 */
[--C-:B------:R-:W-:Y:S01]  /*d2f0*/  FFMA.FTZ R35, R47, UR45, -R66.reuse ;  /* 0x0000002d2f237c23 */ /* 0x100fe20008010842 */
[----:B------:R-:W-:Y:S01]  /*d300*/  FADD.FTZ R10, R10, R65 ;  /* 0x000000410a0a7221 */ /* 0x000fe20000010000 */
[----:B------:R-:W-:-:S05]  /*d310*/  FFMA.FTZ R28, R28, UR45, -R66 ;  /* 0x0000002d1c1c7c23 */ /* 0x000fca0008010842 */
[----:B------:R-:W1:Y:S01]  /*d320*/  MUFU.EX2 R25, R25 ;  /* 0x0000001900197308 */ /* 0x000e620000000800 */
[----:B--2---:R-:W-:Y:S01]  /*d330*/  FADD.FTZ R47, R13, R24 ;  /* 0x000000180d2f7221 */ /* 0x004fe20000010000 */
[--C-:B------:R-:W-:Y:S01]  /*d340*/  FFMA.FTZ R82, R30, UR45, -R78.reuse ;  /* 0x0000002d1e527c23 */ /* 0x100fe2000801084e */
[----:B----4-:R-:W-:-:S05]  /*d350*/  FFMA.FTZ R20, R49, UR45, -R78 ;  /* 0x0000002d31147c23 */ /* 0x010fca000801084e */
[----:B------:R-:W2:Y:S01]  /*d360*/  MUFU.EX2 R58, R58 ;  /* 0x0000003a003a7308 */ /* 0x000ea20000000800 */
[----:B------:R-:W-:Y:S01]  /*d370*/  FFMA.FTZ R49, R61, UR45, -R78 ;  /* 0x0000002d3d317c23 */ /* 0x000fe2000801084e */
[----:B------:R-:W-:Y:S01]  /*d380*/  FADD.FTZ R10, R7, R10 ;  /* 0x0000000a070a7221 */ /* 0x000fe20000010000 */
[----:B------:R-:W-:-:S05]  /*d390*/  FFMA.FTZ R61, R31, UR45, -R66 ;  /* 0x0000002d1f3d7c23 */ /* 0x000fca0008010842 */
[----:B------:R-:W4:Y:S01]  /*d3a0*/  MUFU.EX2 R26, R26 ;  /* 0x0000001a001a7308 */ /* 0x000f220000000800 */
[----:B------:R-:W-:Y:S01]  /*d3b0*/  FADD.FTZ R24, R14, R47 ;  /* 0x0000002f0e187221 */ /* 0x000fe20000010000 */
[--C-:B------:R-:W-:Y:S01]  /*d3c0*/  FFMA.FTZ R11, R33, UR45, -R78.reuse ;  /* 0x0000002d210b7c23 */ /* 0x100fe2000801084e */
[--C-:B------:R-:W-:Y:S01]  /*d3d0*/  FFMA.FTZ R29, R34, UR45, -R78.reuse ;  /* 0x0000002d221d7c23 */ /* 0x100fe2000801084e */
[----:B------:R-:W-:-:S04]  /*d3e0*/  FFMA.FTZ R34, R53, UR45, -R78 ;  /* 0x0000002d35227c23 */ /* 0x000fc8000801084e */
[----:B------:R-:W4:Y:S01]  /*d3f0*/  MUFU.EX2 R27, R27 ;  /* 0x0000001b001b7308 */ /* 0x000f220000000800 */
[----:B------:R-:W-:Y:S01]  /*d400*/  FFMA.FTZ R53, R62, UR45, -R78 ;  /* 0x0000002d3e357c23 */ /* 0x000fe2000801084e */
[----:B---3--:R-:W-:Y:S01]  /*d410*/  FADD.FTZ R10, R57, R10 ;  /* 0x0000000a390a7221 */ /* 0x008fe20000010000 */
[----:B------:R-:W-:-:S05]  /*d420*/  FFMA.FTZ R62, R32, UR45, -R66 ;  /* 0x0000002d203e7c23 */ /* 0x000fca0008010842 */
[----:B------:R-:W3:Y:S01]  /*d430*/  MUFU.EX2 R81, R81 ;  /* 0x0000005100517308 */ /* 0x000ee20000000800 */
[----:B0-----:R-:W-:Y:S01]  /*d440*/  FADD.FTZ R24, R15, R24 ;  /* 0x000000180f187221 */ /* 0x001fe20000010000 */
[--C-:B------:R-:W-:Y:S01]  /*d450*/  FFMA.FTZ R32, R39, UR45, -R66.reuse ;  /* 0x0000002d27207c23 */ /* 0x100fe20008010842 */
[----:B------:R-:W-:-:S05]  /*d460*/  FFMA.FTZ R39, R51, UR45, -R66 ;  /* 0x0000002d33277c23 */ /* 0x000fca0008010842 */
[----:B------:R-:W0:Y:S01]  /*d470*/  MUFU.EX2 R28, R28 ;  /* 0x0000001c001c7308 */ /* 0x000e220000000800 */
[----:B-1----:R-:W-:Y:S01]  /*d480*/  FADD.FTZ R47, R21, R10 ;  /* 0x0000000a152f7221 */ /* 0x002fe20000010000 */
[----:B------:R-:W-:-:S06]  /*d490*/  FADD.FTZ R51, R25, R24 ;  /* 0x0000001819337221 */ /* 0x000fcc0000010000 */
[----:B------:R-:W1:Y:S01]  /*d4a0*/  MUFU.EX2 R82, R82 ;  /* 0x0000005200527308 */ /* 0x000e620000000800 */
[----:B------:R-:W-:Y:S01]  /*d4b0*/  FFMA.FTZ R30, R37, UR45, -R78 ;  /* 0x0000002d251e7c23 */ /* 0x000fe2000801084e */
[--C-:B------:R-:W-:Y:S01]  /*d4c0*/  FFMA.FTZ R5, R44, UR45, -R66.reuse ;  /* 0x0000002d2c057c23 */ /* 0x100fe20008010842 */
[----:B------:R-:W-:-:S05]  /*d4d0*/  FFMA.FTZ R44, R48, UR45, -R66 ;  /* 0x0000002d302c7c23 */ /* 0x000fca0008010842 */
[----:B------:R-:W1:Y:S01]  /*d4e0*/  MUFU.EX2 R61, R61 ;  /* 0x0000003d003d7308 */ /* 0x000e620000000800 */
[----:B--2---:R-:W-:Y:S01]  /*d4f0*/  FADD.FTZ R24, R58, R47 ;  /* 0x0000002f3a187221 */ /* 0x004fe20000010000 */
[----:B------:R-:W-:Y:S01]  /*d500*/  FFMA.FTZ R31, R36, UR45, -R66 ;  /* 0x0000002d241f7c23 */ /* 0x000fe20008010842 */
[----:B----4-:R-:W-:-:S05]  /*d510*/  FADD.FTZ R48, R26, R51 ;  /* 0x000000331a307221 */ /* 0x010fca0000010000 */
[----:B------:R-:W2:Y:S01]  /*d520*/  MUFU.EX2 R11, R11 ;  /* 0x0000000b000b7308 */ /* 0x000ea20000000800 */
[----:B------:R-:W-:Y:S01]  /*d530*/  FFMA.FTZ R38, R38, UR45, -R78 ;  /* 0x0000002d26267c23 */ /* 0x000fe2000801084e */
[----:B------:R-:W-:-:S06]  /*d540*/  FADD.FTZ R47, R27, R24 ;  /* 0x000000181b2f7221 */ /* 0x000fcc0000010000 */
[----:B------:R-:W4:Y:S01]  /*d550*/  MUFU.EX2 R62, R62 ;  /* 0x0000003e003e7308 */ /* 0x000f220000000800 */
[----:B---3--:R-:W-:Y:S01]  /*d560*/  FADD.FTZ R51, R81, R48 ;  /* 0x0000003051337221 */ /* 0x008fe20000010000 */
[----:B------:R-:W-:-:S06]  /*d570*/  FFMA.FTZ R41, R41, UR45, -R78 ;  /* 0x0000002d29297c23 */ /* 0x000fcc000801084e */
[----:B------:R-:W3:Y:S01]  /*d580*/  MUFU.EX2 R29, R29 ;  /* 0x0000001d001d7308 */ /* 0x000ee20000000800 */
[----:B0-----:R-:W-:Y:S01]  /*d590*/  FADD.FTZ R24, R28, R47 ;  /* 0x0000002f1c187221 */ /* 0x001fe20000010000 */
[----:B------:R-:W-:-:S06]  /*d5a0*/  FFMA.FTZ R3, R40, UR45, -R66 ;  /* 0x0000002d28037c23 */ /* 0x000fcc0008010842 */
[----:B------:R-:W0:Y:S01]  /*d5b0*/  MUFU.EX2 R8, R8 ;  /* 0x0000000800087308 */ /* 0x000e220000000800 */
[----:B-1----:R-:W-:Y:S01]  /*d5c0*/  FADD.FTZ R48, R82, R51 ;  /* 0x0000003352307221 */ /* 0x002fe20000010000 */
[----:B------:R-:W-:-:S06]  /*d5d0*/  FFMA.FTZ R68, R42, UR45, -R78 ;  /* 0x0000002d2a447c23 */ /* 0x000fcc000801084e */
[----:B------:R-:W1:Y:S01]  /*d5e0*/  MUFU.EX2 R30, R30 ;  /* 0x0000001e001e7308 */ /* 0x000e620000000800 */
[----:B------:R-:W-:Y:S01]  /*d5f0*/  FADD.FTZ R47, R61, R24 ;  /* 0x000000183d2f7221 */ /* 0x000fe20000010000 */
[----:B--2---:R-:W-:-:S06]  /*d600*/  FADD.FTZ R48, R11, R48 ;  /* 0x000000300b307221 */ /* 0x004fcc0000010000 */
[----:B------:R-:W2:Y:S08]  /*d610*/  MUFU.EX2 R31, R31 ;  /* 0x0000001f001f7308 */ /* 0x000eb00000000800 */
[----:B------:R-:W2:Y:S01]  /*d620*/  MUFU.EX2 R38, R38 ;  /* 0x0000002600267308 */ /* 0x000ea20000000800 */
[----:B------:R-:W-:Y:S01]  /*d630*/  FFMA.FTZ R4, R43, UR45, -R66 ;  /* 0x0000002d2b047c23 */ /* 0x000fe20008010842 */
[----:B------:R-:W-:Y:S01]  /*d640*/  F2FP.F16.F32.PACK_AB R12, R13, R12 ;  /* 0x0000000c0d0c723e */ /* 0x000fe200000000ff */
[----:B----4-:R-:W-:-:S05]  /*d650*/  FADD.FTZ R47, R62, R47 ;  /* 0x0000002f3e2f7221 */ /* 0x010fca0000010000 */
[----:B------:R-:W4:Y:S01]  /*d660*/  MUFU.EX2 R32, R32 ;  /* 0x0000002000207308 */ /* 0x000f220000000800 */
[----:B---3--:R-:W-:-:S07]  /*d670*/  FADD.FTZ R13, R29, R48 ;  /* 0x000000301d0d7221 */ /* 0x008fce0000010000 */
[----:B------:R-:W3:Y:S01]  /*d680*/  MUFU.EX2 R41, R41 ;  /* 0x0000002900297308 */ /* 0x000ee20000000800 */
[----:B0-----:R-:W-:Y:S01]  /*d690*/  FADD.FTZ R48, R8, R47 ;  /* 0x0000002f08307221 */ /* 0x001fe20000010000 */
[----:B-1----:R-:W-:-:S06]  /*d6a0*/  FADD.FTZ R47, R30, R13 ;  /* 0x0000000d1e2f7221 */ /* 0x002fcc0000010000 */
[----:B------:R-:W0:Y:S08]  /*d6b0*/  MUFU.EX2 R3, R3 ;  /* 0x0000000300037308 */ /* 0x000e300000000800 */
[----:B------:R-:W1:Y:S01]  /*d6c0*/  MUFU.EX2 R68, R68 ;  /* 0x0000004400447308 */ /* 0x000e620000000800 */
[----:B------:R-:W-:Y:S01]  /*d6d0*/  FFMA.FTZ R40, R52, UR45, -R66 ;  /* 0x0000002d34287c23 */ /* 0x000fe20008010842 */
[----:B--2---:R-:W-:Y:S01]  /*d6e0*/  FADD.FTZ R13, R31, R48 ;  /* 0x000000301f0d7221 */ /* 0x004fe20000010000 */
[----:B------:R-:W-:-:S05]  /*d6f0*/  FADD.FTZ R52, R38, R47 ;  /* 0x0000002f26347221 */ /* 0x000fca0000010000 */
[----:B------:R-:W2:Y:S01]  /*d700*/  MUFU.EX2 R69, R69 ;  /* 0x0000004500457308 */ /* 0x000ea20000000800 */
[----:B------:R-:W-:Y:S01]  /*d710*/  FFMA.FTZ R37, R50, UR45, -R78 ;  /* 0x0000002d32257c23 */ /* 0x000fe2000801084e */
[----:B------:R-:W-:-:S06]  /*d720*/  F2FP.F16.F32.PACK_AB R24, R26, R25 ;  /* 0x000000191a18723e */ /* 0x000fcc00000000ff */
[----:B------:R-:W2:Y:S01]  /*d730*/  MUFU.EX2 R4, R4 ;  /* 0x0000000400047308 */ /* 0x000ea20000000800 */
[----:B----4-:R-:W-:Y:S01]  /*d740*/  FADD.FTZ R48, R32, R13 ;  /* 0x0000000d20307221 */ /* 0x010fe20000010000 */
[----:B---3--:R-:W-:-:S06]  /*d750*/  FADD.FTZ R25, R41, R52 ;  /* 0x0000003429197221 */ /* 0x008fcc0000010000 */
[----:B------:R-:W3:Y:S01]  /*d760*/  MUFU.EX2 R83, R83 ;  /* 0x0000005300537308 */ /* 0x000ee20000000800 */
[----:B------:R-:W-:Y:S01]  /*d770*/  F2FP.F16.F32.PACK_AB R13, R57, R7 ;  /* 0x00000007390d723e */ /* 0x000fe200000000ff */
[----:B0-----:R-:W-:-:S06]  /*d780*/  FADD.FTZ R7, R3, R48 ;  /* 0x0000003003077221 */ /* 0x001fcc0000010000 */
[----:B------:R-:W0:Y:S01]  /*d790*/  MUFU.EX2 R5, R5 ;  /* 0x0000000500057308 */ /* 0x000e220000000800 */
[----:B-1----:R-:W-:Y:S01]  /*d7a0*/  FADD.FTZ R48, R68, R25 ;  /* 0x0000001944307221 */ /* 0x002fe20000010000 */
[----:B------:R-:W-:-:S06]  /*d7b0*/  FFMA.FTZ R42, R54, UR45, -R78 ;  /* 0x0000002d362a7c23 */ /* 0x000fcc000801084e */
[----:B------:R-:W1:Y:S01]  /*d7c0*/  MUFU.EX2 R20, R20 ;  /* 0x0000001400147308 */ /* 0x000e620000000800 */
[----:B--2---:R-:W-:-:S07]  /*d7d0*/  FADD.FTZ R48, R69, R48 ;  /* 0x0000003045307221 */ /* 0x004fce0000010000 */
[----:B------:R-:W2:Y:S01]  /*d7e0*/  MUFU.EX2 R35, R35 ;  /* 0x0000002300237308 */ /* 0x000ea20000000800 */
[----:B------:R-:W-:Y:S02]  /*d7f0*/  F2FP.F16.F32.PACK_AB R25, R28, R27 ;  /* 0x0000001b1c19723e */ /* 0x000fe400000000ff */
[----:B------:R-:W-:-:S05]  /*d800*/  F2FP.F16.F32.PACK_AB R14, R15, R14 ;  /* 0x0000000e0f0e723e */ /* 0x000fca00000000ff */
[----:B------:R-:W-:Y:S01]  /*d810*/  MUFU.EX2 R45, R45 ;  /* 0x0000002d002d7308 */ /* 0x000fe20000000800 */
[----:B------:R-:W-:-:S07]  /*d820*/  FADD.FTZ R28, R4, R7 ;  /* 0x00000007041c7221 */ /* 0x000fce0000010000 */
[----:B------:R-:W-:Y:S08]  /*d830*/  MUFU.EX2 R46, R46 ;  /* 0x0000002e002e7308 */ /* 0x000ff00000000800 */
[----:B------:R-:W-:Y:S01]  /*d840*/  MUFU.EX2 R49, R49 ;  /* 0x0000003100317308 */ /* 0x000fe20000000800 */
[--C-:B------:R-:W-:Y:S01]  /*d850*/  FFMA.FTZ R0, R71, UR45, -R78.reuse ;  /* 0x0000002d47007c23 */ /* 0x100fe2000801084e */
[----:B------:R-:W-:Y:S01]  /*d860*/  FFMA.FTZ R33, R79, UR45, -R78 ;  /* 0x0000002d4f217c23 */ /* 0x000fe2000801084e */
[----:B------:R-:W4:Y:S05]  /*d870*/  LDL R47, [R1+0x90] ;  /* 0x00009000012f7983 */ /* 0x000f2a0000100800 */
[----:B------:R-:W2:Y:S01]  /*d880*/  MUFU.EX2 R37, R37 ;  /* 0x0000002500257308 */ /* 0x000ea20000000800 */
[----:B------:R-:W-:Y:S01]  /*d890*/  F2FP.F16.F32.PACK_AB R15, R58, R21 ;  /* 0x000000153a0f723e */ /* 0x000fe200000000ff */
[----:B---3--:R-:W-:-:S06]  /*d8a0*/  FADD.FTZ R21, R83, R48 ;  /* 0x0000003053157221 */ /* 0x008fcc0000010000 */
[----:B------:R-:W3:Y:S01]  /*d8b0*/  MUFU.EX2 R34, R34 ;  /* 0x0000002200227308 */ /* 0x000ee20000000800 */
[----:B0-----:R-:W-:Y:S01]  /*d8c0*/  FADD.FTZ R28, R5, R28 ;  /* 0x0000001c051c7221 */ /* 0x001fe20000010000 */
[----:B-1----:R-:W-:-:S06]  /*d8d0*/  FADD.FTZ R48, R20, R21 ;  /* 0x0000001514307221 */ /* 0x002fcc0000010000 */
[----:B------:R-:W0:Y:S01]  /*d8e0*/  MUFU.EX2 R42, R42 ;  /* 0x0000002a002a7308 */ /* 0x000e220000000800 */
[----:B--2---:R-:W-:Y:S01]  /*d8f0*/  FADD.FTZ R7, R35, R28 ;  /* 0x0000001c23077221 */ /* 0x004fe20000010000 */
[----:B------:R-:W-:Y:S01]  /*d900*/  F2FP.F16.F32.PACK_AB R28, R29, R11 ;  /* 0x0000000b1d1c723e */ /* 0x000fe200000000ff */
[----:B------:R-:W-:Y:S01]  /*d910*/  FADD.FTZ R11, R37, R48 ;  /* 0x00000030250b7221 */ /* 0x000fe20000010000 */
[----:B------:R-:W-:Y:S01]  /*d920*/  FFMA.FTZ R50, R70, UR45, -R78 ;  /* 0x0000002d46327c23 */ /* 0x000fe2000801084e */
[----:B------:R-:W-:Y:S02]  /*d930*/  F2FP.F16.F32.PACK_AB R29, R31, R8 ;  /* 0x000000081f1d723e */ /* 0x000fe400000000ff */
[----:B---3--:R-:W-:-:S03]  /*d940*/  FADD.FTZ R11, R34, R11 ;  /* 0x0000000b220b7221 */ /* 0x008fc60000010000 */
[----:B------:R-:W1:Y:S01]  /*d950*/  MUFU.EX2 R50, R50 ;  /* 0x0000003200327308 */ /* 0x000e620000000800 */
[----:B------:R-:W-:Y:S01]  /*d960*/  FFMA.FTZ R54, R72, UR45, -R78 ;  /* 0x0000002d48367c23 */ /* 0x000fe2000801084e */
[----:B------:R-:W-:Y:S01]  /*d970*/  F2FP.F16.F32.PACK_AB R31, R3, R32 ;  /* 0x00000020031f723e */ /* 0x000fe200000000ff */
[----:B0-----:R-:W-:-:S05]  /*d980*/  FADD.FTZ R8, R42, R11 ;  /* 0x0000000b2a087221 */ /* 0x001fca0000010000 */
[----:B------:R-:W0:Y:S01]  /*d990*/  MUFU.EX2 R53, R53 ;  /* 0x0000003500357308 */ /* 0x000e220000000800 */
[----:B------:R-:W-:Y:S01]  /*d9a0*/  FADD.FTZ R3, R45, R8 ;  /* 0x000000082d037221 */ /* 0x000fe20000010000 */
[----:B------:R2:W-:Y:S03]  /*d9b0*/  STSM.16.M88.4 [R92], R12 ;  /* 0x0000000c5c007844 */ /* 0x0005e60000000200 */
[----:B------:R-:W-:-:S03]  /*d9c0*/  FADD.FTZ R8, R46, R3 ;  /* 0x000000032e087221 */ /* 0x000fc60000010000 */
[----:B------:R-:W3:Y:S08]  /*d9d0*/  MUFU.EX2 R54, R54 ;  /* 0x0000003600367308 */ /* 0x000ef00000000800 */
[----:B------:R-:W-:Y:S01]  /*d9e0*/  MUFU.EX2 R0, R0 ;  /* 0x0000000000007308 */ /* 0x000fe20000000800 */
[----:B--2---:R-:W-:Y:S01]  /*d9f0*/  F2FP.F16.F32.PACK_AB R13, R5, R4 ;  /* 0x00000004050d723e */ /* 0x004fe200000000ff */
[----:B------:R-:W-:-:S06]  /*da00*/  FADD.FTZ R5, R49, R8 ;  /* 0x0000000831057221 */ /* 0x000fcc0000010000 */
[----:B------:R-:W2:Y:S01]  /*da10*/  MUFU.EX2 R33, R33 ;  /* 0x0000002100217308 */ /* 0x000ea20000000800 */
[----:B-1----:R-:W-:Y:S01]  /*da20*/  FADD.FTZ R8, R50, R5 ;  /* 0x0000000532087221 */ /* 0x002fe20000010000 */
[----:B------:R-:W-:Y:S02]  /*da30*/  F2FP.F16.F32.PACK_AB R26, R82, R81 ;  /* 0x00000051521a723e */ /* 0x000fe400000000ff */
[----:B------:R-:W-:Y:S01]  /*da40*/  F2FP.F16.F32.PACK_AB R27, R62, R61 ;  /* 0x0000003d3e1b723e */ /* 0x000fe200000000ff */
[----:B0-----:R-:W-:Y:S01]  /*da50*/  FADD.FTZ R5, R53, R8 ;  /* 0x0000000835057221 */ /* 0x001fe20000010000 */
[----:B------:R-:W-:-:S03]  /*da60*/  F2FP.F16.F32.PACK_AB R30, R38, R30 ;  /* 0x0000001e261e723e */ /* 0x000fc600000000ff */
[----:B---3--:R-:W-:Y:S01]  /*da70*/  FADD.FTZ R5, R54, R5 ;  /* 0x0000000536057221 */ /* 0x008fe20000010000 */
[----:B------:R-:W-:Y:S04]  /*da80*/  STSM.16.M88.4 [R90], R24 ;  /* 0x000000185a007844 */ /* 0x000fe80000000200 */
[----:B------:R2:W-:Y:S02]  /*da90*/  STSM.16.M88.4 [R89], R28 ;  /* 0x0000001c59007844 */ /* 0x0005e40000000200 */
[----:B--2---:R-:W-:Y:S01]  /*daa0*/  F2FP.F16.F32.PACK_AB R30, R33, R0 ;  /* 0x00000000211e723e */ /* 0x004fe200000000ff */
[----:B------:R-:W-:Y:S02]  /*dab0*/  FADD.FTZ R0, R0, R5 ;  /* 0x0000000500007221 */ /* 0x000fe40000010000 */
[----:B------:R-:W2:Y:S01]  /*dac0*/  LDL R5, [R1+0x78] ;  /* 0x0000780001057983 */ /* 0x000ea20000100800 */
[----:B------:R-:W0:Y:S01]  /*dad0*/  MUFU.EX2 R44, R44 ;  /* 0x0000002c002c7308 */ /* 0x000e220000000800 */
[--C-:B------:R-:W-:Y:S01]  /*dae0*/  FFMA.FTZ R55, R55, UR45, -R66.reuse ;  /* 0x0000002d37377c23 */ /* 0x100fe20008010842 */
[----:B------:R-:W-:-:S06]  /*daf0*/  FFMA.FTZ R36, R56, UR45, -R66 ;  /* 0x0000002d38247c23 */ /* 0x000fcc0008010842 */
[----:B------:R-:W1:Y:S01]  /*db00*/  MUFU.EX2 R39, R39 ;  /* 0x0000002700277308 */ /* 0x000e620000000800 */
[----:B------:R-:W-:-:S07]  /*db10*/  FFMA.FTZ R43, R59, UR45, -R66 ;  /* 0x0000002d3b2b7c23 */ /* 0x000fce0008010842 */
[----:B------:R-:W3:Y:S01]  /*db20*/  MUFU.EX2 R40, R40 ;  /* 0x0000002800287308 */ /* 0x000ee20000000800 */
[----:B0-----:R-:W-:Y:S01]  /*db30*/  FADD.FTZ R38, R44, R7 ;  /* 0x000000072c267221 */ /* 0x001fe20000010000 */
[----:B------:R-:W-:-:S06]  /*db40*/  FFMA.FTZ R60, R60, UR45, -R66 ;  /* 0x0000002d3c3c7c23 */ /* 0x000fcc0008010842 */
[----:B------:R-:W0:Y:S01]  /*db50*/  MUFU.EX2 R10, R55 ;  /* 0x00000037000a7308 */ /* 0x000e220000000800 */
[----:B-1----:R-:W-:Y:S01]  /*db60*/  FADD.FTZ R7, R39, R38 ;  /* 0x0000002627077221 */ /* 0x002fe20000010000 */
[----:B------:R-:W-:-:S06]  /*db70*/  FFMA.FTZ R63, R63, UR45, -R66 ;  /* 0x0000002d3f3f7c23 */ /* 0x000fcc0008010842 */
[----:B------:R-:W1:Y:S01]  /*db80*/  MUFU.EX2 R36, R36 ;  /* 0x0000002400247308 */ /* 0x000e620000000800 */
[--C-:B------:R-:W-:Y:S01]  /*db90*/  FFMA.FTZ R76, R76, UR45, -R66.reuse ;  /* 0x0000002d4c4c7c23 */ /* 0x100fe20008010842 */
[--C-:B------:R-:W-:Y:S01]  /*dba0*/  FFMA.FTZ R75, R75, UR45, -R66.reuse ;  /* 0x0000002d4b4b7c23 */ /* 0x100fe20008010842 */
[--C-:B------:R-:W-:Y:S01]  /*dbb0*/  FFMA.FTZ R74, R74, UR45, -R66.reuse ;  /* 0x0000002d4a4a7c23 */ /* 0x100fe20008010842 */
[--C-:B------:R-:W-:Y:S01]  /*dbc0*/  FFMA.FTZ R73, R73, UR45, -R66.reuse ;  /* 0x0000002d49497c23 */ /* 0x100fe20008010842 */
[----:B------:R-:W-:-:S03]  /*dbd0*/  FFMA.FTZ R66, R77, UR45, -R66 ;  /* 0x0000002d4d427c23 */ /* 0x000fc60008010842 */
[----:B------:R-:W1:Y:S01]  /*dbe0*/  MUFU.EX2 R43, R43 ;  /* 0x0000002b002b7308 */ /* 0x000e620000000800 */
[----:B---3--:R-:W-:-:S07]  /*dbf0*/  FADD.FTZ R7, R40, R7 ;  /* 0x0000000728077221 */ /* 0x008fce0000010000 */
[----:B------:R-:W3:Y:S01]  /*dc00*/  MUFU.EX2 R60, R60 ;  /* 0x0000003c003c7308 */ /* 0x000ee20000000800 */
[----:B0-----:R-:W-:-:S07]  /*dc10*/  FADD.FTZ R7, R10, R7 ;  /* 0x000000070a077221 */ /* 0x001fce0000010000 */
[----:B------:R-:W0:Y:S01]  /*dc20*/  MUFU.EX2 R63, R63 ;  /* 0x0000003f003f7308 */ /* 0x000e220000000800 */
[----:B-1----:R-:W-:-:S07]  /*dc30*/  FADD.FTZ R4, R36, R7 ;  /* 0x0000000724047221 */ /* 0x002fce0000010000 */
[----:B------:R-:W1:Y:S08]  /*dc40*/  MUFU.EX2 R76, R76 ;  /* 0x0000004c004c7308 */ /* 0x000e700000000800 */
[----:B------:R-:W-:Y:S08]  /*dc50*/  MUFU.EX2 R75, R75 ;  /* 0x0000004b004b7308 */ /* 0x000ff00000000800 */
[----:B------:R-:W1:Y:S08]  /*dc60*/  MUFU.EX2 R74, R74 ;  /* 0x0000004a004a7308 */ /* 0x000e700000000800 */
[----:B------:R-:W-:Y:S08]  /*dc70*/  MUFU.EX2 R73, R73 ;  /* 0x0000004900497308 */ /* 0x000ff00000000800 */
[----:B------:R-:W1:Y:S01]  /*dc80*/  MUFU.EX2 R66, R66 ;  /* 0x0000004200427308 */ /* 0x000e620000000800 */
[----:B------:R-:W-:Y:S01]  /*dc90*/  FADD.FTZ R3, R43, R4 ;  /* 0x000000042b037221 */ /* 0x000fe20000010000 */
[----:B------:R-:W-:-:S02]  /*dca0*/  F2FP.F16.F32.PACK_AB R12, R68, R41 ;  /* 0x00000029440c723e */ /* 0x000fc400000000ff */
[----:B------:R-:W-:Y:S02]  /*dcb0*/  F2FP.F16.F32.PACK_AB R14, R83, R69 ;  /* 0x00000045530e723e */ /* 0x000fe400000000ff */
[----:B------:R-:W-:Y:S01]  /*dcc0*/  F2FP.F16.F32.PACK_AB R15, R44, R35 ;  /* 0x000000232c0f723e */ /* 0x000fe200000000ff */
[----:B---3--:R-:W-:Y:S01]  /*dcd0*/  FADD.FTZ R4, R60, R3 ;  /* 0x000000033c047221 */ /* 0x008fe20000010000 */
[----:B------:R-:W-:-:S03]  /*dce0*/  F2FP.F16.F32.PACK_AB R24, R46, R45 ;  /* 0x0000002d2e18723e */ /* 0x000fc600000000ff */
[----:B------:R3:W-:Y:S01]  /*dcf0*/  STSM.16.M88.4 [R91+0x27800], R12 ;  /* 0x0278000c5b007844 */ /* 0x0007e20000000200 */
[----:B0-----:R-:W-:Y:S01]  /*dd00*/  FADD.FTZ R3, R63, R4 ;  /* 0x000000043f037221 */ /* 0x001fe20000010000 */
[----:B------:R-:W-:Y:S02]  /*dd10*/  F2FP.F16.F32.PACK_AB R26, R50, R49 ;  /* 0x00000031321a723e */ /* 0x000fe400000000ff */
[----:B------:R-:W-:Y:S02]  /*dd20*/  F2FP.F16.F32.PACK_AB R25, R60, R43 ;  /* 0x0000002b3c19723e */ /* 0x000fe400000000ff */
[----:B-1----:R-:W-:Y:S02]  /*dd30*/  F2FP.F16.F32.PACK_AB R27, R76, R63 ;  /* 0x0000003f4c1b723e */ /* 0x002fe400000000ff */
[----:B------:R-:W-:Y:S02]  /*dd40*/  F2FP.F16.F32.PACK_AB R28, R54, R53 ;  /* 0x00000035361c723e */ /* 0x000fe400000000ff */
[----:B------:R-:W-:-:S02]  /*dd50*/  F2FP.F16.F32.PACK_AB R29, R74, R75 ;  /* 0x0000004b4a1d723e */ /* 0x000fc400000000ff */
[----:B------:R-:W-:Y:S02]  /*dd60*/  F2FP.F16.F32.PACK_AB R31, R66, R73 ;  /* 0x00000049421f723e */ /* 0x000fe400000000ff */
[----:B---3--:R-:W-:Y:S02]  /*dd70*/  F2FP.F16.F32.PACK_AB R12, R37, R20 ;  /* 0x00000014250c723e */ /* 0x008fe400000000ff */
[----:B------:R-:W-:Y:S02]  /*dd80*/  F2FP.F16.F32.PACK_AB R14, R42, R34 ;  /* 0x000000222a0e723e */ /* 0x000fe400000000ff */
[----:B------:R-:W-:Y:S02]  /*dd90*/  F2FP.F16.F32.PACK_AB R13, R40, R39 ;  /* 0x00000027280d723e */ /* 0x000fe400000000ff */
[----:B------:R-:W-:Y:S01]  /*dda0*/  F2FP.F16.F32.PACK_AB R15, R36, R10 ;  /* 0x0000000a240f723e */ /* 0x000fe200000000ff */
[----:B------:R-:W-:-:S04]  /*ddb0*/  FADD.FTZ R4, R76, R3 ;  /* 0x000000034c047221 */ /* 0x000fc80000010000 */
[----:B------:R-:W-:-:S04]  /*ddc0*/  FADD.FTZ R3, R75, R4 ;  /* 0x000000044b037221 */ /* 0x000fc80000010000 */
[----:B------:R-:W-:Y:S01]  /*ddd0*/  FADD.FTZ R4, R74, R3 ;  /* 0x000000034a047221 */ /* 0x000fe20000010000 */
[----:B------:R-:W-:Y:S01]  /*dde0*/  FADD.FTZ R3, R33, R0 ;  /* 0x0000000021037221 */ /* 0x000fe20000010000 */
[----:B------:R-:W-:Y:S02]  /*ddf0*/  VIADD R0, R88, 0xfffffffe ;  /* 0xfffffffe58007836 */ /* 0x000fe40000000000 */
[----:B------:R-:W-:Y:S01]  /*de00*/  FADD.FTZ R73, R73, R4 ;  /* 0x0000000449497221 */ /* 0x000fe20000010000 */
[--C-:B------:R-:W-:Y:S01]  /*de10*/  IMAD.MOV.U32 R134, RZ, RZ, R135.reuse ;  /* 0x000000ffff867224 */ /* 0x100fe200078e0087 */
[-C--:B------:R-:W-:Y:S01]  /*de20*/  MOV R132, R135.reuse ;  /* 0x0000008700847202 */ /* 0x080fe20000000f00 */
[----:B------:R-:W-:Y:S02]  /*de30*/  IMAD.MOV.U32 R133, RZ, RZ, R135 ;  /* 0x000000ffff857224 */ /* 0x000fe400078e0087 */
[----:B------:R-:W-:Y:S01]  /*de40*/  FADD.FTZ R4, R66, R73 ;  /* 0x0000004942047221 */ /* 0x000fe20000010000 */
[--C-:B------:R-:W-:Y:S01]  /*de50*/  IMAD.MOV.U32 R131, RZ, RZ, R135.reuse ;  /* 0x000000ffff837224 */ /* 0x100fe200078e0087 */
[-C--:B------:R-:W-:Y:S01]  /*de60*/  MOV R127, R135.reuse ;  /* 0x00000087007f7202 */ /* 0x080fe20000000f00 */
        /* <DEDUP_REMOVED lines=13> */
[----:B------:R-:W-:Y:S01]  /*df40*/  MOV R92, R135 ;  /* 0x00000087005c7202 */ /* 0x000fe20000000f00 */
[----:B------:R-:W-:-:S02]  /*df50*/  IMAD.MOV.U32 R121, RZ, RZ, R135 ;  /* 0x000000ffff797224 */ /* 0x000fc400078e0087 */
[--C-:B------:R-:W-:Y:S02]  /*df60*/  IMAD.MOV.U32 R120, RZ, RZ, R135.reuse ;  /* 0x000000ffff787224 */ /* 0x100fe400078e0087 */
[--C-:B------:R-:W-:Y:S02]  /*df70*/  IMAD.MOV.U32 R119, RZ, RZ, R135.reuse ;  /* 0x000000ffff777224 */ /* 0x100fe400078e0087 */
[--C-:B------:R-:W-:Y:S02]  /*df80*/  IMAD.MOV.U32 R118, RZ, RZ, R135.reuse ;  /* 0x000000ffff767224 */ /* 0x100fe400078e0087 */
[--C-:B------:R-:W-:Y:S02]  /*df90*/  IMAD.MOV.U32 R116, RZ, RZ, R135.reuse ;  /* 0x000000ffff747224 */ /* 0x100fe400078e0087 */
[--C-:B------:R-:W-:Y:S01]  /*dfa0*/  IMAD.MOV.U32 R115, RZ, RZ, R135.reuse ;  /* 0x000000ffff737224 */ /* 0x100fe200078e0087 */
[----:B----4-:R-:W-:Y:S04]  /*dfb0*/  STSM.16.M88.4 [R47], R12 ;  /* 0x0000000c2f007844 */ /* 0x010fe80000000200 */
[----:B------:R0:W-:Y:S04]  /*dfc0*/  STSM.16.M88.4 [R90+0x6000], R24 ;  /* 0x006000185a007844 */ /* 0x0001e80000000200 */
[----:B------:R1:W-:Y:S01]  /*dfd0*/  STSM.16.M88.4 [R89+0x6000], R28 ;  /* 0x0060001c59007844 */ /* 0x0003e20000000200 */
[----:B------:R3:W-:Y:S06]  /*dfe0*/  MEMBAR.ALL.CTA ;  /* 0x0000000000007992 */ /* 0x0007ec0000008000 */
[----:B---3--:R-:W3:Y:S01]  /*dff0*/  FENCE.VIEW.ASYNC.S ;  /* 0x00000000000073c6 */ /* 0x008ee20000000000 */
[----:B------:R-:W-:-:S02]  /*e000*/  IMAD.MOV.U32 R114, RZ, RZ, R135 ;  /* 0x000000ffff727224 */ /* 0x000fc400078e0087 */
[--C-:B------:R-:W-:Y:S02]  /*e010*/  IMAD.MOV.U32 R113, RZ, RZ, R135.reuse ;  /* 0x000000ffff717224 */ /* 0x100fe400078e0087 */
[--C-:B------:R-:W-:Y:S02]  /*e020*/  IMAD.MOV.U32 R111, RZ, RZ, R135.reuse ;  /* 0x000000ffff6f7224 */ /* 0x100fe400078e0087 */
[--C-:B------:R-:W-:Y:S02]  /*e030*/  IMAD.MOV.U32 R110, RZ, RZ, R135.reuse ;  /* 0x000000ffff6e7224 */ /* 0x100fe400078e0087 */
[--C-:B------:R-:W-:Y:S02]  /*e040*/  IMAD.MOV.U32 R109, RZ, RZ, R135.reuse ;  /* 0x000000ffff6d7224 */ /* 0x100fe400078e0087 */
[--C-:B------:R-:W-:Y:S02]  /*e050*/  IMAD.MOV.U32 R108, RZ, RZ, R135.reuse ;  /* 0x000000ffff6c7224 */ /* 0x100fe400078e0087 */
        /* <DEDUP_REMOVED lines=9> */
[--C-:B-----5:R-:W-:Y:S02]  /*e0f0*/  IMAD.MOV.U32 R95, RZ, RZ, R135.reuse ;  /* 0x000000ffff5f7224 */ /* 0x120fe400078e0087 */
[--C-:B------:R-:W-:Y:S02]  /*e100*/  IMAD.MOV.U32 R94, RZ, RZ, R135.reuse ;  /* 0x000000ffff5e7224 */ /* 0x100fe400078e0087 */
[--C-:B------:R-:W-:Y:S02]  /*e110*/  IMAD.MOV.U32 R93, RZ, RZ, R135.reuse ;  /* 0x000000ffff5d7224 */ /* 0x100fe400078e0087 */
[----:B------:R-:W-:-:S02]  /*e120*/  IMAD.MOV.U32 R91, RZ, RZ, R135 ;  /* 0x000000ffff5b7224 */ /* 0x000fc400078e0087 */
[--C-:B0-----:R-:W-:Y:S02]  /*e130*/  IMAD.MOV.U32 R90, RZ, RZ, R135.reuse ;  /* 0x000000ffff5a7224 */ /* 0x101fe400078e0087 */
[--C-:B-1----:R-:W-:Y:S02]  /*e140*/  IMAD.MOV.U32 R89, RZ, RZ, R135.reuse ;  /* 0x000000ffff597224 */ /* 0x102fe400078e0087 */
[----:B------:R-:W-:Y:S01]  /*e150*/  IMAD.MOV.U32 R88, RZ, RZ, R135 ;  /* 0x000000ffff587224 */ /* 0x000fe200078e0087 */
[----:B--2---:R-:W-:Y:S01]  /*e160*/  ISETP.GE.AND P1, PT, R0, R5, PT ;  /* 0x000000050000720c */ /* 0x004fe20003f26270 */
[----:B---3--:R-:W-:-:S12]  /*e170*/  NOP ;  /* 0x0000000000007918 */ /* 0x008fd80000000000 */
[----:B------:R-:W-:Y:S05]  /*e180*/  @!P1 BRA `(.L_x_511) ;  /* 0x0000002c00c49947 */ /* 0x000fea0003800000 */
[----:B------:R0:W5:Y:S01]  /*e190*/  LDL.LU R10, [R1] ;  /* 0x00000000010a7983 */ /* 0x0001620000300800 */
[----:B------:R-:W-:Y:S01]  /*e1a0*/  MOV R8, R9 ;  /* 0x0000000900087202 */ /* 0x000fe20000000f00 */
[----:B------:R-:W-:Y:S01]  /*e1b0*/  IMAD.MOV.U32 R7, RZ, RZ, R6 ;  /* 0x000000ffff077224 */ /* 0x000fe200078e0006 */
[----:B------:R-:W-:Y:S01]  /*e1c0*/  CS2R R134, SRZ ;  /* 0x0000000000867805 */ /* 0x000fe2000001ff00 */
[----:B------:R-:W-:Y:S01]  /*e1d0*/  IMAD.MOV.U32 R5, RZ, RZ, R142 ;  /* 0x000000ffff057224 */ /* 0x000fe200078e008e */
        /* <DEDUP_REMOVED lines=22> */
[----:B0-----:R-:W-:-:S07]  /*e340*/  CS2R R88, SRZ ;  /* 0x0000000000587805 */ /* 0x001fce000001ff00 */
.L_x_523:
[----:B------:R-:W2:Y:S01]  /*e350*/  LDL R6, [R1+0x7c] ;  /* 0x00007c0001067983 */ /* 0x000ea20000100800 */
[----:B------:R-:W-:Y:S01]  /*e360*/  ISETP.NE.AND P1, PT, R5, 0x1, PT ;  /* 0x000000010500780c */ /* 0x000fe20003f25270 */
[----:B------:R-:W-:Y:S05]  /*e370*/  YIELD ;  /* 0x0000000000007946 */ /* 0x000fea0003800000 */
[----:B------:R-:W-:-:S04]  /*e380*/  SEL R9, RZ, 0x1, P1 ;  /* 0x00000001ff097807 */ /* 0x000fc80000800000 */
[----:B-----5:R-:W-:-:S05]  /*e390*/  LOP3.LUT R11, R10, R9, RZ, 0x3c, !PT ;  /* 0x000000090a0b7212 */ /* 0x020fca00078e3cff */
[----:B------:R0:W-:Y:S01]  /*e3a0*/  STL [R1], R11 ;  /* 0x0000000b01007387 */ /* 0x0001e20000100800 */
[----:B--2---:R-:W-:-:S13]  /*e3b0*/  ISETP.NE.AND P1, PT, R6, RZ, PT ;  /* 0x000000ff0600720c */ /* 0x004fda0003f25270 */
[----:B0-----:R-:W-:Y:S05]  /*e3c0*/  @P1 BRA `(.L_x_512) ;  /* 0x00000000003c1947 */ /* 0x001fea0003800000 */
[----:B------:R-:W-:Y:S05]  /*e3d0*/  @!P0 BRA `(.L_x_513) ;  /* 0x0000000000048947 */ /* 0x000fea0003800000 */
[----:B------:R-:W-:Y:S01]  /*e3e0*/  BPT.TRAP 0x1 ;  /* 0x000000040000795c */ /* 0x000fe20000300000 */
.L_x_513:
[----:B------:R-:W-:-:S05]  /*e3f0*/  VIADD R6, R5, 0x1 ;  /* 0x0000000105067836 */ /* 0x000fca0000000000 */
[----:B------:R-:W-:-:S04]  /*e400*/  ISETP.NE.AND P2, PT, R6, 0x2, PT ;  /* 0x000000020600780c */ /* 0x000fc80003f45270 */
[----:B------:R-:W-:Y:S02]  /*e410*/  SEL R9, R6, RZ, P2 ;  /* 0x000000ff06097207 */ /* 0x000fe40001000000 */
[----:B------:R-:W-:-:S03]  /*e420*/  SHF.L.U32 R6, R11, 0x1f, RZ ;  /* 0x0000001f0b067819 */ /* 0x000fc600000006ff */
[----:B------:R-:W-:-:S04]  /*e430*/  IMAD R9, R9, 0x8, R2 ;  /* 0x0000000809097824 */ /* 0x000fc800078e0202 */
[----:B------:R0:W1:Y:S01]  /*e440*/  SYNCS.PHASECHK.TRANS64.TRYWAIT P2, [R9+URZ+0x2d830], R6 ;  /* 0x02d83006090075a7 */ /* 0x000062000804017f */
[----:B------:R-:W-:Y:S05]  /*e450*/  @!P0 BRA `(.L_x_514) ;  /* 0x0000000000048947 */ /* 0x000fea0003800000 */
[----:B------:R-:W-:Y:S01]  /*e460*/  BPT.TRAP 0x1 ;  /* 0x000000040000795c */ /* 0x000fe20000300000 */
.L_x_514:
[----:B------:R-:W-:Y:S04]  /*e470*/  BSSY B0, `(.L_x_512) ;  /* 0x0000004000007945 */ /* 0x000fe80003800000 */
[----:B-1----:R-:W-:Y:S05]  /*e480*/  @P2 BRA `(.L_x_515) ;  /* 0x0000000000082947 */ /* 0x002fea0003800000 */
[----:B------:R-:W1:Y:S02]  /*e490*/  SYNCS.PHASECHK.TRANS64.TRYWAIT P2, [R9+URZ+0x2d830], R6 ;  /* 0x02d83006090075a7 */ /* 0x000e64000804017f */
[----:B-1----:R-:W-:Y:S05]  /*e4a0*/  @!P2 BRA `(.L_x_516) ;  /* 0x000000e00000a947 */ /* 0x002fea0003800000 */
.L_x_515:
[----:B------:R-:W-:Y:S05]  /*e4b0*/  BSYNC B0 ;  /* 0x0000000000007941 */ /* 0x000fea0003800000 */
.L_x_512:
[----:B01----:R-:W2:Y:S04]  /*e4c0*/  LDL R9, [R1+0x80] ;  /* 0x0000800001097983 */ /* 0x003ea80000100800 */
[----:B------:R-:W3:Y:S01]  /*e4d0*/  LDL.64 R26, [R1+0x18] ;  /* 0x00001800011a7983 */ /* 0x000ee20000100a00 */
[----:B------:R-:W-:Y:S01]  /*e4e0*/  IADD3 R142, R5, 0x1, RZ ;  /* 0x00000001058e7810 */ /* 0x000fe20007ffe0ff */
[----:B------:R-:W-:Y:S05]  /*e4f0*/  WARPSYNC.ALL ;  /* 0x0000000000007948 */ /* 0x000fea0003800000 */
[C---:B------:R-:W-:Y:S01]  /*e500*/  ISETP.NE.AND P2, PT, R142.reuse, 0x2, PT ;  /* 0x000000028e00780c */ /* 0x040fe20003f45270 */
[----:B------:R-:W4:Y:S03]  /*e510*/  LDL.64 R154, [R1+0x60] ;  /* 0x00006000019a7983 */ /* 0x000f260000100a00 */
[----:B------:R-:W-:Y:S01]  /*e520*/  SEL R142, R142, RZ, P2 ;  /* 0x000000ff8e8e7207 */ /* 0x000fe20001000000 */
[----:B------:R-:W-:Y:S01]  /*e530*/  IMAD.MOV.U32 R15, RZ, RZ, -0x7fffffe0 ;  /* 0x80000020ff0f7424 */ /* 0x000fe200078e00ff */
[----:B------:R-:W0:Y:S04]  /*e540*/  S2R R6, SR_TID.X ;  /* 0x0000000000067919 */ /* 0x000e280000002100 */
[----:B------:R-:W-:Y:S01]  /*e550*/  R2UR UR15, R15 ;  /* 0x000000000f0f72ca */ /* 0x000fe200000e0000 */
[----:B------:R-:W-:Y:S01]  /*e560*/  IMAD.MOV.U32 R13, RZ, RZ, -0x7fffffe0 ;  /* 0x80000020ff0d7424 */ /* 0x000fe200078e00ff */
[----:B------:R-:W5:Y:S04]  /*e570*/  LDL.64 R150, [R1+0x40] ;  /* 0x0000400001967983 */ /* 0x000f680000100a00 */
[----:B------:R-:W5:Y:S04]  /*e580*/  LDL.64 R148, [R1+0x38] ;  /* 0x0000380001947983 */ /* 0x000f680000100a00 */
[----:B------:R-:W5:Y:S01]  /*e590*/  LDL.64 R146, [R1+0x30] ;  /* 0x0000300001927983 */ /* 0x000f620000100a00 */
[----:B0-----:R-:W-:-:S05]  /*e5a0*/  SHF.R.U32.HI R6, RZ, 0x7, R6 ;  /* 0x00000007ff067819 */ /* 0x001fca0000011606 */
[----:B------:R-:W-:Y:S01]  /*e5b0*/  VIADD R6, R6, 0x8 ;  /* 0x0000000806067836 */ /* 0x000fe20000000000 */
[----:B------:R-:W-:Y:S02]  /*e5c0*/  R2UR UR7, R13 ;  /* 0x000000000d0772ca */ /* 0x000fe400000e0000 */
[----:B------:R-:W-:-:S04]  /*e5d0*/  MOV R25, 0x80000020 ;  /* 0x8000002000197802 */ /* 0x000fc80000000f00 */
[----:B------:R-:W-:Y:S02]  /*e5e0*/  R2UR UR23, R25 ;  /* 0x00000000191772ca */ /* 0x000fe400000e0000 */
[----:B------:R-:W-:Y:S01]  /*e5f0*/  MOV R21, 0x80000020 ;  /* 0x8000002000157802 */ /* 0x000fe20000000f00 */
[----:B--2---:R-:W-:-:S04]  /*e600*/  IMAD R12, R142, 0x600, R9 ;  /* 0x000006008e0c7824 */ /* 0x004fc800078e0209 */
[----:B------:R-:W-:-:S05]  /*e610*/  VIADD R14, R12, 0x200 ;  /* 0x000002000c0e7836 */ /* 0x000fca0000000000 */
[----:B------:R-:W-:Y:S02]  /*e620*/  R2UR UR14, R14 ;  /* 0x000000000e0e72ca */ /* 0x000fe400000e0000 */
[----:B------:R-:W2:Y:S01]  /*e630*/  LDL.64 R14, [R1+0x68] ;  /* 0x00006800010e7983 */ /* 0x000ea20000100a00 */
[C---:B------:R-:W-:Y:S01]  /*e640*/  R2UR UR6, R12.reuse ;  /* 0x000000000c0672ca */ /* 0x040fe200000e0000 */
[----:B------:R-:W-:Y:S01]  /*e650*/  VIADD R24, R12, 0x400 ;  /* 0x000004000c187836 */ /* 0x000fe20000000000 */
[----:B---3--:R-:W-:Y:S02]  /*e660*/  R2UR UR4, R26 ;  /* 0x000000001a0472ca */ /* 0x008fe400000e0000 */
[----:B------:R-:W-:Y:S02]  /*e670*/  R2UR UR5, R27 ;  /* 0x000000001b0572ca */ /* 0x000fe400000e0000 */
[----:B------:R-:W-:Y:S01]  /*e680*/  R2UR UR22, R24 ;  /* 0x00000000181672ca */ /* 0x000fe200000e0000 */
[----:B------:R0:W-:Y:S06]  /*e690*/  BAR.SYNC.DEFER_BLOCKING R6, 0x100 ;  /* 0x000400060000751d */ /* 0x0001ec0000010000 */
[----:B------:R-:W-:-:S06]  /*e6a0*/  WARPGROUP.ARRIVE ;  /* 0x00000000000079c5 */ /* 0x000fcc0000000000 */
[----:B------:R-:W-:Y:S01]  /*e6b0*/  HGMMA.64x128x16.F32 R24, gdesc[UR4], RZ, !UPT, gsb0 ;  /* 0x01e00000041879f0 */ /* 0x000fe2000c0008ff */
[----:B------:R-:W-:Y:S01]  /*e6c0*/  VIADD R20, R12, 0x2 ;  /* 0x000000020c147836 */ /* 0x000fe20000000000 */
[----:B------:R-:W-:-:S04]  /*e6d0*/  R2UR UR11, R21 ;  /* 0x00000000150b72ca */ /* 0x000fc800000e0000 */
[----:B------:R-:W-:Y:S02]  /*e6e0*/  R2UR UR10, R20 ;  /* 0x00000000140a72ca */ /* 0x000fe400000e0000 */
[----:B----4-:R-:W-:Y:S02]  /*e6f0*/  R2UR UR12, R154 ;  /* 0x000000009a0c72ca */ /* 0x010fe400000e0000 */
[----:B------:R-:W-:Y:S01]  /*e700*/  R2UR UR13, R155 ;  /* 0x000000009b0d72ca */ /* 0x000fe200000e0000 */
[----:B------:R-:W-:Y:S02]  /*e710*/  WARPGROUP.DEPBAR.LE gsb0, 0x0 ;  /* 0x00008000000079c5 */ /* 0x000fe40000010000 */
[----:B------:R-:W-:Y:S01]  /*e720*/  WARPGROUP.ARRIVE ;  /* 0x00000000000079c5 */ /* 0x000fe20000000000 */
[----:B--2---:R-:W-:Y:S02]  /*e730*/  R2UR UR8, R14 ;  /* 0x000000000e0872ca */ /* 0x004fe400000e0000 */
[----:B------:R-:W-:-:S13]  /*e740*/  R2UR UR9, R15 ;  /* 0x000000000f0972ca */ /* 0x000fda00000e0000 */
[----:B------:R-:W-:Y:S01]  /*e750*/  HGMMA.64x128x16.F32 R24, gdesc[UR8], R24, gsb0 ;  /* 0x01e00000081879f0 */ /* 0x000fe20008000818 */
[----:B------:R-:W-:Y:S01]  /*e760*/  VIADD R20, R12, 0x202 ;  /* 0x000002020c147836 */ /* 0x000fe20000000000 */
[----:B------:R-:W-:Y:S02]  /*e770*/  R2UR UR19, R21 ;  /* 0x00000000151372ca */ /* 0x000fe400000e0000 */
[----:B-----5:R-:W-:Y:S02]  /*e780*/  R2UR UR16, R150 ;  /* 0x00000000961072ca */ /* 0x020fe400000e0000 */
[----:B------:R-:W-:Y:S02]  /*e790*/  R2UR UR18, R20 ;  /* 0x00000000141272ca */ /* 0x000fe400000e0000 */
[----:B------:R-:W-:Y:S01]  /*e7a0*/  R2UR UR17, R151 ;  /* 0x00000000971172ca */ /* 0x000fe200000e0000 */
[----:B------:R-:W-:Y:S02]  /*e7b0*/  WARPGROUP.DEPBAR.LE gsb0, 0x0 ;  /* 0x00008000000079c5 */ /* 0x000fe40000010000 */
[----:B------:R-:W-:-:S06]  /*e7c0*/  WARPGROUP.ARRIVE ;  /* 0x00000000000079c5 */ /* 0x000fcc0000000000 */
[----:B------:R-:W-:Y:S01]  /*e7d0*/  HGMMA.64x128x16.F32 R24, gdesc[UR12], R24, gsb0 ;  /* 0x01e000000c1879f0 */ /* 0x000fe20008000818 */
[----:B------:R-:W-:Y:S02]  /*e7e0*/  R2UR UR20, R148 ;  /* 0x00000000941472ca */ /* 0x000fe400000e0000 */
[----:B------:R-:W-:Y:S01]  /*e7f0*/  R2UR UR21, R149 ;  /* 0x00000000951572ca */ /* 0x000fe200000e0000 */
[----:B------:R-:W-:Y:S02]  /*e800*/  WARPGROUP.DEPBAR.LE gsb0, 0x0 ;  /* 0x00008000000079c5 */ /* 0x000fe40000010000 */
[----:B------:R-:W-:-:S06]  /*e810*/  WARPGROUP.ARRIVE ;  /* 0x00000000000079c5 */ /* 0x000fcc0000000000 */
[----:B------:R-:W-:Y:S01]  /*e820*/  HGMMA.64x128x16.F32 R24, gdesc[UR16], R24, gsb0 ;  /* 0x01e00000101879f0 */ /* 0x000fe20008000818 */
[----:B------:R-:W-:Y:S01]  /*e830*/  VIADD R12, R12, 0x402 ;  /* 0x000004020c0c7836 */ /* 0x000fe20000000000 */
[----:B------:R-:W-:Y:S02]  /*e840*/  R2UR UR27, R13 ;  /* 0x000000000d1b72ca */ /* 0x000fe400000e0000 */
[----:B------:R-:W-:Y:S02]  /*e850*/  R2UR UR24, R146 ;  /* 0x00000000921872ca */ /* 0x000fe400000e0000 */
[----:B------:R-:W-:Y:S02]  /*e860*/  R2UR UR26, R12 ;  /* 0x000000000c1a72ca */ /* 0x000fe400000e0000 */
[----:B------:R-:W-:Y:S01]  /*e870*/  R2UR UR25, R147 ;  /* 0x00000000931972ca */ /* 0x000fe200000e0000 */
[----:B------:R-:W-:Y:S02]  /*e880*/  WARPGROUP.DEPBAR.LE gsb0, 0x0 ;  /* 0x00008000000079c5 */ /* 0x000fe40000010000 */
[----:B------:R-:W-:-:S06]  /*e890*/  WARPGROUP.ARRIVE ;  /* 0x00000000000079c5 */ /* 0x000fcc0000000000 */
        /* <DEDUP_REMOVED lines=8> */
.L_x_518:
[----:B------:R-:W-:Y:S01]  /*e920*/  SHF.L.U32 R6, R10, 0x1f, RZ ;  /* 0x0000001f0a067819 */ /* 0x000fe200000006ff */
[----:B------:R-:W-:-:S04]  /*e930*/  IMAD R9, R5, 0x8, R2 ;  /* 0x0000000805097824 */ /* 0x000fc800078e0202 */
[----:B------:R0:W1:Y:S01]  /*e940*/  SYNCS.PHASECHK.TRANS64.TRYWAIT P1, [R9+URZ+0x2d850], R6 ;  /* 0x02d85006090075a7 */ /* 0x000062000802017f */
[----:B------:R-:W-:Y:S05]  /*e950*/  @!P0 BRA `(.L_x_519) ;  /* 0x0000000000048947 */ /* 0x000fea0003800000 */
[----:B------:R-:W-:Y:S01]  /*e960*/  BPT.TRAP 0x1 ;  /* 0x000000040000795c */ /* 0x000fe20000300000 */
.L_x_519:
[----:B-1----:R-:W-:Y:S05]  /*e970*/  @P1 BRA `(.L_x_517) ;  /* 0x0000000000081947 */ /* 0x002fea0003800000 */
[----:B------:R-:W1:Y:S02]  /*e980*/  SYNCS.PHASECHK.TRANS64.TRYWAIT P1, [R9+URZ+0x2d850], R6 ;  /* 0x02d85006090075a7 */ /* 0x000e64000802017f */
[----:B-1----:R-:W-:Y:S05]  /*e990*/  @!P1 BRA `(.L_x_520) ;  /* 0x000000d800d89947 */ /* 0x002fea0003800000 */
.L_x_517:
[----:B------:R-:W2:Y:S01]  /*e9a0*/  LDL R14, [R1+0x84] ;  /* 0x00008400010e7983 */ /* 0x000ea20000100800 */
[----:B01----:R-:W-:Y:S01]  /*e9b0*/  VIADD R6, R2, 0x400 ;  /* 0x0000040002067836 */ /* 0x003fe20000000000 */
[----:B------:R-:W-:Y:S05]  /*e9c0*/  WARPSYNC.ALL ;  /* 0x0000000000007948 */ /* 0x000fea0003800000 */
[----:B------:R-:W-:Y:S01]  /*e9d0*/  SHF.R.U32.HI R6, RZ, 0x4, R6 ;  /* 0x00000004ff067819 */ /* 0x000fe20000011606 */
[----:B------:R-:W-:Y:S01]  /*e9e0*/  IMAD.MOV.U32 R11, RZ, RZ, -0x7fffffe0 ;  /* 0x80000020ff0b7424 */ /* 0x000fe200078e00ff */
[----:B------:R-:W-:Y:S01]  /*e9f0*/  WARPGROUP.ARRIVE ;  /* 0x00000000000079c5 */ /* 0x000fe20000000000 */
[----:B------:R-:W-:-:S02]  /*ea00*/  MOV R13, 0x80000020 ;  /* 0x80000020000d7802 */ /* 0x000fc40000000f00 */
[----:B------:R-:W-:Y:S02]  /*ea10*/  LOP3.LUT R6, R6, 0x3fff, RZ, 0xc0, !PT ;  /* 0x00003fff06067812 */ /* 0x000fe400078ec0ff */
[C---:B------:R-:W-:Y:S02]  /*ea20*/  R2UR UR7, R11.reuse ;  /* 0x000000000b0772ca */ /* 0x040fe400000e0000 */
[----:B------:R-:W-:Y:S02]  /*ea30*/  LOP3.LUT R6, R6, 0x2000000, RZ, 0xfc, !PT ;  /* 0x0200000006067812 */ /* 0x000fe400078efcff */
[----:B------:R-:W-:Y:S01]  /*ea40*/  R2UR UR35, R11 ;  /* 0x000000000b2372ca */ /* 0x000fe200000e0000 */
[----:B------:R-:W-:Y:S01]  /*ea50*/  IMAD.MOV.U32 R11, RZ, RZ, 0x40000040 ;  /* 0x40000040ff0b7424 */ /* 0x000fe200078e00ff */
[----:B------:R-:W-:Y:S01]  /*ea60*/  R2UR UR11, R13 ;  /* 0x000000000d0b72ca */ /* 0x000fe200000e0000 */
[----:B------:R-:W-:Y:S01]  /*ea70*/  IMAD R10, R5, 0x600, R6 ;  /* 0x00000600050a7824 */ /* 0x000fe200078e0206 */
[----:B------:R-:W-:-:S02]  /*ea80*/  R2UR UR15, R13 ;  /* 0x000000000d0f72ca */ /* 0x000fc400000e0000 */
[----:B------:R-:W-:Y:S01]  /*ea90*/  R2UR UR5, R11 ;  /* 0x000000000b0572ca */ /* 0x000fe200000e0000 */
[C---:B------:R-:W-:Y:S01]  /*eaa0*/  VIADD R12, R10.reuse, 0x40 ;  /* 0x000000400a0c7836 */ /* 0x040fe20000000000 */
[----:B------:R-:W-:Y:S01]  /*eab0*/  R2UR UR6, R10 ;  /* 0x000000000a0672ca */ /* 0x000fe200000e0000 */
[----:B------:R-:W-:Y:S01]  /*eac0*/  IMAD.MOV.U32 R11, RZ, RZ, 0x40000040 ;  /* 0x40000040ff0b7424 */ /* 0x000fe200078e00ff */
[C---:B------:R-:W-:Y:S02]  /*ead0*/  R2UR UR19, R13.reuse ;  /* 0x000000000d1372ca */ /* 0x040fe400000e0000 */
[----:B------:R-:W-:Y:S01]  /*eae0*/  R2UR UR10, R12 ;  /* 0x000000000c0a72ca */ /* 0x000fe200000e0000 */
[----:B------:R-:W-:Y:S01]  /*eaf0*/  VIADD R12, R10, 0x80 ;  /* 0x000000800a0c7836 */ /* 0x000fe20000000000 */
[C---:B------:R-:W-:Y:S02]  /*eb00*/  R2UR UR23, R13.reuse ;  /* 0x000000000d1772ca */ /* 0x040fe400000e0000 */
[----:B------:R-:W-:-:S02]  /*eb10*/  R2UR UR27, R13 ;  /* 0x000000000d1b72ca */ /* 0x000fc400000e0000 */
[----:B------:R-:W-:Y:S01]  /*eb20*/  R2UR UR14, R12 ;  /* 0x000000000c0e72ca */ /* 0x000fe200000e0000 */
[----:B------:R-:W-:Y:S01]  /*eb30*/  VIADD R12, R10, 0xc0 ;  /* 0x000000c00a0c7836 */ /* 0x000fe20000000000 */
[----:B------:R-:W-:Y:S01]  /*eb40*/  R2UR UR31, R13 ;  /* 0x000000000d1f72ca */ /* 0x000fe200000e0000 */
[----:B------:R-:W-:Y:S01]  /*eb50*/  IMAD.MOV.U32 R13, RZ, RZ, 0x40000040 ;  /* 0x40000040ff0d7424 */ /* 0x000fe200078e00ff */
[----:B------:R-:W-:Y:S02]  /*eb60*/  R2UR UR33, R11 ;  /* 0x000000000b2172ca */ /* 0x000fe400000e0000 */
[----:B------:R-:W-:Y:S01]  /*eb70*/  R2UR UR18, R12 ;  /* 0x000000000c1272ca */ /* 0x000fe200000e0000 */
[----:B------:R-:W-:Y:S01]  /*eb80*/  VIADD R12, R10, 0x100 ;  /* 0x000001000a0c7836 */ /* 0x000fe20000000000 */
[----:B------:R-:W-:Y:S01]  /*eb90*/  R2UR UR9, R13 ;  /* 0x000000000d0972ca */ /* 0x000fe200000e0000 */
[----:B------:R-:W-:-:S03]  /*eba0*/  IMAD.MOV.U32 R13, RZ, RZ, 0x40000040 ;  /* 0x40000040ff0d7424 */ /* 0x000fc600078e00ff */
[----:B------:R-:W-:Y:S01]  /*ebb0*/  R2UR UR22, R12 ;  /* 0x000000000c1672ca */ /* 0x000fe200000e0000 */
[----:B------:R-:W-:Y:S01]  /*ebc0*/  VIADD R12, R10, 0x140 ;  /* 0x000001400a0c7836 */ /* 0x000fe20000000000 */
[----:B------:R-:W-:Y:S01]  /*ebd0*/  R2UR UR13, R13 ;  /* 0x000000000d0d72ca */ /* 0x000fe200000e0000 */
[----:B------:R-:W-:-:S03]  /*ebe0*/  IMAD.MOV.U32 R13, RZ, RZ, 0x40000040 ;  /* 0x40000040ff0d7424 */ /* 0x000fc600078e00ff */
[----:B------:R-:W-:Y:S02]  /*ebf0*/  R2UR UR26, R12 ;  /* 0x000000000c1a72ca */ /* 0x000fe400000e0000 */
[C---:B------:R-:W-:Y:S01]  /*ec00*/  IADD3 R12, R10.reuse, 0x180, RZ ;  /* 0x000001800a0c7810 */ /* 0x040fe20007ffe0ff */
[----:B------:R-:W-:Y:S01]  /*ec10*/  VIADD R10, R10, 0x1c0 ;  /* 0x000001c00a0a7836 */ /* 0x000fe20000000000 */
[----:B------:R-:W-:Y:S02]  /*ec20*/  R2UR UR17, R13 ;  /* 0x000000000d1172ca */ /* 0x000fe400000e0000 */
[----:B------:R-:W-:Y:S02]  /*ec30*/  R2UR UR30, R12 ;  /* 0x000000000c1e72ca */ /* 0x000fe400000e0000 */
[----:B------:R-:W-:Y:S02]  /*ec40*/  R2UR UR34, R10 ;  /* 0x000000000a2272ca */ /* 0x000fe400000e0000 */
[----:B------:R-:W-:-:S04]  /*ec50*/  MOV R13, 0x40000040 ;  /* 0x40000040000d7802 */ /* 0x000fc80000000f00 */
[----:B------:R-:W-:Y:S01]  /*ec60*/  R2UR UR21, R13 ;  /* 0x000000000d1572ca */ /* 0x000fe200000e0000 */
[----:B------:R-:W-:-:S05]  /*ec70*/  IMAD.MOV.U32 R13, RZ, RZ, 0x40000040 ;  /* 0x40000040ff0d7424 */ /* 0x000fca00078e00ff */
[----:B------:R-:W-:Y:S01]  /*ec80*/  R2UR UR25, R13 ;  /* 0x000000000d1972ca */ /* 0x000fe200000e0000 */
[----:B------:R-:W-:-:S05]  /*ec90*/  IMAD.MOV.U32 R13, RZ, RZ, 0x40000040 ;  /* 0x40000040ff0d7424 */ /* 0x000fca00078e00ff */
[----:B------:R-:W-:Y:S02]  /*eca0*/  R2UR UR29, R13 ;  /* 0x000000000d1d72ca */ /* 0x000fe400000e0000 */
[----:B--2---:R-:W-:Y:S02]  /*ecb0*/  LOP3.LUT R10, R14, 0x10000, RZ, 0xfc, !PT ;  /* 0x000100000e0a7812 */ /* 0x004fe400078efcff */
[----:B------:R-:W0:Y:S02]  /*ecc0*/  S2R R14, SR_TID.X ;  /* 0x00000000000e7919 */ /* 0x000e240000002100 */
[C---:B------:R-:W-:Y:S01]  /*ecd0*/  R2UR UR4, R10.reuse ;  /* 0x000000000a0472ca */ /* 0x040fe200000e0000 */
[----:B------:R-:W-:-:S05]  /*ece0*/  VIADD R12, R10, 0x2 ;  /* 0x000000020a0c7836 */ /* 0x000fca0000000000 */
[----:B------:R-:W-:Y:S02]  /*ecf0*/  R2UR UR8, R12 ;  /* 0x000000000c0872ca */ /* 0x000fe400000e0000 */
[----:B------:R-:W-:-:S04]  /*ed00*/  IADD3 R12, R10, 0x4, RZ ;  /* 0x000000040a0c7810 */ /* 0x000fc80007ffe0ff */
[----:B------:R-:W-:Y:S01]  /*ed10*/  R2UR UR12, R12 ;  /* 0x000000000c0c72ca */ /* 0x000fe200000e0000 */
[----:B------:R-:W-:Y:S01]  /*ed20*/  HGMMA.64x96x16.F32 R88, gdesc[UR4].tnspB, R88, gsb0 ;  /* 0x41600000045879f0 */ /* 0x000fe20008000858 */
[----:B------:R-:W-:-:S05]  /*ed30*/  VIADD R12, R10, 0x6 ;  /* 0x000000060a0c7836 */ /* 0x000fca0000000000 */
[----:B------:R-:W-:Y:S01]  /*ed40*/  R2UR UR16, R12 ;  /* 0x000000000c1072ca */ /* 0x000fe200000e0000 */
[----:B------:R-:W-:-:S05]  /*ed50*/  VIADD R12, R10, 0x600 ;  /* 0x000006000a0c7836 */ /* 0x000fca0000000000 */
[----:B------:R-:W-:Y:S01]  /*ed60*/  R2UR UR20, R12 ;  /* 0x000000000c1472ca */ /* 0x000fe200000e0000 */
[----:B------:R-:W-:Y:S01]  /*ed70*/  VIADD R12, R10, 0x602 ;  /* 0x000006020a0c7836 */ /* 0x000fe20000000000 */
[----:B0-----:R-:W-:-:S04]  /*ed80*/  SHF.R.U32.HI R6, RZ, 0x7, R14 ;  /* 0x00000007ff067819 */ /* 0x001fc8000001160e */
[----:B------:R-:W-:Y:S01]  /*ed90*/  R2UR UR24, R12 ;  /* 0x000000000c1872ca */ /* 0x000fe200000e0000 */
[C---:B------:R-:W-:Y:S01]  /*eda0*/  VIADD R12, R10.reuse, 0x604 ;  /* 0x000006040a0c7836 */ /* 0x040fe20000000000 */
[----:B------:R-:W-:Y:S01]  /*edb0*/  IADD3 R10, R10, 0x606, RZ ;  /* 0x000006060a0a7810 */ /* 0x000fe20007ffe0ff */
[----:B------:R-:W-:Y:S01]  /*edc0*/  VIADD R6, R6, 0x9 ;  /* 0x0000000906067836 */ /* 0x000fe20000000000 */
[----:B------:R-:W-:Y:S02]  /*edd0*/  ISETP.GE.U32.AND P1, PT, R14, 0x180, PT ;  /* 0x000001800e00780c */ /* 0x000fe40003f26070 */
[----:B------:R-:W-:Y:S02]  /*ede0*/  R2UR UR28, R12 ;  /* 0x000000000c1c72ca */ /* 0x000fe400000e0000 */
[----:B------:R-:W-:Y:S02]  /*edf0*/  R2UR UR32, R10 ;  /* 0x000000000a2072ca */ /* 0x000fe400000e0000 */
[----:B------:R-:W-:Y:S01]  /*ee00*/  SEL R6, R6, 0x9, !P1 ;  /* 0x0000000906067807 */ /* 0x000fe20004800000 */
[----:B------:R-:W-:-:S02]  /*ee10*/  WARPGROUP.DEPBAR.LE gsb0, 0x0 ;  /* 0x00008000000079c5 */ /* 0x000fc40000010000 */
[----:B------:R-:W-:-:S06]  /*ee20*/  WARPGROUP.ARRIVE ;  /* 0x00000000000079c5 */ /* 0x000fcc0000000000 */
[----:B------:R-:W-:Y:S03]  /*ee30*/  HGMMA.64x96x16.F32 R88, gdesc[UR8].tnspB, R88, gsb0 ;  /* 0x41600000085879f0 */ /* 0x000fe60008000858 */
[----:B------:R-:W-:Y:S02]  /*ee40*/  WARPGROUP.DEPBAR.LE gsb0, 0x0 ;  /* 0x00008000000079c5 */ /* 0x000fe40000010000 */
        /* <DEDUP_REMOVED lines=18> */
[----:B------:R0:W-:Y:S06]  /*ef70*/  BAR.ARV R6, 0x100 ;  /* 0x000400060000751d */ /* 0x0001ec0000002000 */
[----:B------:R-:W-:Y:S05]  /*ef80*/  @!P0 BRA `(.L_x_521) ;  /* 0x0000000000048947 */ /* 0x000fea0003800000 */
[----:B------:R-:W-:Y:S01]  /*ef90*/  BPT.TRAP 0x1 ;  /* 0x000000040000795c */ /* 0x000fe20000300000 */
.L_x_521:
[----:B------:R-:W-:Y:S01]  /*efa0*/  FMUL.FTZ R12, R24, UR41 ;  /* 0x00000029180c7c20 */ /* 0x000fe20008410000 */
[----:B------:R-:W-:Y:S01]  /*efb0*/  FMUL.FTZ R13, R25, UR41 ;  /* 0x00000029190d7c20 */ /* 0x000fe20008410000 */
[----:B------:R-:W-:Y:S01]  /*efc0*/  FMUL.FTZ R14, R28, UR41 ;  /* 0x000000291c0e7c20 */ /* 0x000fe20008410000 */
[----:B0-----:R-:W-:Y:S02]  /*efd0*/  IMAD R6, R142, 0x8, R2 ;  /* 0x000000088e067824 */ /* 0x001fe400078e0202 */
[----:B------:R-:W-:Y:S01]  /*efe0*/  FMUL.FTZ R15, R29, UR41 ;  /* 0x000000291d0f7c20 */ /* 0x000fe20008410000 */
[----:B------:R-:W-:Y:S01]  /*eff0*/  MOV R9, UR38 ;  /* 0x0000002600097c02 */ /* 0x000fe20008000f00 */
[----:B------:R-:W0:Y:S01]  /*f000*/  MUFU.TANH R12, R12 ;  /* 0x0000000c000c7308 */ /* 0x000e220000002400 */
[----:B------:R-:W-:Y:S02]  /*f010*/  VIADD R6, R6, 0x2d840 ;  /* 0x0002d84006067836 */ /* 0x000fe40000000000 */
[----:B------:R-:W-:Y:S01]  /*f020*/  FMUL.FTZ R26, R26, UR41 ;  /* 0x000000291a1a7c20 */ /* 0x000fe20008410000 */
[----:B------:R-:W-:Y:S01]  /*f030*/  FMUL.FTZ R24, R32, UR41 ;  /* 0x0000002920187c20 */ /* 0x000fe20008410000 */
[----:B------:R-:W-:Y:S01]  /*f040*/  FMUL.FTZ R30, R30, UR41 ;  /* 0x000000291e1e7c20 */ /* 0x000fe20008410000 */
[----:B------:R-:W-:Y:S01]  /*f050*/  FMUL.FTZ R28, R36, UR41 ;  /* 0x00000029241c7c20 */ /* 0x000fe20008410000 */
[----:B------:R-:W-:Y:S01]  /*f060*/  PRMT R6, R9, 0x654, R6 ;  /* 0x0000065409067816 */ /* 0x000fe20000000006 */
[----:B------:R-:W-:Y:S01]  /*f070*/  FMUL.FTZ R32, R40, UR41 ;  /* 0x0000002928207c20 */ /* 0x000fe20008410000 */
[----:B------:R-:W1:Y:S01]  /*f080*/  MUFU.TANH R13, R13 ;  /* 0x0000000d000d7308 */ /* 0x000e620000002400 */
[----:B------:R-:W-:Y:S01]  /*f090*/  FMUL.FTZ R34, R34, UR41 ;  /* 0x0000002922227c20 */ /* 0x000fe20008410000 */
[----:B------:R0:W-:Y:S01]  /*f0a0*/  SYNCS.ARRIVE.TRANS64.RED.A1T0 RZ, [R6+URZ], RZ ;  /* 0x000000ff06ff79a7 */ /* 0x0001e2000810043f */
[----:B------:R-:W-:Y:S01]  /*f0b0*/  FMUL.FTZ R36, R45, UR41 ;  /* 0x000000292d247c20 */ /* 0x000fe20008410000 */
[----:B------:R-:W-:Y:S01]  /*f0c0*/  FMUL.FTZ R40, R48, UR41 ;  /* 0x0000002930287c20 */ /* 0x000fe20008410000 */
[----:B------:R-:W-:Y:S01]  /*f0d0*/  FMUL.FTZ R45, R53, UR41 ;  /* 0x00000029352d7c20 */ /* 0x000fe20008410000 */
[----:B------:R-:W-:Y:S01]  /*f0e0*/  FMUL.FTZ R145, R56, UR41 ;  /* 0x0000002938917c20 */ /* 0x000fe20008410000 */
[----:B------:R-:W-:Y:S01]  /*f0f0*/  FMUL.FTZ R147, R57, UR41 ;  /* 0x0000002939937c20 */ /* 0x000fe20008410000 */
[----:B------:R-:W2:Y:S01]  /*f100*/  MUFU.TANH R14, R14 ;  /* 0x0000000e000e7308 */ /* 0x000ea20000002400 */
[----:B------:R-:W-:Y:S01]  /*f110*/  FMUL.FTZ R146, R60, UR41 ;  /* 0x000000293c927c20 */ /* 0x000fe20008410000 */
[----:B0-----:R-:W-:Y:S01]  /*f120*/  FMNMX.FTZ R6, R12, R7, !PT ;  /* 0x000000070c067209 */ /* 0x001fe20007810000 */
        /* <DEDUP_REMOVED lines=13> */
[----:B------:R1:W-:Y:S01]  /*f200*/  MUFU.TANH R11, R26 ;  /* 0x0000001a000b7308 */ /* 0x0003e20000002400 */
        /* <DEDUP_REMOVED lines=8> */
[----:B-1----:R-:W-:Y:S01]  /*f290*/  FMUL.FTZ R26, R33, UR41 ;  /* 0x00000029211a7c20 */ /* 0x002fe20008410000 */
[----:B0-----:R-:W-:Y:S01]  /*f2a0*/  FMNMX.FTZ R6, R15, R6, !PT ;  /* 0x000000060f067209 */ /* 0x001fe20007810000 */
        /* <DEDUP_REMOVED lines=18> */
[----:B------:R-:W-:-:S03]  /*f3d0*/  UMOV UR45, UR44 ;  /* 0x0000002c002d7c82 */ /* 0x000fc60008000000 */
[----:B------:R-:W2:Y:S01]  /*f3e0*/  MUFU.TANH R28, R28 ;  /* 0x0000001c001c7308 */ /* 0x000ea20000002400 */
[----:B-1----:R-:W-:Y:S01]  /*f3f0*/  FMUL.FTZ R30, R37, UR41 ;  /* 0x00000029251e7c20 */ /* 0x002fe20008410000 */
[----:B0-----:R-:W-:Y:S01]  /*f400*/  FMNMX.FTZ R6, R26, R6, !PT ;  /* 0x000000061a067209 */ /* 0x001fe20007810000 */
[----:B------:R-:W-:-:S05]  /*f410*/  FMUL.FTZ R37, R74, UR41 ;  /* 0x000000294a257c20 */ /* 0x000fca0008410000 */
[----:B------:R-:W0:Y:S08]  /*f420*/  MUFU.TANH R30, R30 ;  /* 0x0000001e001e7308 */ /* 0x000e300000002400 */
[----:B------:R-:W1:Y:S01]  /*f430*/  MUFU.TANH R32, R32 ;  /* 0x0000002000207308 */ /* 0x000e620000002400 */
[----:B--2---:R-:W-:-:S07]  /*f440*/  FMNMX.FTZ R6, R28, R6, !PT ;  /* 0x000000061c067209 */ /* 0x004fce0007810000 */
[----:B------:R2:W3:Y:S01]  /*f450*/  MUFU.TANH R154, R34 ;  /* 0x00000022009a7308 */ /* 0x0004e20000002400 */
[----:B0-----:R-:W-:-:S07]  /*f460*/  FMNMX.FTZ R6, R30, R6, !PT ;  /* 0x000000061e067209 */ /* 0x001fce0007810000 */
[----:B------:R-:W0:Y:S01]  /*f470*/  MUFU.TANH R33, R33 ;  /* 0x0000002100217308 */ /* 0x000e220000002400 */
[----:B--2---:R-:W-:Y:S01]  /*f480*/  FMUL.FTZ R34, R44, UR41 ;  /* 0x000000292c227c20 */ /* 0x004fe20008410000 */
[----:B-1----:R-:W-:Y:S01]  /*f490*/  FMNMX.FTZ R6, R32, R6, !PT ;  /* 0x0000000620067209 */ /* 0x002fe20007810000 */
[----:B------:R-:W-:Y:S01]  /*f4a0*/  FMUL.FTZ R44, R52, UR41 ;  /* 0x00000029342c7c20 */ /* 0x000fe20008410000 */
[----:B------:R-:W-:-:S04]  /*f4b0*/  FMUL.FTZ R52, R67, UR41 ;  /* 0x0000002943347c20 */ /* 0x000fc80008410000 */
[----:B------:R-:W1:Y:S01]  /*f4c0*/  MUFU.TANH R34, R34 ;  /* 0x0000002200227308 */ /* 0x000e620000002400 */
[----:B---3--:R-:W-:-:S07]  /*f4d0*/  IMAD.MOV.U32 R70, RZ, RZ, R154 ;  /* 0x000000ffff467224 */ /* 0x008fce00078e009a */
        /* <DEDUP_REMOVED lines=42> */
[----:B------:R2:W3:Y:S01]  /*f780*/  MUFU.TANH R20, R27 ;  /* 0x0000001b00147308 */ /* 0x0004e20000002400 */
[----:B0-----:R-:W-:-:S07]  /*f790*/  FMNMX.FTZ R6, R84, R6, !PT ;  /* 0x0000000654067209 */ /* 0x001fce0007810000 */
[----:B------:R0:W4:Y:S01]  /*f7a0*/  MUFU.TANH R152, R31 ;  /* 0x0000001f00987308 */ /* 0x0001220000002400 */
[----:B-1----:R-:W-:Y:S01]  /*f7b0*/  FMNMX.FTZ R6, R85, R6, !PT ;  /* 0x0000000655067209 */ /* 0x002fe20007810000 */
[----:B--2---:R-:W-:-:S04]  /*f7c0*/  FMUL.FTZ R27, R47, UR41 ;  /* 0x000000292f1b7c20 */ /* 0x004fc80008410000 */
[----:B------:R-:W1:Y:S02]  /*f7d0*/  SHFL.BFLY PT, R9, R6, 0x2, 0x1f ;  /* 0x0c401f0006097f89 */ /* 0x000e6400000e0000 */
[----:B------:R2:W5:Y:S01]  /*f7e0*/  MUFU.TANH R155, R35 ;  /* 0x00000023009b7308 */ /* 0x0005620000002400 */
[----:B---3--:R-:W-:Y:S02]  /*f7f0*/  IMAD.MOV.U32 R38, RZ, RZ, R20 ;  /* 0x000000ffff267224 */ /* 0x008fe400078e0014 */
[----:B------:R-:W-:Y:S01]  /*f800*/  FMUL.FTZ R20, R50, UR41 ;  /* 0x0000002932147c20 */ /* 0x000fe20008410000 */
[----:B0-----:R-:W-:-:S04]  /*f810*/  FMUL.FTZ R31, R55, UR41 ;  /* 0x00000029371f7c20 */ /* 0x001fc80008410000 */
[----:B------:R-:W0:Y:S01]  /*f820*/  MUFU.TANH R72, R72 ;  /* 0x0000004800487308 */ /* 0x000e220000002400 */
[----:B--2---:R-:W-:Y:S01]  /*f830*/  FMUL.FTZ R35, R39, UR41 ;  /* 0x0000002927237c20 */ /* 0x004fe20008410000 */
[----:B----4-:R-:W-:-:S06]  /*f840*/  IMAD.MOV.U32 R74, RZ, RZ, R152 ;  /* 0x000000ffff4a7224 */ /* 0x010fcc00078e0098 */
[----:B------:R-:W2:Y:S01]  /*f850*/  MUFU.TANH R35, R35 ;  /* 0x0000002300237308 */ /* 0x000ea20000002400 */
[----:B-----5:R-:W-:Y:S02]  /*f860*/  IMAD.MOV.U32 R66, RZ, RZ, R155 ;  /* 0x000000ffff427224 */ /* 0x020fe400078e009b */
[----:B------:R-:W-:Y:S01]  /*f870*/  FMUL.FTZ R155, R78, UR41 ;  /* 0x000000294e9b7c20 */ /* 0x000fe20008410000 */
[----:B------:R-:W-:Y:S01]  /*f880*/  IMAD.MOV.U32 R78, RZ, RZ, R11 ;  /* 0x000000ffff4e7224 */ /* 0x000fe200078e000b */
[----:B-1----:R-:W-:-:S03]  /*f890*/  FMNMX.FTZ R6, R6, R9, !PT ;  /* 0x0000000906067209 */ /* 0x002fc60007810000 */
[----:B------:R-:W1:Y:S02]  /*f8a0*/  MUFU.TANH R21, R21 ;  /* 0x0000001500157308 */ /* 0x000e640000002400 */
[----:B------:R-:W3:Y:S06]  /*f8b0*/  SHFL.BFLY PT, R9, R6, 0x1, 0x1f ;  /* 0x0c201f0006097f89 */ /* 0x000eec00000e0000 */
[----:B------:R-:W4:Y:S08]  /*f8c0*/  MUFU.TANH R25, R25 ;  /* 0x0000001900197308 */ /* 0x000f300000002400 */
[----:B------:R-:W5:Y:S08]  /*f8d0*/  MUFU.TANH R68, R68 ;  /* 0x0000004400447308 */ /* 0x000f700000002400 */
[----:B------:R-:W5:Y:S01]  /*f8e0*/  MUFU.TANH R27, R27 ;  /* 0x0000001b001b7308 */ /* 0x000f620000002400 */
[----:B---3--:R-:W-:-:S02]  /*f8f0*/  FMNMX.FTZ R6, R6, R9, !PT ;  /* 0x0000000906067209 */ /* 0x008fc40007810000 */
[----:B------:R-:W-:Y:S01]  /*f900*/  FMNMX.FTZ R9, R11, R8, !PT ;  /* 0x000000080b097209 */ /* 0x000fe20007810000 */
[----:B------:R-:W-:-:S04]  /*f910*/  FMUL.FTZ R11, R87, UR41 ;  /* 0x00000029570b7c20 */ /* 0x000fc80008410000 */
[----:B------:R-:W3:Y:S01]  /*f920*/  MUFU.TANH R20, R20 ;  /* 0x0000001400147308 */ /* 0x000ee20000002400 */
[----:B------:R-:W-:Y:S01]  /*f930*/  FMNMX.FTZ R9, R38, R9, !PT ;  /* 0x0000000926097209 */ /* 0x000fe20007810000 */
[C---:B------:R-:W-:Y:S01]  /*f940*/  FMUL.FTZ R39, R6.reuse, UR45 ;  /* 0x0000002d06277c20 */ /* 0x040fe20008410000 */
[----:B------:R-:W-:Y:S02]  /*f950*/  FADD.FTZ R7, -R6, R7 ;  /* 0x0000000706077221 */ /* 0x000fe40000010100 */
[----:B------:R-:W-:Y:S01]  /*f960*/  FMNMX.FTZ R9, R10, R9, !PT ;  /* 0x000000090a097209 */ /* 0x000fe20007810000 */
[--C-:B------:R-:W-:Y:S01]  /*f970*/  FFMA.FTZ R43, R80, UR45, -R39.reuse ;  /* 0x0000002d502b7c23 */ /* 0x100fe20008010827 */
[--C-:B------:R-:W-:Y:S01]  /*f980*/  FFMA.FTZ R24, R24, UR45, -R39.reuse ;  /* 0x0000002d18187c23 */ /* 0x100fe20008010827 */
[----:B------:R-:W3:Y:S01]  /*f990*/  MUFU.TANH R29, R29 ;  /* 0x0000001d001d7308 */ /* 0x000ee20000002400 */
[----:B------:R-:W-:Y:S01]  /*f9a0*/  FMNMX.FTZ R9, R152, R9, !PT ;  /* 0x0000000998097209 */ /* 0x000fe20007810000 */
[----:B------:R-:W-:Y:S01]  /*f9b0*/  FMUL.FTZ R152, R82, UR41 ;  /* 0x0000002952987c20 */ /* 0x000fe20008410000 */
[----:B------:R-:W-:Y:S01]  /*f9c0*/  FMUL.FTZ R82, R83, UR41 ;  /* 0x0000002953527c20 */ /* 0x000fe20008410000 */
[----:B------:R-:W-:Y:S01]  /*f9d0*/  MOV R83, R10 ;  /* 0x0000000a00537202 */ /* 0x000fe20000000f00 */
[----:B------:R-:W-:Y:S01]  /*f9e0*/  FMUL.FTZ R10, R86, UR41 ;  /* 0x00000029560a7c20 */ /* 0x000fe20008410000 */
[----:B------:R-:W-:Y:S01]  /*f9f0*/  FMNMX.FTZ R9, R154, R9, !PT ;  /* 0x000000099a097209 */ /* 0x000fe20007810000 */
[----:B------:R-:W-:Y:S01]  /*fa00*/  FMUL.FTZ R154, R79, UR41 ;  /* 0x000000294f9a7c20 */ /* 0x000fe20008410000 */
[----:B------:R-:W3:Y:S01]  /*fa10*/  MUFU.TANH R64, R64 ;  /* 0x0000004000407308 */ /* 0x000ee20000002400 */
[----:B------:R-:W-:Y:S01]  /*fa20*/  IMAD.MOV.U32 R86, RZ, RZ, R38 ;  /* 0x000000ffff567224 */ /* 0x000fe200078e0026 */
[----:B------:R-:W-:Y:S01]  /*fa30*/  FMNMX.FTZ R9, R66, R9, !PT ;  /* 0x0000000942097209 */ /* 0x000fe20007810000 */
[--C-:B------:R-:W-:Y:S01]  /*fa40*/  FFMA.FTZ R79, R13, UR45, -R39.reuse ;  /* 0x0000002d0d4f7c23 */ /* 0x100fe20008010827 */
[--C-:B------:R-:W-:Y:S01]  /*fa50*/  FFMA.FTZ R13, R32, UR45, -R39.reuse ;  /* 0x0000002d200d7c23 */ /* 0x100fe20008010827 */
[--C-:B------:R-:W-:Y:S01]  /*fa60*/  FFMA.FTZ R12, R12, UR45, -R39.reuse ;  /* 0x0000002d0c0c7c23 */ /* 0x100fe20008010827 */
[----:B0-----:R-:W-:Y:S01]  /*fa70*/  FMNMX.FTZ R9, R72, R9, !PT ;  /* 0x0000000948097209 */ /* 0x001fe20007810000 */
[--C-:B------:R-:W-:Y:S01]  /*fa80*/  FFMA.FTZ R15, R15, UR45, -R39.reuse ;  /* 0x0000002d0f0f7c23 */ /* 0x100fe20008010827 */
[----:B------:R-:W0:Y:S01]  /*fa90*/  MUFU.TANH R31, R31 ;  /* 0x0000001f001f7308 */ /* 0x000e220000002400 */
[--C-:B------:R-:W-:Y:S01]  /*faa0*/  FFMA.FTZ R14, R14, UR45, -R39.reuse ;  /* 0x0000002d0e0e7c23 */ /* 0x100fe20008010827 */
[----:B--2---:R-:W-:Y:S01]  /*fab0*/  FMNMX.FTZ R9, R35, R9, !PT ;  /* 0x0000000923097209 */ /* 0x004fe20007810000 */
[--C-:B------:R-:W-:Y:S01]  /*fac0*/  FFMA.FTZ R67, R41, UR45, -R39.reuse ;  /* 0x0000002d29437c23 */ /* 0x100fe20008010827 */
[--C-:B------:R-:W-:Y:S01]  /*fad0*/  FFMA.FTZ R41, R77, UR45, -R39.reuse ;  /* 0x0000002d4d297c23 */ /* 0x100fe20008010827 */
[--C-:B------:R-:W-:Y:S01]  /*fae0*/  FFMA.FTZ R36, R36, UR45, -R39.reuse ;  /* 0x0000002d24247c23 */ /* 0x100fe20008010827 */
[----:B-1----:R-:W-:Y:S01]  /*faf0*/  FMNMX.FTZ R9, R21, R9, !PT ;  /* 0x0000000915097209 */ /* 0x002fe20007810000 */
[--C-:B------:R-:W-:Y:S01]  /*fb00*/  FFMA.FTZ R71, R33, UR45, -R39.reuse ;  /* 0x0000002d21477c23 */ /* 0x100fe20008010827 */
[----:B------:R-:W1:Y:S01]  /*fb10*/  MUFU.TANH R61, R61 ;  /* 0x0000003d003d7308 */ /* 0x000e620000002400 */
[--C-:B------:R-:W-:Y:S01]  /*fb20*/  FFMA.FTZ R33, R73, UR45, -R39.reuse ;  /* 0x0000002d49217c23 */ /* 0x100fe20008010827 */
[----:B----4-:R-:W-:Y:S01]  /*fb30*/  FMNMX.FTZ R9, R25, R9, !PT ;  /* 0x0000000919097209 */ /* 0x010fe20007810000 */
[--C-:B------:R-:W-:Y:S01]  /*fb40*/  FFMA.FTZ R51, R69, UR45, -R39.reuse ;  /* 0x0000002d45337c23 */ /* 0x100fe20008010827 */
[--C-:B------:R-:W-:Y:S01]  /*fb50*/  FFMA.FTZ R75, R26, UR45, -R39.reuse ;  /* 0x0000002d1a4b7c23 */ /* 0x100fe20008010827 */
[--C-:B------:R-:W-:Y:S01]  /*fb60*/  FFMA.FTZ R28, R28, UR45, -R39.reuse ;  /* 0x0000002d1c1c7c23 */ /* 0x100fe20008010827 */
[----:B-----5:R-:W-:Y:S01]  /*fb70*/  FMNMX.FTZ R9, R68, R9, !PT ;  /* 0x0000000944097209 */ /* 0x020fe20007810000 */
[--C-:B------:R-:W-:Y:S01]  /*fb80*/  FFMA.FTZ R26, R34, UR45, -R39.reuse ;  /* 0x0000002d221a7c23 */ /* 0x100fe20008010827 */
[----:B------:R-:W2:Y:S01]  /*fb90*/  MUFU.TANH R60, R60 ;  /* 0x0000003c003c7308 */ /* 0x000ea20000002400 */
[--C-:B------:R-:W-:Y:S01]  /*fba0*/  FFMA.FTZ R30, R30, UR45, -R39.reuse ;  /* 0x0000002d1e1e7c23 */ /* 0x100fe20008010827 */
[----:B------:R-:W-:Y:S01]  /*fbb0*/  FMNMX.FTZ R9, R27, R9, !PT ;  /* 0x000000091b097209 */ /* 0x000fe20007810000 */
[--C-:B------:R-:W-:Y:S01]  /*fbc0*/  FFMA.FTZ R40, R40, UR45, -R39.reuse ;  /* 0x0000002d28287c23 */ /* 0x100fe20008010827 */
[--C-:B------:R-:W-:Y:S01]  /*fbd0*/  FFMA.FTZ R44, R44, UR45, -R39.reuse ;  /* 0x0000002d2c2c7c23 */ /* 0x100fe20008010827 */
[--C-:B------:R-:W-:Y:S01]  /*fbe0*/  FFMA.FTZ R45, R45, UR45, -R39.reuse ;  /* 0x0000002d2d2d7c23 */ /* 0x100fe20008010827 */
[----:B---3--:R-:W-:Y:S01]  /*fbf0*/  FMNMX.FTZ R9, R20, R9, !PT ;  /* 0x0000000914097209 */ /* 0x008fe20007810000 */
[--C-:B------:R-:W-:Y:S01]  /*fc00*/  FFMA.FTZ R62, R145, UR45, -R39.reuse ;  /* 0x0000002d913e7c23 */ /* 0x100fe20008010827 */
[----:B------:R-:W3:Y:S01]  /*fc10*/  MUFU.TANH R57, R57 ;  /* 0x0000003900397308 */ /* 0x000ee20000002400 */
[--C-:B------:R-:W-:Y:S01]  /*fc20*/  FFMA.FTZ R55, R65, UR45, -R39.reuse ;  /* 0x0000002d41377c23 */ /* 0x100fe20008010827 */
[----:B------:R-:W-:Y:S01]  /*fc30*/  FMNMX.FTZ R9, R29, R9, !PT ;  /* 0x000000091d097209 */ /* 0x000fe20007810000 */
[--C-:B------:R-:W-:Y:S01]  /*fc40*/  FFMA.FTZ R63, R147, UR45, -R39.reuse ;  /* 0x0000002d933f7c23 */ /* 0x100fe20008010827 */
[--C-:B------:R-:W-:Y:S01]  /*fc50*/  FFMA.FTZ R58, R146, UR45, -R39.reuse ;  /* 0x0000002d923a7c23 */ /* 0x100fe20008010827 */
[--C-:B------:R-:W-:Y:S01]  /*fc60*/  FFMA.FTZ R59, R148, UR45, -R39.reuse ;  /* 0x0000002d943b7c23 */ /* 0x100fe20008010827 */
[----:B------:R-:W-:Y:S01]  /*fc70*/  FMNMX.FTZ R9, R64, R9, !PT ;  /* 0x0000000940097209 */ /* 0x000fe20007810000 */
[--C-:B------:R-:W-:Y:S01]  /*fc80*/  FFMA.FTZ R54, R149, UR45, -R39.reuse ;  /* 0x0000002d95367c23 */ /* 0x100fe20008010827 */
[----:B------:R-:W4:Y:S01]  /*fc90*/  MUFU.TANH R56, R56 ;  /* 0x0000003800387308 */ /* 0x000f220000002400 */
[--C-:B------:R-:W-:Y:S01]  /*fca0*/  FFMA.FTZ R50, R150, UR45, -R39.reuse ;  /* 0x0000002d96327c23 */ /* 0x100fe20008010827 */
[----:B0-----:R-:W-:Y:S01]  /*fcb0*/  FMNMX.FTZ R9, R31, R9, !PT ;  /* 0x000000091f097209 */ /* 0x001fe20007810000 */
[--C-:B------:R-:W-:Y:S01]  /*fcc0*/  FFMA.FTZ R47, R151, UR45, -R39.reuse ;  /* 0x0000002d972f7c23 */ /* 0x100fe20008010827 */
[--C-:B------:R-:W-:Y:S01]  /*fcd0*/  FFMA.FTZ R42, R81, UR45, -R39.reuse ;  /* 0x0000002d512a7c23 */ /* 0x100fe20008010827 */
[--C-:B------:R-:W-:Y:S01]  /*fce0*/  FFMA.FTZ R84, R84, UR45, -R39.reuse ;  /* 0x0000002d54547c23 */ /* 0x100fe20008010827 */
[----:B-1----:R-:W-:Y:S01]  /*fcf0*/  FMNMX.FTZ R9, R61, R9, !PT ;  /* 0x000000093d097209 */ /* 0x002fe20007810000 */
[----:B------:R-:W-:Y:S01]  /*fd00*/  FFMA.FTZ R85, R85, UR45, -R39 ;  /* 0x0000002d55557c23 */ /* 0x000fe20008010827 */
[----:B------:R-:W0:Y:S02]  /*fd10*/  MUFU.TANH R53, R53 ;  /* 0x0000003500357308 */ /* 0x000e240000002400 */
[----:B--2---:R-:W-:-:S04]  /*fd20*/  FMNMX.FTZ R9, R60, R9, !PT ;  /* 0x000000093c097209 */ /* 0x004fc80007810000 */
[----:B---3--:R-:W-:Y:S02]  /*fd30*/  FMNMX.FTZ R9, R57, R9, !PT ;  /* 0x0000000939097209 */ /* 0x008fe40007810000 */
[----:B------:R-:W1:Y:S02]  /*fd40*/  MUFU.TANH R52, R52 ;  /* 0x0000003400347308 */ /* 0x000e640000002400 */
[----:B----4-:R-:W-:-:S06]  /*fd50*/  FMNMX.FTZ R9, R56, R9, !PT ;  /* 0x0000000938097209 */ /* 0x010fcc0007810000 */
        /* <DEDUP_REMOVED lines=20> */
[----:B------:R-:W-:Y:S01]  /*fea0*/  MUFU.EX2 R32, R24 ;  /* 0x0000001800207308 */ /* 0x000fe20000000800 */
[----:B-1----:R-:W-:-:S07]  /*feb0*/  FMNMX.FTZ R9, R10, R9, !PT ;  /* 0x000000090a097209 */ /* 0x002fce0007810000 */
[----:B------:R0:W-:Y:S01]  /*fec0*/  MUFU.EX2 R24, R13 ;  /* 0x0000000d00187308 */ /* 0x0001e20000000800 */
[----:B--2---:R-:W-:-:S05]  /*fed0*/  FMNMX.FTZ R9, R11, R9, !PT ;  /* 0x000000090b097209 */ /* 0x004fca0007810000 */
[----:B------:R-:W1:Y:S02]  /*fee0*/  SHFL.BFLY PT, R38, R9, 0x2, 0x1f ;  /* 0x0c401f0009267f89 */ /* 0x000e6400000e0000 */
[----:B------:R-:W-:Y:S08]  /*fef0*/  MUFU.EX2 R12, R12 ;  /* 0x0000000c000c7308 */ /* 0x000ff00000000800 */
[----:B------:R-:W-:Y:S08]  /*ff00*/  MUFU.EX2 R79, R79 ;  /* 0x0000004f004f7308 */ /* 0x000ff00000000800 */
[----:B------:R2:W-:Y:S01]  /*ff10*/  MUFU.EX2 R77, R15 ;  /* 0x0000000f004d7308 */ /* 0x0005e20000000800 */
[----:B-1----:R-:W-:-:S07]  /*ff20*/  FMNMX.FTZ R9, R9, R38, !PT ;  /* 0x0000002609097209 */ /* 0x002fce0007810000 */
[----:B------:R-:W-:Y:S01]  /*ff30*/  MUFU.EX2 R14, R14 ;  /* 0x0000000e000e7308 */ /* 0x000fe20000000800 */
[----:B------:R-:W1:Y:S07]  /*ff40*/  SHFL.BFLY PT, R38, R9, 0x1, 0x1f ;  /* 0x0c201f0009267f89 */ /* 0x000e6e00000e0000 */
[----:B------:R-:W-:Y:S08]  /*ff50*/  MUFU.EX2 R69, R36 ;  /* 0x0000002400457308 */ /* 0x000ff00000000800 */
[----:B------:R3:W-:Y:S08]  /*ff60*/  MUFU.EX2 R36, R33 ;  /* 0x0000002100247308 */ /* 0x0007f00000000800 */
[----:B------:R-:W-:Y:S01]  /*ff70*/  MUFU.EX2 R75, R75 ;  /* 0x0000004b004b7308 */ /* 0x000fe20000000800 */
[----:B-1----:R-:W-:-:S05]  /*ff80*/  FMNMX.FTZ R9, R9, R38, !PT ;  /* 0x0000002609097209 */ /* 0x002fca0007810000 */
[C---:B------:R-:W-:Y:S01]  /*ff90*/  FADD.FTZ R38, -R9.reuse, R8 ;  /* 0x0000000809267221 */ /* 0x040fe20000010100 */
[----:B------:R-:W-:Y:S01]  /*ffa0*/  FMUL.FTZ R80, R9, UR45 ;  /* 0x0000002d09507c20 */ /* 0x000fe20008410000 */
[----:B------:R-:W-:Y:S01]  /*ffb0*/  FMUL.FTZ R8, R7, UR45 ;  /* 0x0000002d07087c20 */ /* 0x000fe20008410000 */
[----:B------:R-:W-:Y:S01]  /*ffc0*/  MUFU.EX2 R34, R28 ;  /* 0x0000001c00227308 */ /* 0x000fe20000000800 */
[----:B------:R-:W-:Y:S01]  /*ffd0*/  FMUL.FTZ R7, R38, UR45 ;  /* 0x0000002d26077c20 */ /* 0x000fe20008410000 */
[--C-:B------:R-:W-:Y:S01]  /*ffe0*/  FFMA.FTZ R78, R78, UR45, -R80.reuse ;  /* 0x0000002d4e4e7c23 */ /* 0x100fe20008010850 */
[--C-:B0-----:R-:W-:Y:S01]  /*fff0*/  FFMA.FTZ R13, R86, UR45, -R80.reuse ;  /* 0x0000002d560d7c23 */ /* 0x101fe20008010850 */
[----:B------:R-:W-:Y:S01]  /*10000*/  FFMA.FTZ R38, R76, UR45, -R39 ;  /* 0x0000002d4c267c23 */ /* 0x000fe20008010827 */
[--C-:B------:R-:W-:Y:S01]  /*10010*/  FFMA.FTZ R76, R83, UR45, -R80.reuse ;  /* 0x0000002d534c7c23 */ /* 0x100fe20008010850 */
[--C-:B--2---:R-:W-:Y:S01]  /*10020*/  FFMA.FTZ R15, R74, UR45, -R80.reuse ;  /* 0x0000002d4a0f7c23 */ /* 0x104fe20008010850 */
[--C-:B------:R-:W-:Y:S01]  /*10030*/  FFMA.FTZ R74, R70, UR45, -R80.reuse ;  /* 0x0000002d464a7c23 */ /* 0x100fe20008010850 */
[----:B------:R-:W0:Y:S01]  /*10040*/  MUFU.EX2 R8, R8 ;  /* 0x0000000800087308 */ /* 0x000e220000000800 */
[--C-:B---3--:R-:W-:Y:S01]  /*10050*/  FFMA.FTZ R33, R66, UR45, -R80.reuse ;  /* 0x0000002d42217c23 */ /* 0x108fe20008010850 */
        /* <DEDUP_REMOVED lines=19> */
[----:B------:R-:W-:Y:S01]  /*10190*/  FADD.FTZ R3, R79, R3 ;  /* 0x000000034f037221 */ /* 0x000fe20000010000 */
[--C-:B------:R-:W-:Y:S01]  /*101a0*/  FFMA.FTZ R48, R48, UR45, -R80.reuse ;  /* 0x0000002d30307c23 */ /* 0x100fe20008010850 */
[--C-:B------:R-:W-:Y:S01]  /*101b0*/  FFMA.FTZ R49, R49, UR45, -R80.reuse ;  /* 0x0000002d31317c23 */ /* 0x100fe20008010850 */
[----:B------:R-:W0:Y:S01]  /*101c0*/  MUFU.EX2 R13, R13 ;  /* 0x0000000d000d7308 */ /* 0x000e220000000800 */
[----:B------:R-:W-:Y:S01]  /*101d0*/  FADD.FTZ R3, R14, R3 ;  /* 0x000000030e037221 */ /* 0x000fe20000010000 */
[--C-:B------:R-:W-:Y:S01]  /*101e0*/  FFMA.FTZ R37, R37, UR45, -R80.reuse ;  /* 0x0000002d25257c23 */ /* 0x100fe20008010850 */
[--C-:B------:R-:W-:Y:S01]  /*101f0*/  FFMA.FTZ R46, R46, UR45, -R80.reuse ;  /* 0x0000002d2e2e7c23 */ /* 0x100fe20008010850 */
[--C-:B------:R-:W-:Y:S01]  /*10200*/  FFMA.FTZ R39, R155, UR45, -R80.reuse ;  /* 0x0000002d9b277c23 */ /* 0x100fe20008010850 */
[----:B------:R-:W-:Y:S01]  /*10210*/  FADD.FTZ R3, R77, R3 ;  /* 0x000000034d037221 */ /* 0x000fe20000010000 */
[--C-:B------:R-:W-:Y:S01]  /*10220*/  FFMA.FTZ R10, R10, UR45, -R80.reuse ;  /* 0x0000002d0a0a7c23 */ /* 0x100fe20008010850 */
[----:B------:R-:W-:Y:S01]  /*10230*/  FFMA.FTZ R11, R11, UR45, -R80 ;  /* 0x0000002d0b0b7c23 */ /* 0x000fe20008010850 */
[----:B------:R-:W2:Y:S01]  /*10240*/  MUFU.EX2 R76, R76 ;  /* 0x0000004c004c7308 */ /* 0x000ea20000000800 */
[----:B-1----:R-:W-:Y:S01]  /*10250*/  FFMA.FTZ R4, R7, R4, R78 ;  /* 0x0000000407047223 */ /* 0x002fe2000001004e */
[----:B------:R-:W-:-:S04]  /*10260*/  FADD.FTZ R3, R32, R3 ;  /* 0x0000000320037221 */ /* 0x000fc80000010000 */
[----:B------:R-:W-:Y:S02]  /*10270*/  FADD.FTZ R3, R75, R3 ;  /* 0x000000034b037221 */ /* 0x000fe40000010000 */
[----:B------:R-:W1:Y:S01]  /*10280*/  MUFU.EX2 R15, R15 ;  /* 0x0000000f000f7308 */ /* 0x000e620000000800 */
[----:B0-----:R-:W-:Y:S01]  /*10290*/  FADD.FTZ R4, R13, R4 ;  /* 0x000000040d047221 */ /* 0x001fe20000010000 */
[----:B------:R-:W-:-:S06]  /*102a0*/  FADD.FTZ R3, R34, R3 ;  /* 0x0000000322037221 */ /* 0x000fcc0000010000 */
        /* <DEDUP_REMOVED lines=11> */
[----:B0-----:R-:W-:-:S04]  /*10360*/  FADD.FTZ R3, R73, R3 ;  /* 0x0000000349037221 */ /* 0x001fc80000010000 */
[----:B------:R-:W-:-:S03]  /*10370*/  FADD.FTZ R3, R24, R3 ;  /* 0x0000000318037221 */ /* 0x000fc60000010000 */
        /* <DEDUP_REMOVED lines=9> */
[----:B-1----:R-:W-:-:S04]  /*10410*/  FADD.FTZ R3, R26, R3 ;  /* 0x000000031a037221 */ /* 0x002fc80000010000 */
[----:B------:R-:W-:-:S03]  /*10420*/  FADD.FTZ R3, R69, R3 ;  /* 0x0000000345037221 */ /* 0x000fc60000010000 */
[----:B------:R1:W3:Y:S01]  /*10430*/  MUFU.EX2 R28, R40 ;  /* 0x00000028001c7308 */ /* 0x0002e20000000800 */
[----:B0-----:R-:W-:-:S07]  /*10440*/  FADD.FTZ R4, R68, R4 ;  /* 0x0000000444047221 */ /* 0x001fce0000010000 */
[----:B------:R-:W0:Y:S01]  /*10450*/  MUFU.EX2 R66, R66 ;  /* 0x0000004200427308 */ /* 0x000e220000000800 */
[----:B--2---:R-:W-:Y:S01]  /*10460*/  FADD.FTZ R4, R27, R4 ;  /* 0x000000041b047221 */ /* 0x004fe20000010000 */
[----:B-1----:R-:W-:-:S06]  /*10470*/  FFMA.FTZ R40, R152, UR45, -R80 ;  /* 0x0000002d98287c23 */ /* 0x002fcc0008010850 */
[----:B------:R-:W1:Y:S01]  /*10480*/  MUFU.EX2 R67, R67 ;  /* 0x0000004300437308 */ /* 0x000e620000000800 */
[----:B---3--:R-:W-:-:S07]  /*10490*/  FADD.FTZ R3, R28, R3 ;  /* 0x000000031c037221 */ /* 0x008fce0000010000 */
[----:B------:R-:W2:Y:S01]  /*104a0*/  MUFU.EX2 R29, R29 ;  /* 0x0000001d001d7308 */ /* 0x000ea20000000800 */
[----:B0-----:R-:W-:-:S07]  /*104b0*/  FADD.FTZ R4, R66, R4 ;  /* 0x0000000442047221 */ /* 0x001fce0000010000 */
[----:B------:R0:W3:Y:S01]  /*104c0*/  MUFU.EX2 R30, R44 ;  /* 0x0000002c001e7308 */ /* 0x0000e20000000800 */
[----:B-1----:R-:W-:-:S07]  /*104d0*/  FADD.FTZ R3, R67, R3 ;  /* 0x0000000343037221 */ /* 0x002fce0000010000 */
[----:B------:R-:W1:Y:S01]  /*104e0*/  MUFU.EX2 R64, R64 ;  /* 0x0000004000407308 */ /* 0x000e620000000800 */
[----:B--2---:R-:W-:Y:S01]  /*104f0*/  FADD.FTZ R4, R29, R4 ;  /* 0x000000041d047221 */ /* 0x004fe20000010000 */
[----:B0-----:R-:W-:-:S06]  /*10500*/  FFMA.FTZ R44, R154, UR45, -R80 ;  /* 0x0000002d9a2c7c23 */ /* 0x001fcc0008010850 */
[----:B------:R-:W0:Y:S01]  /*10510*/  MUFU.EX2 R65, R45 ;  /* 0x0000002d00417308 */ /* 0x000e220000000800 */
[----:B---3--:R-:W-:-:S07]  /*10520*/  FADD.FTZ R3, R30, R3 ;  /* 0x000000031e037221 */ /* 0x008fce0000010000 */
        /* <DEDUP_REMOVED lines=45> */
[----:B------:R1:W3:Y:S01]  /*10800*/  MUFU.EX2 R45, R41 ;  /* 0x00000029002d7308 */ /* 0x0002e20000000800 */
[----:B0-----:R-:W-:-:S07]  /*10810*/  FADD.FTZ R3, R38, R3 ;  /* 0x0000000326037221 */ /* 0x001fce0000010000 */
[----:B------:R-:W0:Y:S01]  /*10820*/  MUFU.EX2 R44, R44 ;  /* 0x0000002c002c7308 */ /* 0x000e220000000800 */
[----:B-1----:R-:W-:Y:S01]  /*10830*/  FFMA.FTZ R41, R82, UR45, -R80 ;  /* 0x0000002d52297c23 */ /* 0x002fe20008010850 */
[----:B--2---:R-:W-:-:S06]  /*10840*/  FADD.FTZ R4, R39, R4 ;  /* 0x0000000427047221 */ /* 0x004fcc0000010000 */
[----:B------:R-:W1:Y:S01]  /*10850*/  MUFU.EX2 R43, R43 ;  /* 0x0000002b002b7308 */ /* 0x000e620000000800 */
[----:B---3--:R-:W-:-:S07]  /*10860*/  FADD.FTZ R3, R45, R3 ;  /* 0x000000032d037221 */ /* 0x008fce0000010000 */
        /* <DEDUP_REMOVED lines=13> */
[----:B0-----:R-:W-:Y:S01]  /*10940*/  FADD.FTZ R4, R10, R4 ;  /* 0x000000040a047221 */ /* 0x001fe20000010000 */
[----:B-1----:R-:W-:-:S03]  /*10950*/  FADD.FTZ R3, R21, R3 ;  /* 0x0000000315037221 */ /* 0x002fc60000010000 */
[----:B--2---:R-:W-:Y:S01]  /*10960*/  FADD.FTZ R4, R11, R4 ;  /* 0x000000040b047221 */ /* 0x004fe20000010000 */
[----:B------:R-:W-:Y:S06]  /*10970*/  @!P0 BRA `(.L_x_522) ;  /* 0x0000000000048947 */ /* 0x000fec0003800000 */
[----:B------:R-:W-:Y:S01]  /*10980*/  BPT.TRAP 0x1 ;  /* 0x000000040000795c */ /* 0x000fe20000300000 */
.L_x_522:
[----:B------:R-:W2:Y:S04]  /*10990*/  LDL R84, [R1+0x5c] ;  /* 0x00005c0001547983 */ /* 0x000ea80000100800 */
[----:B------:R-:W3:Y:S04]  /*109a0*/  LDL R85, [R1+0x8c] ;  /* 0x00008c0001557983 */ /* 0x000ee80000100800 */
[----:B------:R-:W4:Y:S01]  /*109b0*/  LDL R82, [R1+0x74] ;  /* 0x0000740001527983 */ /* 0x000f220000100800 */
[----:B------:R-:W-:-:S03]  /*109c0*/  IMAD R5, R5, 0x8, R2 ;  /* 0x0000000805057824 */ /* 0x000fc600078e0202 */
[----:B------:R-:W4:Y:S04]  /*109d0*/  LDL R81, [R1+0x70] ;  /* 0x0000700001517983 */ /* 0x000f280000100800 */
[----:B------:R-:W4:Y:S01]  /*109e0*/  LDL R83, [R1+0x90] ;  /* 0x0000900001537983 */ /* 0x000f220000100800 */
[----:B------:R-:W-:Y:S01]  /*109f0*/  VIADD R5, R5, 0x2d860 ;  /* 0x0002d86005057836 */ /* 0x000fe20000000000 */
[----:B------:R-:W-:-:S04]  /*10a00*/  MOV R80, UR38 ;  /* 0x0000002600507c02 */ /* 0x000fc80008000f00 */
[----:B------:R-:W-:-:S04]  /*10a10*/  PRMT R5, R80, 0x654, R5 ;  /* 0x0000065450057816 */ /* 0x000fc80000000005 */
[----:B------:R0:W-:Y:S02]  /*10a20*/  SYNCS.ARRIVE.TRANS64.RED.A1T0 RZ, [R5+URZ], RZ ;  /* 0x000000ff05ff79a7 */ /* 0x0001e4000810043f */
[----:B0-----:R-:W4:Y:S01]  /*10a30*/  LDL R5, [R1+0x78] ;  /* 0x0000780001057983 */ /* 0x001f220000100800 */
[----:B------:R-:W-:Y:S02]  /*10a40*/  F2FP.F16.F32.PACK_AB R12, R79, R12 ;  /* 0x0000000c4f0c723e */ /* 0x000fe400000000ff */
[----:B------:R-:W-:Y:S02]  /*10a50*/  F2FP.F16.F32.PACK_AB R13, R13, R78 ;  /* 0x0000004e0d0d723e */ /* 0x000fe400000000ff */
[----:B------:R-:W-:Y:S02]  /*10a60*/  F2FP.F16.F32.PACK_AB R14, R77, R14 ;  /* 0x0000000e4d0e723e */ /* 0x000fe400000000ff */
[----:B------:R-:W-:Y:S02]  /*10a70*/  F2FP.F16.F32.PACK_AB R15, R15, R76 ;  /* 0x0000004c0f0f723e */ /* 0x000fe400000000ff */
[----:B------:R-:W-:-:S02]  /*10a80*/  F2FP.F16.F32.PACK_AB R32, R75, R32 ;  /* 0x000000204b20723e */ /* 0x000fc400000000ff */
[----:B------:R-:W-:Y:S02]  /*10a90*/  F2FP.F16.F32.PACK_AB R33, R33, R74 ;  /* 0x0000004a2121723e */ /* 0x000fe400000000ff */
[----:B------:R-:W-:Y:S02]  /*10aa0*/  F2FP.F16.F32.PACK_AB R34, R73, R34 ;  /* 0x000000224922723e */ /* 0x000fe400000000ff */
[----:B------:R-:W-:Y:S02]  /*10ab0*/  F2FP.F16.F32.PACK_AB R35, R35, R72 ;  /* 0x000000482323723e */ /* 0x000fe400000000ff */
[----:B------:R-:W-:Y:S02]  /*10ac0*/  F2FP.F16.F32.PACK_AB R24, R71, R24 ;  /* 0x000000184718723e */ /* 0x000fe400000000ff */
[----:B------:R-:W-:Y:S02]  /*10ad0*/  F2FP.F16.F32.PACK_AB R25, R25, R70 ;  /* 0x000000461919723e */ /* 0x000fe400000000ff */
[----:B------:R-:W-:-:S02]  /*10ae0*/  F2FP.F16.F32.PACK_AB R26, R69, R26 ;  /* 0x0000001a451a723e */ /* 0x000fc400000000ff */
[----:B------:R-:W-:Y:S01]  /*10af0*/  F2FP.F16.F32.PACK_AB R27, R27, R68 ;  /* 0x000000441b1b723e */ /* 0x000fe200000000ff */
[----:B--2---:R-:W-:Y:S04]  /*10b00*/  STSM.16.M88.4 [R84+0x21800], R12 ;  /* 0x0218000c54007844 */ /* 0x004fe80000000200 */
[----:B---3--:R-:W-:Y:S04]  /*10b10*/  STSM.16.M88.4 [R85], R32 ;  /* 0x0000002055007844 */ /* 0x008fe80000000200 */
[----:B----4-:R0:W-:Y:S02]  /*10b20*/  STSM.16.M88.4 [R82], R24 ;  /* 0x0000001852007844 */ /* 0x0101e40000000200 */
[----:B0-----:R-:W-:-:S02]  /*10b30*/  F2FP.F16.F32.PACK_AB R27, R11, R10 ;  /* 0x0000000a0b1b723e */ /* 0x001fc400000000ff */
[----:B------:R0:W5:Y:S01]  /*10b40*/  LDL R10, [R1] ;  /* 0x00000000010a7983 */ /* 0x0001620000100800 */
[----:B------:R-:W-:Y:S02]  /*10b50*/  F2FP.F16.F32.PACK_AB R28, R67, R28 ;  /* 0x0000001c431c723e */ /* 0x000fe400000000ff */
        /* <DEDUP_REMOVED lines=14> */
[----:B------:R-:W-:Y:S01]  /*10c40*/  F2FP.F16.F32.PACK_AB R39, R44, R39 ;  /* 0x000000272c27723e */ /* 0x000fe200000000ff */
[----:B------:R0:W-:Y:S01]  /*10c50*/  STSM.16.M88.4 [R81], R28 ;  /* 0x0000001c51007844 */ /* 0x0001e20000000200 */
[----:B------:R-:W-:Y:S02]  /*10c60*/  F2FP.F16.F32.PACK_AB R24, R42, R43 ;  /* 0x0000002b2a18723e */ /* 0x000fe400000000ff */
[----:B------:R-:W-:-:S02]  /*10c70*/  F2FP.F16.F32.PACK_AB R25, R41, R40 ;  /* 0x000000282919723e */ /* 0x000fc400000000ff */
[----:B------:R-:W-:Y:S01]  /*10c80*/  F2FP.F16.F32.PACK_AB R26, R21, R20 ;  /* 0x00000014151a723e */ /* 0x000fe200000000ff */
[----:B------:R0:W-:Y:S04]  /*10c90*/  STSM.16.M88.4 [R84+0x27800], R12 ;  /* 0x0278000c54007844 */ /* 0x0001e80000000200 */
[----:B------:R0:W-:Y:S04]  /*10ca0*/  STSM.16.M88.4 [R83], R32 ;  /* 0x0000002053007844 */ /* 0x0001e80000000200 */
[----:B------:R0:W-:Y:S04]  /*10cb0*/  STSM.16.M88.4 [R82+0x6000], R36 ;  /* 0x0060002452007844 */ /* 0x0001e80000000200 */
[----:B------:R0:W-:Y:S01]  /*10cc0*/  STSM.16.M88.4 [R81+0x6000], R24 ;  /* 0x0060001851007844 */ /* 0x0001e20000000200 */
[----:B------:R-:W-:Y:S01]  /*10cd0*/  @!PT LDS RZ, [RZ] ;  /* 0x00000000fffff984 */ /* 0x000fe20000000800 */
[----:B------:R-:W-:Y:S01]  /*10ce0*/  @!PT LDS RZ, [RZ] ;  /* 0x00000000fffff984 */ /* 0x000fe20000000800 */
[----:B------:R-:W-:Y:S01]  /*10cf0*/  @!PT LDS RZ, [RZ] ;  /* 0x00000000fffff984 */ /* 0x000fe20000000800 */
[----:B------:R-:W-:Y:S01]  /*10d00*/  @!PT LDS RZ, [RZ] ;  /* 0x00000000fffff984 */ /* 0x000fe20000000800 */
[----:B------:R1:W-:Y:S06]  /*10d10*/  MEMBAR.ALL.CTA ;  /* 0x0000000000007992 */ /* 0x0003ec0000008000 */
[----:B-1----:R-:W1:Y:S01]  /*10d20*/  FENCE.VIEW.ASYNC.S ;  /* 0x00000000000073c6 */ /* 0x002e620000000000 */
[----:B------:R-:W-:Y:S01]  /*10d30*/  ISETP.GT.AND P1, PT, R0, R5, PT ;  /* 0x000000050000720c */ /* 0x000fe20003f24270 */
        /* <DEDUP_REMOVED lines=52> */
[----:B-1----:R-:W-:Y:S01]  /*11080*/  NOP ;  /* 0x0000000000007918 */ /* 0x002fe20000000000 */
[----:B0-----:R-:W-:Y:S05]  /*11090*/  @P1 BRA `(.L_x_523) ;  /* 0xffffffd000ac1947 */ /* 0x001fea000383ffff */
.L_x_511:
[----:B------:R-:W-:Y:S05]  /*110a0*/  WARPSYNC.ALL ;  /* 0x0000000000007948 */ /* 0x000fea0003800000 */
[----:B------:R-:W-:Y:S06]  /*110b0*/  BAR.ARV 0x8, 0x200 ;  /* 0x0208000000007b1d */ /* 0x000fec0000002000 */
[----:B------:R-:W-:Y:S05]  /*110c0*/  @!P0 BRA `(.L_x_524) ;  /* 0x0000000000048947 */ /* 0x000fea0003800000 */
[----:B------:R-:W-:Y:S01]  /*110d0*/  BPT.TRAP 0x1 ;  /* 0x000000040000795c */ /* 0x000fe20000300000 */
.L_x_524:
[----:B------:R-:W2:Y:S01]  /*110e0*/  LDL R0, [R1] ;  /* 0x0000000001007983 */ /* 0x000ea20000100800 */
[----:B------:R-:W-:Y:S02]  /*110f0*/  LEA R5, R142, R2, 0x3 ;  /* 0x000000028e057211 */ /* 0x000fe400078e18ff */
[----:B--2---:R-:W-:-:S04]  /*11100*/  SHF.L.U32 R0, R0, 0x1f, RZ ;  /* 0x0000001f00007819 */ /* 0x004fc800000006ff */
[----:B------:R0:W1:Y:S01]  /*11110*/  SYNCS.PHASECHK.TRANS64.TRYWAIT P1, [R5+URZ+0x2d850], R0 ;  /* 0x02d85000050075a7 */ /* 0x000062000802017f */
[----:B------:R-:W-:Y:S05]  /*11120*/  @!P0 BRA `(.L_x_525) ;  /* 0x0000000000048947 */ /* 0x000fea0003800000 */
[----:B------:R-:W-:Y:S01]  /*11130*/  BPT.TRAP 0x1 ;  /* 0x000000040000795c */ /* 0x000fe20000300000 */
.L_x_525:
[----:B------:R-:W2:Y:S01]  /*11140*/  LDL.LU R7, [R1+0x84] ;  /* 0x0000840001077983 */ /* 0x000ea20000300800 */
[----:B------:R-:W-:Y:S02]  /*11150*/  VIADD R2, R2, 0x400 ;  /* 0x0000040002027836 */ /* 0x000fe40000000000 */
[----:B------:R-:W-:-:S03]  /*11160*/  IMAD.MOV.U32 R11, RZ, RZ, 0x40000040 ;  /* 0x40000040ff0b7424 */ /* 0x000fc600078e00ff */
[----:B------:R-:W-:-:S04]  /*11170*/  SHF.R.U32.HI R2, RZ, 0x4, R2 ;  /* 0x00000004ff027819 */ /* 0x000fc80000011602 */
[----:B------:R-:W-:-:S04]  /*11180*/  LOP3.LUT R2, R2, 0x3fff, RZ, 0xc0, !PT ;  /* 0x00003fff02027812 */ /* 0x000fc800078ec0ff */
[----:B------:R-:W-:Y:S02]  /*11190*/  LOP3.LUT R13, R2, 0x2000000, RZ, 0xfc, !PT ;  /* 0x02000000020d7812 */ /* 0x000fe400078efcff */
[----:B--2--5:R-:W-:Y:S01]  /*111a0*/  LOP3.LUT R10, R7, 0x10000, RZ, 0xfc, !PT ;  /* 0x00010000070a7812 */ /* 0x024fe200078efcff */
[----:B-1----:R-:W-:Y:S06]  /*111b0*/  @P1 BRA `(.L_x_526) ;  /* 0x0000000000081947 */ /* 0x002fec0003800000 */
[----:B------:R-:W1:Y:S02]  /*111c0*/  SYNCS.PHASECHK.TRANS64.TRYWAIT P1, [R5+URZ+0x2d850], R0 ;  /* 0x02d85000050075a7 */ /* 0x000e64000802017f */
[----:B-1----:R-:W-:Y:S05]  /*111d0*/  @!P1 BRA `(.L_x_527) ;  /* 0x000000b000dc9947 */ /* 0x002fea0003800000 */
.L_x_526:
[----:B------:R-:W-:Y:S01]  /*111e0*/  IMAD R12, R142, 0x600, R13 ;  /* 0x000006008e0c7824 */ /* 0x000fe200078e020d */
[----:B------:R-:W-:Y:S05]  /*111f0*/  WARPSYNC.ALL ;  /* 0x0000000000007948 */ /* 0x000fea0003800000 */
[----:B------:R-:W-:Y:S01]  /*11200*/  IMAD.MOV.U32 R13, RZ, RZ, -0x7fffffe0 ;  /* 0x80000020ff0d7424 */ /* 0x000fe200078e00ff */
[C---:B------:R-:W-:Y:S01]  /*11210*/  R2UR UR4, R10.reuse ;  /* 0x000000000a0472ca */ /* 0x040fe200000e0000 */
[----:B------:R-:W-:Y:S01]  /*11220*/  WARPGROUP.ARRIVE ;  /* 0x00000000000079c5 */ /* 0x000fe20000000000 */
[----:B------:R-:W-:Y:S01]  /*11230*/  R2UR UR5, R11 ;  /* 0x000000000b0572ca */ /* 0x000fe200000e0000 */
[----:B------:R-:W-:Y:S01]  /*11240*/  VIADD R14, R10, 0x2 ;  /* 0x000000020a0e7836 */ /* 0x000fe20000000000 */
[C---:B------:R-:W-:Y:S01]  /*11250*/  R2UR UR6, R12.reuse ;  /* 0x000000000c0672ca */ /* 0x040fe200000e0000 */
[----:B------:R-:W-:Y:S01]  /*11260*/  IMAD.MOV.U32 R15, RZ, RZ, 0x40000040 ;  /* 0x40000040ff0f7424 */ /* 0x000fe200078e00ff */
[----:B------:R-:W-:Y:S01]  /*11270*/  R2UR UR7, R13 ;  /* 0x000000000d0772ca */ /* 0x000fe200000e0000 */
[----:B------:R-:W-:Y:S01]  /*11280*/  IMAD.MOV.U32 R21, RZ, RZ, -0x7fffffe0 ;  /* 0x80000020ff157424 */ /* 0x000fe200078e00ff */
[----:B------:R-:W-:Y:S01]  /*11290*/  IADD3 R20, R12, 0x40, RZ ;  /* 0x000000400c147810 */ /* 0x000fe20007ffe0ff */
[----:B------:R-:W-:Y:S01]  /*112a0*/  IMAD.MOV.U32 R13, RZ, RZ, -0x7fffffe0 ;  /* 0x80000020ff0d7424 */ /* 0x000fe200078e00ff */
[----:B------:R-:W-:Y:S01]  /*112b0*/  MOV R11, 0x40000040 ;  /* 0x40000040000b7802 */ /* 0x000fe20000000f00 */
[----:B01----:R-:W0:Y:S01]  /*112c0*/  SHFL.BFLY PT, R0, R3, 0x2, 0x1f ;  /* 0x0c401f0003007f89 */ /* 0x003e2200000e0000 */
[----:B------:R-:W-:-:S02]  /*112d0*/  IMAD.MOV.U32 R49, RZ, RZ, RZ ;  /* 0x000000ffff317224 */ /* 0x000fc400078e00ff */
[----:B------:R-:W-:Y:S01]  /*112e0*/  IMAD.MOV.U32 R2, RZ, RZ, RZ ;  /* 0x000000ffff027224 */ /* 0x000fe200078e00ff */
[----:B------:R-:W1:Y:S04]  /*112f0*/  SHFL.BFLY PT, R7, R4, 0x2, 0x1f ;  /* 0x0c401f0004077f89 */ /* 0x000e6800000e0000 */
[----:B------:R-:W-:Y:S01]  /*11300*/  HGMMA.64x96x16.F32 R88, gdesc[UR4].tnspB, R88, gsb0 ;  /* 0x41600000045879f0 */ /* 0x000fe20008000858 */
[----:B------:R-:W-:Y:S01]  /*11310*/  R2UR UR4, R14 ;  /* 0x000000000e0472ca */ /* 0x000fe200000e0000 */
[----:B------:R-:W-:Y:S01]  /*11320*/  VIADD R14, R10, 0x4 ;  /* 0x000000040a0e7836 */ /* 0x000fe20000000000 */
[----:B------:R-:W-:Y:S02]  /*11330*/  R2UR UR5, R15 ;  /* 0x000000000f0572ca */ /* 0x000fe400000e0000 */
[----:B------:R-:W-:Y:S01]  /*11340*/  R2UR UR6, R20 ;  /* 0x00000000140672ca */ /* 0x000fe200000e0000 */
[----:B------:R-:W-:Y:S01]  /*11350*/  VIADD R20, R12, 0x80 ;  /* 0x000000800c147836 */ /* 0x000fe20000000000 */
[----:B------:R-:W-:Y:S01]  /*11360*/  R2UR UR7, R21 ;  /* 0x00000000150772ca */ /* 0x000fe200000e0000 */
[----:B------:R-:W-:Y:S01]  /*11370*/  IMAD.MOV.U32 R21, RZ, RZ, -0x7fffffe0 ;  /* 0x80000020ff157424 */ /* 0x000fe200078e00ff */
[----:B------:R-:W-:Y:S01]  /*11380*/  MOV R15, 0x40000040 ;  /* 0x40000040000f7802 */ /* 0x000fe20000000f00 */
[----:B0-----:R-:W-:Y:S01]  /*11390*/  FADD.FTZ R0, R0, R3 ;  /* 0x0000000300007221 */ /* 0x001fe20000010000 */
[----:B------:R-:W-:-:S02]  /*113a0*/  IMAD.MOV.U32 R3, RZ, RZ, -0x800000 ;  /* 0xff800000ff037424 */ /* 0x000fc400078e00ff */
[----:B-1----:R-:W-:Y:S02]  /*113b0*/  FADD.FTZ R8, R7, R4 ;  /* 0x0000000407087221 */ /* 0x002fe40000010000 */
[----:B------:R-:W0:Y:S01]  /*113c0*/  SHFL.BFLY PT, R7, R0, 0x1, 0x1f ;  /* 0x0c201f0000077f89 */ /* 0x000e2200000e0000 */
[----:B------:R-:W-:Y:S02]  /*113d0*/  WARPGROUP.DEPBAR.LE gsb0, 0x0 ;  /* 0x00008000000079c5 */ /* 0x000fe40000010000 */
[----:B------:R-:W-:-:S06]  /*113e0*/  WARPGROUP.ARRIVE ;  /* 0x00000000000079c5 */ /* 0x000fcc0000000000 */
[----:B------:R-:W-:Y:S01]  /*113f0*/  HGMMA.64x96x16.F32 R88, gdesc[UR4].tnspB, R88, gsb0 ;  /* 0x41600000045879f0 */ /* 0x000fe20008000858 */
[----:B------:R-:W-:Y:S01]  /*11400*/  R2UR UR4, R14 ;  /* 0x000000000e0472ca */ /* 0x000fe200000e0000 */
[----:B------:R-:W-:Y:S01]  /*11410*/  VIADD R14, R10, 0x6 ;  /* 0x000000060a0e7836 */ /* 0x000fe20000000000 */
[----:B------:R-:W-:Y:S01]  /*11420*/  R2UR UR5, R15 ;  /* 0x000000000f0572ca */ /* 0x000fe200000e0000 */
[----:B------:R-:W-:Y:S01]  /*11430*/  IMAD.MOV.U32 R15, RZ, RZ, 0x40000040 ;  /* 0x40000040ff0f7424 */ /* 0x000fe200078e00ff */
[----:B------:R-:W-:Y:S01]  /*11440*/  R2UR UR6, R20 ;  /* 0x00000000140672ca */ /* 0x000fe200000e0000 */
[----:B------:R-:W-:Y:S01]  /*11450*/  VIADD R20, R12, 0xc0 ;  /* 0x000000c00c147836 */ /* 0x000fe20000000000 */
[----:B------:R-:W-:Y:S02]  /*11460*/  R2UR UR7, R21 ;  /* 0x00000000150772ca */ /* 0x000fe400000e0000 */
[----:B------:R-:W-:Y:S01]  /*11470*/  MOV R21, 0x80000020 ;  /* 0x8000002000157802 */ /* 0x000fe20000000f00 */
[----:B------:R-:W-:-:S02]  /*11480*/  WARPGROUP.DEPBAR.LE gsb0, 0x0 ;  /* 0x00008000000079c5 */ /* 0x000fc40000010000 */
[----:B------:R-:W-:-:S08]  /*11490*/  WARPGROUP.ARRIVE ;  /* 0x00000000000079c5 */ /* 0x000fd00000000000 */
[----:B------:R-:W-:Y:S01]  /*114a0*/  HGMMA.64x96x16.F32 R88, gdesc[UR4].tnspB, R88, gsb0 ;  /* 0x41600000045879f0 */ /* 0x000fe20008000858 */
[----:B------:R-:W-:Y:S01]  /*114b0*/  R2UR UR4, R14 ;  /* 0x000000000e0472ca */ /* 0x000fe200000e0000 */
[----:B------:R-:W-:Y:S01]  /*114c0*/  VIADD R14, R10, 0x600 ;  /* 0x000006000a0e7836 */ /* 0x000fe20000000000 */
[----:B------:R-:W-:Y:S01]  /*114d0*/  R2UR UR5, R15 ;  /* 0x000000000f0572ca */ /* 0x000fe200000e0000 */
[----:B------:R-:W-:Y:S01]  /*114e0*/  IMAD.MOV.U32 R15, RZ, RZ, 0x40000040 ;  /* 0x40000040ff0f7424 */ /* 0x000fe200078e00ff */
[----:B------:R-:W-:Y:S01]  /*114f0*/  R2UR UR6, R20 ;  /* 0x00000000140672ca */ /* 0x000fe200000e0000 */
[----:B------:R-:W-:Y:S01]  /*11500*/  VIADD R20, R12, 0x100 ;  /* 0x000001000c147836 */ /* 0x000fe20000000000 */
[----:B------:R-:W-:Y:S01]  /*11510*/  R2UR UR7, R21 ;  /* 0x00000000150772ca */ /* 0x000fe200000e0000 */
[----:B------:R-:W-:Y:S01]  /*11520*/  IMAD.MOV.U32 R21, RZ, RZ, -0x7fffffe0 ;  /* 0x80000020ff157424 */ /* 0x000fe200078e00ff */
[----:B------:R-:W-:Y:S02]  /*11530*/  WARPGROUP.DEPBAR.LE gsb0, 0x0 ;  /* 0x00008000000079c5 */ /* 0x000fe40000010000 */
[----:B------:R-:W-:-:S09]  /*11540*/  WARPGROUP.ARRIVE ;  /* 0x00000000000079c5 */ /* 0x000fd20000000000 */
[----:B------:R-:W-:Y:S01]  /*11550*/  HGMMA.64x96x16.F32 R88, gdesc[UR4].tnspB, R88, gsb0 ;  /* 0x41600000045879f0 */ /* 0x000fe20008000858 */
[----:B------:R-:W-:Y:S02]  /*11560*/  R2UR UR4, R14 ;  /* 0x000000000e0472ca */ /* 0x000fe400000e0000 */
[----:B------:R-:W-:Y:S01]  /*11570*/  R2UR UR5, R15 ;  /* 0x000000000f0572ca */ /* 0x000fe200000e0000 */
[----:B------:R-:W-:Y:S01]  /*11580*/  IMAD.MOV.U32 R15, RZ, RZ, 0x40000040 ;  /* 0x40000040ff0f7424 */ /* 0x000fe200078e00ff */
[----:B------:R-:W-:Y:S01]  /*11590*/  R2UR UR6, R20 ;  /* 0x00000000140672ca */ /* 0x000fe200000e0000 */
[----:B------:R-:W-:Y:S01]  /*115a0*/  VIADD R20, R12, 0x140 ;  /* 0x000001400c147836 */ /* 0x000fe20000000000 */
[----:B------:R-:W-:Y:S01]  /*115b0*/  R2UR UR7, R21 ;  /* 0x00000000150772ca */ /* 0x000fe200000e0000 */
[----:B------:R-:W-:Y:S01]  /*115c0*/  IMAD.MOV.U32 R21, RZ, RZ, -0x7fffffe0 ;  /* 0x80000020ff157424 */ /* 0x000fe200078e00ff */
[----:B------:R-:W-:Y:S01]  /*115d0*/  IADD3 R14, R10, 0x602, RZ ;  /* 0x000006020a0e7810 */ /* 0x000fe20007ffe0ff */
        /* <DEDUP_REMOVED lines=11> */
[C---:B------:R-:W-:Y:S01]  /*11690*/  IADD3 R20, R12.reuse, 0x180, RZ ;  /* 0x000001800c147810 */ /* 0x040fe20007ffe0ff */
[----:B------:R-:W-:Y:S01]  /*116a0*/  VIADD R12, R12, 0x1c0 ;  /* 0x000001c00c0c7836 */ /* 0x000fe20000000000 */
[----:B------:R-:W-:-:S02]  /*116b0*/  WARPGROUP.DEPBAR.LE gsb0, 0x0 ;  /* 0x00008000000079c5 */ /* 0x000fc40000010000 */
[----:B------:R-:W-:-:S07]  /*116c0*/  WARPGROUP.ARRIVE ;  /* 0x00000000000079c5 */ /* 0x000fce0000000000 */
[----:B------:R-:W-:Y:S01]  /*116d0*/  HGMMA.64x96x16.F32 R88, gdesc[UR4].tnspB, R88, gsb0 ;  /* 0x41600000045879f0 */ /* 0x000fe20008000858 */
[----:B------:R-:W-:Y:S02]  /*116e0*/  R2UR UR4, R14 ;  /* 0x000000000e0472ca */ /* 0x000fe400000e0000 */
[----:B------:R-:W-:Y:S02]  /*116f0*/  R2UR UR5, R15 ;  /* 0x000000000f0572ca */ /* 0x000fe400000e0000 */
[----:B------:R-:W-:Y:S02]  /*11700*/  R2UR UR6, R20 ;  /* 0x00000000140672ca */ /* 0x000fe400000e0000 */
[----:B------:R-:W-:Y:S01]  /*11710*/  R2UR UR7, R21 ;  /* 0x00000000150772ca */ /* 0x000fe200000e0000 */
[----:B------:R-:W-:Y:S02]  /*11720*/  WARPGROUP.DEPBAR.LE gsb0, 0x0 ;  /* 0x00008000000079c5 */ /* 0x000fe40000010000 */
[----:B------:R-:W-:-:S10]  /*11730*/  WARPGROUP.ARRIVE ;  /* 0x00000000000079c5 */ /* 0x000fd40000000000 */
[----:B------:R-:W-:Y:S01]  /*11740*/  HGMMA.64x96x16.F32 R88, gdesc[UR4].tnspB, R88, gsb0 ;  /* 0x41600000045879f0 */ /* 0x000fe20008000858 */
[----:B------:R-:W-:Y:S02]  /*11750*/  R2UR UR4, R10 ;  /* 0x000000000a0472ca */ /* 0x000fe400000e0000 */
[----:B------:R-:W-:Y:S02]  /*11760*/  R2UR UR5, R11 ;  /* 0x000000000b0572ca */ /* 0x000fe400000e0000 */
[----:B------:R-:W-:Y:S01]  /*11770*/  R2UR UR6, R12 ;  /* 0x000000000c0672ca */ /* 0x000fe200000e0000 */
[----:B------:R-:W1:Y:S01]  /*11780*/  SHFL.BFLY PT, R11, R8, 0x1, 0x1f ;  /* 0x0c201f00080b7f89 */ /* 0x000e6200000e0000 */
[----:B------:R-:W-:Y:S01]  /*11790*/  R2UR UR7, R13 ;  /* 0x000000000d0772ca */ /* 0x000fe200000e0000 */
[----:B0-----:R-:W-:Y:S01]  /*117a0*/  FADD.FTZ R12, R0, R7 ;  /* 0x00000007000c7221 */ /* 0x001fe20000010000 */
[----:B------:R-:W-:Y:S01]  /*117b0*/  MOV R13, UR45 ;  /* 0x0000002d000d7c02 */ /* 0x000fe20008000f00 */
[----:B------:R-:W-:-:S02]  /*117c0*/  IMAD.U32 R7, RZ, RZ, UR45 ;  /* 0x0000002dff077e24 */ /* 0x000fc4000f8e00ff */
[----:B------:R-:W-:Y:S01]  /*117d0*/  IMAD.MOV.U32 R0, RZ, RZ, -0x800000 ;  /* 0xff800000ff007424 */ /* 0x000fe200078e00ff */
[----:B------:R-:W-:-:S13]  /*117e0*/  FSETP.NE.FTZ.AND P1, PT, R12, RZ, PT ;  /* 0x000000ff0c00720b */ /* 0x000fda0003f35000 */
[----:B------:R-:W0:Y:S01]  /*117f0*/  @P1 MUFU.LG2 R10, R12 ;  /* 0x0000000c000a1308 */ /* 0x000e220000000c00 */
[----:B------:R-:W-:Y:S01]  /*11800*/  @P1 FMUL.FTZ R7, R7, 0.69314718246459960938 ;  /* 0x3f31721807071820 */ /* 0x000fe20000410000 */
[----:B-1----:R-:W-:-:S06]  /*11810*/  FADD.FTZ R11, R8, R11 ;  /* 0x0000000b080b7221 */ /* 0x002fcc0000010000 */
[----:B------:R-:W-:Y:S01]  /*11820*/  @P1 MUFU.RCP R49, R12 ;  /* 0x0000000c00311308 */ /* 0x000fe20000001000 */
[----:B------:R-:W-:Y:S01]  /*11830*/  FSETP.NE.FTZ.AND P2, PT, R11, RZ, PT ;  /* 0x000000ff0b00720b */ /* 0x000fe20003f55000 */
[----:B0-----:R-:W-:-:S04]  /*11840*/  @P1 FMUL.FTZ R10, R10, 0.69314718246459960938 ;  /* 0x3f3172180a0a1820 */ /* 0x001fc80000410000 */
[----:B------:R-:W-:-:S08]  /*11850*/  @P1 FFMA.FTZ R3, R7, R6, R10 ;  /* 0x0000000607031223 */ /* 0x000fd0000001000a */
[----:B------:R-:W0:Y:S01]  /*11860*/  @P2 MUFU.LG2 R4, R11 ;  /* 0x0000000b00042308 */ /* 0x000e220000000c00 */
[----:B------:R-:W-:-:S07]  /*11870*/  @P2 FMUL.FTZ R13, R13, 0.69314718246459960938 ;  /* 0x3f3172180d0d2820 */ /* 0x000fce0000410000 */
[----:B------:R1:W2:Y:S01]  /*11880*/  @P2 MUFU.RCP R2, R11 ;  /* 0x0000000b00022308 */ /* 0x0002a20000001000 */
[----:B0-----:R-:W-:-:S04]  /*11890*/  @P2 FMUL.FTZ R4, R4, 0.69314718246459960938 ;  /* 0x3f31721804042820 */ /* 0x001fc80000410000 */
[----:B------:R-:W-:Y:S01]  /*118a0*/  @P2 FFMA.FTZ R0, R13, R9, R4 ;  /* 0x000000090d002223 */ /* 0x000fe20000010004 */
[----:B------:R-:W-:Y:S02]  /*118b0*/  WARPGROUP.DEPBAR.LE gsb0, 0x0 ;  /* 0x00008000000079c5 */ /* 0x000fe40000010000 */
[----:B------:R-:W-:-:S06]  /*118c0*/  WARPGROUP.ARRIVE ;  /* 0x00000000000079c5 */ /* 0x000fcc0000000000 */
[----:B------:R-:W-:Y:S03]  /*118d0*/  HGMMA.64x96x16.F32 R88, gdesc[UR4].tnspB, R88, gsb0 ;  /* 0x41600000045879f0 */ /* 0x000fe60008000858 */
[----:B------:R-:W-:Y:S02]  /*118e0*/  WARPGROUP.DEPBAR.LE gsb0, 0x0 ;  /* 0x00008000000079c5 */ /* 0x000fe40000010000 */
[----:B-12---:R-:W-:Y:S05]  /*118f0*/  @!P0 BRA `(.L_x_528) ;  /* 0x0000000000048947 */ /* 0x006fea0003800000 */
[----:B------:R-:W-:Y:S01]  /*11900*/  BPT.TRAP 0x1 ;  /* 0x000000040000795c */ /* 0x000fe20000300000 */
.L_x_528:
[----:B------:R-:W2:Y:S01]  /*11910*/  LDL.LU R6, [R1] ;  /* 0x0000000001067983 */ /* 0x000ea20000300800 */
[----:B------:R-:W-:Y:S01]  /*11920*/  IADD3 R142, R142, 0x1, RZ ;  /* 0x000000018e8e7810 */ /* 0x000fe20007ffe0ff */
[----:B------:R-:W-:Y:S02]  /*11930*/  VIADD R5, R5, 0x2d860 ;  /* 0x0002d86005057836 */ /* 0x000fe40000000000 */
[-C--:B------:R-:W-:Y:S01]  /*11940*/  FMUL.FTZ R20, R88, R49.reuse ;  /* 0x0000003158147220 */ /* 0x080fe20000410000 */
[----:B------:R-:W-:Y:S01]  /*11950*/  IMAD.U32 R4, RZ, RZ, UR38 ;  /* 0x00000026ff047e24 */ /* 0x000fe2000f8e00ff */
[----:B------:R-:W-:Y:S01]  /*11960*/  ISETP.NE.AND P1, PT, R142, 0x2, PT ;  /* 0x000000028e00780c */ /* 0x000fe20003f25270 */
[-C--:B------:R-:W-:Y:S01]  /*11970*/  FMUL.FTZ R21, R89, R49.reuse ;  /* 0x0000003159157220 */ /* 0x080fe20000410000 */
[-C--:B------:R-:W-:Y:S01]  /*11980*/  FMUL.FTZ R28, R92, R49.reuse ;  /* 0x000000315c1c7220 */ /* 0x080fe20000410000 */
[-C--:B------:R-:W-:Y:S01]  /*11990*/  FMUL.FTZ R29, R93, R49.reuse ;  /* 0x000000315d1d7220 */ /* 0x080fe20000410000 */
[----:B------:R-:W-:Y:S01]  /*119a0*/  PRMT R5, R4, 0x654, R5 ;  /* 0x0000065404057816 */ /* 0x000fe20000000005 */
[-C--:B------:R-:W-:Y:S01]  /*119b0*/  FMUL.FTZ R30, R96, R49.reuse ;  /* 0x00000031601e7220 */ /* 0x080fe20000410000 */
[----:B------:R-:W-:Y:S01]  /*119c0*/  SEL R4, RZ, 0x1, P1 ;  /* 0x00000001ff047807 */ /* 0x000fe20000800000 */
[-C--:B------:R-:W-:Y:S01]  /*119d0*/  FMUL.FTZ R31, R97, R49.reuse ;  /* 0x00000031611f7220 */ /* 0x080fe20000410000 */
[----:B------:R0:W-:Y:S01]  /*119e0*/  SYNCS.ARRIVE.TRANS64.RED.A1T0 RZ, [R5+URZ], RZ ;  /* 0x000000ff05ff79a7 */ /* 0x0001e2000810043f */
        /* <DEDUP_REMOVED lines=43> */
[----:B------:R-:W-:Y:S01]  /*11ca0*/  SEL R142, R142, RZ, P1 ;  /* 0x000000ff8e8e7207 */ /* 0x000fe20000800000 */
[----:B------:R-:W-:Y:S01]  /*11cb0*/  UIADD3 UR37, UR37, 0x1, URZ ;  /* 0x0000000125257890 */ /* 0x000fe2000fffe03f */
[----:B--2---:R-:W-:-:S05]  /*11cc0*/  LOP3.LUT R6, R6, R4, RZ, 0x3c, !PT ;  /* 0x0000000406067212 */ /* 0x004fca00078e3cff */
[----:B------:R0:W-:Y:S06]  /*11cd0*/  STL [R1], R6 ;  /* 0x0000000601007387 */ /* 0x0001ec0000100800 */
.L_x_469:
[----:B------:R-:W-:Y:S05]  /*11ce0*/  WARPSYNC.ALL ;  /* 0x0000000000007948 */ /* 0x000fea0003800000 */
[----:B------:R-:W1:Y:S08]  /*11cf0*/  S2UR UR38, SR_CgaCtaId ;  /* 0x00000000002679c3 */ /* 0x000e700000008800 */
[----:B------:R-:W-:Y:S06]  /*11d00*/  BAR.SYNC.DEFER_BLOCKING 0x5, 0x200 ;  /* 0x0148000000007b1d */ /* 0x000fec0000010000 */
[----:B------:R-:W-:Y:S01]  /*11d10*/  UMOV UR4, 0x400 ;  /* 0x0000040000047882 */ /* 0x000fe20000000000 */
[----:B------:R-:W-:Y:S01]  /*11d20*/  BSSY B0, `(.L_x_529) ;  /* 0x00002b9000007945 */ /* 0x000fe20003800000 */
[----:B-1----:R-:W-:-:S06]  /*11d30*/  ULEA UR4, UR38, UR4, 0x18 ;  /* 0x0000000426047291 */ /* 0x002fcc000f8ec03f */
[----:B------:R-:W-:-:S05]  /*11d40*/  IMAD.U32 R2, RZ, RZ, UR4 ;  /* 0x00000004ff027e24 */ /* 0x000fca000f8e00ff */
[----:B------:R1:W2:Y:S01]  /*11d50*/  LDS.128 R96, [R2+0x2d8d0] ;  /* 0x02d8d00002607984 */ /* 0x0002a20000000c00 */
[----:B------:R-:W-:Y:S06]  /*11d60*/  BAR.ARV 0x4, 0x200 ;  /* 0x0108000000007b1d */ /* 0x000fec0000002000 */
[----:B------:R-:W-:Y:S05]  /*11d70*/  @P0 BRA `(.L_x_530) ;  /* 0x0000001c00f00947 */ /* 0x000fea0003800000 */
[----:B------:R-:W3:Y:S01]  /*11d80*/  LDL R4, [R1+0x114] ;  /* 0x0001140001047983 */ /* 0x000ee20000100800 */
[----:B------:R-:W-:-:S03]  /*11d90*/  ULDC UR4, c[0x0][0xad4] ;  /* 0x0002b50000047ab9 */ /* 0x000fc60000000800 */
[----:B------:R-:W4:Y:S04]  /*11da0*/  LDL.LU R74, [R1+0x94] ;  /* 0x00009400014a7983 */ /* 0x000f280000300800 */
[----:B------:R-:W2:Y:S04]  /*11db0*/  LDL.LU R81, [R1+0x9c] ;  /* 0x00009c0001517983 */ /* 0x000ea80000300800 */
[----:B------:R-:W2:Y:S01]  /*11dc0*/  LDL.LU R80, [R1+0xa0] ;  /* 0x0000a00001507983 */ /* 0x000ea20000300800 */
[----:B0-----:R-:W0:Y:S01]  /*11dd0*/  S2R R5, SR_SWINHI ;  /* 0x0000000000057919 */ /* 0x001e220000002f00 */
[----:B------:R-:W-:-:S02]  /*11de0*/  MOV R72, R2 ;  /* 0x0000000200487202 */ /* 0x000fc40000000f00 */
[----:B0-----:R-:W-:-:S03]  /*11df0*/  MOV R73, R5 ;  /* 0x0000000500497202 */ /* 0x001fc60000000f00 */
[----:B---3--:R-:W-:-:S03]  /*11e00*/  IMAD.WIDE R4, R4, 0x2, R72 ;  /* 0x0000000204047825 */ /* 0x008fc600078e0248 */
[----:B------:R-:W-:-:S04]  /*11e10*/  IADD3 R27, P4, R4, 0x20, RZ ;  /* 0x00000020041b7810 */ /* 0x000fc80007f9e0ff */
[----:B------:R-:W-:Y:S02]  /*11e20*/  LOP3.LUT R6, R27, 0x180, RZ, 0xc0, !PT ;  /* 0x000001801b067812 */ /* 0x000fe400078ec0ff */
[----:B------:R-:W-:Y:S02]  /*11e30*/  IADD3 R75, P3, R4, 0x3000, RZ ;  /* 0x00003000044b7810 */ /* 0x000fe40007f7e0ff */
[----:B------:R-:W-:Y:S02]  /*11e40*/  SHF.R.U64 R6, R6, 0x3, RZ ;  /* 0x0000000306067819 */ /* 0x000fe400000012ff */
[----:B------:R-:W-:Y:S02]  /*11e50*/  IADD3 R79, P0, R4, 0x6020, RZ ;  /* 0x00006020044f7810 */ /* 0x000fe40007f1e0ff */
[----:B------:R-:W-:Y:S02]  /*11e60*/  LOP3.LUT R12, R6, R27, RZ, 0x3c, !PT ;  /* 0x0000001b060c7212 */ /* 0x000fe400078e3cff */
[----:B------:R-:W-:Y:S01]  /*11e70*/  LOP3.LUT R6, R75, 0x180, RZ, 0xc0, !PT ;  /* 0x000001804b067812 */ /* 0x000fe200078ec0ff */
[----:B------:R-:W-:Y:S01]  /*11e80*/  IMAD.X R11, RZ, RZ, R5, P0 ;  /* 0x000000ffff0b7224 */ /* 0x000fe200000e0605 */
[----:B----4-:R-:W-:-:S02]  /*11e90*/  ISETP.NE.AND P0, PT, R74, RZ, PT ;  /* 0x000000ff4a00720c */ /* 0x010fc40003f05270 */
[----:B------:R-:W-:-:S04]  /*11ea0*/  SHF.R.U64 R6, R6, 0x3, RZ ;  /* 0x0000000306067819 */ /* 0x000fc800000012ff */
[----:B------:R-:W-:Y:S02]  /*11eb0*/  LOP3.LUT R14, R6, R75, RZ, 0x3c, !PT ;  /* 0x0000004b060e7212 */ /* 0x000fe400078e3cff */
[----:B------:R-:W-:Y:S01]  /*11ec0*/  SEL R75, R74, UR4, P0 ;  /* 0x000000044a4b7c07 */ /* 0x000fe20008000000 */
[----:B------:R-:W-:Y:S05]  /*11ed0*/  WARPSYNC.ALL ;  /* 0x0000000000007948 */ /* 0x000fea0003800000 */
[C---:B------:R-:W-:Y:S02]  /*11ee0*/  LOP3.LUT R7, R4.reuse, 0x180, RZ, 0xc0, !PT ;  /* 0x0000018004077812 */ /* 0x040fe400078ec0ff */
[----:B------:R-:W-:-:S02]  /*11ef0*/  IADD3 R8, P2, R4, 0x3020, RZ ;  /* 0x0000302004087810 */ /* 0x000fc40007f5e0ff */
[----:B------:R-:W-:Y:S01]  /*11f00*/  IADD3 R77, P1, R4, 0x6000, RZ ;  /* 0x00006000044d7810 */ /* 0x000fe20007f3e0ff */
[--C-:B------:R-:W-:Y:S01]  /*11f10*/  IMAD.X R13, RZ, RZ, R5.reuse, P4 ;  /* 0x000000ffff0d7224 */ /* 0x100fe200020e0605 */
[----:B------:R-:W-:Y:S01]  /*11f20*/  SHF.R.U64 R7, R7, 0x3, RZ ;  /* 0x0000000307077819 */ /* 0x000fe200000012ff */
[----:B------:R-:W-:Y:S01]  /*11f30*/  IMAD.X R15, RZ, RZ, R5, P3 ;  /* 0x000000ffff0f7224 */ /* 0x000fe200018e0605 */
[----:B------:R-:W-:Y:S01]  /*11f40*/  LOP3.LUT R10, R77, 0x180, RZ, 0xc0, !PT ;  /* 0x000001804d0a7812 */ /* 0x000fe200078ec0ff */
[----:B------:R-:W-:Y:S01]  /*11f50*/  ULDC.64 UR4, c[0x0][0xc00] ;  /* 0x0003000000047ab9 */ /* 0x000fe20000000a00 */
[----:B------:R-:W-:Y:S01]  /*11f60*/  LOP3.LUT R4, R7, R4, RZ, 0x3c, !PT ;  /* 0x0000000407047212 */ /* 0x000fe200078e3cff */
[----:B------:R-:W-:Y:S01]  /*11f70*/  ULDC.64 UR6, c[0x0][0xc08] ;  /* 0x0003020000067ab9 */ /* 0x000fe20000000a00 */
[----:B------:R-:W-:Y:S02]  /*11f80*/  LOP3.LUT R7, R8, 0x180, RZ, 0xc0, !PT ;  /* 0x0000018008077812 */ /* 0x000fe400078ec0ff */
[----:B------:R-:W-:-:S02]  /*11f90*/  LOP3.LUT R26, R79, 0x180, RZ, 0xc0, !PT ;  /* 0x000001804f1a7812 */ /* 0x000fc400078ec0ff */
[----:B------:R-:W-:Y:S02]  /*11fa0*/  SHF.R.U64 R7, R7, 0x3, RZ ;  /* 0x0000000307077819 */ /* 0x000fe400000012ff */
[----:B------:R-:W-:Y:S02]  /*11fb0*/  SHF.R.U64 R10, R10, 0x3, RZ ;  /* 0x000000030a0a7819 */ /* 0x000fe400000012ff */
[----:B------:R-:W-:Y:S01]  /*11fc0*/  SHF.R.U64 R26, R26, 0x3, RZ ;  /* 0x000000031a1a7819 */ /* 0x000fe200000012ff */
[----:B------:R-:W-:Y:S01]  /*11fd0*/  IMAD.X R25, RZ, RZ, R5, P2 ;  /* 0x000000ffff197224 */ /* 0x000fe200010e0605 */
[-C--:B------:R-:W-:Y:S02]  /*11fe0*/  IADD3.X R9, RZ, R5.reuse, RZ, P1, !PT ;  /* 0x00000005ff097210 */ /* 0x080fe40000ffe4ff */
[----:B------:R-:W-:Y:S02]  /*11ff0*/  LOP3.LUT R24, R7, R8, RZ, 0x3c, !PT ;  /* 0x0000000807187212 */ /* 0x000fe400078e3cff */
[----:B------:R-:W-:-:S02]  /*12000*/  MOV R27, R4 ;  /* 0x00000004001b7202 */ /* 0x000fc40000000f00 */
[----:B------:R-:W-:Y:S02]  /*12010*/  LOP3.LUT R8, R10, R77, RZ, 0x3c, !PT ;  /* 0x0000004d0a087212 */ /* 0x000fe400078e3cff */
[----:B------:R-:W-:Y:S02]  /*12020*/  F2FP.F16.F32.PACK_AB R4, R21, R20 ;  /* 0x000000141504723e */ /* 0x000fe400000000ff */
[----:B------:R-:W-:Y:S02]  /*12030*/  F2FP.F16.F32.PACK_AB R5, R51, R50 ;  /* 0x000000323305723e */ /* 0x000fe400000000ff */
[----:B------:R-:W-:Y:S02]  /*12040*/  F2FP.F16.F32.PACK_AB R6, R29, R28 ;  /* 0x0000001c1d06723e */ /* 0x000fe400000000ff */
[----:B------:R-:W-:Y:S01]  /*12050*/  F2FP.F16.F32.PACK_AB R7, R53, R52 ;  /* 0x000000343507723e */ /* 0x000fe200000000ff */
[----:B------:R-:W-:Y:S01]  /*12060*/  BAR.SYNC.DEFER_BLOCKING 0x1, 0x180 ;  /* 0x0046000000007b1d */ /* 0x000fe20000010000 */
[----:B------:R-:W-:-:S02]  /*12070*/  LOP3.LUT R10, R26, R79, RZ, 0x3c, !PT ;  /* 0x0000004f1a0a7212 */ /* 0x000fc400078e3cff */
[----:B------:R-:W-:Y:S02]  /*12080*/  MOV R79, R12 ;  /* 0x0000000c004f7202 */ /* 0x000fe40000000f00 */
[----:B------:R-:W-:Y:S02]  /*12090*/  MOV R74, R14 ;  /* 0x0000000e004a7202 */ /* 0x000fe40000000f00 */
[----:B------:R-:W-:Y:S02]  /*120a0*/  F2FP.F16.F32.PACK_AB R12, R31, R30 ;  /* 0x0000001e1f0c723e */ /* 0x000fe400000000ff */
[----:B------:R-:W-:Y:S02]  /*120b0*/  F2FP.F16.F32.PACK_AB R13, R55, R54 ;  /* 0x00000036370d723e */ /* 0x000fe400000000ff */
[----:B------:R-:W-:Y:S02]  /*120c0*/  F2FP.F16.F32.PACK_AB R14, R33, R32 ;  /* 0x00000020210e723e */ /* 0x000fe400000000ff */
[----:B------:R-:W-:-:S02]  /*120d0*/  F2FP.F16.F32.PACK_AB R15, R57, R56 ;  /* 0x00000038390f723e */ /* 0x000fc400000000ff */
[----:B------:R-:W-:Y:S02]  /*120e0*/  MOV R78, R24 ;  /* 0x00000018004e7202 */ /* 0x000fe40000000f00 */
[----:B------:R-:W-:Y:S02]  /*120f0*/  F2FP.F16.F32.PACK_AB R24, R35, R34 ;  /* 0x000000222318723e */ /* 0x000fe400000000ff */
[----:B------:R-:W-:Y:S02]  /*12100*/  F2FP.F16.F32.PACK_AB R25, R59, R58 ;  /* 0x0000003a3b19723e */ /* 0x000fe400000000ff */
[----:B------:R-:W-:Y:S01]  /*12110*/  F2FP.F16.F32.PACK_AB R26, R37, R36 ;  /* 0x00000024251a723e */ /* 0x000fe200000000ff */
[----:B------:R0:W-:Y:S01]  /*12120*/  STSM.16.M88.4 [R27], R4 ;  /* 0x000000041b007844 */ /* 0x0001e20000000200 */
[----:B------:R-:W-:Y:S02]  /*12130*/  MOV R77, R8 ;  /* 0x00000008004d7202 */ /* 0x000fe40000000f00 */
[----:B------:R-:W-:Y:S01]  /*12140*/  MOV R76, R10 ;  /* 0x0000000a004c7202 */ /* 0x000fe20000000f00 */
[----:B------:R3:W-:Y:S01]  /*12150*/  STSM.16.M88.4 [R79], R12 ;  /* 0x0000000c4f007844 */ /* 0x0007e20000000200 */
[----:B------:R-:W-:-:S02]  /*12160*/  F2FP.F16.F32.PACK_AB R8, R43, R42 ;  /* 0x0000002a2b08723e */ /* 0x000fc400000000ff */
[----:B------:R-:W-:Y:S02]  /*12170*/  F2FP.F16.F32.PACK_AB R9, R67, R66 ;  /* 0x000000424309723e */ /* 0x000fe400000000ff */
[----:B------:R-:W-:Y:S02]  /*12180*/  F2FP.F16.F32.PACK_AB R10, R45, R44 ;  /* 0x0000002c2d0a723e */ /* 0x000fe400000000ff */
[----:B------:R-:W-:Y:S02]  /*12190*/  F2FP.F16.F32.PACK_AB R11, R69, R68 ;  /* 0x00000044450b723e */ /* 0x000fe400000000ff */
[----:B0-----:R-:W-:Y:S02]  /*121a0*/  F2FP.F16.F32.PACK_AB R27, R61, R60 ;  /* 0x0000003c3d1b723e */ /* 0x001fe400000000ff */
[----:B------:R-:W-:Y:S02]  /*121b0*/  F2FP.F16.F32.PACK_AB R4, R39, R38 ;  /* 0x000000262704723e */ /* 0x000fe400000000ff */
[----:B------:R-:W-:-:S02]  /*121c0*/  F2FP.F16.F32.PACK_AB R5, R63, R62 ;  /* 0x0000003e3f05723e */ /* 0x000fc400000000ff */
[----:B------:R-:W-:Y:S02]  /*121d0*/  F2FP.F16.F32.PACK_AB R6, R41, R40 ;  /* 0x000000282906723e */ /* 0x000fe400000000ff */
[----:B------:R-:W-:Y:S02]  /*121e0*/  F2FP.F16.F32.PACK_AB R7, R65, R64 ;  /* 0x000000404107723e */ /* 0x000fe400000000ff */
[----:B---3--:R-:W-:Y:S02]  /*121f0*/  F2FP.F16.F32.PACK_AB R12, R47, R46 ;  /* 0x0000002e2f0c723e */ /* 0x008fe400000000ff */
[----:B------:R-:W-:Y:S02]  /*12200*/  F2FP.F16.F32.PACK_AB R13, R71, R70 ;  /* 0x00000046470d723e */ /* 0x000fe400000000ff */
[----:B------:R-:W-:Y:S02]  /*12210*/  F2FP.F16.F32.PACK_AB R14, R49, R48 ;  /* 0x00000030310e723e */ /* 0x000fe400000000ff */
[----:B------:R-:W-:Y:S01]  /*12220*/  F2FP.F16.F32.PACK_AB R15, R135, R134 ;  /* 0x00000086870f723e */ /* 0x000fe200000000ff */
[----:B------:R2:W-:Y:S04]  /*12230*/  STSM.16.M88.4 [R74], R24 ;  /* 0x000000184a007844 */ /* 0x0005e80000000200 */
[----:B------:R-:W-:Y:S04]  /*12240*/  STSM.16.M88.4 [R78], R4 ;  /* 0x000000044e007844 */ /* 0x000fe80000000200 */
[----:B------:R0:W-:Y:S04]  /*12250*/  STSM.16.M88.4 [R77], R8 ;  /* 0x000000084d007844 */ /* 0x0001e80000000200 */
[----:B------:R3:W-:Y:S01]  /*12260*/  STSM.16.M88.4 [R76], R12 ;  /* 0x0000000c4c007844 */ /* 0x0007e20000000200 */
[----:B------:R-:W-:Y:S01]  /*12270*/  BAR.SYNC.DEFER_BLOCKING 0x1, 0x180 ;  /* 0x0046000000007b1d */ /* 0x000fe20000010000 */
[----:B------:R-:W-:-:S04]  /*12280*/  ISETP.NE.U32.AND P0, PT, RZ, UR4, PT ;  /* 0x00000004ff007c0c */ /* 0x000fc8000bf05070 */
[----:B------:R-:W-:Y:S02]  /*12290*/  ISETP.NE.AND.EX P0, PT, RZ, UR5, PT, P0 ;  /* 0x00000005ff007c0c */ /* 0x000fe4000bf05300 */
[----:B--2---:R-:W-:Y:S01]  /*122a0*/  IADD3 R24, P1, R81, UR4, RZ ;  /* 0x0000000451187c10 */ /* 0x004fe2000ff3e0ff */
[----:B------:R-:W-:-:S03]  /*122b0*/  IMAD.MOV.U32 R74, RZ, RZ, RZ ;  /* 0x000000ffff4a7224 */ /* 0x000fc600078e00ff */
[----:B------:R-:W-:-:S07]  /*122c0*/  IADD3.X R25, R80, UR5, RZ, P1, !PT ;  /* 0x0000000550197c10 */ /* 0x000fce0008ffe4ff */
[----:B------:R-:W5:Y:S01]  /*122d0*/  @P0 LDG.E R74, desc[UR42][R24.64] ;  /* 0x0000002a184a0981 */ /* 0x000f62000c1e1900 */
[----:B------:R-:W-:-:S04]  /*122e0*/  ISETP.NE.U32.AND P3, PT, RZ, UR6, PT ;  /* 0x00000006ff007c0c */ /* 0x000fc8000bf65070 */
[----:B------:R-:W-:Y:S01]  /*122f0*/  ISETP.NE.AND.EX P3, PT, RZ, UR7, PT, P3 ;  /* 0x00000007ff007c0c */ /* 0x000fe2000bf65330 */
[----:B0-----:R-:W-:Y:S01]  /*12300*/  IMAD.MOV.U32 R10, RZ, RZ, 0x9b8 ;  /* 0x000009b8ff0a7424 */ /* 0x001fe200078e00ff */
[----:B------:R-:W-:Y:S02]  /*12310*/  ISETP.GT.AND P2, PT, R75, 0x1, PT ;  /* 0x000000014b00780c */ /* 0x000fe40003f44270 */
[----:B------:R-:W0:Y:S02]  /*12320*/  LDC R75, c[0x0][0xbe8] ;  /* 0x0002fa00ff4b7b82 */ /* 0x000e240000000800 */
[----:B------:R-:W-:-:S07]  /*12330*/  SEL R10, R10, 0x978, P2 ;  /* 0x000009780a0a7807 */ /* 0x000fce0001000000 */
[----:B------:R-:W-:Y:S01]  /*12340*/  @P3 IADD3 R4, P1, R81, UR6, RZ ;  /* 0x0000000651043c10 */ /* 0x000fe2000ff3e0ff */
[----:B------:R-:W-:Y:S02]  /*12350*/  ULDC UR6, c[0x0][0xa88] ;  /* 0x0002a20000067ab9 */ /* 0x000fe40000000800 */
[----:B------:R-:W-:Y:S01]  /*12360*/  IMAD.U32 R26, RZ, RZ, UR6 ;  /* 0x00000006ff1a7e24 */ /* 0x000fe2000f8e00ff */
[----:B------:R-:W-:Y:S01]  /*12370*/  @P3 IADD3.X R5, R80, UR7, RZ, P1, !PT ;  /* 0x0000000750053c10 */ /* 0x000fe20008ffe4ff */
[----:B------:R3:W2:Y:S04]  /*12380*/  LDC.64 R6, c[0x0][R10+0x218] ;  /* 0x000086000a067b82 */ /* 0x0006a80000000a00 */
[----:B------:R4:W5:Y:S04]  /*12390*/  @P3 LDG.E R26, desc[UR42][R4.64] ;  /* 0x0000002a041a3981 */ /* 0x000968000c1e1900 */
[----:B------:R3:W1:Y:S08]  /*123a0*/  LDC.64 R8, c[0x0][R10+0x228] ;  /* 0x00008a000a087b82 */ /* 0x0006700000000a00 */
[----:B----4-:R3:W4:Y:S01]  /*123b0*/  LDC.64 R4, c[0x0][R10+0x220] ;  /* 0x000088000a047b82 */ /* 0x0107220000000a00 */
[----:B0-----:R-:W-:Y:S01]  /*123c0*/  ISETP.NE.AND P1, PT, R75, 0x1, PT ;  /* 0x000000014b00780c */ /* 0x001fe20003f25270 */
[----:B---3--:R-:W-:-:S12]  /*123d0*/  @P3 BRA `(.L_x_531) ;  /* 0x0000000000103947 */ /* 0x008fd80003800000 */
[----:B------:R-:W-:Y:S05]  /*123e0*/  @!P0 BRA `(.L_x_531) ;  /* 0x00000000000c8947 */ /* 0x000fea0003800000 */
[----:B------:R-:W3:Y:S04]  /*123f0*/  LDG.E R11, desc[UR42][R24.64] ;  /* 0x0000002a180b7981 */ /* 0x000ee8000c1e1900 */
[----:B-----5:R-:W3:Y:S02]  /*12400*/  LDG.E R26, desc[UR42][R24.64+0x4] ;  /* 0x0000042a181a7981 */ /* 0x020ee4000c1e1900 */
[----:B---3--:R-:W-:-:S07]  /*12410*/  IADD3 R26, -R11, R26, RZ ;  /* 0x0000001a0b1a7210 */ /* 0x008fce0007ffe1ff */
.L_x_531:
[----:B------:R-:W3:Y:S01]  /*12420*/  LDL.LU R12, [R1+0x98] ;  /* 0x00009800010c7983 */ /* 0x000ee20000300800 */
[----:B------:R-:W0:Y:S03]  /*12430*/  LDC.64 R10, c[0x0][R10+0x210] ;  /* 0x000084000a0a7b82 */ /* 0x000e260000000a00 */
[----:B------:R-:W2:Y:S04]  /*12440*/  LDL.LU R15, [R1+0xd8] ;  /* 0x0000d800010f7983 */ /* 0x000ea80000300800 */
[----:B------:R-:W4:Y:S01]  /*12450*/  LDL R24, [R1+0x110] ;  /* 0x0001100001187983 */ /* 0x000f220000100800 */
[----:B------:R-:W-:Y:S01]  /*12460*/  ISETP.NE.U32.AND P0, PT, RZ, UR4, PT ;  /* 0x00000004ff007c0c */ /* 0x000fe2000bf05070 */
[----:B------:R-:W1:Y:S02]  /*12470*/  @P1 LDC R77, c[0x0][0xbec] ;  /* 0x0002fb00ff4d1b82 */ /* 0x000e640000000800 */
[----:B------:R-:W4:Y:S04]  /*12480*/  LDL R80, [R1+0xa4] ;  /* 0x0000a40001507983 */ /* 0x000f280000100800 */
[----:B------:R-:W4:Y:S01]  /*12490*/  LDL R78, [R1+0xb0] ;  /* 0x0000b000014e7983 */ /* 0x000f220000100800 */
[----:B------:R-:W-:Y:S01]  /*124a0*/  ISETP.NE.AND.EX P0, PT, RZ, UR5, PT, P0 ;  /* 0x00000005ff007c0c */ /* 0x000fe2000bf05300 */
[----:B------:R-:W0:Y:S02]  /*124b0*/  @P1 LDC R79, c[0x0][0xbf0] ;  /* 0x0002fc00ff4f1b82 */ /* 0x000e240000000800 */
[----:B------:R-:W4:Y:S04]  /*124c0*/  LDL R82, [R1+0x10c] ;  /* 0x00010c0001527983 */ /* 0x000f280000100800 */
[----:B------:R-:W4:Y:S01]  /*124d0*/  LDL R81, [R1+0xe0] ;  /* 0x0000e00001517983 */ /* 0x000f220000100800 */
[----:B---3--:R-:W-:-:S02]  /*124e0*/  SEL R14, R12, RZ, !P0 ;  /* 0x000000ff0c0e7207 */ /* 0x008fc40004000000 */
[----:B------:R-:W3:Y:S01]  /*124f0*/  LDC.64 R12, c[0x0][0xba8] ;  /* 0x0002ea00ff0c7b82 */ /* 0x000ee20000000a00 */
[----:B--2---:R-:W-:Y:S02]  /*12500*/  SEL R15, R15, RZ, !P0 ;  /* 0x000000ff0f0f7207 */ /* 0x004fe40004000000 */
[----:B----4-:R-:W-:-:S04]  /*12510*/  IMAD R5, R5, R14, RZ ;  /* 0x0000000e05057224 */ /* 0x010fc800078e02ff */
[----:B------:R-:W-:Y:S02]  /*12520*/  IMAD R27, R4, R15, R5 ;  /* 0x0000000f041b7224 */ /* 0x000fe400078e0205 */
[-C--:B------:R-:W-:Y:S02]  /*12530*/  IMAD R15, R7, R137.reuse, RZ ;  /* 0x00000089070f7224 */ /* 0x080fe400078e02ff */
[----:B------:R-:W-:-:S04]  /*12540*/  IMAD.WIDE.U32 R6, R6, R137, RZ ;  /* 0x0000008906067225 */ /* 0x000fc800078e00ff */
[----:B------:R-:W-:-:S04]  /*12550*/  IMAD.WIDE.U32 R4, R4, R14, RZ ;  /* 0x0000000e04047225 */ /* 0x000fc800078e00ff */
[----:B------:R-:W-:Y:S01]  /*12560*/  IMAD R24, R80, 0xc0, R24 ;  /* 0x000000c050187824 */ /* 0x000fe200078e0218 */
[----:B-----5:R-:W-:Y:S01]  /*12570*/  IADD3 R6, P0, P3, R4, R6, R74 ;  /* 0x0000000604067210 */ /* 0x020fe20007b1e04a */
[----:B------:R-:W-:Y:S02]  /*12580*/  IMAD.IADD R76, R7, 0x1, R15 ;  /* 0x00000001074c7824 */ /* 0x000fe400078e020f */
[----:B-1----:R-:W-:Y:S01]  /*12590*/  @P1 IMAD.HI.U32 R4, R24, R77, RZ ;  /* 0x0000004d18041227 */ /* 0x002fe200078e00ff */
[----:B------:R-:W-:Y:S01]  /*125a0*/  SEL R25, R78, RZ, P2 ;  /* 0x000000ff4e197207 */ /* 0x000fe20001000000 */
[----:B---3--:R-:W1:Y:S02]  /*125b0*/  @!P2 LDC R12, c[0x0][0xb50] ;  /* 0x0002d400ff0cab82 */ /* 0x008e640000000800 */
[----:B------:R-:W-:Y:S02]  /*125c0*/  IMAD.IADD R7, R5, 0x1, R27 ;  /* 0x0000000105077824 */ /* 0x000fe400078e021b */
[----:B------:R-:W-:Y:S01]  /*125d0*/  IMAD.MOV.U32 R5, RZ, RZ, R24 ;  /* 0x000000ffff057224 */ /* 0x000fe200078e0018 */
[----:B0-----:R-:W-:Y:S01]  /*125e0*/  @P1 SHF.R.U32.HI R5, RZ, R79, R4 ;  /* 0x0000004fff051219 */ /* 0x001fe20000011604 */
[-C--:B------:R-:W-:Y:S01]  /*125f0*/  IMAD R27, R9, R25.reuse, RZ ;  /* 0x00000019091b7224 */ /* 0x080fe200078e02ff */
[----:B------:R-:W-:Y:S01]  /*12600*/  SHF.R.S32.HI R15, RZ, 0x1f, R74 ;  /* 0x0000001fff0f7819 */ /* 0x000fe2000001144a */
[----:B------:R-:W-:Y:S01]  /*12610*/  IMAD.WIDE.U32 R8, R8, R25, RZ ;  /* 0x0000001908087225 */ /* 0x000fe200078e00ff */
[----:B------:R-:W0:Y:S03]  /*12620*/  @!P2 LDC R13, c[0x0][0xb54] ;  /* 0x0002d500ff0dab82 */ /* 0x000e260000000800 */
[----:B------:R-:W-:Y:S01]  /*12630*/  IMAD.MOV R25, RZ, RZ, -R5 ;  /* 0x000000ffff197224 */ /* 0x000fe200078e0a05 */
[----:B------:R-:W-:-:S02]  /*12640*/  IADD3.X R7, R7, R76, R15, P0, P3 ;  /* 0x0000004c07077210 */ /* 0x000fc400007e640f */
[----:B------:R-:W-:Y:S02]  /*12650*/  IADD3 R8, P0, P3, R5, R6, R8 ;  /* 0x0000000605087210 */ /* 0x000fe40007b1e008 */
[----:B------:R-:W-:Y:S01]  /*12660*/  SHF.R.S32.HI R4, RZ, 0x1f, R5 ;  /* 0x0000001fff047819 */ /* 0x000fe20000011405 */
[----:B------:R-:W-:Y:S01]  /*12670*/  IMAD R5, R75, R25, R24 ;  /* 0x000000194b057224 */ /* 0x000fe200078e0218 */
[----:B------:R-:W-:-:S04]  /*12680*/  IADD3 R27, R9, R27, RZ ;  /* 0x0000001b091b7210 */ /* 0x000fc80007ffe0ff */
[----:B------:R-:W-:Y:S01]  /*12690*/  IADD3.X R9, R4, R7, R27, P0, P3 ;  /* 0x0000000704097210 */ /* 0x000fe200007e641b */
[-C--:B------:R-:W-:Y:S01]  /*126a0*/  IMAD R4, R11, R5.reuse, RZ ;  /* 0x000000050b047224 */ /* 0x080fe200078e02ff */
[----:B------:R-:W-:Y:S01]  /*126b0*/  SHF.R.S32.HI R7, RZ, 0x1f, R5 ;  /* 0x0000001fff077819 */ /* 0x000fe20000011405 */
[----:B------:R-:W-:-:S04]  /*126c0*/  IMAD.WIDE.U32 R8, R10, R5, R8 ;  /* 0x000000050a087225 */ /* 0x000fc800078e0008 */
[----:B------:R-:W-:Y:S01]  /*126d0*/  IMAD R7, R10, R7, R4 ;  /* 0x000000070a077224 */ /* 0x000fe200078e0204 */
[----:B-1----:R-:W-:-:S03]  /*126e0*/  LEA R12, P0, R8, R12, 0x2 ;  /* 0x0000000c080c7211 */ /* 0x002fc600078010ff */
[----:B------:R-:W-:-:S05]  /*126f0*/  IMAD.IADD R4, R9, 0x1, R7 ;  /* 0x0000000109047824 */ /* 0x000fca00078e0207 */
[----:B0-----:R-:W-:Y:S01]  /*12700*/  LEA.HI.X R13, R8, R13, R4, 0x2, P0 ;  /* 0x0000000d080d7211 */ /* 0x001fe200000f1404 */
[----:B------:R-:W-:Y:S01]  /*12710*/  SHFL.IDX PT, R6, R12, 0x1, 0x1c1f ;  /* 0x003c1f000c067f89 */ /* 0x000fe200000e0000 */
[----:B------:R-:W-:-:S03]  /*12720*/  IMAD R10, R80, 0xc0, R82 ;  /* 0x000000c0500a7824 */ /* 0x000fc600078e0252 */
[----:B------:R-:W-:Y:S04]  /*12730*/  SHFL.IDX PT, R4, R12, RZ, 0x1c1f ;  /* 0x001c1fff0c047589 */ /* 0x000fe800000e0000 */
[----:B------:R-:W0:Y:S04]  /*12740*/  SHFL.IDX PT, R5, R13, RZ, 0x1c1f ;  /* 0x001c1fff0d057589 */ /* 0x000e2800000e0000 */
[----:B------:R-:W1:Y:S01]  /*12750*/  SHFL.IDX PT, R7, R13, 0x1, 0x1c1f ;  /* 0x003c1f000d077f89 */ /* 0x000e6200000e0000 */
[----:B------:R-:W-:Y:S01]  /*12760*/  IMAD R8, R26, R75, RZ ;  /* 0x0000004b1a087224 */ /* 0x000fe200078e02ff */
[----:B------:R-:W-:Y:S01]  /*12770*/  LOP3.LUT P0, RZ, R81, 0x3, RZ, 0xc0, !PT ;  /* 0x0000000351ff7812 */ /* 0x000fe2000780c0ff */
[----:B------:R-:W-:-:S03]  /*12780*/  VIADD R9, R10, 0x8 ;  /* 0x000000080a097836 */ /* 0x000fc60000000000 */
[-C--:B------:R-:W-:Y:S02]  /*12790*/  ISETP.GE.OR P3, PT, R10, R8.reuse, P0 ;  /* 0x000000080a00720c */ /* 0x080fe40000766670 */
[----:B------:R-:W-:-:S11]  /*127a0*/  ISETP.GE.OR P0, PT, R9, R8, P0 ;  /* 0x000000080900720c */ /* 0x000fd60000706670 */
[----:B0-----:R0:W-:Y:S04]  /*127b0*/  @!P3 ST.E desc[UR42][R4.64], R3 ;  /* 0x000000030400b985 */ /* 0x0011e8000c10192a */
[----:B-1----:R0:W-:Y:S01]  /*127c0*/  @!P0 ST.E desc[UR42][R6.64], R0 ;  /* 0x0000000006008985 */ /* 0x0021e2000c10192a */
[----:B------:R-:W-:Y:S05]  /*127d0*/  @P2 BRA `(.L_x_532) ;  /* 0x00000008002c2947 */ /* 0x000fea0003800000 */
[----:B------:R-:W0:Y:S01]  /*127e0*/  S2R R81, SR_TID.X ;  /* 0x0000000000517919 */ /* 0x000e220000002100 */
[----:B------:R-:W1:Y:S01]  /*127f0*/  @P1 LDC R12, c[0x0][0xbec] ;  /* 0x0002fb00ff0c1b82 */ /* 0x000e620000000800 */
[----:B------:R-:W-:-:S07]  /*12800*/  ULDC.64 UR4, c[0x0][0xaa0] ;  /* 0x0002a80000047ab9 */ /* 0x000fce0000000a00 */
[----:B------:R-:W2:Y:S01]  /*12810*/  @P1 LDC R45, c[0x0][0xbf0] ;  /* 0x0002fc00ff2d1b82 */ /* 0x000ea20000000800 */
[----:B0-----:R-:W-:-:S05]  /*12820*/  VIADD R0, R81, 0xffffff80 ;  /* 0xffffff8051007836 */ /* 0x001fca0000000000 */
[----:B------:R-:W-:-:S04]  /*12830*/  SHF.R.S32.HI R3, RZ, 0x1f, R0 ;  /* 0x0000001fff037819 */ /* 0x000fc80000011400 */
[----:B------:R-:W-:-:S04]  /*12840*/  LEA.HI R3, R3, R0, RZ, 0x2 ;  /* 0x0000000003037211 */ /* 0x000fc800078f10ff */
[----:B------:R-:W-:Y:S02]  /*12850*/  LOP3.LUT R5, R3, 0xfffffffc, RZ, 0xc0, !PT ;  /* 0xfffffffc03057812 */ /* 0x000fe400078ec0ff */
[----:B------:R-:W-:-:S03]  /*12860*/  SHF.R.S32.HI R20, RZ, 0x2, R3 ;  /* 0x00000002ff147819 */ /* 0x000fc60000011403 */
[----:B------:R-:W-:-:S05]  /*12870*/  IMAD.IADD R9, R0, 0x1, -R5 ;  /* 0x0000000100097824 */ /* 0x000fca00078e0a05 */
[----:B------:R-:W-:-:S05]  /*12880*/  SHF.L.U32 R21, R9, 0x3, RZ ;  /* 0x0000000309157819 */ /* 0x000fca00000006ff */
[----:B------:R-:W-:-:S04]  /*12890*/  IMAD R3, R20, 0x20, R21 ;  /* 0x0000002014037824 */ /* 0x000fc800078e0215 */
[----:B------:R-:W-:-:S03]  /*128a0*/  IMAD.WIDE R72, R3, 0x2, R72 ;  /* 0x0000000203487825 */ /* 0x000fc600078e0248 */
[C---:B------:R-:W-:Y:S01]  /*128b0*/  IADD3 R3, P5, R72.reuse, 0x7800, RZ ;  /* 0x0000780048037810 */ /* 0x040fe20007fbe0ff */
[----:B------:R-:W-:Y:S01]  /*128c0*/  IMAD R15, R15, UR4, RZ ;  /* 0x000000040f0f7c24 */ /* 0x000fe2000f8e02ff */
[----:B------:R-:W-:Y:S02]  /*128d0*/  IADD3 R25, P0, R72, 0x1800, RZ ;  /* 0x0000180048197810 */ /* 0x000fe40007f1e0ff */
[----:B------:R-:W-:Y:S01]  /*128e0*/  LOP3.LUT R0, R3, 0x180, RZ, 0xc0, !PT ;  /* 0x0000018003007812 */ /* 0x000fe200078ec0ff */
[----:B------:R-:W-:Y:S01]  /*128f0*/  IMAD R15, R74, UR5, R15 ;  /* 0x000000054a0f7c24 */ /* 0x000fe2000f8e020f */
[----:B------:R-:W-:Y:S01]  /*12900*/  IADD3 R29, P2, R72, 0x3000, RZ ;  /* 0x00003000481d7810 */ /* 0x000fe20007f5e0ff */
[----:B------:R-:W-:Y:S01]  /*12910*/  IMAD.WIDE.U32 R10, R74, UR4, RZ ;  /* 0x000000044a0a7c25 */ /* 0x000fe2000f8e00ff */
[----:B------:R-:W-:Y:S01]  /*12920*/  SHF.R.U64 R0, R0, 0x3, RZ ;  /* 0x0000000300007819 */ /* 0x000fe200000012ff */
[----:B------:R-:W-:Y:S01]  /*12930*/  ULDC.64 UR4, c[0x0][0xae8] ;  /* 0x0002ba0000047ab9 */ /* 0x000fe20000000a00 */
[C---:B------:R-:W-:Y:S01]  /*12940*/  IADD3 R33, P3, R72.reuse, 0x4800, RZ ;  /* 0x0000480048217810 */ /* 0x040fe20007f7e0ff */
[----:B------:R-:W-:Y:S01]  /*12950*/  IMAD.X R41, RZ, RZ, R73, P5 ;  /* 0x000000ffff297224 */ /* 0x000fe200028e0649 */
[----:B------:R-:W-:-:S02]  /*12960*/  IADD3 R37, P4, R72, 0x6000, RZ ;  /* 0x0000600048257810 */ /* 0x000fc40007f9e0ff */
[----:B------:R-:W-:Y:S01]  /*12970*/  LOP3.LUT R40, R0, R3, RZ, 0x3c, !PT ;  /* 0x0000000300287212 */ /* 0x000fe200078e3cff */
[----:B------:R-:W-:Y:S01]  /*12980*/  IMAD R0, R9, 0x60, R20 ;  /* 0x0000006009007824 */ /* 0x000fe200078e0214 */
[----:B------:R-:W-:Y:S01]  /*12990*/  LOP3.LUT R24, R25, 0x180, RZ, 0xc0, !PT ;  /* 0x0000018019187812 */ /* 0x000fe200078ec0ff */
[----:B------:R-:W-:Y:S01]  /*129a0*/  IMAD.IADD R11, R11, 0x1, R15 ;  /* 0x000000010b0b7824 */ /* 0x000fe200078e020f */
[----:B------:R-:W-:Y:S02]  /*129b0*/  LOP3.LUT R28, R29, 0x180, RZ, 0xc0, !PT ;  /* 0x000001801d1c7812 */ /* 0x000fe400078ec0ff */
[----:B------:R-:W-:Y:S02]  /*129c0*/  LOP3.LUT R32, R33, 0x180, RZ, 0xc0, !PT ;  /* 0x0000018021207812 */ /* 0x000fe400078ec0ff */
[----:B------:R-:W-:Y:S02]  /*129d0*/  LOP3.LUT R36, R37, 0x180, RZ, 0xc0, !PT ;  /* 0x0000018025247812 */ /* 0x000fe400078ec0ff */
[----:B------:R-:W-:Y:S01]  /*129e0*/  LOP3.LUT R5, R72, 0x180, RZ, 0xc0, !PT ;  /* 0x0000018048057812 */ /* 0x000fe200078ec0ff */
[----:B------:R-:W-:Y:S01]  /*129f0*/  IMAD R13, R80, 0xc0, R0 ;  /* 0x000000c0500d7824 */ /* 0x000fe200078e0200 */
[----:B------:R-:W-:Y:S01]  /*12a00*/  SHF.R.U64 R24, R24, 0x3, RZ ;  /* 0x0000000318187819 */ /* 0x000fe200000012ff */
[----:B------:R-:W-:Y:S01]  /*12a10*/  IMAD.WIDE.U32 R10, R137, UR4, R10 ;  /* 0x00000004890a7c25 */ /* 0x000fe2000f8e000a */
[----:B------:R-:W-:Y:S01]  /*12a20*/  SHF.R.U64 R28, R28, 0x3, RZ ;  /* 0x000000031c1c7819 */ /* 0x000fe200000012ff */
[----:B------:R-:W5:Y:S01]  /*12a30*/  LD.E.128 R40, desc[UR42][R40.64] ;  /* 0x0000002a28287980 */ /* 0x000f62000c101d00 */
[----:B------:R-:W-:-:S02]  /*12a40*/  SHF.R.U64 R32, R32, 0x3, RZ ;  /* 0x0000000320207819 */ /* 0x000fc400000012ff */
[----:B------:R-:W-:Y:S02]  /*12a50*/  SHF.R.U64 R36, R36, 0x3, RZ ;  /* 0x0000000324247819 */ /* 0x000fe400000012ff */
[----:B------:R-:W-:Y:S01]  /*12a60*/  SHF.R.U64 R5, R5, 0x3, RZ ;  /* 0x0000000305057819 */ /* 0x000fe200000012ff */
[----:B-1----:R-:W-:Y:S01]  /*12a70*/  @P1 IMAD.HI.U32 R0, R13, R12, RZ ;  /* 0x0000000c0d001227 */ /* 0x002fe200078e00ff */
[----:B------:R-:W-:Y:S02]  /*12a80*/  SHF.R.S32.HI R9, RZ, 0x1f, R14 ;  /* 0x0000001fff097819 */ /* 0x000fe4000001140e */
[----:B------:R-:W-:Y:S01]  /*12a90*/  LOP3.LUT R24, R24, R25, RZ, 0x3c, !PT ;  /* 0x0000001918187212 */ /* 0x000fe200078e3cff */
[--C-:B------:R-:W-:Y:S01]  /*12aa0*/  IMAD.X R25, RZ, RZ, R73.reuse, P0 ;  /* 0x000000ffff197224 */ /* 0x100fe200000e0649 */
[----:B------:R-:W-:Y:S01]  /*12ab0*/  LOP3.LUT R28, R28, R29, RZ, 0x3c, !PT ;  /* 0x0000001d1c1c7212 */ /* 0x000fe200078e3cff */
[--C-:B------:R-:W-:Y:S01]  /*12ac0*/  IMAD.X R29, RZ, RZ, R73.reuse, P2 ;  /* 0x000000ffff1d7224 */ /* 0x100fe200010e0649 */
[----:B------:R-:W-:Y:S01]  /*12ad0*/  LOP3.LUT R32, R32, R33, RZ, 0x3c, !PT ;  /* 0x0000002120207212 */ /* 0x000fe200078e3cff */
[----:B------:R-:W-:Y:S01]  /*12ae0*/  IMAD.X R33, RZ, RZ, R73, P3 ;  /* 0x000000ffff217224 */ /* 0x000fe200018e0649 */
[----:B------:R-:W-:Y:S01]  /*12af0*/  LOP3.LUT R36, R36, R37, RZ, 0x3c, !PT ;  /* 0x0000002524247212 */ /* 0x000fe200078e3cff */
[----:B------:R-:W-:Y:S01]  /*12b00*/  IMAD R11, R137, UR5, R11 ;  /* 0x00000005890b7c24 */ /* 0x000fe2000f8e020b */
[----:B------:R-:W-:Y:S01]  /*12b10*/  IADD3.X R37, RZ, R73, RZ, P4, !PT ;  /* 0x00000049ff257210 */ /* 0x000fe200027fe4ff */
[----:B------:R-:W-:Y:S01]  /*12b20*/  ULDC.64 UR4, c[0x0][0xaf0] ;  /* 0x0002bc0000047ab9 */ /* 0x000fe20000000a00 */
[----:B------:R-:W-:Y:S01]  /*12b30*/  LOP3.LUT R72, R5, R72, RZ, 0x3c, !PT ;  /* 0x0000004805487212 */ /* 0x000fe200078e3cff */
[----:B------:R-:W-:Y:S01]  /*12b40*/  IMAD.MOV.U32 R3, RZ, RZ, R13 ;  /* 0x000000ffff037224 */ /* 0x000fe200078e000d */
[----:B--2---:R-:W-:Y:S01]  /*12b50*/  @P1 SHF.R.U32.HI R3, RZ, R45, R0 ;  /* 0x0000002dff031219 */ /* 0x004fe20000011600 */
[----:B------:R-:W-:Y:S01]  /*12b60*/  IMAD R9, R9, UR4, RZ ;  /* 0x0000000409097c24 */ /* 0x000fe2000f8e02ff */
[----:B------:R-:W5:Y:S01]  /*12b70*/  LD.E.128 R24, desc[UR42][R24.64] ;  /* 0x0000002a18187980 */ /* 0x000f62000c101d00 */
[----:B------:R-:W-:Y:S01]  /*12b80*/  IMAD.WIDE.U32 R10, R14, UR4, R10 ;  /* 0x000000040e0a7c25 */ /* 0x000fe2000f8e000a */
[----:B------:R-:W-:-:S02]  /*12b90*/  SHF.R.S32.HI R0, RZ, 0x1f, R3 ;  /* 0x0000001fff007819 */ /* 0x000fc40000011403 */
[----:B------:R0:W5:Y:S01]  /*12ba0*/  LD.E.128 R4, desc[UR42][R72.64] ;  /* 0x0000002a48047980 */ /* 0x000162000c101d00 */
[----:B------:R-:W-:Y:S01]  /*12bb0*/  IMAD R9, R14, UR5, R9 ;  /* 0x000000050e097c24 */ /* 0x000fe2000f8e0209 */
[----:B------:R-:W-:Y:S02]  /*12bc0*/  ULDC.64 UR4, c[0x0][0xae0] ;  /* 0x0002b80000047ab9 */ /* 0x000fe40000000a00 */
[----:B------:R-:W5:Y:S01]  /*12bd0*/  LD.E.128 R28, desc[UR42][R28.64] ;  /* 0x0000002a1c1c7980 */ /* 0x000f62000c101d00 */
[----:B------:R-:W-:-:S03]  /*12be0*/  IMAD.MOV R12, RZ, RZ, -R3 ;  /* 0x000000ffff0c7224 */ /* 0x000fc600078e0a03 */
        /* <DEDUP_REMOVED lines=8> */
[----:B------:R-:W-:Y:S01]  /*12c70*/  IADD3 R11, R11, R9, RZ ;  /* 0x000000090b0b7210 */ /* 0x000fe20007ffe0ff */
[----:B------:R-:W-:-:S02]  /*12c80*/  IMAD R0, R0, UR4, RZ ;  /* 0x0000000400007c24 */ /* 0x000fc4000f8e02ff */
[----:B------:R-:W-:Y:S02]  /*12c90*/  IMAD R75, R75, R12, R13 ;  /* 0x0000000c4b4b7224 */ /* 0x000fe400078e020d */
[----:B------:R-:W-:-:S04]  /*12ca0*/  IMAD.WIDE.U32 R10, R3, UR4, R10 ;  /* 0x00000004030a7c25 */ /* 0x000fc8000f8e000a */
[----:B------:R-:W-:Y:S01]  /*12cb0*/  IMAD R9, R3, UR5, R0 ;  /* 0x0000000503097c24 */ /* 0x000fe2000f8e0200 */
[----:B------:R-:W-:Y:S01]  /*12cc0*/  SHF.R.S32.HI R3, RZ, 0x1f, R75 ;  /* 0x0000001fff037819 */ /* 0x000fe2000001144b */
[----:B------:R-:W-:Y:S01]  /*12cd0*/  ULDC.64 UR4, c[0x0][0xad8] ;  /* 0x0002b60000047ab9 */ /* 0x000fe20000000a00 */
[----:B------:R-:W-:Y:S02]  /*12ce0*/  VIADD R0, R2, 0x2d820 ;  /* 0x0002d82002007836 */ /* 0x000fe40000000000 */
[----:B------:R-:W-:Y:S02]  /*12cf0*/  IMAD.IADD R11, R11, 0x1, R9 ;  /* 0x000000010b0b7824 */ /* 0x000fe400078e0209 */
[----:B------:R-:W-:Y:S01]  /*12d00*/  IMAD R12, R3, UR4, RZ ;  /* 0x00000004030c7c24 */ /* 0x000fe2000f8e02ff */
[----:B------:R-:W-:Y:S01]  /*12d10*/  PRMT R0, RZ, 0x654, R0 ;  /* 0x00000654ff007816 */ /* 0x000fe20000000000 */
[----:B------:R-:W-:-:S04]  /*12d20*/  IMAD.WIDE.U32 R10, R75, UR4, R10 ;  /* 0x000000044b0a7c25 */ /* 0x000fc8000f8e000a */
[----:B------:R-:W-:Y:S01]  /*12d30*/  IMAD R9, R75, UR5, R12 ;  /* 0x000000054b097c24 */ /* 0x000fe2000f8e020c */
[----:B------:R-:W-:Y:S01]  /*12d40*/  ULDC.64 UR4, c[0x0][0xa80] ;  /* 0x0002a00000047ab9 */ /* 0x000fe20000000a00 */
[----:B-1----:R1:W-:Y:S02]  /*12d50*/  SYNCS.ARRIVE.TRANS64.RED.A1T0 RZ, [R0+URZ], RZ ;  /* 0x000000ff00ff79a7 */ /* 0x0023e4000810043f */
[----:B------:R-:W-:Y:S01]  /*12d60*/  IMAD.IADD R9, R11, 0x1, R9 ;  /* 0x000000010b097824 */ /* 0x000fe200078e0209 */
[C---:B------:R-:W-:Y:S01]  /*12d70*/  IADD3 R47, R21.reuse, 0x40, RZ ;  /* 0x00000040152f7810 */ /* 0x040fe20007ffe0ff */
[----:B------:R-:W-:Y:S01]  /*12d80*/  VIADD R44, R21, 0x20 ;  /* 0x00000020152c7836 */ /* 0x000fe20000000000 */
[----:B-1----:R-:W-:Y:S01]  /*12d90*/  LEA R0, P0, R10, UR4, 0x1 ;  /* 0x000000040a007c11 */ /* 0x002fe2000f8008ff */
[----:B------:R-:W-:-:S03]  /*12da0*/  UMOV UR4, 0xffffffff ;  /* 0xffffffff00047882 */ /* 0x000fc60000000000 */
[----:B------:R-:W-:Y:S02]  /*12db0*/  LEA.HI.X R9, R10, UR5, R9, 0x1, P0 ;  /* 0x000000050a097c11 */ /* 0x000fe400080f0c09 */
[----:B------:R-:W-:Y:S02]  /*12dc0*/  SHF.R.S32.HI R46, RZ, 0x1f, R44 ;  /* 0x0000001fff2e7819 */ /* 0x000fe4000001142c */
[----:B------:R-:W-:Y:S01]  /*12dd0*/  SHF.R.S32.HI R48, RZ, 0x1f, R47 ;  /* 0x0000001fff307819 */ /* 0x000fe2000001142f */
[----:B0-----:R-:W-:Y:S06]  /*12de0*/  BRA.DIV UR4, `(.L_x_533) ;  /* 0x0000009604ec7947 */ /* 0x001fec000b800000 */
[----:B------:R0:W1:Y:S04]  /*12df0*/  SHFL.IDX PT, R3, R9, RZ, 0x1c1f ;  /* 0x001c1fff09037589 */ /* 0x00006800000e0000 */
[----:B------:R0:W2:Y:S02]  /*12e00*/  SHFL.IDX PT, R14, R0, RZ, 0x1c1f ;  /* 0x001c1fff000e7589 */ /* 0x0000a400000e0000 */
.L_x_707:
[----:B------:R-:W-:Y:S01]  /*12e10*/  IMAD R45, R80, 0xc0, R20 ;  /* 0x000000c0502d7824 */ /* 0x000fe200078e0214 */
[----:B------:R-:W-:Y:S04]  /*12e20*/  BSSY B1, `(.L_x_534) ;  /* 0x0000010000017945 */ /* 0x000fe80003800000 */
[----:B------:R-:W-:-:S13]  /*12e30*/  ISETP.GE.AND P0, PT, R45, R8, PT ;  /* 0x000000082d00720c */ /* 0x000fda0003f06270 */
[----:B------:R-:W-:Y:S05]  /*12e40*/  @P0 BRA `(.L_x_535) ;  /* 0x0000000000340947 */ /* 0x000fea0003800000 */
[----:B------:R-:W-:Y:S02]  /*12e50*/  ULDC UR4, c[0x0][0xac8] ;  /* 0x0002b20000047ab9 */ /* 0x000fe40000000800 */
[----:B------:R-:W-:Y:S02]  /*12e60*/  ISETP.GE.AND P0, PT, R21, UR4, PT ;  /* 0x0000000415007c0c */ /* 0x000fe4000bf06270 */
[----:B------:R-:W-:Y:S02]  /*12e70*/  ISETP.GE.AND P1, PT, R44, UR4, PT ;  /* 0x000000042c007c0c */ /* 0x000fe4000bf26270 */
[----:B------:R-:W-:-:S09]  /*12e80*/  ISETP.GE.AND P2, PT, R47, UR4, PT ;  /* 0x000000042f007c0c */ /* 0x000fd2000bf46270 */
[----:B-1----:R-:W-:Y:S02]  /*12e90*/  @!P0 IMAD.MOV.U32 R15, RZ, RZ, R3 ;  /* 0x000000ffff0f8224 */ /* 0x002fe400078e0003 */
[CC--:B--2---:R-:W-:Y:S02]  /*12ea0*/  @!P1 LEA R12, P3, R44.reuse, R14.reuse, 0x1 ;  /* 0x0000000e2c0c9211 */ /* 0x0c4fe400078608ff */
[----:B------:R-:W-:Y:S01]  /*12eb0*/  @!P2 LEA R10, P4, R47, R14, 0x1 ;  /* 0x0000000e2f0aa211 */ /* 0x000fe200078808ff */
[----:B------:R-:W-:Y:S01]  /*12ec0*/  @!P0 IMAD.WIDE R14, R21, 0x2, R14 ;  /* 0x00000002150e8825 */ /* 0x000fe200078e020e */
[-C--:B------:R-:W-:Y:S02]  /*12ed0*/  @!P1 LEA.HI.X R13, R44, R3.reuse, R46, 0x1, P3 ;  /* 0x000000032c0d9211 */ /* 0x080fe400018f0c2e */
[----:B------:R-:W-:Y:S02]  /*12ee0*/  @!P2 LEA.HI.X R11, R47, R3, R48, 0x1, P4 ;  /* 0x000000032f0ba211 */ /* 0x000fe400020f0c30 */
[----:B-----5:R3:W-:Y:S04]  /*12ef0*/  @!P0 ST.E.128 desc[UR42][R14.64], R4 ;  /* 0x000000040e008985 */ /* 0x0207e8000c101d2a */
[----:B------:R3:W-:Y:S04]  /*12f00*/  @!P1 ST.E.128 desc[UR42][R12.64], R28 ;  /* 0x0000001c0c009985 */ /* 0x0007e8000c101d2a */
[----:B------:R3:W-:Y:S02]  /*12f10*/  @!P2 ST.E.128 desc[UR42][R10.64], R36 ;  /* 0x000000240a00a985 */ /* 0x0007e4000c101d2a */
.L_x_535:
[----:B------:R-:W-:Y:S05]  /*12f20*/  BSYNC B1 ;  /* 0x0000000000017941 */ /* 0x000fea0003800000 */
.L_x_534:
[----:B------:R-:W-:-:S03]  /*12f30*/  UMOV UR4, 0xffffffff ;  /* 0xffffffff00047882 */ /* 0x000fc60000000000 */
[----:B------:R-:W-:Y:S05]  /*12f40*/  BRA.DIV UR4, `(.L_x_536) ;  /* 0x0000009604c87947 */ /* 0x000fea000b800000 */
[----:B-1----:R1:W4:Y:S04]  /*12f50*/  SHFL.IDX PT, R3, R9, 0x1, 0x1c1f ;  /* 0x003c1f0009037f89 */ /* 0x00232800000e0000 */
[----:B--23--:R1:W2:Y:S02]  /*12f60*/  SHFL.IDX PT, R14, R0, 0x1, 0x1c1f ;  /* 0x003c1f00000e7f89 */ /* 0x00c2a400000e0000 */
.L_x_711:
[----:B-----5:R-:W-:-:S05]  /*12f70*/  VIADD R5, R45, 0x60 ;  /* 0x000000602d057836 */ /* 0x020fca0000000000 */
[----:B------:R-:W-:-:S13]  /*12f80*/  ISETP.GE.AND P0, PT, R5, R8, PT ;  /* 0x000000080500720c */ /* 0x000fda0003f06270 */
[----:B------:R-:W-:Y:S05]  /*12f90*/  @P0 BRA `(.L_x_537) ;  /* 0x0000001800440947 */ /* 0x000fea0003800000 */
[----:B------:R-:W-:Y:S02]  /*12fa0*/  ULDC UR4, c[0x0][0xac8] ;  /* 0x0002b20000047ab9 */ /* 0x000fe40000000800 */
[----:B------:R-:W-:Y:S02]  /*12fb0*/  ISETP.GE.AND P1, PT, R21, UR4, PT ;  /* 0x0000000415007c0c */ /* 0x000fe4000bf26270 */
[----:B------:R-:W-:-:S11]  /*12fc0*/  ISETP.GE.AND P2, PT, R44, UR4, PT ;  /* 0x000000042c007c0c */ /* 0x000fd6000bf46270 */
[----:B----4-:R-:W-:Y:S02]  /*12fd0*/  @!P1 IMAD.MOV.U32 R15, RZ, RZ, R3 ;  /* 0x000000ffff0f9224 */ /* 0x010fe400078e0003 */
[----:B--2---:R-:W-:Y:S01]  /*12fe0*/  @!P2 LEA R6, P0, R44, R14, 0x1 ;  /* 0x0000000e2c06a211 */ /* 0x004fe200078008ff */
[----:B------:R-:W-:-:S03]  /*12ff0*/  @!P1 IMAD.WIDE R4, R21, 0x2, R14 ;  /* 0x0000000215049825 */ /* 0x000fc600078e020e */
[----:B------:R-:W-:Y:S02]  /*13000*/  @!P2 LEA.HI.X R7, R44, R3, R46, 0x1, P0 ;  /* 0x000000032c07a211 */ /* 0x000fe400000f0c2e */
[----:B------:R-:W-:Y:S01]  /*13010*/  ISETP.GE.AND P0, PT, R47, UR4, PT ;  /* 0x000000042f007c0c */ /* 0x000fe2000bf06270 */
[----:B------:R2:W-:Y:S04]  /*13020*/  @!P1 ST.E.128 desc[UR42][R4.64], R24 ;  /* 0x0000001804009985 */ /* 0x0005e8000c101d2a */
[----:B------:R2:W-:Y:S08]  /*13030*/  @!P2 ST.E.128 desc[UR42][R6.64], R32 ;  /* 0x000000200600a985 */ /* 0x0005f0000c101d2a */
[----:B------:R-:W-:Y:S05]  /*13040*/  @P0 BRA `(.L_x_537) ;  /* 0x0000001800180947 */ /* 0x000fea0003800000 */
[----:B------:R-:W-:-:S04]  /*13050*/  LEA R14, P0, R47, R14, 0x1 ;  /* 0x0000000e2f0e7211 */ /* 0x000fc800078008ff */
[----:B------:R-:W-:-:S05]  /*13060*/  LEA.HI.X R15, R47, R3, R48, 0x1, P0 ;  /* 0x000000032f0f7211 */ /* 0x000fca00000f0c30 */
[----:B------:R3:W-:Y:S01]  /*13070*/  ST.E.128 desc[UR42][R14.64], R40 ;  /* 0x000000280e007985 */ /* 0x0007e2000c101d2a */
[----:B------:R-:W-:Y:S05]  /*13080*/  BRA `(.L_x_537) ;  /* 0x0000001800087947 */ /* 0x000fea0003800000 */
.L_x_532:
[----:B------:R-:W-:Y:S01]  /*13090*/  ULDC.64 UR4, c[0x0][0xb08] ;  /* 0x0002c20000047ab9 */ /* 0x000fe20000000a00 */
[----:B------:R-:W1:Y:S01]  /*130a0*/  @P1 LDC R11, c[0x0][0xbec] ;  /* 0x0002fb00ff0b1b82 */ /* 0x000e620000000800 */
[----:B------:R-:W-:Y:S01]  /*130b0*/  IMAD R15, R15, UR4, RZ ;  /* 0x000000040f0f7c24 */ /* 0x000fe2000f8e02ff */
[----:B0-----:R-:W-:Y:S01]  /*130c0*/  SHF.R.S32.HI R3, RZ, 0x1f, R14 ;  /* 0x0000001fff037819 */ /* 0x001fe2000001140e */
[----:B------:R-:W-:-:S04]  /*130d0*/  IMAD.WIDE.U32 R4, R74, UR4, RZ ;  /* 0x000000044a047c25 */ /* 0x000fc8000f8e00ff */
[----:B------:R-:W-:Y:S01]  /*130e0*/  IMAD R15, R74, UR5, R15 ;  /* 0x000000054a0f7c24 */ /* 0x000fe2000f8e020f */
[----:B------:R-:W0:Y:S01]  /*130f0*/  @P1 LDC R0, c[0x0][0xbf0] ;  /* 0x0002fc00ff001b82 */ /* 0x000e220000000800 */
[----:B------:R-:W-:Y:S02]  /*13100*/  ULDC.64 UR4, c[0x0][0xb38] ;  /* 0x0002ce0000047ab9 */ /* 0x000fe40000000a00 */
[----:B------:R-:W-:Y:S02]  /*13110*/  IMAD.IADD R5, R5, 0x1, R15 ;  /* 0x0000000105057824 */ /* 0x000fe400078e020f */
[----:B------:R-:W-:-:S04]  /*13120*/  IMAD.WIDE.U32 R4, R137, UR4, R4 ;  /* 0x0000000489047c25 */ /* 0x000fc8000f8e0004 */
[----:B------:R-:W-:Y:S01]  /*13130*/  IMAD R5, R137, UR5, R5 ;  /* 0x0000000589057c24 */ /* 0x000fe2000f8e0205 */
[----:B------:R-:W-:Y:S02]  /*13140*/  ULDC.64 UR4, c[0x0][0xb40] ;  /* 0x0002d00000047ab9 */ /* 0x000fe40000000a00 */
[----:B------:R-:W-:Y:S02]  /*13150*/  IMAD R3, R3, UR4, RZ ;  /* 0x0000000403037c24 */ /* 0x000fe4000f8e02ff */
[----:B------:R-:W-:-:S04]  /*13160*/  IMAD.WIDE.U32 R4, R14, UR4, R4 ;  /* 0x000000040e047c25 */ /* 0x000fc8000f8e0004 */
[----:B------:R-:W-:Y:S01]  /*13170*/  IMAD R7, R14, UR5, R3 ;  /* 0x000000050e077c24 */ /* 0x000fe2000f8e0203 */
[----:B------:R-:W-:Y:S01]  /*13180*/  MOV R3, R24 ;  /* 0x0000001800037202 */ /* 0x000fe20000000f00 */
[----:B-1----:R-:W-:Y:S01]  /*13190*/  @P1 IMAD.HI.U32 R11, R24, R11, RZ ;  /* 0x0000000b180b1227 */ /* 0x002fe200078e00ff */
[----:B------:R-:W-:-:S03]  /*131a0*/  ULDC.64 UR4, c[0x0][0xb48] ;  /* 0x0002d20000047ab9 */ /* 0x000fc60000000a00 */
[----:B------:R-:W-:Y:S01]  /*131b0*/  IMAD.IADD R5, R5, 0x1, R7 ;  /* 0x0000000105057824 */ /* 0x000fe200078e0207 */
[----:B0-----:R-:W-:Y:S01]  /*131c0*/  @P1 SHF.R.U32.HI R3, RZ, R0, R11 ;  /* 0x00000000ff031219 */ /* 0x001fe2000001160b */
[----:B------:R-:W-:Y:S02]  /*131d0*/  VIADD R7, R2, 0x2d820 ;  /* 0x0002d82002077836 */ /* 0x000fe40000000000 */
[----:B------:R-:W-:Y:S01]  /*131e0*/  IMAD.WIDE.U32 R4, R78, UR4, R4 ;  /* 0x000000044e047c25 */ /* 0x000fe2000f8e0004 */
[----:B------:R-:W-:-:S03]  /*131f0*/  SHF.R.S32.HI R0, RZ, 0x1f, R3 ;  /* 0x0000001fff007819 */ /* 0x000fc60000011403 */
[----:B------:R-:W-:Y:S02]  /*13200*/  IMAD.MOV R6, RZ, RZ, -R3 ;  /* 0x000000ffff067224 */ /* 0x000fe400078e0a03 */
[----:B------:R-:W-:Y:S01]  /*13210*/  IMAD R5, R78, UR5, R5 ;  /* 0x000000054e057c24 */ /* 0x000fe2000f8e0205 */
[----:B------:R-:W-:Y:S01]  /*13220*/  ULDC.64 UR4, c[0x0][0xb30] ;  /* 0x0002cc0000047ab9 */ /* 0x000fe20000000a00 */
[----:B------:R-:W-:Y:S01]  /*13230*/  IMAD R75, R75, R6, R24 ;  /* 0x000000064b4b7224 */ /* 0x000fe200078e0218 */
[----:B------:R-:W-:Y:S01]  /*13240*/  PRMT R6, RZ, 0x654, R7 ;  /* 0x00000654ff067816 */ /* 0x000fe20000000007 */
[----:B------:R-:W-:Y:S02]  /*13250*/  IMAD R0, R0, UR4, RZ ;  /* 0x0000000400007c24 */ /* 0x000fe4000f8e02ff */
[C---:B------:R-:W-:Y:S01]  /*13260*/  IMAD.WIDE.U32 R4, R3.reuse, UR4, R4 ;  /* 0x0000000403047c25 */ /* 0x040fe2000f8e0004 */
[----:B------:R0:W-:Y:S03]  /*13270*/  SYNCS.ARRIVE.TRANS64.RED.A1T0 RZ, [R6+URZ], RZ ;  /* 0x000000ff06ff79a7 */ /* 0x0001e6000810043f */
[----:B------:R-:W-:Y:S01]  /*13280*/  IMAD R7, R3, UR5, R0 ;  /* 0x0000000503077c24 */ /* 0x000fe2000f8e0200 */
[----:B------:R-:W-:Y:S01]  /*13290*/  SHF.R.S32.HI R0, RZ, 0x1f, R75 ;  /* 0x0000001fff007819 */ /* 0x000fe2000001144b */
[----:B------:R-:W-:-:S02]  /*132a0*/  ULDC.64 UR4, c[0x0][0xb28] ;  /* 0x0002ca0000047ab9 */ /* 0x000fc40000000a00 */
[----:B------:R-:W-:Y:S02]  /*132b0*/  IMAD.IADD R5, R5, 0x1, R7 ;  /* 0x0000000105057824 */ /* 0x000fe400078e0207 */
[----:B------:R-:W-:Y:S02]  /*132c0*/  IMAD R0, R0, UR4, RZ ;  /* 0x0000000400007c24 */ /* 0x000fe4000f8e02ff */
[----:B------:R-:W-:-:S04]  /*132d0*/  IMAD.WIDE.U32 R4, R75, UR4, R4 ;  /* 0x000000044b047c25 */ /* 0x000fc8000f8e0004 */
[----:B------:R-:W-:Y:S01]  /*132e0*/  IMAD R3, R75, UR5, R0 ;  /* 0x000000054b037c24 */ /* 0x000fe2000f8e0200 */
[----:B------:R-:W-:Y:S02]  /*132f0*/  ULDC.64 UR4, c[0x0][0xb00] ;  /* 0x0002c00000047ab9 */ /* 0x000fe40000000a00 */
[----:B------:R-:W-:Y:S01]  /*13300*/  LEA R0, P0, R4, UR4, 0x2 ;  /* 0x0000000404007c11 */ /* 0x000fe2000f8010ff */
[----:B------:R-:W-:Y:S01]  /*13310*/  UMOV UR4, 0xffffffff ;  /* 0xffffffff00047882 */ /* 0x000fe20000000000 */
[----:B------:R-:W-:-:S04]  /*13320*/  IADD3 R3, R5, R3, RZ ;  /* 0x0000000305037210 */ /* 0x000fc80007ffe0ff */
[----:B------:R-:W-:Y:S01]  /*13330*/  LEA.HI.X R24, R4, UR5, R3, 0x2, P0 ;  /* 0x0000000504187c11 */ /* 0x000fe200080f1403 */
[----:B0-----:R-:W-:Y:S06]  /*13340*/  BRA.DIV UR4, `(.L_x_538) ;  /* 0x0000009604107947 */ /* 0x001fec000b800000 */
[----:B------:R0:W1:Y:S04]  /*13350*/  SHFL.IDX PT, R3, R24, RZ, 0x1c1f ;  /* 0x001c1fff18037589 */ /* 0x00006800000e0000 */
[----:B------:R0:W2:Y:S02]  /*13360*/  SHFL.IDX PT, R14, R0, RZ, 0x1c1f ;  /* 0x001c1fff000e7589 */ /* 0x0000a400000e0000 */
.L_x_714:
[----:B------:R-:W-:Y:S01]  /*13370*/  ISETP.GE.AND P0, PT, R10, R8, PT ;  /* 0x000000080a00720c */ /* 0x000fe20003f06270 */
[----:B------:R-:W-:-:S12]  /*13380*/  BSSY B1, `(.L_x_539) ;  /* 0x000004b000017945 */ /* 0x000fd80003800000 */
[----:B------:R-:W-:Y:S05]  /*13390*/  @P0 BRA `(.L_x_540) ;  /* 0x0000000400240947 */ /* 0x000fea0003800000 */
[----:B------:R-:W3:Y:S01]  /*133a0*/  LDL R15, [R1+0xac] ;  /* 0x0000ac00010f7983 */ /* 0x000ee20000100800 */
[----:B------:R-:W-:-:S03]  /*133b0*/  ULDC UR4, c[0x0][0xac8] ;  /* 0x0002b20000047ab9 */ /* 0x000fc60000000800 */
[----:B------:R-:W4:Y:S04]  /*133c0*/  LDL R83, [R1+0xd4] ;  /* 0x0000d40001537983 */ /* 0x000f280000100800 */
[----:B------:R-:W5:Y:S04]  /*133d0*/  LDL R81, [R1+0xd0] ;  /* 0x0000d00001517983 */ /* 0x000f680000100800 */
[----:B------:R-:W2:Y:S04]  /*133e0*/  LDL R79, [R1+0xcc] ;  /* 0x0000cc00014f7983 */ /* 0x000ea80000100800 */
        /* <DEDUP_REMOVED lines=15> */
[----:B------:R-:W2:Y:S01]  /*134e0*/  LDL R13, [R1+0xe4] ;  /* 0x0000e400010d7983 */ /* 0x000ea20000100800 */
[----:B---3--:R-:W-:-:S02]  /*134f0*/  ISETP.GE.AND P2, PT, R15, UR4, PT ;  /* 0x000000040f007c0c */ /* 0x008fc4000bf46270 */
[----:B----4-:R-:W-:Y:S02]  /*13500*/  ISETP.GE.AND P3, PT, R83, UR4, PT ;  /* 0x0000000453007c0c */ /* 0x010fe4000bf66270 */
[----:B-----5:R-:W-:-:S09]  /*13510*/  ISETP.GE.AND P0, PT, R81, UR4, PT ;  /* 0x0000000451007c0c */ /* 0x020fd2000bf06270 */
[----:B--2---:R-:W-:Y:S02]  /*13520*/  @!P2 IMAD.MOV.U32 R4, RZ, RZ, R14 ;  /* 0x000000ffff04a224 */ /* 0x004fe400078e000e */
[----:B-1----:R-:W-:Y:S01]  /*13530*/  @!P2 IMAD.MOV.U32 R5, RZ, RZ, R3 ;  /* 0x000000ffff05a224 */ /* 0x002fe200078e0003 */
[----:B------:R-:W-:Y:S01]  /*13540*/  ISETP.GE.AND P1, PT, R79, UR4, PT ;  /* 0x000000044f007c0c */ /* 0x000fe2000bf26270 */
[----:B------:R-:W-:Y:S01]  /*13550*/  @!P2 IMAD.WIDE R4, R15, 0x4, R4 ;  /* 0x000000040f04a825 */ /* 0x000fe200078e0204 */
[----:B------:R-:W-:-:S04]  /*13560*/  @!P3 LEA R6, P4, R83, R14, 0x2 ;  /* 0x0000000e5306b211 */ /* 0x000fc800078810ff */
[----:B------:R1:W-:Y:S01]  /*13570*/  @!P2 ST.E.64 desc[UR42][R4.64], R20 ;  /* 0x000000140400a985 */ /* 0x0003e2000c101b2a */
[----:B------:R-:W-:Y:S02]  /*13580*/  ISETP.GE.AND P2, PT, R77, UR4, PT ;  /* 0x000000044d007c0c */ /* 0x000fe4000bf46270 */
[----:B------:R-:W-:-:S05]  /*13590*/  @!P3 LEA.HI.X R7, R83, R3, R84, 0x2, P4 ;  /* 0x000000035307b211 */ /* 0x000fca00020f1454 */
[----:B------:R2:W-:Y:S01]  /*135a0*/  @!P3 ST.E.64 desc[UR42][R6.64], R28 ;  /* 0x0000001c0600b985 */ /* 0x0005e2000c101b2a */
[----:B-1----:R-:W-:-:S04]  /*135b0*/  @!P0 LEA R4, P5, R81, R14, 0x2 ;  /* 0x0000000e51048211 */ /* 0x002fc800078a10ff */
[-C--:B------:R-:W-:Y:S02]  /*135c0*/  @!P0 LEA.HI.X R5, R81, R3.reuse, R82, 0x2, P5 ;  /* 0x0000000351058211 */ /* 0x080fe400028f1452 */
[----:B------:R-:W-:Y:S02]  /*135d0*/  ISETP.GE.AND P3, PT, R75, UR4, PT ;  /* 0x000000044b007c0c */ /* 0x000fe4000bf66270 */
[----:B--2---:R-:W-:Y:S01]  /*135e0*/  @!P1 LEA R6, P4, R79, R14, 0x2 ;  /* 0x0000000e4f069211 */ /* 0x004fe200078810ff */
        /* <DEDUP_REMOVED lines=10> */
[----:B------:R-:W-:Y:S02]  /*13690*/  @!P3 LEA.HI.X R7, R75, R3, R76, 0x2, P5 ;  /* 0x000000034b07b211 */ /* 0x000fe400028f144c */
[----:B------:R-:W-:Y:S01]  /*136a0*/  ISETP.GE.AND P5, PT, R12, UR4, PT ;  /* 0x000000040c007c0c */ /* 0x000fe2000bfa6270 */
[----:B------:R-:W-:-:S02]  /*136b0*/  VIADD R15, R15, 0x58 ;  /* 0x000000580f0f7836 */ /* 0x000fc40000000000 */
[----:B------:R2:W-:Y:S01]  /*136c0*/  @!P3 ST.E.64 desc[UR42][R6.64], R36 ;  /* 0x000000240600b985 */ /* 0x0005e2000c101b2a */
[----:B-1----:R-:W-:-:S04]  /*136d0*/  @!P0 LEA R4, P4, R73, R14, 0x2 ;  /* 0x0000000e49048211 */ /* 0x002fc800078810ff */
[-C--:B------:R-:W-:Y:S02]  /*136e0*/  @!P0 LEA.HI.X R5, R73, R3.reuse, R74, 0x2, P4 ;  /* 0x0000000349058211 */ /* 0x080fe400020f144a */
[----:B------:R-:W-:Y:S02]  /*136f0*/  ISETP.GE.AND P3, PT, R25, UR4, PT ;  /* 0x0000000419007c0c */ /* 0x000fe4000bf66270 */
[C---:B--2---:R-:W-:Y:S01]  /*13700*/  @!P1 LEA R6, P4, R27.reuse, R14, 0x2 ;  /* 0x0000000e1b069211 */ /* 0x044fe200078810ff */
[----:B------:R1:W-:Y:S03]  /*13710*/  @!P0 ST.E.64 desc[UR42][R4.64], R38 ;  /* 0x0000002604008985 */ /* 0x0003e6000c101b2a */
[----:B------:R-:W-:Y:S02]  /*13720*/  @!P1 LEA.HI.X R7, R27, R3, R72, 0x2, P4 ;  /* 0x000000031b079211 */ /* 0x000fe400020f1448 */
[----:B------:R-:W-:-:S02]  /*13730*/  ISETP.GE.AND P4, PT, R15, UR4, PT ;  /* 0x000000040f007c0c */ /* 0x000fc4000bf86270 */
[----:B-1----:R-:W-:-:S04]  /*13740*/  @!P2 LEA R4, P0, R11, R14, 0x2 ;  /* 0x0000000e0b04a211 */ /* 0x002fc800078010ff */
[-C--:B------:R-:W-:Y:S02]  /*13750*/  @!P2 LEA.HI.X R5, R11, R3.reuse, R26, 0x2, P0 ;  /* 0x000000030b05a211 */ /* 0x080fe400000f141a */
[CC--:B------:R-:W-:Y:S02]  /*13760*/  @!P5 LEA R10, P0, R12.reuse, R14.reuse, 0x2 ;  /* 0x0000000e0c0ad211 */ /* 0x0c0fe400078010ff */
[----:B------:R-:W-:Y:S02]  /*13770*/  SHF.R.S32.HI R20, RZ, 0x1f, R25 ;  /* 0x0000001fff147819 */ /* 0x000fe40000011419 */
[----:B------:R-:W-:Y:S02]  /*13780*/  @!P5 LEA.HI.X R11, R12, R3, R13, 0x2, P0 ;  /* 0x000000030c0bd211 */ /* 0x000fe400000f140d */
[----:B------:R-:W-:Y:S02]  /*13790*/  @!P3 LEA R12, P0, R25, R14, 0x2 ;  /* 0x0000000e190cb211 */ /* 0x000fe400078010ff */
[----:B------:R-:W-:-:S02]  /*137a0*/  SHF.R.S32.HI R26, RZ, 0x1f, R15 ;  /* 0x0000001fff1a7819 */ /* 0x000fc4000001140f */
[-C--:B------:R-:W-:Y:S02]  /*137b0*/  @!P3 LEA.HI.X R13, R25, R3.reuse, R20, 0x2, P0 ;  /* 0x00000003190db211 */ /* 0x080fe400000f1414 */
[C---:B------:R-:W-:Y:S01]  /*137c0*/  @!P4 LEA R14, P0, R15.reuse, R14, 0x2 ;  /* 0x0000000e0f0ec211 */ /* 0x040fe200078010ff */
[----:B------:R3:W-:Y:S03]  /*137d0*/  @!P1 ST.E.64 desc[UR42][R6.64], R40 ;  /* 0x0000002806009985 */ /* 0x0007e6000c101b2a */
[----:B------:R-:W-:Y:S01]  /*137e0*/  @!P4 LEA.HI.X R15, R15, R3, R26, 0x2, P0 ;  /* 0x000000030f0fc211 */ /* 0x000fe200000f141a */
[----:B------:R3:W-:Y:S04]  /*137f0*/  @!P2 ST.E.64 desc[UR42][R4.64], R42 ;  /* 0x0000002a0400a985 */ /* 0x0007e8000c101b2a */
[----:B------:R3:W-:Y:S04]  /*13800*/  @!P5 ST.E.64 desc[UR42][R10.64], R44 ;  /* 0x0000002c0a00d985 */ /* 0x0007e8000c101b2a */
[----:B------:R3:W-:Y:S04]  /*13810*/  @!P3 ST.E.64 desc[UR42][R12.64], R46 ;  /* 0x0000002e0c00b985 */ /* 0x0007e8000c101b2a */
[----:B------:R3:W-:Y:S02]  /*13820*/  @!P4 ST.E.64 desc[UR42][R14.64], R48 ;  /* 0x000000300e00c985 */ /* 0x0007e4000c101b2a */
.L_x_540:
[----:B------:R-:W-:Y:S05]  /*13830*/  BSYNC B1 ;  /* 0x0000000000017941 */ /* 0x000fea0003800000 */
.L_x_539:
[----:B------:R-:W-:-:S03]  /*13840*/  UMOV UR4, 0xffffffff ;  /* 0xffffffff00047882 */ /* 0x000fc60000000000 */
[----:B------:R-:W-:Y:S05]  /*13850*/  BRA.DIV UR4, `(.L_x_541) ;  /* 0x0000009204007947 */ /* 0x000fea000b800000 */
[----:B-1----:R1:W4:Y:S04]  /*13860*/  SHFL.IDX PT, R3, R24, 0x1, 0x1c1f ;  /* 0x003c1f0018037f89 */ /* 0x00232800000e0000 */
[----:B--23--:R1:W2:Y:S02]  /*13870*/  SHFL.IDX PT, R14, R0, 0x1, 0x1c1f ;  /* 0x003c1f00000e7f89 */ /* 0x00c2a400000e0000 */
.L_x_718:
[----:B------:R-:W-:-:S13]  /*13880*/  ISETP.GE.AND P0, PT, R9, R8, PT ;  /* 0x000000080900720c */ /* 0x000fda0003f06270 */
[----:B------:R-:W-:Y:S05]  /*13890*/  @P0 BRA `(.L_x_537) ;  /* 0x0000001000040947 */ /* 0x000fea0003800000 */
[----:B01----:R-:W3:Y:S01]  /*138a0*/  LDL R24, [R1+0xac] ;  /* 0x0000ac0001187983 */ /* 0x003ee20000100800 */
[----:B------:R-:W-:-:S03]  /*138b0*/  ULDC UR4, c[0x0][0xac8] ;  /* 0x0002b20000047ab9 */ /* 0x000fc60000000800 */
[----:B------:R-:W5:Y:S04]  /*138c0*/  LDL R12, [R1+0xd4] ;  /* 0x0000d400010c7983 */ /* 0x000f680000100800 */
[----:B------:R-:W4:Y:S04]  /*138d0*/  LDL R10, [R1+0xd0] ;  /* 0x0000d000010a7983 */ /* 0x000f280000100800 */
        /* <DEDUP_REMOVED lines=18> */
[----:B-----5:R-:W-:Y:S02]  /*13a00*/  ISETP.GE.AND P4, PT, R12, UR4, PT ;  /* 0x000000040c007c0c */ /* 0x020fe4000bf86270 */
[----:B----4-:R-:W-:-:S09]  /*13a10*/  ISETP.GE.AND P1, PT, R10, UR4, PT ;  /* 0x000000040a007c0c */ /* 0x010fd2000bf26270 */
[----:B------:R-:W-:Y:S01]  /*13a20*/  @!P3 IMAD.MOV.U32 R15, RZ, RZ, R3 ;  /* 0x000000ffff0fb224 */ /* 0x000fe200078e0003 */
[----:B--2---:R-:W-:Y:S01]  /*13a30*/  ISETP.GE.AND P2, PT, R35, UR4, PT ;  /* 0x0000000423007c0c */ /* 0x004fe2000bf46270 */
[----:B------:R-:W-:Y:S01]  /*13a40*/  @!P3 IMAD.WIDE R4, R24, 0x4, R14 ;  /* 0x000000041804b825 */ /* 0x000fe200078e020e */
[-C--:B------:R-:W-:Y:S02]  /*13a50*/  @!P4 LEA R6, P0, R12, R14.reuse, 0x2 ;  /* 0x0000000e0c06c211 */ /* 0x080fe400078010ff */
[----:B------:R-:W-:Y:S02]  /*13a60*/  @!P1 LEA R8, P5, R10, R14, 0x2 ;  /* 0x0000000e0a089211 */ /* 0x000fe400078a10ff */
[----:B------:R0:W-:Y:S01]  /*13a70*/  @!P3 ST.E.64 desc[UR42][R4.64], R50 ;  /* 0x000000320400b985 */ /* 0x0001e2000c101b2a */
[----:B------:R-:W-:Y:S02]  /*13a80*/  ISETP.GE.AND P3, PT, R33, UR4, PT ;  /* 0x0000000421007c0c */ /* 0x000fe4000bf66270 */
[----:B------:R-:W-:-:S02]  /*13a90*/  @!P4 LEA.HI.X R7, R12, R3, R13, 0x2, P0 ;  /* 0x000000030c07c211 */ /* 0x000fc400000f140d */
[----:B------:R-:W-:Y:S02]  /*13aa0*/  ISETP.GE.AND P0, PT, R31, UR4, PT ;  /* 0x000000041f007c0c */ /* 0x000fe4000bf06270 */
[----:B------:R-:W-:Y:S01]  /*13ab0*/  @!P1 LEA.HI.X R9, R10, R3, R11, 0x2, P5 ;  /* 0x000000030a099211 */ /* 0x000fe200028f140b */
[----:B------:R1:W-:Y:S01]  /*13ac0*/  @!P4 ST.E.64 desc[UR42][R6.64], R52 ;  /* 0x000000340600c985 */ /* 0x0003e2000c101b2a */
[----:B------:R-:W-:-:S03]  /*13ad0*/  @!P2 LEA R10, P4, R35, R14, 0x2 ;  /* 0x0000000e230aa211 */ /* 0x000fc600078810ff */
[----:B------:R2:W-:Y:S01]  /*13ae0*/  @!P1 ST.E.64 desc[UR42][R8.64], R54 ;  /* 0x0000003608009985 */ /* 0x0005e2000c101b2a */
[----:B------:R-:W-:Y:S02]  /*13af0*/  ISETP.GE.AND P1, PT, R0, UR4, PT ;  /* 0x0000000400007c0c */ /* 0x000fe4000bf26270 */
[-C--:B------:R-:W-:Y:S02]  /*13b00*/  @!P2 LEA.HI.X R11, R35, R3.reuse, R36, 0x2, P4 ;  /* 0x00000003230ba211 */ /* 0x080fe400020f1424 */
[-C--:B------:R-:W-:Y:S02]  /*13b10*/  @!P3 LEA R12, P5, R33, R14.reuse, 0x2 ;  /* 0x0000000e210cb211 */ /* 0x080fe400078a10ff */
[----:B0-----:R-:W-:Y:S01]  /*13b20*/  @!P0 LEA R4, P4, R31, R14, 0x2 ;  /* 0x0000000e1f048211 */ /* 0x001fe200078810ff */
[----:B------:R0:W-:Y:S01]  /*13b30*/  @!P2 ST.E.64 desc[UR42][R10.64], R56 ;  /* 0x000000380a00a985 */ /* 0x0001e2000c101b2a */
[----:B------:R-:W-:Y:S02]  /*13b40*/  @!P3 LEA.HI.X R13, R33, R3, R34, 0x2, P5 ;  /* 0x00000003210db211 */ /* 0x000fe400028f1422 */
[----:B------:R-:W-:-:S02]  /*13b50*/  ISETP.GE.AND P2, PT, R28, UR4, PT ;  /* 0x000000041c007c0c */ /* 0x000fc4000bf46270 */
[----:B------:R-:W-:Y:S01]  /*13b60*/  @!P0 LEA.HI.X R5, R31, R3, R32, 0x2, P4 ;  /* 0x000000031f058211 */ /* 0x000fe200020f1420 */
[----:B------:R3:W-:Y:S01]  /*13b70*/  @!P3 ST.E.64 desc[UR42][R12.64], R58 ;  /* 0x0000003a0c00b985 */ /* 0x0007e2000c101b2a */
[----:B------:R-:W-:-:S03]  /*13b80*/  ISETP.GE.AND P4, PT, R20, UR4, PT ;  /* 0x0000000414007c0c */ /* 0x000fc6000bf86270 */
[----:B------:R4:W-:Y:S01]  /*13b90*/  @!P0 ST.E.64 desc[UR42][R4.64], R60 ;  /* 0x0000003c04008985 */ /* 0x0009e2000c101b2a */
[-C--:B-1----:R-:W-:Y:S02]  /*13ba0*/  @!P1 LEA R6, P5, R0, R14.reuse, 0x2 ;  /* 0x0000000e00069211 */ /* 0x082fe400078a10ff */
[----:B------:R-:W-:Y:S02]  /*13bb0*/  ISETP.GE.AND P3, PT, R26, UR4, PT ;  /* 0x000000041a007c0c */ /* 0x000fe4000bf66270 */
[----:B------:R-:W-:Y:S02]  /*13bc0*/  ISETP.GE.AND P0, PT, R25, UR4, PT ;  /* 0x0000000419007c0c */ /* 0x000fe4000bf06270 */
[----:B------:R-:W-:Y:S02]  /*13bd0*/  @!P1 LEA.HI.X R7, R0, R3, R30, 0x2, P5 ;  /* 0x0000000300079211 */ /* 0x000fe400028f141e */
[----:B--2---:R-:W-:-:S03]  /*13be0*/  @!P2 LEA R8, P5, R28, R14, 0x2 ;  /* 0x0000000e1c08a211 */ /* 0x004fc600078a10ff */
[----:B------:R4:W-:Y:S01]  /*13bf0*/  @!P1 ST.E.64 desc[UR42][R6.64], R62 ;  /* 0x0000003e06009985 */ /* 0x0009e2000c101b2a */
[-C--:B0-----:R-:W-:Y:S02]  /*13c00*/  @!P4 LEA R10, P1, R20, R14.reuse, 0x2 ;  /* 0x0000000e140ac211 */ /* 0x081fe400078210ff */
[-C--:B------:R-:W-:Y:S02]  /*13c10*/  @!P2 LEA.HI.X R9, R28, R3.reuse, R29, 0x2, P5 ;  /* 0x000000031c09a211 */ /* 0x080fe400028f141d */
[-C--:B---3--:R-:W-:Y:S02]  /*13c20*/  @!P3 LEA R12, P5, R26, R14.reuse, 0x2 ;  /* 0x0000000e1a0cb211 */ /* 0x088fe400078a10ff */
[----:B------:R-:W-:Y:S02]  /*13c30*/  @!P4 LEA.HI.X R11, R20, R3, R21, 0x2, P1 ;  /* 0x00000003140bc211 */ /* 0x000fe400008f1415 */
[----:B------:R-:W-:Y:S02]  /*13c40*/  SHF.R.S32.HI R0, RZ, 0x1f, R25 ;  /* 0x0000001fff007819 */ /* 0x000fe40000011419 */
[----:B------:R-:W-:-:S02]  /*13c50*/  @!P0 LEA R20, P1, R25, R14, 0x2 ;  /* 0x0000000e19148211 */ /* 0x000fc400078210ff */
[-C--:B------:R-:W-:Y:S02]  /*13c60*/  @!P3 LEA.HI.X R13, R26, R3.reuse, R27, 0x2, P5 ;  /* 0x000000031a0db211 */ /* 0x080fe400028f141b */
[----:B------:R-:W-:Y:S01]  /*13c70*/  @!P0 LEA.HI.X R21, R25, R3, R0, 0x2, P1 ;  /* 0x0000000319158211 */ /* 0x000fe200008f1400 */
[----:B------:R4:W-:Y:S01]  /*13c80*/  @!P2 ST.E.64 desc[UR42][R8.64], R64 ;  /* 0x000000400800a985 */ /* 0x0009e2000c101b2a */
[----:B------:R-:W-:-:S03]  /*13c90*/  IADD3 R0, R24, 0x58, RZ ;  /* 0x0000005818007810 */ /* 0x000fc60007ffe0ff */
[----:B------:R4:W-:Y:S04]  /*13ca0*/  @!P4 ST.E.64 desc[UR42][R10.64], R66 ;  /* 0x000000420a00c985 */ /* 0x0009e8000c101b2a */
[----:B------:R4:W-:Y:S04]  /*13cb0*/  @!P3 ST.E.64 desc[UR42][R12.64], R68 ;  /* 0x000000440c00b985 */ /* 0x0009e8000c101b2a */
[----:B------:R4:W-:Y:S01]  /*13cc0*/  @!P0 ST.E.64 desc[UR42][R20.64], R70 ;  /* 0x0000004614008985 */ /* 0x0009e2000c101b2a */
[----:B------:R-:W-:-:S13]  /*13cd0*/  ISETP.GE.AND P0, PT, R0, UR4, PT ;  /* 0x0000000400007c0c */ /* 0x000fda000bf06270 */
[----:B----4-:R-:W-:Y:S05]  /*13ce0*/  @P0 BRA `(.L_x_537) ;  /* 0x0000000800f00947 */ /* 0x010fea0003800000 */
[----:B------:R-:W-:Y:S02]  /*13cf0*/  LEA R14, P0, R0, R14, 0x2 ;  /* 0x0000000e000e7211 */ /* 0x000fe400078010ff */
[----:B------:R-:W-:-:S04]  /*13d00*/  SHF.R.S32.HI R4, RZ, 0x1f, R0 ;  /* 0x0000001fff047819 */ /* 0x000fc80000011400 */
[----:B------:R-:W-:-:S05]  /*13d10*/  LEA.HI.X R15, R0, R3, R4, 0x2, P0 ;  /* 0x00000003000f7211 */ /* 0x000fca00000f1404 */
[----:B------:R0:W-:Y:S01]  /*13d20*/  ST.E.64 desc[UR42][R14.64], R134 ;  /* 0x000000860e007985 */ /* 0x0001e2000c101b2a */
[----:B------:R-:W-:Y:S05]  /*13d30*/  BRA `(.L_x_537) ;  /* 0x0000000800dc7947 */ /* 0x000fea0003800000 */
.L_x_530:
[----:B0-----:R-:W3:Y:S01]  /*13d40*/  LDL.LU R6, [R1+0x9c] ;  /* 0x00009c0001067983 */ /* 0x001ee20000300800 */
[----:B------:R-:W-:Y:S01]  /*13d50*/  ULDC.64 UR6, c[0x0][0xc08] ;  /* 0x0003020000067ab9 */ /* 0x000fe20000000a00 */
[----:B------:R-:W-:Y:S02]  /*13d60*/  ULDC.64 UR4, c[0x0][0xc00] ;  /* 0x0003000000047ab9 */ /* 0x000fe40000000a00 */
[----:B------:R-:W4:Y:S04]  /*13d70*/  LDL.LU R0, [R1+0xa0] ;  /* 0x0000a00001007983 */ /* 0x000f280000300800 */
[----:B------:R-:W2:Y:S01]  /*13d80*/  LDL R8, [R1+0x94] ;  /* 0x0000940001087983 */ /* 0x000ea20000100800 */
[----:B------:R-:W-:Y:S01]  /*13d90*/  ISETP.NE.U32.AND P1, PT, RZ, UR6, PT ;  /* 0x00000006ff007c0c */ /* 0x000fe2000bf25070 */
[----:B------:R-:W-:Y:S01]  /*13da0*/  IMAD.MOV.U32 R3, RZ, RZ, RZ ;  /* 0x000000ffff037224 */ /* 0x000fe200078e00ff */
[----:B------:R-:W-:-:S02]  /*13db0*/  ISETP.NE.U32.AND P0, PT, RZ, UR4, PT ;  /* 0x00000004ff007c0c */ /* 0x000fc4000bf05070 */
[----:B------:R-:W-:Y:S02]  /*13dc0*/  ISETP.NE.AND.EX P1, PT, RZ, UR7, PT, P1 ;  /* 0x00000007ff007c0c */ /* 0x000fe4000bf25310 */
[----:B------:R-:W-:Y:S01]  /*13dd0*/  ISETP.NE.AND.EX P0, PT, RZ, UR5, PT, P0 ;  /* 0x00000005ff007c0c */ /* 0x000fe2000bf05300 */
[----:B------:R-:W0:Y:S01]  /*13de0*/  S2R R9, SR_TID.X ;  /* 0x0000000000097919 */ /* 0x000e220000002100 */
[----:B---3--:R-:W-:Y:S01]  /*13df0*/  IADD3 R4, P2, R6, UR4, RZ ;  /* 0x0000000406047c10 */ /* 0x008fe2000ff5e0ff */
[----:B------:R-:W-:-:S03]  /*13e00*/  ULDC UR4, c[0x0][0xa88] ;  /* 0x0002a20000047ab9 */ /* 0x000fc60000000800 */
[----:B----4-:R-:W-:-:S05]  /*13e10*/  IADD3.X R5, R0, UR5, RZ, P2, !PT ;  /* 0x0000000500057c10 */ /* 0x010fca00097fe4ff */
[----:B------:R-:W-:Y:S01]  /*13e20*/  @P1 IADD3 R6, P2, R6, UR6, RZ ;  /* 0x0000000606061c10 */ /* 0x000fe2000ff5e0ff */
[----:B------:R-:W-:Y:S01]  /*13e30*/  IMAD.U32 R20, RZ, RZ, UR4 ;  /* 0x00000004ff147e24 */ /* 0x000fe2000f8e00ff */
[----:B------:R3:W5:Y:S02]  /*13e40*/  @P0 LDG.E R3, desc[UR42][R4.64] ;  /* 0x0000002a04030981 */ /* 0x000764000c1e1900 */
[----:B------:R-:W-:-:S05]  /*13e50*/  @P1 IADD3.X R7, R0, UR7, RZ, P2, !PT ;  /* 0x0000000700071c10 */ /* 0x000fca00097fe4ff */
[----:B------:R3:W5:Y:S01]  /*13e60*/  @P1 LDG.E R20, desc[UR42][R6.64] ;  /* 0x0000002a06141981 */ /* 0x000762000c1e1900 */
[----:B--2---:R-:W-:Y:S01]  /*13e70*/  ISETP.NE.AND P2, PT, R8, RZ, PT ;  /* 0x000000ff0800720c */ /* 0x004fe20003f45270 */
[----:B0-----:R-:W-:-:S05]  /*13e80*/  VIADD R30, R9, 0xffffff80 ;  /* 0xffffff80091e7836 */ /* 0x001fca0000000000 */
[----:B------:R-:W-:-:S07]  /*13e90*/  ISETP.GT.AND P3, PT, R30, 0xbf, PT ;  /* 0x000000bf1e00780c */ /* 0x000fce0003f64270 */
[----:B------:R-:W0:Y:S02]  /*13ea0*/  @!P2 LDC R8, c[0x0][0xad4] ;  /* 0x0002b500ff08ab82 */ /* 0x000e240000000800 */
[----:B0-----:R3:W-:Y:S01]  /*13eb0*/  @!P2 STL [R1+0x94], R8 ;  /* 0x000094080100a387 */ /* 0x0017e20000100800 */
[----:B------:R-:W-:Y:S01]  /*13ec0*/  ISETP.GT.AND P2, PT, R8, 0x1, PT ;  /* 0x000000010800780c */ /* 0x000fe20003f44270 */
[----:B------:R-:W-:-:S12]  /*13ed0*/  @P1 BRA `(.L_x_542) ;  /* 0x0000000000101947 */ /* 0x000fd80003800000 */
[----:B------:R-:W-:Y:S05]  /*13ee0*/  @!P0 BRA `(.L_x_542) ;  /* 0x00000000000c8947 */ /* 0x000fea0003800000 */
[----:B---3--:R-:W2:Y:S04]  /*13ef0*/  LDG.E R7, desc[UR42][R4.64] ;  /* 0x0000002a04077981 */ /* 0x008ea8000c1e1900 */
[----:B-----5:R-:W2:Y:S02]  /*13f00*/  LDG.E R20, desc[UR42][R4.64+0x4] ;  /* 0x0000042a04147981 */ /* 0x020ea4000c1e1900 */
[----:B--2---:R-:W-:-:S07]  /*13f10*/  IMAD.IADD R20, R20, 0x1, -R7 ;  /* 0x0000000114147824 */ /* 0x004fce00078e0a07 */
.L_x_542:
[----:B---3--:R-:W2:Y:S04]  /*13f20*/  LDL.LU R4, [R1+0x98] ;  /* 0x0000980001047983 */ /* 0x008ea80000300800 */
[----:B------:R-:W3:Y:S01]  /*13f30*/  LDL.LU R0, [R1+0xd8] ;  /* 0x0000d80001007983 */ /* 0x000ee20000300800 */
[----:B------:R-:W-:Y:S01]  /*13f40*/  BSSY B1, `(.L_x_543) ;  /* 0x0000038000017945 */ /* 0x000fe20003800000 */
[----:B-----5:R-:W-:Y:S02]  /*13f50*/  SHF.R.S32.HI R26, RZ, 0x1f, R3 ;  /* 0x0000001fff1a7819 */ /* 0x020fe40000011403 */
[----:B--2---:R-:W-:Y:S02]  /*13f60*/  SEL R29, R4, RZ, !P0 ;  /* 0x000000ff041d7207 */ /* 0x004fe40004000000 */
[----:B---3--:R-:W-:Y:S01]  /*13f70*/  SEL R28, R0, RZ, !P0 ;  /* 0x000000ff001c7207 */ /* 0x008fe20004000000 */
[----:B------:R-:W-:Y:S06]  /*13f80*/  @P3 BRA `(.L_x_544) ;  /* 0x0000000000cc3947 */ /* 0x000fec0003800000 */
[----:B------:R-:W2:Y:S01]  /*13f90*/  LDL R0, [R1+0xa4] ;  /* 0x0000a40001007983 */ /* 0x000ea20000100800 */
[----:B------:R-:W0:Y:S02]  /*13fa0*/  LDC R33, c[0x0][0xbe8] ;  /* 0x0002fa00ff217b82 */ /* 0x000e240000000800 */
[----:B0-----:R-:W-:Y:S02]  /*13fb0*/  IMAD R4, R20, R33, RZ ;  /* 0x0000002114047224 */ /* 0x001fe400078e02ff */
[----:B--2---:R-:W-:-:S05]  /*13fc0*/  IMAD R0, R0, 0xc0, R9 ;  /* 0x000000c000007824 */ /* 0x004fca00078e0209 */
[----:B------:R-:W-:-:S04]  /*13fd0*/  IADD3 R31, R0, -0x80, RZ ;  /* 0xffffff80001f7810 */ /* 0x000fc80007ffe0ff */
[----:B------:R-:W-:-:S13]  /*13fe0*/  ISETP.GE.AND P0, PT, R31, R4, PT ;  /* 0x000000041f00720c */ /* 0x000fda0003f06270 */
[----:B------:R-:W-:Y:S05]  /*13ff0*/  @P0 BRA `(.L_x_544) ;  /* 0x0000000000b00947 */ /* 0x000fea0003800000 */
[----:B------:R-:W2:Y:S01]  /*14000*/  LDL.LU R32, [R1+0xb0] ;  /* 0x0000b00001207983 */ /* 0x000ea20000300800 */
[----:B------:R-:W-:Y:S01]  /*14010*/  IMAD.MOV.U32 R24, RZ, RZ, 0x9b8 ;  /* 0x000009b8ff187424 */ /* 0x000fe200078e00ff */
[----:B------:R-:W-:Y:S01]  /*14020*/  ISETP.GT.AND P0, PT, R8, 0x1, PT ;  /* 0x000000010800780c */ /* 0x000fe20003f04270 */
[----:B------:R-:W0:Y:S01]  /*14030*/  LDC.64 R4, c[0x0][0xba8] ;  /* 0x0002ea00ff047b82 */ /* 0x000e220000000a00 */
[----:B------:R-:W-:Y:S01]  /*14040*/  ISETP.NE.AND P1, PT, R33, 0x1, PT ;  /* 0x000000012100780c */ /* 0x000fe20003f25270 */
[----:B------:R-:W-:Y:S01]  /*14050*/  IMAD.MOV.U32 R21, RZ, RZ, R31 ;  /* 0x000000ffff157224 */ /* 0x000fe200078e001f */
[----:B------:R-:W-:-:S05]  /*14060*/  SEL R24, R24, 0x978, P0 ;  /* 0x0000097818187807 */ /* 0x000fca0000000000 */
[----:B------:R-:W3:Y:S08]  /*14070*/  LDC.64 R12, c[0x0][R24+0x220] ;  /* 0x00008800180c7b82 */ /* 0x000ef00000000a00 */
[----:B------:R-:W4:Y:S08]  /*14080*/  LDC.64 R14, c[0x0][R24+0x218] ;  /* 0x00008600180e7b82 */ /* 0x000f300000000a00 */
[----:B------:R-:W5:Y:S08]  /*14090*/  LDC.64 R8, c[0x0][R24+0x228] ;  /* 0x00008a0018087b82 */ /* 0x000f700000000a00 */
[----:B------:R-:W1:Y:S08]  /*140a0*/  @P1 LDC R0, c[0x0][0xbec] ;  /* 0x0002fb00ff001b82 */ /* 0x000e700000000800 */
[----:B------:R-:W5:Y:S08]  /*140b0*/  LDC.64 R6, c[0x0][R24+0x210] ;  /* 0x0000840018067b82 */ /* 0x000f700000000a00 */
[----:B------:R-:W5:Y:S01]  /*140c0*/  @P1 LDC R27, c[0x0][0xbf0] ;  /* 0x0002fc00ff1b1b82 */ /* 0x000f620000000800 */
[----:B-1----:R-:W-:-:S07]  /*140d0*/  @P1 IMAD.HI.U32 R0, R31, R0, RZ ;  /* 0x000000001f001227 */ /* 0x002fce00078e00ff */
[----:B0-----:R-:W0:Y:S01]  /*140e0*/  @!P0 LDC R4, c[0x0][0xb50] ;  /* 0x0002d400ff048b82 */ /* 0x001e220000000800 */
[-C--:B---3--:R-:W-:Y:S02]  /*140f0*/  IMAD R13, R13, R29.reuse, RZ ;  /* 0x0000001d0d0d7224 */ /* 0x088fe400078e02ff */
[----:B------:R-:W-:-:S05]  /*14100*/  IMAD.WIDE.U32 R10, R12, R29, RZ ;  /* 0x0000001d0c0a7225 */ /* 0x000fca00078e00ff */
[----:B------:R-:W1:Y:S01]  /*14110*/  @!P0 LDC R5, c[0x0][0xb54] ;  /* 0x0002d500ff058b82 */ /* 0x000e620000000800 */
[-C--:B----4-:R-:W-:Y:S02]  /*14120*/  IMAD R25, R15, R137.reuse, RZ ;  /* 0x000000890f197224 */ /* 0x090fe400078e02ff */
[----:B------:R-:W-:Y:S01]  /*14130*/  IMAD.WIDE.U32 R14, R14, R137, RZ ;  /* 0x000000890e0e7225 */ /* 0x000fe200078e00ff */
[----:B-----5:R-:W-:-:S03]  /*14140*/  @P1 SHF.R.U32.HI R21, RZ, R27, R0 ;  /* 0x0000001bff151219 */ /* 0x020fc60000011600 */
[----:B------:R-:W-:Y:S01]  /*14150*/  IMAD R27, R12, R28, R13 ;  /* 0x0000001c0c1b7224 */ /* 0x000fe200078e020d */
[----:B------:R-:W-:Y:S01]  /*14160*/  IADD3 R14, P1, P3, R10, R14, R3 ;  /* 0x0000000e0a0e7210 */ /* 0x000fe20007b3e003 */
[----:B------:R-:W-:Y:S02]  /*14170*/  IMAD.IADD R25, R15, 0x1, R25 ;  /* 0x000000010f197824 */ /* 0x000fe400078e0219 */
[----:B------:R-:W-:Y:S01]  /*14180*/  IMAD.MOV R0, RZ, RZ, -R21 ;  /* 0x000000ffff007224 */ /* 0x000fe200078e0a15 */
[----:B------:R-:W-:-:S03]  /*14190*/  IADD3 R27, R11, R27, RZ ;  /* 0x0000001b0b1b7210 */ /* 0x000fc60007ffe0ff */
[----:B------:R-:W-:Y:S01]  /*141a0*/  IMAD R11, R33, R0, R31 ;  /* 0x00000000210b7224 */ /* 0x000fe200078e021f */
[----:B------:R-:W-:Y:S02]  /*141b0*/  IADD3.X R0, R27, R25, R26, P1, P3 ;  /* 0x000000191b007210 */ /* 0x000fe40000fe641a */
[----:B--2---:R-:W-:-:S05]  /*141c0*/  SEL R13, R32, RZ, P0 ;  /* 0x000000ff200d7207 */ /* 0x004fca0000000000 */
[-C--:B------:R-:W-:Y:S02]  /*141d0*/  IMAD R15, R9, R13.reuse, RZ ;  /* 0x0000000d090f7224 */ /* 0x080fe400078e02ff */
[----:B------:R-:W-:Y:S01]  /*141e0*/  IMAD.WIDE.U32 R8, R8, R13, RZ ;  /* 0x0000000d08087225 */ /* 0x000fe200078e00ff */
[----:B------:R-:W-:-:S03]  /*141f0*/  SHF.R.S32.HI R13, RZ, 0x1f, R11 ;  /* 0x0000001fff0d7819 */ /* 0x000fc6000001140b */
[----:B------:R-:W-:Y:S01]  /*14200*/  IMAD.IADD R15, R9, 0x1, R15 ;  /* 0x00000001090f7824 */ /* 0x000fe200078e020f */
[----:B------:R-:W-:Y:S02]  /*14210*/  IADD3 R8, P0, P1, R21, R14, R8 ;  /* 0x0000000e15087210 */ /* 0x000fe4000791e008 */
[----:B------:R-:W-:-:S04]  /*14220*/  SHF.R.S32.HI R21, RZ, 0x1f, R21 ;  /* 0x0000001fff157819 */ /* 0x000fc80000011415 */
[----:B------:R-:W-:Y:S01]  /*14230*/  IADD3.X R9, R21, R0, R15, P0, P1 ;  /* 0x0000000015097210 */ /* 0x000fe200007e240f */
[----:B------:R-:W-:Y:S02]  /*14240*/  IMAD R0, R7, R11, RZ ;  /* 0x0000000b07007224 */ /* 0x000fe400078e02ff */
[----:B------:R-:W-:Y:S02]  /*14250*/  IMAD.MOV.U32 R7, RZ, RZ, -0x800000 ;  /* 0xff800000ff077424 */ /* 0x000fe400078e00ff */
[C---:B------:R-:W-:Y:S02]  /*14260*/  IMAD R13, R6.reuse, R13, R0 ;  /* 0x0000000d060d7224 */ /* 0x040fe400078e0200 */
[----:B------:R-:W-:-:S04]  /*14270*/  IMAD.WIDE.U32 R8, R6, R11, R8 ;  /* 0x0000000b06087225 */ /* 0x000fc800078e0008 */
[----:B------:R-:W-:Y:S01]  /*14280*/  IMAD.IADD R0, R9, 0x1, R13 ;  /* 0x0000000109007824 */ /* 0x000fe200078e020d */
[----:B0-----:R-:W-:-:S04]  /*14290*/  LEA R4, P0, R8, R4, 0x2 ;  /* 0x0000000408047211 */ /* 0x001fc800078010ff */
[----:B-1----:R-:W-:-:S05]  /*142a0*/  LEA.HI.X R5, R8, R5, R0, 0x2, P0 ;  /* 0x0000000508057211 */ /* 0x002fca00000f1400 */
[----:B------:R0:W-:Y:S04]  /*142b0*/  STG.E desc[UR42][R4.64], R7 ;  /* 0x0000000704007986 */ /* 0x0001e8000c10192a */
.L_x_544:
[----:B------:R-:W-:Y:S05]  /*142c0*/  BSYNC B1 ;  /* 0x0000000000017941 */ /* 0x000fea0003800000 */
.L_x_543:
[----:B------:R-:W-:Y:S05]  /*142d0*/  @P2 BRA `(.L_x_537) ;  /* 0x0000000400742947 */ /* 0x000fea0003800000 */
[----:B------:R-:W2:Y:S01]  /*142e0*/  LDL R27, [R1+0xa4] ;  /* 0x0000a400011b7983 */ /* 0x000ea20000100800 */
[----:B------:R-:W3:Y:S01]  /*142f0*/  LDC R21, c[0x0][0xbe8] ;  /* 0x0002fa00ff157b82 */ /* 0x000ee20000000800 */
[----:B0-----:R-:W-:Y:S01]  /*14300*/  SHF.R.S32.HI R5, RZ, 0x1f, R30 ;  /* 0x0000001fff057819 */ /* 0x001fe2000001141e */
[----:B------:R-:W-:Y:S01]  /*14310*/  ULDC.64 UR4, c[0x0][0xaa0] ;  /* 0x0002a80000047ab9 */ /* 0x000fe20000000a00 */
[----:B------:R-:W-:Y:S01]  /*14320*/  ULDC.64 UR6, c[0x0][0xaf0] ;  /* 0x0002bc0000067ab9 */ /* 0x000fe20000000a00 */
[----:B------:R-:W-:Y:S01]  /*14330*/  IMAD R0, R26, UR4, RZ ;  /* 0x000000041a007c24 */ /* 0x000fe2000f8e02ff */
[----:B------:R-:W-:Y:S01]  /*14340*/  LEA.HI R6, R5, R30, RZ, 0x2 ;  /* 0x0000001e05067211 */ /* 0x000fe200078f10ff */
[----:B------:R-:W-:-:S03]  /*14350*/  IMAD.WIDE.U32 R4, R3, UR4, RZ ;  /* 0x0000000403047c25 */ /* 0x000fc6000f8e00ff */
[----:B------:R-:W-:Y:S01]  /*14360*/  LOP3.LUT R9, R6, 0xfffffffc, RZ, 0xc0, !PT ;  /* 0xfffffffc06097812 */ /* 0x000fe200078ec0ff */
[----:B------:R-:W-:Y:S01]  /*14370*/  IMAD R7, R3, UR5, R0 ;  /* 0x0000000503077c24 */ /* 0x000fe2000f8e0200 */
[----:B------:R-:W-:Y:S01]  /*14380*/  SHF.R.S32.HI R25, RZ, 0x2, R6 ;  /* 0x00000002ff197819 */ /* 0x000fe20000011406 */
[----:B------:R-:W-:Y:S01]  /*14390*/  ULDC.64 UR4, c[0x0][0xae8] ;  /* 0x0002ba0000047ab9 */ /* 0x000fe20000000a00 */
[----:B------:R-:W-:Y:S02]  /*143a0*/  IMAD R6, R28, UR6, RZ ;  /* 0x000000061c067c24 */ /* 0x000fe4000f8e02ff */
[----:B------:R-:W-:Y:S01]  /*143b0*/  IMAD.IADD R30, R30, 0x1, -R9 ;  /* 0x000000011e1e7824 */ /* 0x000fe200078e0a09 */
[----:B------:R-:W-:Y:S01]  /*143c0*/  IADD3 R5, R5, R7, RZ ;  /* 0x0000000705057210 */ /* 0x000fe20007ffe0ff */
[----:B------:R-:W-:Y:S02]  /*143d0*/  IMAD R7, R29, UR7, R6 ;  /* 0x000000071d077c24 */ /* 0x000fe4000f8e0206 */
[----:B------:R-:W-:-:S02]  /*143e0*/  IMAD R0, R30, 0x60, R25 ;  /* 0x000000601e007824 */ /* 0x000fc400078e0219 */
[----:B------:R-:W-:Y:S01]  /*143f0*/  IMAD.WIDE.U32 R4, R137, UR4, R4 ;  /* 0x0000000489047c25 */ /* 0x000fe2000f8e0004 */
[----:B---3--:R-:W-:-:S03]  /*14400*/  ISETP.NE.AND P0, PT, R21, 0x1, PT ;  /* 0x000000011500780c */ /* 0x008fc60003f05270 */
[----:B------:R-:W-:Y:S01]  /*14410*/  IMAD R5, R137, UR5, R5 ;  /* 0x0000000589057c24 */ /* 0x000fe2000f8e0205 */
[----:B------:R-:W-:Y:S01]  /*14420*/  ULDC.64 UR4, c[0x0][0xae0] ;  /* 0x0002b80000047ab9 */ /* 0x000fe20000000a00 */
[----:B------:R-:W-:-:S04]  /*14430*/  IMAD.WIDE.U32 R4, R29, UR6, R4 ;  /* 0x000000061d047c25 */ /* 0x000fc8000f8e0004 */
[----:B------:R-:W-:-:S04]  /*14440*/  IMAD.IADD R5, R5, 0x1, R7 ;  /* 0x0000000105057824 */ /* 0x000fc800078e0207 */
[----:B------:R-:W0:Y:S08]  /*14450*/  @P0 LDC R8, c[0x0][0xbec] ;  /* 0x0002fb00ff080b82 */ /* 0x000e300000000800 */
[----:B------:R-:W3:Y:S01]  /*14460*/  @P0 LDC R11, c[0x0][0xbf0] ;  /* 0x0002fc00ff0b0b82 */ /* 0x000ee20000000800 */
[----:B--2---:R-:W-:-:S04]  /*14470*/  IMAD R9, R27, 0xc0, R0 ;  /* 0x000000c01b097824 */ /* 0x004fc800078e0200 */
[----:B0-----:R-:W-:-:S04]  /*14480*/  @P0 IMAD.HI.U32 R0, R9, R8, RZ ;  /* 0x0000000809000227 */ /* 0x001fc800078e00ff */
[----:B------:R-:W-:Y:S01]  /*14490*/  IMAD.MOV.U32 R3, RZ, RZ, R9 ;  /* 0x000000ffff037224 */ /* 0x000fe200078e0009 */
[----:B---3--:R-:W-:-:S04]  /*144a0*/  @P0 SHF.R.U32.HI R3, RZ, R11, R0 ;  /* 0x0000000bff030219 */ /* 0x008fc80000011600 */
[--C-:B------:R-:W-:Y:S01]  /*144b0*/  SHF.R.S32.HI R0, RZ, 0x1f, R3.reuse ;  /* 0x0000001fff007819 */ /* 0x100fe20000011403 */
[----:B------:R-:W-:Y:S02]  /*144c0*/  IMAD.MOV R6, RZ, RZ, -R3 ;  /* 0x000000ffff067224 */ /* 0x000fe400078e0a03 */
[----:B------:R-:W-:-:S04]  /*144d0*/  IMAD.WIDE.U32 R4, R3, UR4, R4 ;  /* 0x0000000403047c25 */ /* 0x000fc8000f8e0004 */
[----:B------:R-:W-:Y:S02]  /*144e0*/  IMAD R0, R0, UR4, RZ ;  /* 0x0000000400007c24 */ /* 0x000fe4000f8e02ff */
[----:B------:R-:W-:Y:S02]  /*144f0*/  IMAD R7, R21, R6, R9 ;  /* 0x0000000615077224 */ /* 0x000fe400078e0209 */
[----:B------:R-:W-:Y:S01]  /*14500*/  IMAD R9, R3, UR5, R0 ;  /* 0x0000000503097c24 */ /* 0x000fe2000f8e0200 */
[----:B------:R-:W-:Y:S02]  /*14510*/  ULDC.64 UR4, c[0x0][0xad8] ;  /* 0x0002b60000047ab9 */ /* 0x000fe40000000a00 */
[----:B------:R-:W-:Y:S01]  /*14520*/  SHF.R.S32.HI R0, RZ, 0x1f, R7 ;  /* 0x0000001fff007819 */ /* 0x000fe20000011407 */
[----:B------:R-:W-:Y:S01]  /*14530*/  IMAD.IADD R5, R5, 0x1, R9 ;  /* 0x0000000105057824 */ /* 0x000fe200078e0209 */
[----:B------:R-:W-:-:S03]  /*14540*/  SHF.L.U32 R9, R30, 0x3, RZ ;  /* 0x000000031e097819 */ /* 0x000fc600000006ff */
[----:B------:R-:W-:Y:S02]  /*14550*/  IMAD R0, R0, UR4, RZ ;  /* 0x0000000400007c24 */ /* 0x000fe4000f8e02ff */
[----:B------:R-:W-:-:S04]  /*14560*/  IMAD.WIDE.U32 R4, R7, UR4, R4 ;  /* 0x0000000407047c25 */ /* 0x000fc8000f8e0004 */
[----:B------:R-:W-:Y:S01]  /*14570*/  IMAD R3, R7, UR5, R0 ;  /* 0x0000000507037c24 */ /* 0x000fe2000f8e0200 */
[----:B------:R-:W-:Y:S01]  /*14580*/  ULDC.64 UR4, c[0x0][0xa80] ;  /* 0x0002a00000047ab9 */ /* 0x000fe20000000a00 */
[----:B------:R-:W-:Y:S01]  /*14590*/  VIADD R7, R9, 0x20 ;  /* 0x0000002009077836 */ /* 0x000fe20000000000 */
[C---:B------:R-:W-:Y:S01]  /*145a0*/  LEA R0, P0, R4.reuse, UR4, 0x1 ;  /* 0x0000000404007c11 */ /* 0x040fe2000f8008ff */
[----:B------:R-:W-:Y:S01]  /*145b0*/  IMAD.IADD R3, R5, 0x1, R3 ;  /* 0x0000000105037824 */ /* 0x000fe200078e0203 */
[----:B------:R-:W-:Y:S01]  /*145c0*/  UMOV UR4, 0xffffffff ;  /* 0xffffffff00047882 */ /* 0x000fe20000000000 */
[----:B------:R-:W-:Y:S01]  /*145d0*/  VIADD R8, R9, 0x40 ;  /* 0x0000004009087836 */ /* 0x000fe20000000000 */
[----:B------:R-:W-:Y:S02]  /*145e0*/  SHF.R.S32.HI R10, RZ, 0x1f, R7 ;  /* 0x0000001fff0a7819 */ /* 0x000fe40000011407 */
[----:B------:R-:W-:Y:S02]  /*145f0*/  LEA.HI.X R4, R4, UR5, R3, 0x1, P0 ;  /* 0x0000000504047c11 */ /* 0x000fe400080f0c03 */
[----:B------:R-:W-:Y:S01]  /*14600*/  SHF.R.S32.HI R24, RZ, 0x1f, R8 ;  /* 0x0000001fff187819 */ /* 0x000fe20000011408 */
[----:B------:R-:W-:Y:S06]  /*14610*/  BRA.DIV UR4, `(.L_x_545) ;  /* 0x0000008204d87947 */ /* 0x000fec000b800000 */
[----:B------:R0:W2:Y:S04]  /*14620*/  SHFL.IDX PT, R3, R4, RZ, 0x1c1f ;  /* 0x001c1fff04037589 */ /* 0x0000a800000e0000 */
[----:B------:R0:W3:Y:S02]  /*14630*/  SHFL.IDX PT, R14, R0, RZ, 0x1c1f ;  /* 0x001c1fff000e7589 */ /* 0x0000e400000e0000 */
.L_x_721:
[----:B------:R-:W-:Y:S01]  /*14640*/  IMAD R21, R20, R21, RZ ;  /* 0x0000001514157224 */ /* 0x000fe200078e02ff */
[----:B------:R-:W-:Y:S01]  /*14650*/  BSSY B1, `(.L_x_546) ;  /* 0x0000011000017945 */ /* 0x000fe20003800000 */
[----:B------:R-:W-:-:S05]  /*14660*/  IMAD R6, R27, 0xc0, R25 ;  /* 0x000000c01b067824 */ /* 0x000fca00078e0219 */
[----:B------:R-:W-:-:S13]  /*14670*/  ISETP.GE.AND P0, PT, R6, R21, PT ;  /* 0x000000150600720c */ /* 0x000fda0003f06270 */
[----:B------:R-:W-:Y:S05]  /*14680*/  @P0 BRA `(.L_x_547) ;  /* 0x0000000000340947 */ /* 0x000fea0003800000 */
[----:B------:R-:W-:Y:S02]  /*14690*/  ULDC UR4, c[0x0][0xac8] ;  /* 0x0002b20000047ab9 */ /* 0x000fe40000000800 */
[----:B------:R-:W-:Y:S02]  /*146a0*/  ISETP.GE.AND P2, PT, R9, UR4, PT ;  /* 0x0000000409007c0c */ /* 0x000fe4000bf46270 */
[----:B------:R-:W-:Y:S02]  /*146b0*/  ISETP.GE.AND P3, PT, R7, UR4, PT ;  /* 0x0000000407007c0c */ /* 0x000fe4000bf66270 */
[----:B------:R-:W-:-:S09]  /*146c0*/  ISETP.GE.AND P4, PT, R8, UR4, PT ;  /* 0x0000000408007c0c */ /* 0x000fd2000bf86270 */
[----:B--2---:R-:W-:Y:S02]  /*146d0*/  @!P2 IMAD.MOV.U32 R15, RZ, RZ, R3 ;  /* 0x000000ffff0fa224 */ /* 0x004fe400078e0003 */
[-C--:B---3--:R-:W-:Y:S02]  /*146e0*/  @!P3 LEA R26, P0, R7, R14.reuse, 0x1 ;  /* 0x0000000e071ab211 */ /* 0x088fe400078008ff */
[C---:B------:R-:W-:Y:S01]  /*146f0*/  @!P4 LEA R28, P1, R8.reuse, R14, 0x1 ;  /* 0x0000000e081cc211 */ /* 0x040fe200078208ff */
[----:B------:R-:W-:Y:S01]  /*14700*/  @!P2 IMAD.WIDE R12, R9, 0x2, R14 ;  /* 0x00000002090ca825 */ /* 0x000fe200078e020e */
[-C--:B------:R-:W-:Y:S02]  /*14710*/  @!P3 LEA.HI.X R27, R7, R3.reuse, R10, 0x1, P0 ;  /* 0x00000003071bb211 */ /* 0x080fe400000f0c0a */
[----:B------:R-:W-:Y:S02]  /*14720*/  @!P4 LEA.HI.X R29, R8, R3, R24, 0x1, P1 ;  /* 0x00000003081dc211 */ /* 0x000fe400008f0c18 */
[----:B------:R4:W-:Y:S04]  /*14730*/  @!P2 ST.E.128 desc[UR42][R12.64], RZ ;  /* 0x000000ff0c00a985 */ /* 0x0009e8000c101d2a */
[----:B------:R4:W-:Y:S04]  /*14740*/  @!P3 ST.E.128 desc[UR42][R26.64], RZ ;  /* 0x000000ff1a00b985 */ /* 0x0009e8000c101d2a */
[----:B------:R4:W-:Y:S02]  /*14750*/  @!P4 ST.E.128 desc[UR42][R28.64], RZ ;  /* 0x000000ff1c00c985 */ /* 0x0009e4000c101d2a */
.L_x_547:
[----:B------:R-:W-:Y:S05]  /*14760*/  BSYNC B1 ;  /* 0x0000000000017941 */ /* 0x000fea0003800000 */
.L_x_546:
[----:B------:R-:W-:-:S03]  /*14770*/  UMOV UR4, 0xffffffff ;  /* 0xffffffff00047882 */ /* 0x000fc60000000000 */
[----:B------:R-:W-:Y:S05]  /*14780*/  BRA.DIV UR4, `(.L_x_548) ;  /* 0x0000008204b07947 */ /* 0x000fea000b800000 */
[----:B--2---:R2:W0:Y:S04]  /*14790*/  SHFL.IDX PT, R3, R4, 0x1, 0x1c1f ;  /* 0x003c1f0004037f89 */ /* 0x00442800000e0000 */
[----:B---3--:R2:W3:Y:S02]  /*147a0*/  SHFL.IDX PT, R14, R0, 0x1, 0x1c1f ;  /* 0x003c1f00000e7f89 */ /* 0x0084e400000e0000 */
.L_x_725:
[----:B0-2---:R-:W-:-:S04]  /*147b0*/  IADD3 R0, R6, 0x60, RZ ;  /* 0x0000006006007810 */ /* 0x005fc80007ffe0ff */
[----:B------:R-:W-:-:S13]  /*147c0*/  ISETP.GE.AND P0, PT, R0, R21, PT ;  /* 0x000000150000720c */ /* 0x000fda0003f06270 */
[----:B------:R-:W-:Y:S05]  /*147d0*/  @P0 BRA `(.L_x_537) ;  /* 0x0000000000340947 */ /* 0x000fea0003800000 */
[----:B------:R-:W-:Y:S02]  /*147e0*/  ULDC UR4, c[0x0][0xac8] ;  /* 0x0002b20000047ab9 */ /* 0x000fe40000000800 */
[----:B------:R-:W-:Y:S02]  /*147f0*/  ISETP.GE.AND P2, PT, R9, UR4, PT ;  /* 0x0000000409007c0c */ /* 0x000fe4000bf46270 */
[----:B------:R-:W-:Y:S02]  /*14800*/  ISETP.GE.AND P3, PT, R7, UR4, PT ;  /* 0x0000000407007c0c */ /* 0x000fe4000bf66270 */
[----:B------:R-:W-:-:S09]  /*14810*/  ISETP.GE.AND P4, PT, R8, UR4, PT ;  /* 0x0000000408007c0c */ /* 0x000fd2000bf86270 */
[----:B------:R-:W-:Y:S02]  /*14820*/  @!P2 IMAD.MOV.U32 R15, RZ, RZ, R3 ;  /* 0x000000ffff0fa224 */ /* 0x000fe400078e0003 */
[-C--:B---3--:R-:W-:Y:S02]  /*14830*/  @!P3 LEA R6, P0, R7, R14.reuse, 0x1 ;  /* 0x0000000e0706b211 */ /* 0x088fe400078008ff */
[C---:B----4-:R-:W-:Y:S01]  /*14840*/  @!P4 LEA R12, P1, R8.reuse, R14, 0x1 ;  /* 0x0000000e080cc211 */ /* 0x050fe200078208ff */
[----:B------:R-:W-:Y:S01]  /*14850*/  @!P2 IMAD.WIDE R4, R9, 0x2, R14 ;  /* 0x000000020904a825 */ /* 0x000fe200078e020e */
[-C--:B------:R-:W-:Y:S02]  /*14860*/  @!P3 LEA.HI.X R7, R7, R3.reuse, R10, 0x1, P0 ;  /* 0x000000030707b211 */ /* 0x080fe400000f0c0a */
[----:B------:R-:W-:Y:S02]  /*14870*/  @!P4 LEA.HI.X R13, R8, R3, R24, 0x1, P1 ;  /* 0x00000003080dc211 */ /* 0x000fe400008f0c18 */
[----:B------:R2:W-:Y:S04]  /*14880*/  @!P2 ST.E.128 desc[UR42][R4.64], RZ ;  /* 0x000000ff0400a985 */ /* 0x0005e8000c101d2a */
[----:B------:R2:W-:Y:S04]  /*14890*/  @!P3 ST.E.128 desc[UR42][R6.64], RZ ;  /* 0x000000ff0600b985 */ /* 0x0005e8000c101d2a */
[----:B------:R2:W-:Y:S02]  /*148a0*/  @!P4 ST.E.128 desc[UR42][R12.64], RZ ;  /* 0x000000ff0c00c985 */ /* 0x0005e4000c101d2a */
.L_x_537:
[----:B------:R-:W-:Y:S05]  /*148b0*/  BSYNC B0 ;  /* 0x0000000000007941 */ /* 0x000fea0003800000 */
.L_x_529:
[----:B------:R-:W-:Y:S02]  /*148c0*/  ULDC UR4, c[0x0][0xc3c] ;  /* 0x00030f0000047ab9 */ /* 0x000fe40000000800 */
[----:B------:R-:W-:-:S13]  /*148d0*/  ISETP.GE.AND P0, PT, R99, UR4, PT ;  /* 0x0000000463007c0c */ /* 0x000fda000bf06270 */
[----:B------:R-:W-:Y:S05]  /*148e0*/  @!P0 BRA `(.L_x_549) ;  /* 0xfffffecc00448947 */ /* 0x000fea000383ffff */
[----:B------:R-:W-:Y:S05]  /*148f0*/  BRA `(.L_x_396) ;  /* 0x0000007000687947 */ /* 0x000fea0003800000 */
.L_x_394:
        /* <DEDUP_REMOVED lines=16> */
.L_x_550:
        /* <DEDUP_REMOVED lines=41> */
[----:B------:R-:W-:Y:S01]  /*14c90*/  MOV R6, R3 ;  /* 0x0000000300067202 */ /* 0x000fe20000000f00 */
[----:B------:R-:W-:Y:S01]  /*14ca0*/  UMOV UR4, URZ ;  /* 0x0000003f00047c82 */ /* 0x000fe20008000000 */
[----:B------:R-:W-:-:S05]  /*14cb0*/  ULDC UR5, c[0x0][0xc38] ;  /* 0x00030e0000057ab9 */ /* 0x000fca0000000800 */
.L_x_554:
[----:B------:R-:W0:Y:S01]  /*14cc0*/  LDC R0, c[0x0][0xc3c] ;  /* 0x00030f00ff007b82 */ /* 0x000e220000000800 */
[----:B------:R-:W-:Y:S01]  /*14cd0*/  UIADD3 UR4, UR4, 0x1f, URZ ;  /* 0x0000001f04047890 */ /* 0x000fe2000fffe03f */
[----:B------:R-:W-:Y:S02]  /*14ce0*/  ULDC UR7, c[0x0][0xc3c] ;  /* 0x00030f0000077ab9 */ /* 0x000fe40000000800 */
[----:B------:R-:W-:-:S03]  /*14cf0*/  IMAD.U32 R27, RZ, RZ, UR7 ;  /* 0x00000007ff1b7e24 */ /* 0x000fc6000f8e00ff */
        /* <DEDUP_REMOVED lines=9> */
[----:B-1----:R-:W-:-:S04]  /*14d90*/  @!P6 IMAD.WIDE R2, R9, 0x4, R2 ;  /* 0x000000040902e825 */ /* 0x002fc800078e0202 */
[----:B------:R-:W-:-:S06]  /*14da0*/  IMAD.MOV.U32 R9, RZ, RZ, RZ ;  /* 0x000000ffff097224 */ /* 0x000fcc00078e00ff */
[----:B------:R-:W2:Y:S02]  /*14db0*/  @!P6 LDG.E R9, desc[UR42][R2.64] ;  /* 0x0000002a0209e981 */ /* 0x000ea4000c1e1900 */
[----:B--2---:R-:W-:-:S05]  /*14dc0*/  IMAD R13, R0, R9, RZ ;  /* 0x00000009000d7224 */ /* 0x004fca00078e02ff */
        /* <DEDUP_REMOVED lines=17> */
[----:B------:R-:W-:-:S04]  /*14ee0*/  IADD3 R6, R3, R6, RZ ;  /* 0x0000000603067210 */ /* 0x000fc80007ffe0ff */
[----:B------:R-:W-:-:S13]  /*14ef0*/  ISETP.GT.AND P6, PT, R6, UR6, PT ;  /* 0x0000000606007c0c */ /* 0x000fda000bfc4270 */
[----:B------:R-:W-:Y:S05]  /*14f00*/  @!P6 BRA `(.L_x_554) ;  /* 0xfffffffc006ce947 */ /* 0x000fea000383ffff */
.L_x_552:
        /* <DEDUP_REMOVED lines=13> */
[----:B0-----:R-:W-:-:S06]  /*14fe0*/  VIADD R3, R6, 0xffffffe ;  /* 0x0ffffffe06037836 */ /* 0x001fcc0000000000 */
[----:B------:R-:W0:Y:S02]  /*14ff0*/  F2I.FTZ.U32.TRUNC.NTZ R3, R3 ;  /* 0x0000000300037305 */ /* 0x000e24000021f000 */
[----:B0-----:R-:W-:Y:S01]  /*15000*/  IMAD.MOV R13, RZ, RZ, -R3 ;  /* 0x000000ffff0d7224 */ /* 0x001fe200078e0a03 */
[----:B------:R-:W-:Y:S06]  /*15010*/  @!P0 BRA `(.L_x_555) ;  /* 0x0000000000088947 */ /* 0x000fec0003800000 */
[----:B------:R-:W-:-:S05]  /*15020*/  IADD3 R5, R27, -0x1, RZ ;  /* 0xffffffff1b057810 */ /* 0x000fca0007ffe0ff */
[----:B------:R0:W1:Y:S02]  /*15030*/  SHFL.IDX PT, R24, R2, R5, 0x1f ;  /* 0x00001f0502187589 */ /* 0x00006400000e0000 */
.L_x_555:
        /* <DEDUP_REMOVED lines=27> */
[----:B-1----:R-:W-:Y:S01]  /*151f0*/  IMAD.MOV R2, RZ, RZ, -R3 ;  /* 0x000000ffff027224 */ /* 0x002fe200078e0a03 */
[----:B------:R-:W-:Y:S02]  /*15200*/  @!P2 IADD3 R6, -R6, RZ, RZ ;  /* 0x000000ff0606a210 */ /* 0x000fe40007ffe1ff */
[----:B------:R-:W-:Y:S01]  /*15210*/  @!P1 LOP3.LUT R6, RZ, R0, RZ, 0x33, !PT ;  /* 0x00000000ff069212 */ /* 0x000fe200078e33ff */
[----:B------:R-:W-:Y:S02]  /*15220*/  IMAD R11, R2, R5, RZ ;  /* 0x00000005020b7224 */ /* 0x000fe400078e02ff */
[----:B------:R-:W-:Y:S01]  /*15230*/  IMAD.MOV.U32 R2, RZ, RZ, RZ ;  /* 0x000000ffff027224 */ /* 0x000fe200078e00ff */
[-C--:B------:R-:W-:Y:S01]  /*15240*/  IABS R4, R6.reuse ;  /* 0x0000000600047213 */ /* 0x080fe20000000000 */
[----:B------:R-:W-:-:S02]  /*15250*/  IMAD R0, R0, R6, RZ ;  /* 0x0000000600007224 */ /* 0x000fc400078e02ff */
[----:B------:R-:W-:-:S04]  /*15260*/  IMAD.HI.U32 R2, R3, R11, R2 ;  /* 0x0000000b03027227 */ /* 0x000fc800078e0002 */
[----:B------:R-:W-:Y:S02]  /*15270*/  IMAD.MOV.U32 R3, RZ, RZ, R4 ;  /* 0x000000ffff037224 */ /* 0x000fe400078e0004 */
[----:B------:R-:W-:Y:S02]  /*15280*/  IMAD.MOV.U32 R4, RZ, RZ, R8 ;  /* 0x000000ffff047224 */ /* 0x000fe400078e0008 */
[----:B------:R-:W-:-:S04]  /*15290*/  IMAD.HI.U32 R2, R2, R3, RZ ;  /* 0x0000000302027227 */ /* 0x000fc800078e00ff */
[----:B------:R-:W-:Y:S01]  /*152a0*/  IMAD R4, R2, R4, R3 ;  /* 0x0000000402047224 */ /* 0x000fe200078e0203 */
[----:B------:R-:W-:Y:S01]  /*152b0*/  LOP3.LUT R3, R6, R9, RZ, 0x3c, !PT ;  /* 0x0000000906037212 */ /* 0x000fe200078e3cff */
[----:B------:R-:W-:-:S03]  /*152c0*/  IMAD.IADD R25, R25, 0x1, -R0 ;  /* 0x0000000119197824 */ /* 0x000fc600078e0a00 */
[----:B------:R-:W-:Y:S02]  /*152d0*/  ISETP.GT.U32.AND P1, PT, R5, R4, PT ;  /* 0x000000040500720c */ /* 0x000fe40003f24070 */
[----:B------:R-:W-:-:S11]  /*152e0*/  ISETP.GE.AND P2, PT, R3, RZ, PT ;  /* 0x000000ff0300720c */ /* 0x000fd60003f46270 */
[-C--:B------:R-:W-:Y:S01]  /*152f0*/  @!P1 IADD3 R4, R4, -R5.reuse, RZ ;  /* 0x8000000504049210 */ /* 0x080fe20007ffe0ff */
[----:B------:R-:W-:Y:S01]  /*15300*/  @!P1 VIADD R2, R2, 0x1 ;  /* 0x0000000102029836 */ /* 0x000fe20000000000 */
[----:B------:R-:W-:Y:S02]  /*15310*/  ISETP.NE.AND P1, PT, R9, RZ, PT ;  /* 0x000000ff0900720c */ /* 0x000fe40003f25270 */
[----:B------:R-:W-:-:S13]  /*15320*/  ISETP.GE.U32.AND P0, PT, R4, R5, PT ;  /* 0x000000050400720c */ /* 0x000fda0003f06070 */
[----:B------:R-:W-:-:S04]  /*15330*/  @P0 VIADD R2, R2, 0x1 ;  /* 0x0000000102020836 */ /* 0x000fc80000000000 */
[----:B------:R-:W-:Y:S01]  /*15340*/  @!P2 IMAD.MOV R2, RZ, RZ, -R2 ;  /* 0x000000ffff02a224 */ /* 0x000fe200078e0a02 */
[----:B------:R-:W-:-:S05]  /*15350*/  @!P1 LOP3.LUT R2, RZ, R9, RZ, 0x33, !PT ;  /* 0x00000009ff029212 */ /* 0x000fca00078e33ff */
[----:B------:R-:W-:-:S04]  /*15360*/  IMAD.MOV R26, RZ, RZ, -R2 ;  /* 0x000000ffff1a7224 */ /* 0x000fc800078e0a02 */
[C---:B------:R-:W-:Y:S01]  /*15370*/  IMAD R26, R9.reuse, R26, R6 ;  /* 0x0000001a091a7224 */ /* 0x040fe200078e0206 */
[----:B------:R-:W-:-:S05]  /*15380*/  LEA R9, R9, R2, 0x18 ;  /* 0x0000000209097211 */ /* 0x000fca00078ec0ff */
[----:B------:R-:W-:Y:S01]  /*15390*/  IMAD R26, R26, 0x10000, R9 ;  /* 0x000100001a1a7824 */ /* 0x000fe200078e0209 */
[----:B------:R-:W-:Y:S06]  /*153a0*/  BRA `(.L_x_556) ;  /* 0x00000000000c7947 */ /* 0x000fec0003800000 */
.L_x_553:
[----:B------:R-:W-:Y:S01]  /*153b0*/  IMAD.MOV.U32 R25, RZ, RZ, RZ ;  /* 0x000000ffff197224 */ /* 0x000fe200078e00ff */
[----:B------:R-:W-:Y:S01]  /*153c0*/  MOV R24, UR6 ;  /* 0x0000000600187c02 */ /* 0x000fe20008000f00 */
[----:B------:R-:W-:-:S07]  /*153d0*/  IMAD.MOV.U32 R26, RZ, RZ, RZ ;  /* 0x000000ffff1a7224 */ /* 0x000fce00078e00ff */
.L_x_556:
[----:B------:R-:W-:-:S13]  /*153e0*/  ISETP.NE.AND P0, PT, R7, RZ, PT ;  /* 0x000000ff0700720c */ /* 0x000fda0003f05270 */
[----:B------:R-:W0:Y:S01]  /*153f0*/  @!P0 S2R R3, SR_CgaCtaId ;  /* 0x0000000000038919 */ /* 0x000e220000008800 */
[----:B------:R-:W-:-:S04]  /*15400*/  @!P0 MOV R0, 0x400 ;  /* 0x0000040000008802 */ /* 0x000fc80000000f00 */
[----:B0-----:R-:W-:-:S05]  /*15410*/  @!P0 LEA R0, R3, R0, 0x18 ;  /* 0x0000000003008211 */ /* 0x001fca00078ec0ff */
[----:B------:R0:W-:Y:S01]  /*15420*/  @!P0 STS.128 [R0+0x2d8d0], R24 ;  /* 0x02d8d01800008388 */ /* 0x0001e20000000c00 */
[----:B------:R-:W-:Y:S06]  /*15430*/  BAR.ARV 0x5, 0x200 ;  /* 0x0148000000007b1d */ /* 0x000fec0000002000 */
.L_x_551:
[----:B0-----:R-:W-:Y:S01]  /*15440*/  IMAD.MOV.U32 R0, RZ, RZ, 0x1 ;  /* 0x00000001ff007424 */ /* 0x001fe200078e00ff */
[----:B------:R-:W-:Y:S01]  /*15450*/  ULDC UR4, c[0x0][0xc3c] ;  /* 0x00030f0000047ab9 */ /* 0x000fe20000000800 */
[----:B------:R-:W-:Y:S01]  /*15460*/  IMAD.MOV.U32 R28, RZ, RZ, RZ ;  /* 0x000000ffff1c7224 */ /* 0x000fe200078e00ff */
[----:B-1----:R-:W-:Y:S02]  /*15470*/  ISETP.GE.AND P0, PT, R27, UR4, PT ;  /* 0x000000041b007c0c */ /* 0x002fe4000bf06270 */
[----:B------:R0:W-:Y:S04]  /*15480*/  STL [R1], R0 ;  /* 0x0000000001007387 */ /* 0x0001e80000100800 */
[----:B------:R0:W-:Y:S07]  /*15490*/  STL [R1+0x4c], RZ ;  /* 0x00004cff01007387 */ /* 0x0001ee0000100800 */
[----:B------:R-:W-:Y:S05]  /*154a0*/  @P0 BRA `(.L_x_557) ;  /* 0x0000006000980947 */ /* 0x000fea0003800000 */
[----:B------:R-:W1:Y:S01]  /*154b0*/  S2R R7, SR_TID.X ;  /* 0x0000000000077919 */ /* 0x000e620000002100 */
[----:B------:R-:W2:Y:S01]  /*154c0*/  S2UR UR5, SR_CgaCtaId ;  /* 0x00000000000579c3 */ /* 0x000ea20000008800 */
[----:B------:R-:W-:Y:S01]  /*154d0*/  UMOV UR4, 0x400 ;  /* 0x0000040000047882 */ /* 0x000fe20000000000 */
[----:B------:R-:W-:Y:S01]  /*154e0*/  BSSY B8, `(.L_x_557) ;  /* 0x0000622000087945 */ /* 0x000fe20003800000 */
[----:B------:R-:W-:Y:S01]  /*154f0*/  CS2R R28, SRZ ;  /* 0x00000000001c7805 */ /* 0x000fe2000001ff00 */
[----:B------:R-:W-:Y:S01]  /*15500*/  ULDC.64 UR40, c[0x0][0x198] ;  /* 0x0000660000287ab9 */ /* 0x000fe20000000a00 */
[----:B------:R-:W-:Y:S01]  /*15510*/  ULOP3.LUT UR38, UR36, 0x2, URZ, 0xfc, !UPT ;  /* 0x0000000224267892 */ /* 0x000fe2000f8efc3f */
[----:B------:R-:W-:Y:S01]  /*15520*/  ULDC UR37, c[0x0][0xc] ;  /* 0x0000030000257ab9 */ /* 0x000fe20000000800 */
[----:B--2---:R-:W-:-:S06]  /*15530*/  ULEA UR4, UR5, UR4, 0x18 ;  /* 0x0000000405047291 */ /* 0x004fcc000f8ec03f */
[----:B------:R-:W-:Y:S01]  /*15540*/  IMAD.U32 R16, RZ, RZ, UR4 ;  /* 0x00000004ff107e24 */ /* 0x000fe2000f8e00ff */
[C---:B-1----:R-:W-:Y:S01]  /*15550*/  LOP3.LUT R6, R7.reuse, 0x7f, RZ, 0xc0, !PT ;  /* 0x0000007f07067812 */ /* 0x042fe200078ec0ff */
[----:B0-----:R-:W-:-:S03]  /*15560*/  IMAD.SHL.U32 R0, R7, 0x8, RZ ;  /* 0x0000000807007824 */ /* 0x001fc600078e00ff */
[----:B------:R-:W-:Y:S02]  /*15570*/  SHF.L.U32 R4, R6, 0x3, RZ ;  /* 0x0000000306047819 */ /* 0x000fe400000006ff */
[C---:B------:R-:W-:Y:S02]  /*15580*/  LOP3.LUT R3, R0.reuse, 0x20, RZ, 0xc0, !PT ;  /* 0x0000002000037812 */ /* 0x040fe400078ec0ff */
[----:B------:R-:W-:Y:S02]  /*15590*/  LOP3.LUT R2, R0, 0xd8, RZ, 0xc0, !PT ;  /* 0x000000d800027812 */ /* 0x000fe400078ec0ff */
[----:B------:R-:W-:Y:S01]  /*155a0*/  LOP3.LUT R3, R3, 0x300, R4, 0xf8, !PT ;  /* 0x0000030003037812 */ /* 0x000fe200078ef804 */
[----:B------:R-:W-:Y:S01]  /*155b0*/  IMAD.MOV.U32 R4, RZ, RZ, 0x1 ;  /* 0x00000001ff047424 */ /* 0x000fe200078e00ff */
[----:B------:R-:W-:Y:S02]  /*155c0*/  LOP3.LUT R2, R2, 0x18, R7, 0x78, !PT ;  /* 0x0000001802027812 */ /* 0x000fe400078e7807 */
[----:B------:R-:W-:-:S02]  /*155d0*/  LOP3.LUT R0, R0, 0x18, RZ, 0xc0, !PT ;  /* 0x0000001800007812 */ /* 0x000fc400078ec0ff */
[----:B------:R-:W-:Y:S01]  /*155e0*/  LOP3.LUT R5, R3, R2, RZ, 0xfc, !PT ;  /* 0x0000000203057212 */ /* 0x000fe200078efcff */
[----:B------:R-:W-:Y:S01]  /*155f0*/  IMAD.SHL.U32 R2, R7, 0x20, RZ ;  /* 0x0000002007027824 */ /* 0x000fe200078e00ff */
[----:B------:R-:W-:Y:S01]  /*15600*/  SHF.R.U32.HI R3, RZ, 0x2, R6 ;  /* 0x00000002ff037819 */ /* 0x000fe20000011606 */
[----:B------:R-:W-:Y:S02]  /*15610*/  IMAD.MOV.U32 R6, RZ, RZ, 0x1 ;  /* 0x00000001ff067424 */ /* 0x000fe400078e00ff */
[----:B------:R-:W-:Y:S01]  /*15620*/  STL [R1+0x10], R5 ;  /* 0x0000100501007387 */ /* 0x000fe20000100800 */
[----:B------:R-:W-:-:S03]  /*15630*/  LOP3.LUT R2, R2, 0x60, RZ, 0xc0, !PT ;  /* 0x0000006002027812 */ /* 0x000fc600078ec0ff */
[----:B------:R-:W-:Y:S04]  /*15640*/  STL [R1+0x4c], RZ ;  /* 0x00004cff01007387 */ /* 0x000fe80000100800 */
[----:B------:R0:W-:Y:S04]  /*15650*/  STL [R1+0x4], R4 ;  /* 0x0000040401007387 */ /* 0x0001e80000100800 */
[----:B------:R1:W-:Y:S01]  /*15660*/  STL [R1], R6 ;  /* 0x0000000601007387 */ /* 0x0003e20000100800 */
[----:B0-----:R-:W-:Y:S02]  /*15670*/  LOP3.LUT R4, R3, R2, RZ, 0xfc, !PT ;  /* 0x0000000203047212 */ /* 0x001fe400078efcff */
[----:B------:R-:W-:-:S02]  /*15680*/  LOP3.LUT R3, R0, 0x20, RZ, 0xfc, !PT ;  /* 0x0000002000037812 */ /* 0x000fc400078efcff */
[----:B------:R-:W-:Y:S02]  /*15690*/  LOP3.LUT R2, R0, 0x40, RZ, 0xfc, !PT ;  /* 0x0000004000027812 */ /* 0x000fe400078efcff */
[----:B------:R-:W-:-:S05]  /*156a0*/  LEA R0, R5, R16, 0x1 ;  /* 0x0000001005007211 */ /* 0x000fca00078e08ff */
[----:B------:R1:W-:Y:S02]  /*156b0*/  STL [R1+0x30], R0 ;  /* 0x0000300001007387 */ /* 0x0003e40000100800 */
.L_x_660:
[----:B0-----:R-:W0:Y:S02]  /*156c0*/  LDC.64 R2, c[0x0][0xc88] ;  /* 0x00032200ff027b82 */ /* 0x001e240000000a00 */
[----:B0-----:R-:W-:-:S05]  /*156d0*/  IMAD.WIDE R2, R27, 0x4, R2 ;  /* 0x000000041b027825 */ /* 0x001fca00078e0202 */
[----:B--2---:R-:W2:Y:S01]  /*156e0*/  LDG.E R10, desc[UR42][R2.64] ;  /* 0x0000002a020a7981 */ /* 0x004ea2000c1e1900 */
[----:B------:R-:W-:Y:S05]  /*156f0*/  YIELD ;  /* 0x0000000000007946 */ /* 0x000fea0003800000 */
[----:B------:R-:W-:Y:S01]  /*15700*/  ULDC.64 UR4, c[0x0][0xa28] ;  /* 0x00028a0000047ab9 */ /* 0x000fe20000000a00 */
[----:B-1----:R-:W-:Y:S01]  /*15710*/  IMAD.MOV.U32 R9, RZ, RZ, RZ ;  /* 0x000000ffff097224 */ /* 0x002fe200078e00ff */
[----:B------:R-:W-:Y:S01]  /*15720*/  ISETP.NE.U32.AND P0, PT, RZ, UR4, PT ;  /* 0x00000004ff007c0c */ /* 0x000fe2000bf05070 */
[----:B-1----:R-:W-:Y:S01]  /*15730*/  IMAD.MOV.U32 R6, RZ, RZ, RZ ;  /* 0x000000ffff067224 */ /* 0x002fe200078e00ff */
[----:B------:R-:W-:Y:S01]  /*15740*/  ULDC.64 UR8, c[0x0][0xa18] ;  /* 0x0002860000087ab9 */ /* 0x000fe20000000a00 */
[----:B------:R-:W-:Y:S01]  /*15750*/  ULDC.64 UR6, c[0x0][0xa10] ;  /* 0x0002840000067ab9 */ /* 0x000fe20000000a00 */
[----:B------:R-:W-:-:S02]  /*15760*/  ISETP.NE.AND.EX P0, PT, RZ, UR5, PT, P0 ;  /* 0x00000005ff007c0c */ /* 0x000fc4000bf05300 */
[----:B--2---:R-:W-:Y:S01]  /*15770*/  SHF.R.S32.HI R0, RZ, 0x1f, R10 ;  /* 0x0000001fff007819 */ /* 0x004fe2000001140a */
[----:B------:R-:W-:-:S10]  /*15780*/  IMAD.SHL.U32 R18, R10, 0x4, RZ ;  /* 0x000000040a127824 */ /* 0x000fd400078e00ff */
[C---:B------:R-:W-:Y:S01]  /*15790*/  @P0 LEA R2, P1, R10.reuse, UR4, 0x2 ;  /* 0x000000040a020c11 */ /* 0x040fe2000f8210ff */
[----:B------:R-:W-:Y:S03]  /*157a0*/  STL [R1+0x8], R10 ;  /* 0x0000080a01007387 */ /* 0x000fe60000100800 */
[C-C-:B------:R-:W-:Y:S01]  /*157b0*/  @P0 LEA.HI.X R3, R10.reuse, UR5, R0.reuse, 0x2, P1 ;  /* 0x000000050a030c11 */ /* 0x140fe200088f1400 */
[----:B------:R-:W-:Y:S01]  /*157c0*/  ULDC.64 UR4, c[0x0][0xa00] ;  /* 0x0002800000047ab9 */ /* 0x000fe20000000a00 */
[----:B------:R-:W-:Y:S01]  /*157d0*/  SHF.L.U64.HI R22, R10, 0x2, R0 ;  /* 0x000000020a167819 */ /* 0x000fe20000010200 */
[----:B------:R0:W-:Y:S04]  /*157e0*/  STL [R1+0x44], R0 ;  /* 0x0000440001007387 */ /* 0x0001e80000100800 */
[----:B------:R1:W2:Y:S01]  /*157f0*/  @P0 LDG.E R9, desc[UR42][R2.64] ;  /* 0x0000002a02090981 */ /* 0x0002a2000c1e1900 */
[----:B------:R-:W-:-:S02]  /*15800*/  ISETP.NE.U32.AND P0, PT, RZ, UR4, PT ;  /* 0x00000004ff007c0c */ /* 0x000fc4000bf05070 */
[----:B------:R-:W-:Y:S02]  /*15810*/  ISETP.NE.U32.AND P1, PT, RZ, UR8, PT ;  /* 0x00000008ff007c0c */ /* 0x000fe4000bf25070 */
[----:B------:R-:W-:Y:S01]  /*15820*/  ISETP.NE.AND.EX P0, PT, RZ, UR5, PT, P0 ;  /* 0x00000005ff007c0c */ /* 0x000fe2000bf05300 */
[----:B0-----:R-:W-:Y:S01]  /*15830*/  IMAD.MOV.U32 R0, RZ, RZ, RZ ;  /* 0x000000ffff007224 */ /* 0x001fe200078e00ff */
[----:B------:R-:W-:Y:S02]  /*15840*/  ISETP.NE.AND.EX P1, PT, RZ, UR9, PT, P1 ;  /* 0x00000009ff007c0c */ /* 0x000fe4000bf25310 */
[----:B------:R-:W-:Y:S02]  /*15850*/  ISETP.NE.U32.AND P2, PT, RZ, UR6, PT ;  /* 0x00000006ff007c0c */ /* 0x000fe4000bf45070 */
[----:B-1----:R-:W-:Y:S02]  /*15860*/  IADD3 R2, P3, R18, UR4, RZ ;  /* 0x0000000412027c10 */ /* 0x002fe4000ff7e0ff */
[----:B------:R-:W-:-:S02]  /*15870*/  ISETP.NE.AND.EX P2, PT, RZ, UR7, PT, P2 ;  /* 0x00000007ff007c0c */ /* 0x000fc4000bf45320 */
[----:B------:R-:W-:Y:S02]  /*15880*/  IADD3.X R3, R22, UR5, RZ, P3, !PT ;  /* 0x0000000516037c10 */ /* 0x000fe40009ffe4ff */
[----:B------:R-:W-:-:S03]  /*15890*/  IADD3 R4, P4, R18, UR6, RZ ;  /* 0x0000000612047c10 */ /* 0x000fc6000ff9e0ff */
[----:B---3--:R-:W3:Y:S01]  /*158a0*/  @P0 LDG.E R6, desc[UR42][R2.64] ;  /* 0x0000002a02060981 */ /* 0x008ee2000c1e1900 */
[----:B------:R-:W-:Y:S01]  /*158b0*/  ULDC UR4, c[0x0][0x288] ;  /* 0x0000a20000047ab9 */ /* 0x000fe20000000800 */
[----:B------:R-:W-:Y:S02]  /*158c0*/  IADD3.X R5, R22, UR7, RZ, P4, !PT ;  /* 0x0000000716057c10 */ /* 0x000fe4000a7fe4ff */
[----:B------:R-:W-:Y:S01]  /*158d0*/  MOV R8, UR4 ;  /* 0x0000000400087c02 */ /* 0x000fe20008000f00 */
[----:B------:R-:W-:Y:S02]  /*158e0*/  ULDC.64 UR4, c[0x0][0x418] ;  /* 0x0001060000047ab9 */ /* 0x000fe40000000a00 */
[----:B-----5:R-:W5:Y:S04]  /*158f0*/  @P2 LDG.E R0, desc[UR42][R4.64] ;  /* 0x0000002a04002981 */ /* 0x020f68000c1e1900 */
[----:B---3--:R0:W-:Y:S02]  /*15900*/  STL [R1+0x34], R6 ;  /* 0x0000340601007387 */ /* 0x0081e40000100800 */
[----:B0-----:R-:W-:-:S04]  /*15910*/  @P1 IADD3 R6, P3, R18, UR8, RZ ;  /* 0x0000000812061c10 */ /* 0x001fc8000ff7e0ff */
[----:B------:R-:W-:-:S05]  /*15920*/  @P1 IADD3.X R7, R22, UR9, RZ, P3, !PT ;  /* 0x0000000916071c10 */ /* 0x000fca0009ffe4ff */
[----:B------:R0:W3:Y:S01]  /*15930*/  @P1 LDG.E R8, desc[UR42][R6.64] ;  /* 0x0000002a06081981 */ /* 0x0000e2000c1e1900 */
[----:B------:R-:W-:-:S03]  /*15940*/  UISETP.NE.U32.AND UP0, UPT, UR4, URZ, UPT ;  /* 0x0000003f0400728c */ /* 0x000fc6000bf05070 */
[----:B------:R-:W-:Y:S01]  /*15950*/  ULDC UR4, c[0x0][0x424] ;  /* 0x0001090000047ab9 */ /* 0x000fe20000000800 */
[----:B------:R-:W-:-:S03]  /*15960*/  UISETP.NE.AND.EX UP0, UPT, UR5, URZ, UPT, UP0 ;  /* 0x0000003f0500728c */ /* 0x000fc6000bf05300 */
[----:B------:R-:W-:Y:S01]  /*15970*/  ULDC UR5, c[0x0][0x2f0] ;  /* 0x0000bc0000057ab9 */ /* 0x000fe20000000800 */
[----:B------:R-:W-:-:S04]  /*15980*/  USEL UR4, UR4, 0x1, UP0 ;  /* 0x0000000104047887 */ /* 0x000fc80008000000 */
[----:B------:R-:W-:-:S03]  /*15990*/  UIMAD UR4, UR4, UR5, URZ ;  /* 0x00000005040472a4 */ /* 0x000fc6000f8e023f */
[----:B------:R-:W-:-:S03]  /*159a0*/  ULDC UR5, c[0x0][0x348] ;  /* 0x0000d20000057ab9 */ /* 0x000fc60000000800 */
[----:B0-----:R-:W-:Y:S01]  /*159b0*/  IMAD.U32 R7, RZ, RZ, UR4 ;  /* 0x00000004ff077e24 */ /* 0x001fe2000f8e00ff */
[----:B---3--:R0:W-:Y:S04]  /*159c0*/  STL [R1+0x48], R8 ;  /* 0x0000480801007387 */ /* 0x0081e80000100800 */
[----:B--2---:R1:W-:Y:S01]  /*159d0*/  STL [R1+0x28], R9 ;  /* 0x0000280901007387 */ /* 0x0043e20000100800 */
[----:B0-----:R-:W-:Y:S01]  /*159e0*/  IMAD.U32 R8, RZ, RZ, UR5 ;  /* 0x00000005ff087e24 */ /* 0x001fe2000f8e00ff */
[----:B------:R-:W-:Y:S06]  /*159f0*/  @P1 BRA `(.L_x_558) ;  /* 0x0000000000141947 */ /* 0x000fec0003800000 */
[----:B------:R-:W-:Y:S05]  /*15a00*/  @!P0 BRA `(.L_x_558) ;  /* 0x0000000000108947 */ /* 0x000fea0003800000 */
[----:B------:R-:W2:Y:S04]  /*15a10*/  LDG.E R6, desc[UR42][R2.64] ;  /* 0x0000002a02067981 */ /* 0x000ea8000c1e1900 */
[----:B------:R-:W2:Y:S02]  /*15a20*/  LDG.E R2, desc[UR42][R2.64+0x4] ;  /* 0x0000042a02027981 */ /* 0x000ea4000c1e1900 */
[----:B--2---:R-:W-:-:S05]  /*15a30*/  IMAD.IADD R2, R2, 0x1, -R6 ;  /* 0x0000000102027824 */ /* 0x004fca00078e0a06 */
[----:B------:R0:W-:Y:S02]  /*15a40*/  STL [R1+0x48], R2 ;  /* 0x0000480201007387 */ /* 0x0001e40000100800 */
.L_x_558:
[----:B------:R-:W-:Y:S01]  /*15a50*/  IMAD.MOV.U32 R11, RZ, RZ, R10 ;  /* 0x000000ffff0b7224 */ /* 0x000fe200078e000a */
[----:B------:R-:W-:Y:S01]  /*15a60*/  ULDC.64 UR4, c[0x0][0xa20] ;  /* 0x0002880000047ab9 */ /* 0x000fe20000000a00 */
[C---:B------:R-:W-:Y:S02]  /*15a70*/  LOP3.LUT R6, R26.reuse, 0xff000000, RZ, 0xc0, !PT ;  /* 0xff0000001a067812 */ /* 0x040fe400078ec0ff */
[----:B------:R-:W-:Y:S01]  /*15a80*/  ISETP.NE.U32.AND P0, PT, RZ, UR4, PT ;  /* 0x00000004ff007c0c */ /* 0x000fe2000bf05070 */
[----:B------:R2:W-:Y:S01]  /*15a90*/  STL [R1+0xc], R11 ;  /* 0x00000c0b01007387 */ /* 0x0005e20000100800 */
[----:B------:R-:W-:Y:S02]  /*15aa0*/  SHF.R.U32.HI R6, RZ, 0x8, R6 ;  /* 0x00000008ff067819 */ /* 0x000fe40000011606 */
[----:B------:R-:W-:Y:S02]  /*15ab0*/  ISETP.NE.AND.EX P0, PT, RZ, UR5, PT, P0 ;  /* 0x00000005ff007c0c */ /* 0x000fe4000bf05300 */
[----:B0-----:R-:W-:-:S02]  /*15ac0*/  LOP3.LUT R2, R26, 0xff0000, RZ, 0xc0, !PT ;  /* 0x00ff00001a027812 */ /* 0x001fc400078ec0ff */
[----:B------:R-:W-:Y:S02]  /*15ad0*/  LOP3.LUT R17, R26, 0xffff, RZ, 0xc0, !PT ;  /* 0x0000ffff1a117812 */ /* 0x000fe400078ec0ff */
[----:B------:R-:W-:-:S07]  /*15ae0*/  LEA.HI R6, R2, R6, RZ, 0x10 ;  /* 0x0000000602067211 */ /* 0x000fce00078f80ff */
[----:B--2---:R-:W-:Y:S05]  /*15af0*/  @!P0 BRA `(.L_x_559) ;  /* 0x0000000000108947 */ /* 0x004fea0003800000 */
[----:B------:R-:W-:-:S04]  /*15b00*/  IADD3 R2, P0, R18, UR4, RZ ;  /* 0x0000000412027c10 */ /* 0x000fc8000ff1e0ff */
[----:B------:R-:W-:-:S05]  /*15b10*/  IADD3.X R3, R22, UR5, RZ, P0, !PT ;  /* 0x0000000516037c10 */ /* 0x000fca00087fe4ff */
[----:B------:R0:W5:Y:S01]  /*15b20*/  LDG.E R7, desc[UR42][R2.64] ;  /* 0x0000002a02077981 */ /* 0x000162000c1e1900 */
[----:B------:R-:W-:Y:S05]  /*15b30*/  BRA `(.L_x_560) ;  /* 0x0000000000247947 */ /* 0x000fea0003800000 */
.L_x_559:
[----:B------:R-:W-:Y:S02]  /*15b40*/  ULDC.64 UR4, c[0x0][0xa08] ;  /* 0x0002820000047ab9 */ /* 0x000fe40000000a00 */
[----:B------:R-:W-:-:S04]  /*15b50*/  ISETP.NE.U32.AND P0, PT, RZ, UR4, PT ;  /* 0x00000004ff007c0c */ /* 0x000fc8000bf05070 */
[----:B------:R-:W-:-:S13]  /*15b60*/  ISETP.NE.AND.EX P0, PT, RZ, UR5, PT, P0 ;  /* 0x00000005ff007c0c */ /* 0x000fda000bf05300 */
[----:B------:R-:W-:Y:S05]  /*15b70*/  @!P0 BRA `(.L_x_560) ;  /* 0x0000000000148947 */ /* 0x000fea0003800000 */
[----:B------:R-:W0:Y:S02]  /*15b80*/  LDC.64 R2, c[0x0][0xa08] ;  /* 0x00028200ff027b82 */ /* 0x000e240000000a00 */
[----:B0-----:R-:W-:-:S05]  /*15b90*/  IMAD.WIDE R2, R11, 0x4, R2 ;  /* 0x000000040b027825 */ /* 0x001fca00078e0202 */
[----:B------:R-:W2:Y:S04]  /*15ba0*/  LDG.E R7, desc[UR42][R2.64] ;  /* 0x0000002a02077981 */ /* 0x000ea8000c1e1900 */
[----:B------:R-:W2:Y:S02]  /*15bb0*/  LDG.E R2, desc[UR42][R2.64+0x4] ;  /* 0x0000042a02027981 */ /* 0x000ea4000c1e1900 */
[----:B--2---:R-:W-:-:S07]  /*15bc0*/  IADD3 R7, -R7, R2, RZ ;  /* 0x0000000207077210 */ /* 0x004fce0007ffe1ff */
.L_x_560:
[----:B0-----:R-:W2:Y:S04]  /*15bd0*/  @P2 LDG.E R2, desc[UR42][R4.64] ;  /* 0x0000002a04022981 */ /* 0x001ea8000c1e1900 */
[----:B------:R0:W2:Y:S01]  /*15be0*/  @P2 LDG.E R4, desc[UR42][R4.64+0x4] ;  /* 0x0000042a04042981 */ /* 0x0000a2000c1e1900 */
[----:B------:R-:W-:Y:S01]  /*15bf0*/  BSSY B0, `(.L_x_561) ;  /* 0x000002b000007945 */ /* 0x000fe20003800000 */
[----:B------:R-:W-:Y:S01]  /*15c00*/  LOP3.LUT R21, R6, 0xff, RZ, 0xc0, !PT ;  /* 0x000000ff06157812 */ /* 0x000fe200078ec0ff */
[----:B0----5:R-:W-:Y:S02]  /*15c10*/  IMAD.IADD R5, R7, 0x1, -R9 ;  /* 0x0000000107057824 */ /* 0x021fe400078e0a09 */
[----:B--2---:R-:W-:Y:S01]  /*15c20*/  @P2 IMAD.IADD R8, R4, 0x1, -R2 ;  /* 0x0000000104082824 */ /* 0x004fe200078e0a02 */
[----:B------:R-:W-:-:S03]  /*15c30*/  SHF.R.U32.HI R4, RZ, 0x10, R6 ;  /* 0x00000010ff047819 */ /* 0x000fc60000011606 */
[----:B------:R-:W-:-:S04]  /*15c40*/  IMAD.IADD R2, R5, 0x1, R8 ;  /* 0x0000000105027824 */ /* 0x000fc800078e0208 */
[C---:B------:R-:W-:Y:S01]  /*15c50*/  VIADD R20, R2.reuse, 0x7f ;  /* 0x0000007f02147836 */ /* 0x040fe20000000000 */
[----:B------:R-:W-:Y:S01]  /*15c60*/  ISETP.GE.AND P1, PT, R2, 0x1, PT ;  /* 0x000000010200780c */ /* 0x000fe20003f26270 */
[----:B------:R0:W-:Y:S03]  /*15c70*/  STL [R1+0x20], R2 ;  /* 0x0000200201007387 */ /* 0x0001e60000100800 */
[----:B0-----:R-:W-:-:S04]  /*15c80*/  SHF.R.S32.HI R2, RZ, 0x1f, R20 ;  /* 0x0000001fff027819 */ /* 0x001fc80000011414 */
[----:B------:R-:W-:Y:S02]  /*15c90*/  LEA.HI R20, R2, R20, RZ, 0x7 ;  /* 0x0000001402147211 */ /* 0x000fe400078f38ff */
[----:B------:R-:W-:Y:S02]  /*15ca0*/  MOV R2, RZ ;  /* 0x000000ff00027202 */ /* 0x000fe40000000f00 */
[----:B------:R-:W-:Y:S01]  /*15cb0*/  SHF.R.S32.HI R20, RZ, 0x7, R20 ;  /* 0x00000007ff147819 */ /* 0x000fe20000011414 */
[----:B------:R-:W-:Y:S06]  /*15cc0*/  @!P1 BRA `(.L_x_562) ;  /* 0x0000000000749947 */ /* 0x000fec0003800000 */
[----:B------:R-:W-:Y:S01]  /*15cd0*/  ISETP.NE.AND P0, PT, R4, RZ, PT ;  /* 0x000000ff0400720c */ /* 0x000fe20003f05270 */
[----:B------:R-:W-:-:S03]  /*15ce0*/  ULDC UR4, c[0x0][0x9f0] ;  /* 0x00027c0000047ab9 */ /* 0x000fc60000000800 */
[----:B------:R-:W-:-:S04]  /*15cf0*/  SEL R6, R4, UR4, P0 ;  /* 0x0000000404067c07 */ /* 0x000fc80008000000 */
[----:B------:R-:W-:Y:S02]  /*15d00*/  IABS R7, R6 ;  /* 0x0000000600077213 */ /* 0x000fe40000000000 */
[----:B-1----:R-:W-:Y:S02]  /*15d10*/  IADD3 R9, R6, -0x1, R20 ;  /* 0xffffffff06097810 */ /* 0x002fe40007ffe014 */
        /* <DEDUP_REMOVED lines=12> */
[----:B------:R-:W-:-:S05]  /*15de0*/  IMAD.MOV R2, RZ, RZ, -R2 ;  /* 0x000000ffff027224 */ /* 0x000fca00078e0a02 */
[----:B------:R-:W-:Y:S01]  /*15df0*/  MOV R9, R2 ;  /* 0x0000000200097202 */ /* 0x000fe20000000f00 */
        /* <DEDUP_REMOVED lines=9> */
[----:B------:R-:W-:-:S07]  /*15e90*/  @!P3 LOP3.LUT R2, RZ, R6, RZ, 0x33, !PT ;  /* 0x00000006ff02b212 */ /* 0x000fce00078e33ff */
.L_x_562:
[----:B------:R-:W-:Y:S05]  /*15ea0*/  BSYNC B0 ;  /* 0x0000000000007941 */ /* 0x000fea0003800000 */
.L_x_561:
[-C--:B------:R-:W-:Y:S01]  /*15eb0*/  IMAD R3, R21, R2.reuse, RZ ;  /* 0x0000000215037224 */ /* 0x080fe200078e02ff */
[----:B------:R-:W-:Y:S04]  /*15ec0*/  BSSY B0, `(.L_x_563) ;  /* 0x0000156000007945 */ /* 0x000fe80003800000 */
[C---:B------:R-:W-:Y:S02]  /*15ed0*/  VIADDMNMX R2, R3.reuse, R2, R20, PT ;  /* 0x0000000203027246 */ /* 0x040fe40003800114 */
[----:B------:R-:W-:-:S03]  /*15ee0*/  LEA R3, R3, -R5, 0x7 ;  /* 0x8000000503037211 */ /* 0x000fc600078e38ff */
[----:B------:R-:W-:Y:S01]  /*15ef0*/  IMAD R2, R2, 0x80, -R5 ;  /* 0x0000008002027824 */ /* 0x000fe200078e0a05 */
[----:B------:R-:W-:-:S04]  /*15f00*/  VIMNMX R3, RZ, R3, !PT ;  /* 0x00000003ff037248 */ /* 0x000fc80007fe0100 */
[----:B------:R-:W-:-:S04]  /*15f10*/  VIMNMX R2, R2, R8, PT ;  /* 0x0000000802027248 */ /* 0x000fc80003fe0100 */
[----:B------:R-:W-:Y:S02]  /*15f20*/  ISETP.GT.AND P0, PT, R2, R3, PT ;  /* 0x000000030200720c */ /* 0x000fe40003f04270 */
[----:B------:R-:W-:-:S11]  /*15f30*/  SHF.R.U32.HI R3, RZ, 0x7, R3 ;  /* 0x00000007ff037819 */ /* 0x000fd60000011603 */
[----:B------:R-:W-:-:S05]  /*15f40*/  @P0 VIADD R2, R2, 0x7f ;  /* 0x0000007f02020836 */ /* 0x000fca0000000000 */
[----:B------:R-:W-:-:S04]  /*15f50*/  @P0 SHF.R.S32.HI R5, RZ, 0x1f, R2 ;  /* 0x0000001fff050819 */ /* 0x000fc80000011402 */
[----:B------:R-:W-:Y:S01]  /*15f60*/  @P0 LEA.HI R2, R5, R2, RZ, 0x7 ;  /* 0x0000000205020211 */ /* 0x000fe200078f38ff */
[----:B------:R-:W-:-:S03]  /*15f70*/  IMAD.MOV.U32 R5, RZ, RZ, R3 ;  /* 0x000000ffff057224 */ /* 0x000fc600078e0003 */
[----:B------:R-:W-:Y:S02]  /*15f80*/  @P0 SHF.R.S32.HI R5, RZ, 0x7, R2 ;  /* 0x00000007ff050819 */ /* 0x000fe40000011402 */
[----:B------:R-:W-:Y:S02]  /*15f90*/  PLOP3.LUT P0, PT, PT, PT, PT, 0x80, 0x0 ;  /* 0x000000000000781c */ /* 0x000fe40003f0f070 */
[----:B------:R-:W-:-:S13]  /*15fa0*/  ISETP.GT.AND P3, PT, R5, R3, PT ;  /* 0x000000030500720c */ /* 0x000fda0003f64270 */
[----:B------:R-:W-:Y:S05]  /*15fb0*/  @!P3 BRA `(.L_x_564) ;  /* 0x000000140018b947 */ /* 0x000fea0003800000 */
[----:B------:R-:W-:Y:S01]  /*15fc0*/  UMOV UR4, 0xffffffff ;  /* 0xffffffff00047882 */ /* 0x000fe20000000000 */
[----:B------:R-:W-:Y:S02]  /*15fd0*/  SEL R2, R11, RZ, !P2 ;  /* 0x000000ff0b027207 */ /* 0x000fe40005000000 */
[----:B------:R-:W-:Y:S05]  /*15fe0*/  BRA.DIV UR4, `(.L_x_565) ;  /* 0x0000006a04e07947 */ /* 0x000fea000b800000 */
[----:B------:R-:W0:Y:S02]  /*15ff0*/  S2R R6, SR_TID.X ;  /* 0x0000000000067919 */ /* 0x000e240000002100 */
[----:B0-----:R-:W-:-:S04]  /*16000*/  SHF.R.U32.HI R6, RZ, 0x5, R6 ;  /* 0x00000005ff067819 */ /* 0x001fc80000011606 */
[----:B------:R-:W-:-:S05]  /*16010*/  LOP3.LUT R6, R6, 0x3, RZ, 0xc0, !PT ;  /* 0x0000000306067812 */ /* 0x000fca00078ec0ff */
[----:B------:R0:W2:Y:S02]  /*16020*/  SHFL.IDX PT, R14, R6, RZ, 0x1f ;  /* 0x00001fff060e7589 */ /* 0x0000a400000e0000 */
.L_x_728:
[----:B--2---:R-:W-:Y:S02]  /*16030*/  ISETP.NE.AND P0, PT, R14, RZ, PT ;  /* 0x000000ff0e00720c */ /* 0x004fe40003f05270 */
[----:B------:R-:W-:-:S11]  /*16040*/  PLOP3.LUT P6, PT, PT, PT, PT, 0x8, 0x0 ;  /* 0x000000000000781c */ /* 0x000fd60003fce170 */
[----:B------:R-:W-:Y:S05]  /*16050*/  @P0 BRA `(.L_x_566) ;  /* 0x00000000000c0947 */ /* 0x000fea0003800000 */
[----:B------:R-:W-:-:S03]  /*16060*/  UMOV UR4, 0xffffffff ;  /* 0xffffffff00047882 */ /* 0x000fc60000000000 */
[----:B------:R-:W-:Y:S05]  /*16070*/  BRA.DIV UR4, `(.L_x_567) ;  /* 0x0000006a04f07947 */ /* 0x000fea000b800000 */
[----:B------:R-:W-:-:S13]  /*16080*/  ELECT P6, URZ, PT ;  /* 0x00000000003f782f */ /* 0x000fda00038c0000 */
.L_x_566:
[----:B0-----:R-:W2:Y:S01]  /*16090*/  LDL R6, [R1+0x4c] ;  /* 0x00004c0001067983 */ /* 0x001ea20000100800 */
[----:B------:R-:W-:Y:S01]  /*160a0*/  BSSY B1, `(.L_x_568) ;  /* 0x0000008000017945 */ /* 0x000fe20003800000 */
[----:B--2---:R-:W-:-:S05]  /*160b0*/  VIADD R6, R6, 0x1 ;  /* 0x0000000106067836 */ /* 0x004fca0000000000 */
[----:B------:R-:W-:-:S04]  /*160c0*/  LEA.HI R7, R6, R6, RZ, 0x1 ;  /* 0x0000000606077211 */ /* 0x000fc800078f08ff */
[----:B------:R-:W-:-:S04]  /*160d0*/  LOP3.LUT R7, R7, 0xfffffffe, RZ, 0xc0, !PT ;  /* 0xfffffffe07077812 */ /* 0x000fc800078ec0ff */
[----:B------:R-:W-:-:S04]  /*160e0*/  IADD3 R6, R6, -R7, RZ ;  /* 0x8000000706067210 */ /* 0x000fc80007ffe0ff */
[----:B------:R-:W-:-:S04]  /*160f0*/  SHF.L.U32 R6, R6, 0x1f, RZ ;  /* 0x0000001f06067819 */ /* 0x000fc800000006ff */
[----:B------:R-:W0:Y:S02]  /*16100*/  SYNCS.PHASECHK.TRANS64.TRYWAIT P0, [R16+URZ+0x2d820], R6 ;  /* 0x02d82006100075a7 */ /* 0x000e24000800017f */
[----:B0-----:R-:W-:Y:S05]  /*16110*/  @!P0 BRA `(.L_x_569) ;  /* 0x0000006800e88947 */ /* 0x001fea0003800000 */
.L_x_731:
[----:B------:R-:W-:Y:S05]  /*16120*/  BSYNC B1 ;  /* 0x0000000000017941 */ /* 0x000fea0003800000 */
.L_x_568:
[----:B------:R-:W-:Y:S04]  /*16130*/  BSSY B1, `(.L_x_570) ;  /* 0x000008c000017945 */ /* 0x000fe80003800000 */
[----:B------:R-:W-:Y:S05]  /*16140*/  @!P6 BRA `(.L_x_571) ;  /* 0x000000080028e947 */ /* 0x000fea0003800000 */
[----:B------:R-:W2:Y:S01]  /*16150*/  LDL R8, [R1+0x4] ;  /* 0x0000040001087983 */ /* 0x000ea20000100800 */
[----:B-1----:R-:W-:Y:S01]  /*16160*/  IMAD R9, R29, 0x8, R16 ;  /* 0x000000081d097824 */ /* 0x002fe200078e0210 */
[----:B------:R-:W1:Y:S01]  /*16170*/  S2R R7, SR_TID.X ;  /* 0x0000000000077919 */ /* 0x000e620000002100 */
[----:B------:R-:W-:Y:S01]  /*16180*/  BSSY B2, `(.L_x_572) ;  /* 0x0000006000027945 */ /* 0x000fe20003800000 */
[----:B-1----:R-:W-:-:S04]  /*16190*/  LOP3.LUT R7, R7, 0x7f, RZ, 0xc0, !PT ;  /* 0x0000007f07077812 */ /* 0x002fc800078ec0ff */
[----:B------:R-:W-:Y:S02]  /*161a0*/  ISETP.NE.AND P2, PT, R7, RZ, PT ;  /* 0x000000ff0700720c */ /* 0x000fe40003f45270 */
[----:B--2---:R-:W-:-:S04]  /*161b0*/  SHF.L.U32 R11, R8, 0x1f, RZ ;  /* 0x0000001f080b7819 */ /* 0x004fc800000006ff */
[----:B------:R-:W1:Y:S02]  /*161c0*/  SYNCS.PHASECHK.TRANS64.TRYWAIT P0, [R9+URZ+0x2d8a0], R11 ;  /* 0x02d8a00b090075a7 */ /* 0x000e64000800017f */
[----:B-1----:R-:W-:Y:S05]  /*161d0*/  @!P0 BRA `(.L_x_573) ;  /* 0x0000006800cc8947 */ /* 0x002fea0003800000 */
.L_x_732:
[----:B------:R-:W-:Y:S05]  /*161e0*/  BSYNC B2 ;  /* 0x0000000000027941 */ /* 0x000fea0003800000 */
.L_x_572:
[----:B------:R-:W-:Y:S04]  /*161f0*/  BSSY B2, `(.L_x_574) ;  /* 0x0000009000027945 */ /* 0x000fe80003800000 */
[----:B------:R-:W-:Y:S05]  /*16200*/  @P2 BRA `(.L_x_575) ;  /* 0x00000000001c2947 */ /* 0x000fea0003800000 */
[----:B0-----:R-:W0:Y:S02]  /*16210*/  S2R R6, SR_TID.X ;  /* 0x0000000000067919 */ /* 0x001e240000002100 */
[----:B0-----:R-:W-:Y:S01]  /*16220*/  LOP3.LUT R7, R6, 0x1f, RZ, 0xc0, !PT ;  /* 0x0000001f06077812 */ /* 0x001fe200078ec0ff */
[----:B------:R-:W-:-:S03]  /*16230*/  IMAD.MOV.U32 R6, RZ, RZ, 0x6000 ;  /* 0x00006000ff067424 */ /* 0x000fc600078e00ff */
[----:B------:R-:W-:Y:S01]  /*16240*/  ISETP.NE.AND P0, PT, R7, RZ, PT ;  /* 0x000000ff0700720c */ /* 0x000fe20003f05270 */
[----:B------:R2:W-:-:S12]  /*16250*/  SYNCS.ARRIVE.TRANS64 RZ, [R9+URZ+0x2d890], R6 ;  /* 0x02d8900609ff79a7 */ /* 0x0005d8000800003f */
[----:B--2---:R-:W-:Y:S05]  /*16260*/  @!P0 BRA `(.L_x_575) ;  /* 0x0000000000048947 */ /* 0x004fea0003800000 */
[----:B------:R-:W-:Y:S01]  /*16270*/  BPT.TRAP 0x1 ;  /* 0x000000040000795c */ /* 0x000fe20000300000 */
.L_x_575:
[----:B------:R-:W-:Y:S05]  /*16280*/  BSYNC B2 ;  /* 0x0000000000027941 */ /* 0x000fea0003800000 */
.L_x_574:
[----:B------:R-:W-:Y:S01]  /*16290*/  IMAD.MOV.U32 R14, RZ, RZ, RZ ;  /* 0x000000ffff0e7224 */ /* 0x000fe200078e00ff */
[----:B------:R-:W-:Y:S01]  /*162a0*/  UIADD3 UR4, UP0, UR40, 0x570, URZ ;  /* 0x0000057028047890 */ /* 0x000fe2000ff1e03f */
[----:B------:R-:W-:Y:S01]  /*162b0*/  IMAD R7, R5, 0x80, R0 ;  /* 0x0000008005077824 */ /* 0x000fe200078e0200 */
[----:B------:R-:W-:Y:S01]  /*162c0*/  PLOP3.LUT P0, PT, PT, PT, PT, 0x80, 0x0 ;  /* 0x000000000000781c */ /* 0x000fe20003f0f070 */
[----:B------:R-:W-:Y:S01]  /*162d0*/  IMAD R8, R29, 0x6000, R16 ;  /* 0x000060001d087824 */ /* 0x000fe200078e0210 */
[----:B------:R-:W-:Y:S01]  /*162e0*/  R2UR UR10, R14 ;  /* 0x000000000e0a72ca */ /* 0x000fe200000e0000 */
[----:B0-----:R-:W-:Y:S01]  /*162f0*/  VIADD R6, R9, 0x2d890 ;  /* 0x0002d89009067836 */ /* 0x001fe20000000000 */
[----:B------:R-:W-:Y:S01]  /*16300*/  IADD3 R7, R7, -0x80, RZ ;  /* 0xffffff8007077810 */ /* 0x000fe20007ffe0ff */
[----:B------:R-:W-:Y:S01]  /*16310*/  VIADD R10, R8, 0x15400 ;  /* 0x00015400080a7836 */ /* 0x000fe20000000000 */
[----:B------:R-:W-:Y:S01]  /*16320*/  UIADD3.X UR5, URZ, UR41, URZ, UP0, !UPT ;  /* 0x000000293f057290 */ /* 0x000fe200087fe43f */
[----:B------:R-:W-:Y:S01]  /*16330*/  UMOV UR6, 0x0 ;  /* 0x0000000000067882 */ /* 0x000fe20000000000 */
[----:B------:R-:W-:-:S10]  /*16340*/  UMOV UR7, 0x12f00000 ;  /* 0x12f0000000077882 */ /* 0x000fd40000000000 */
.L_x_576:
[----:B------:R-:W-:-:S13]  /*16350*/  @P0 ELECT P3, URZ, PT ;  /* 0x00000000003f082f */ /* 0x000fda0003860000 */
[----:B------:R-:W-:Y:S02]  /*16360*/  @P3 R2UR UR13, R2 ;  /* 0x00000000020d32ca */ /* 0x000fe400000e0000 */
[----:B------:R-:W-:Y:S02]  /*16370*/  @P3 R2UR UR12, R17 ;  /* 0x00000000110c32ca */ /* 0x000fe400000e0000 */
[----:B------:R-:W-:Y:S02]  /*16380*/  @P3 R2UR UR11, R7 ;  /* 0x00000000070b32ca */ /* 0x000fe400000e0000 */
[----:B------:R-:W-:Y:S02]  /*16390*/  @P3 R2UR UR9, R6 ;  /* 0x00000000060932ca */ /* 0x000fe400000e0000 */
[----:B------:R-:W-:Y:S02]  /*163a0*/  @P3 R2UR UR8, R10 ;  /* 0x000000000a0832ca */ /* 0x000fe400000e0000 */
[----:B------:R-:W-:-:S02]  /*163b0*/  @P3 PLOP3.LUT P0, PT, P3, PT, PT, 0x8, 0x0 ;  /* 0x000000000000381c */ /* 0x000fc40001f0e170 */
[----:B------:R-:W-:-:S09]  /*163c0*/  PLOP3.LUT P3, PT, PT, PT, PT, 0x8, 0x0 ;  /* 0x000000000000781c */ /* 0x000fd20003f6e170 */
[----:B------:R0:W-:Y:S02]  /*163d0*/  UTMALDG.4D [UR8], [UR4], desc[UR6] ;  /* 0x00000608040075b4 */ /* 0x0001e40008019000 */
[----:B0-----:R-:W-:Y:S05]  /*163e0*/  @P0 BRA.U.ANY `(.L_x_576) ;  /* 0xfffffffd00d80947 */ /* 0x001fea000393ffff */
[----:B------:R-:W-:Y:S01]  /*163f0*/  IMAD.MOV.U32 R13, RZ, RZ, 0x20 ;  /* 0x00000020ff0d7424 */ /* 0x000fe200078e00ff */
[----:B------:R-:W-:Y:S01]  /*16400*/  PLOP3.LUT P0, PT, PT, PT, PT, 0x80, 0x0 ;  /* 0x000000000000781c */ /* 0x000fe20003f0f070 */
[----:B------:R-:W-:Y:S01]  /*16410*/  VIADD R10, R8, 0x17400 ;  /* 0x00017400080a7836 */ /* 0x000fe20000000000 */
[----:B------:R-:W-:Y:S01]  /*16420*/  UMOV UR6, 0x0 ;  /* 0x0000000000067882 */ /* 0x000fe20000000000 */
[----:B------:R-:W-:Y:S01]  /*16430*/  UMOV UR7, 0x12f00000 ;  /* 0x12f0000000077882 */ /* 0x000fe20000000000 */
[----:B------:R-:W-:-:S15]  /*16440*/  R2UR UR10, R13 ;  /* 0x000000000d0a72ca */ /* 0x000fde00000e0000 */
.L_x_577:
        /* <DEDUP_REMOVED lines=10> */
[----:B------:R-:W-:Y:S01]  /*164f0*/  MOV R12, 0x40 ;  /* 0x00000040000c7802 */ /* 0x000fe20000000f00 */
[----:B------:R-:W-:Y:S01]  /*16500*/  VIADD R10, R8, 0x19400 ;  /* 0x00019400080a7836 */ /* 0x000fe20000000000 */
[----:B------:R-:W-:Y:S01]  /*16510*/  PLOP3.LUT P0, PT, PT, PT, PT, 0x80, 0x0 ;  /* 0x000000000000781c */ /* 0x000fe20003f0f070 */
[----:B------:R-:W-:Y:S01]  /*16520*/  UMOV UR6, 0x0 ;  /* 0x0000000000067882 */ /* 0x000fe20000000000 */
[----:B------:R-:W-:Y:S01]  /*16530*/  R2UR UR10, R12 ;  /* 0x000000000c0a72ca */ /* 0x000fe200000e0000 */
[----:B------:R-:W-:-:S14]  /*16540*/  UMOV UR7, 0x12f00000 ;  /* 0x12f0000000077882 */ /* 0x000fdc0000000000 */
.L_x_578:
        /* <DEDUP_REMOVED lines=10> */
[----:B------:R-:W0:Y:S01]  /*165f0*/  SYNCS.PHASECHK.TRANS64.TRYWAIT P0, [R9+URZ+0x2d8c0], R11 ;  /* 0x02d8c00b090075a7 */ /* 0x000e22000800017f */
[----:B------:R-:W-:Y:S04]  /*16600*/  BSSY B2, `(.L_x_579) ;  /* 0x0000002000027945 */ /* 0x000fe80003800000 */
[----:B0-----:R-:W-:Y:S05]  /*16610*/  @!P0 BRA `(.L_x_580) ;  /* 0x0000006400d08947 */ /* 0x001fea0003800000 */
.L_x_733:
[----:B------:R-:W-:Y:S05]  /*16620*/  BSYNC B2 ;  /* 0x0000000000027941 */ /* 0x000fea0003800000 */
.L_x_579:
[----:B------:R-:W-:Y:S01]  /*16630*/  BSSY B2, `(.L_x_581) ;  /* 0x000000b000027945 */ /* 0x000fe20003800000 */
[----:B------:R-:W-:Y:S02]  /*16640*/  IMAD.MOV.U32 R10, RZ, RZ, 0x0 ;  /* 0x00000000ff0a7424 */ /* 0x000fe400078e00ff */
[----:B01----:R-:W-:Y:S01]  /*16650*/  IMAD.MOV.U32 R11, RZ, RZ, 0x12f00000 ;  /* 0x12f00000ff0b7424 */ /* 0x003fe200078e00ff */
[----:B------:R-:W-:Y:S06]  /*16660*/  @P2 BRA `(.L_x_582) ;  /* 0x00000000001c2947 */ /* 0x000fec0003800000 */
[----:B------:R-:W0:Y:S02]  /*16670*/  S2R R6, SR_TID.X ;  /* 0x0000000000067919 */ /* 0x000e240000002100 */
[----:B0-----:R-:W-:Y:S01]  /*16680*/  LOP3.LUT R15, R6, 0x1f, RZ, 0xc0, !PT ;  /* 0x0000001f060f7812 */ /* 0x001fe200078ec0ff */
[----:B------:R-:W-:-:S03]  /*16690*/  IMAD.MOV.U32 R6, RZ, RZ, 0x6000 ;  /* 0x00006000ff067424 */ /* 0x000fc600078e00ff */
[----:B------:R-:W-:Y:S01]  /*166a0*/  ISETP.NE.AND P0, PT, R15, RZ, PT ;  /* 0x000000ff0f00720c */ /* 0x000fe20003f05270 */
[----:B------:R0:W-:-:S12]  /*166b0*/  SYNCS.ARRIVE.TRANS64 RZ, [R9+URZ+0x2d8b0], R6 ;  /* 0x02d8b00609ff79a7 */ /* 0x0001d8000800003f */
[----:B0-----:R-:W-:Y:S05]  /*166c0*/  @!P0 BRA `(.L_x_582) ;  /* 0x0000000000048947 */ /* 0x001fea0003800000 */
[----:B------:R-:W-:Y:S01]  /*166d0*/  BPT.TRAP 0x1 ;  /* 0x000000040000795c */ /* 0x000fe20000300000 */
.L_x_582:
[----:B------:R-:W-:Y:S05]  /*166e0*/  BSYNC B2 ;  /* 0x0000000000027941 */ /* 0x000fea0003800000 */
.L_x_581:
[----:B------:R-:W-:Y:S01]  /*166f0*/  R2UR UR10, R14 ;  /* 0x000000000e0a72ca */ /* 0x000fe200000e0000 */
[----:B------:R-:W-:Y:S01]  /*16700*/  UIADD3 UR4, UP0, UR40, 0x670, URZ ;  /* 0x0000067028047890 */ /* 0x000fe2000ff1e03f */
[----:B------:R-:W-:Y:S01]  /*16710*/  R2UR UR6, R10 ;  /* 0x000000000a0672ca */ /* 0x000fe200000e0000 */
[----:B------:R-:W-:Y:S01]  /*16720*/  VIADD R6, R8, 0x400 ;  /* 0x0000040008067836 */ /* 0x000fe20000000000 */
[----:B------:R-:W-:Y:S01]  /*16730*/  R2UR UR7, R11 ;  /* 0x000000000b0772ca */ /* 0x000fe200000e0000 */
[----:B------:R-:W-:Y:S01]  /*16740*/  UIADD3.X UR5, URZ, UR41, URZ, UP0, !UPT ;  /* 0x000000293f057290 */ /* 0x000fe200087fe43f */
[----:B------:R-:W-:Y:S02]  /*16750*/  PLOP3.LUT P0, PT, PT, PT, PT, 0x80, 0x0 ;  /* 0x000000000000781c */ /* 0x000fe40003f0f070 */
[----:B------:R-:W-:-:S11]  /*16760*/  IADD3 R9, R9, 0x2d8b0, RZ ;  /* 0x0002d8b009097810 */ /* 0x000fd60007ffe0ff */
.L_x_583:
        /* <DEDUP_REMOVED lines=10> */
[----:B------:R-:W-:Y:S01]  /*16810*/  R2UR UR10, R13 ;  /* 0x000000000d0a72ca */ /* 0x000fe200000e0000 */
[----:B------:R-:W-:Y:S01]  /*16820*/  VIADD R6, R8, 0x2400 ;  /* 0x0000240008067836 */ /* 0x000fe20000000000 */
[----:B------:R-:W-:Y:S02]  /*16830*/  R2UR UR6, R10 ;  /* 0x000000000a0672ca */ /* 0x000fe400000e0000 */
[----:B------:R-:W-:Y:S02]  /*16840*/  R2UR UR7, R11 ;  /* 0x000000000b0772ca */ /* 0x000fe400000e0000 */
[----:B------:R-:W-:-:S13]  /*16850*/  PLOP3.LUT P0, PT, PT, PT, PT, 0x80, 0x0 ;  /* 0x000000000000781c */ /* 0x000fda0003f0f070 */
.L_x_584:
        /* <DEDUP_REMOVED lines=15> */
.L_x_585:
        /* <DEDUP_REMOVED lines=9> */
[----:B--2---:R-:W-:Y:S05]  /*169e0*/  @P0 BRA.U.ANY `(.L_x_585) ;  /* 0xfffffffd00d80947 */ /* 0x004fea000393ffff */
.L_x_571:
[----:B------:R-:W-:Y:S05]  /*169f0*/  BSYNC B1 ;  /* 0x0000000000017941 */ /* 0x000fea0003800000 */
.L_x_570:
[----:B0-----:R-:W2:Y:S01]  /*16a00*/  LDL.LU R6, [R1+0x4] ;  /* 0x0000040001067983 */ /* 0x001ea20000300800 */
[----:B------:R-:W-:Y:S01]  /*16a10*/  VIADD R29, R29, 0x1 ;  /* 0x000000011d1d7836 */ /* 0x000fe20000000000 */
[----:B------:R-:W-:Y:S02]  /*16a20*/  IADD3 R10, R5, -0x2, RZ ;  /* 0xfffffffe050a7810 */ /* 0x000fe40007ffe0ff */
[----:B------:R-:W-:Y:S02]  /*16a30*/  PLOP3.LUT P0, PT, PT, PT, PT, 0x8, 0x0 ;  /* 0x000000000000781c */ /* 0x000fe40003f0e170 */
[----:B------:R-:W-:Y:S02]  /*16a40*/  ISETP.NE.AND P2, PT, R29, 0x2, PT ;  /* 0x000000021d00780c */ /* 0x000fe40003f45270 */
[----:B------:R-:W-:Y:S02]  /*16a50*/  ISETP.GE.AND P3, PT, R10, R3, PT ;  /* 0x000000030a00720c */ /* 0x000fe40003f66270 */
[----:B------:R-:W-:-:S02]  /*16a60*/  SEL R5, RZ, 0x1, P2 ;  /* 0x00000001ff057807 */ /* 0x000fc40001000000 */
[----:B------:R-:W-:Y:S02]  /*16a70*/  SEL R29, R29, RZ, P2 ;  /* 0x000000ff1d1d7207 */ /* 0x000fe40001000000 */
[----:B--2---:R-:W-:-:S05]  /*16a80*/  LOP3.LUT R6, R6, R5, RZ, 0x3c, !PT ;  /* 0x0000000506067212 */ /* 0x004fca00078e3cff */
[----:B------:R0:W-:Y:S02]  /*16a90*/  STL [R1+0x4], R6 ;  /* 0x0000040601007387 */ /* 0x0001e40000100800 */
[----:B------:R-:W-:Y:S05]  /*16aa0*/  @!P3 BRA `(.L_x_564) ;  /* 0x00000008005cb947 */ /* 0x000fea0003800000 */
.L_x_602:
[----:B------:R-:W-:Y:S05]  /*16ab0*/  YIELD ;  /* 0x0000000000007946 */ /* 0x000fea0003800000 */
[----:B------:R-:W-:Y:S04]  /*16ac0*/  BSSY B1, `(.L_x_586) ;  /* 0x000008b000017945 */ /* 0x000fe80003800000 */
[----:B--2---:R-:W-:Y:S05]  /*16ad0*/  @!P6 BRA `(.L_x_587) ;  /* 0x000000080024e947 */ /* 0x004fea0003800000 */
[----:B0-----:R-:W2:Y:S01]  /*16ae0*/  LDL R6, [R1+0x4] ;  /* 0x0000040001067983 */ /* 0x001ea20000100800 */
[----:B-1----:R-:W-:Y:S01]  /*16af0*/  IMAD R9, R29, 0x8, R16 ;  /* 0x000000081d097824 */ /* 0x002fe200078e0210 */
[----:B------:R-:W0:Y:S01]  /*16b00*/  S2R R5, SR_TID.X ;  /* 0x0000000000057919 */ /* 0x000e220000002100 */
[----:B------:R-:W-:Y:S01]  /*16b10*/  BSSY B2, `(.L_x_588) ;  /* 0x0000006000027945 */ /* 0x000fe20003800000 */
[----:B0-----:R-:W-:-:S04]  /*16b20*/  LOP3.LUT R5, R5, 0x7f, RZ, 0xc0, !PT ;  /* 0x0000007f05057812 */ /* 0x001fc800078ec0ff */
[----:B------:R-:W-:Y:S02]  /*16b30*/  ISETP.NE.AND P3, PT, R5, RZ, PT ;  /* 0x000000ff0500720c */ /* 0x000fe40003f65270 */
[----:B--2---:R-:W-:-:S04]  /*16b40*/  SHF.L.U32 R8, R6, 0x1f, RZ ;  /* 0x0000001f06087819 */ /* 0x004fc800000006ff */
[----:B------:R-:W0:Y:S02]  /*16b50*/  SYNCS.PHASECHK.TRANS64.TRYWAIT P2, [R9+URZ+0x2d8a0], R8 ;  /* 0x02d8a008090075a7 */ /* 0x000e24000804017f */
[----:B0-----:R-:W-:Y:S05]  /*16b60*/  @!P2 BRA `(.L_x_589) ;  /* 0x000000600090a947 */ /* 0x001fea0003800000 */
.L_x_734:
[----:B------:R-:W-:Y:S05]  /*16b70*/  BSYNC B2 ;  /* 0x0000000000027941 */ /* 0x000fea0003800000 */
.L_x_588:
[----:B------:R-:W-:Y:S04]  /*16b80*/  BSSY B2, `(.L_x_590) ;  /* 0x0000009000027945 */ /* 0x000fe80003800000 */
[----:B------:R-:W-:Y:S05]  /*16b90*/  @P3 BRA `(.L_x_591) ;  /* 0x00000000001c3947 */ /* 0x000fea0003800000 */
[----:B------:R-:W1:Y:S02]  /*16ba0*/  S2R R5, SR_TID.X ;  /* 0x0000000000057919 */ /* 0x000e640000002100 */
[----:B-1----:R-:W-:Y:S01]  /*16bb0*/  LOP3.LUT R6, R5, 0x1f, RZ, 0xc0, !PT ;  /* 0x0000001f05067812 */ /* 0x002fe200078ec0ff */
[----:B------:R-:W-:-:S03]  /*16bc0*/  IMAD.MOV.U32 R5, RZ, RZ, 0x6000 ;  /* 0x00006000ff057424 */ /* 0x000fc600078e00ff */
[----:B------:R-:W-:Y:S01]  /*16bd0*/  ISETP.NE.AND P2, PT, R6, RZ, PT ;  /* 0x000000ff0600720c */ /* 0x000fe20003f45270 */
[----:B------:R1:W-:-:S12]  /*16be0*/  SYNCS.ARRIVE.TRANS64 RZ, [R9+URZ+0x2d890], R5 ;  /* 0x02d8900509ff79a7 */ /* 0x0003d8000800003f */
[----:B-1----:R-:W-:Y:S05]  /*16bf0*/  @!P2 BRA `(.L_x_591) ;  /* 0x000000000004a947 */ /* 0x002fea0003800000 */
[----:B------:R-:W-:Y:S01]  /*16c00*/  BPT.TRAP 0x1 ;  /* 0x000000040000795c */ /* 0x000fe20000300000 */
.L_x_591:
[----:B------:R-:W-:Y:S05]  /*16c10*/  BSYNC B2 ;  /* 0x0000000000027941 */ /* 0x000fea0003800000 */
.L_x_590:
[----:B------:R-:W-:Y:S01]  /*16c20*/  IMAD.MOV.U32 R14, RZ, RZ, RZ ;  /* 0x000000ffff0e7224 */ /* 0x000fe200078e00ff */
[----:B------:R-:W-:Y:S01]  /*16c30*/  UIADD3 UR4, UP0, UR40, 0x570, URZ ;  /* 0x0000057028047890 */ /* 0x000fe2000ff1e03f */
[----:B------:R-:W-:Y:S01]  /*16c40*/  IMAD R7, R29, 0x6000, R16 ;  /* 0x000060001d077824 */ /* 0x000fe200078e0210 */
[----:B------:R-:W-:Y:S01]  /*16c50*/  PLOP3.LUT P2, PT, PT, PT, PT, 0x80, 0x0 ;  /* 0x000000000000781c */ /* 0x000fe20003f4f070 */
[----:B------:R-:W-:Y:S01]  /*16c60*/  VIADD R5, R9, 0x2d890 ;  /* 0x0002d89009057836 */ /* 0x000fe20000000000 */
[----:B------:R-:W-:Y:S01]  /*16c70*/  R2UR UR10, R14 ;  /* 0x000000000e0a72ca */ /* 0x000fe200000e0000 */
[----:B------:R-:W-:Y:S01]  /*16c80*/  VIADD R11, R7, 0x15400 ;  /* 0x00015400070b7836 */ /* 0x000fe20000000000 */
[----:B------:R-:W-:Y:S01]  /*16c90*/  LEA R6, R10, R0, 0x7 ;  /* 0x000000000a067211 */ /* 0x000fe200078e38ff */
[----:B------:R-:W-:Y:S01]  /*16ca0*/  UIADD3.X UR5, URZ, UR41, URZ, UP0, !UPT ;  /* 0x000000293f057290 */ /* 0x000fe200087fe43f */
[----:B------:R-:W-:Y:S01]  /*16cb0*/  UMOV UR6, 0x0 ;  /* 0x0000000000067882 */ /* 0x000fe20000000000 */
[----:B------:R-:W-:-:S10]  /*16cc0*/  UMOV UR7, 0x12f00000 ;  /* 0x12f0000000077882 */ /* 0x000fd40000000000 */
.L_x_592:
        /* <DEDUP_REMOVED lines=9> */
[----:B-1----:R-:W-:Y:S05]  /*16d60*/  @P2 BRA.U.ANY `(.L_x_592) ;  /* 0xfffffffd00d82947 */ /* 0x002fea000393ffff */
[----:B------:R-:W-:Y:S01]  /*16d70*/  IMAD.MOV.U32 R23, RZ, RZ, 0x20 ;  /* 0x00000020ff177424 */ /* 0x000fe200078e00ff */
[----:B------:R-:W-:Y:S01]  /*16d80*/  PLOP3.LUT P2, PT, PT, PT, PT, 0x80, 0x0 ;  /* 0x000000000000781c */ /* 0x000fe20003f4f070 */
[----:B------:R-:W-:Y:S01]  /*16d90*/  UMOV UR6, 0x0 ;  /* 0x0000000000067882 */ /* 0x000fe20000000000 */
[----:B------:R-:W-:Y:S01]  /*16da0*/  IADD3 R11, R7, 0x17400, RZ ;  /* 0x00017400070b7810 */ /* 0x000fe20007ffe0ff */
[----:B------:R-:W-:Y:S01]  /*16db0*/  UMOV UR7, 0x12f00000 ;  /* 0x12f0000000077882 */ /* 0x000fe20000000000 */
[----:B------:R-:W-:-:S15]  /*16dc0*/  R2UR UR10, R23 ;  /* 0x00000000170a72ca */ /* 0x000fde00000e0000 */
.L_x_593:
        /* <DEDUP_REMOVED lines=12> */
[----:B------:R-:W-:Y:S01]  /*16e90*/  VIADD R11, R7, 0x19400 ;  /* 0x00019400070b7836 */ /* 0x000fe20000000000 */
[----:B------:R-:W-:Y:S01]  /*16ea0*/  UMOV UR6, 0x0 ;  /* 0x0000000000067882 */ /* 0x000fe20000000000 */
[----:B------:R-:W-:Y:S01]  /*16eb0*/  UMOV UR7, 0x12f00000 ;  /* 0x12f0000000077882 */ /* 0x000fe20000000000 */
[----:B------:R-:W-:-:S15]  /*16ec0*/  R2UR UR10, R15 ;  /* 0x000000000f0a72ca */ /* 0x000fde00000e0000 */
.L_x_594:
        /* <DEDUP_REMOVED lines=10> */
[----:B------:R-:W1:Y:S01]  /*16f70*/  SYNCS.PHASECHK.TRANS64.TRYWAIT P2, [R9+URZ+0x2d8c0], R8 ;  /* 0x02d8c008090075a7 */ /* 0x000e62000804017f */
[----:B------:R-:W-:Y:S04]  /*16f80*/  BSSY B2, `(.L_x_595) ;  /* 0x0000002000027945 */ /* 0x000fe80003800000 */
[----:B-1----:R-:W-:Y:S05]  /*16f90*/  @!P2 BRA `(.L_x_596) ;  /* 0x0000005c0098a947 */ /* 0x002fea0003800000 */
.L_x_735:
[----:B------:R-:W-:Y:S05]  /*16fa0*/  BSYNC B2 ;  /* 0x0000000000027941 */ /* 0x000fea0003800000 */
.L_x_595:
[----:B------:R-:W-:Y:S01]  /*16fb0*/  BSSY B2, `(.L_x_597) ;  /* 0x000000b000027945 */ /* 0x000fe20003800000 */
[----:B------:R-:W-:Y:S01]  /*16fc0*/  IMAD.MOV.U32 R12, RZ, RZ, 0x0 ;  /* 0x00000000ff0c7424 */ /* 0x000fe200078e00ff */
[----:B------:R-:W-:Y:S02]  /*16fd0*/  MOV R13, 0x12f00000 ;  /* 0x12f00000000d7802 */ /* 0x000fe40000000f00 */
[----:B------:R-:W-:Y:S05]  /*16fe0*/  @P3 BRA `(.L_x_598) ;  /* 0x00000000001c3947 */ /* 0x000fea0003800000 */
[----:B------:R-:W2:Y:S02]  /*16ff0*/  S2R R5, SR_TID.X ;  /* 0x0000000000057919 */ /* 0x000ea40000002100 */
[----:B--2---:R-:W-:Y:S01]  /*17000*/  LOP3.LUT R11, R5, 0x1f, RZ, 0xc0, !PT ;  /* 0x0000001f050b7812 */ /* 0x004fe200078ec0ff */
[----:B------:R-:W-:-:S03]  /*17010*/  IMAD.MOV.U32 R5, RZ, RZ, 0x6000 ;  /* 0x00006000ff057424 */ /* 0x000fc600078e00ff */
[----:B------:R-:W-:Y:S01]  /*17020*/  ISETP.NE.AND P2, PT, R11, RZ, PT ;  /* 0x000000ff0b00720c */ /* 0x000fe20003f45270 */
[----:B------:R2:W-:-:S12]  /*17030*/  SYNCS.ARRIVE.TRANS64 RZ, [R9+URZ+0x2d8b0], R5 ;  /* 0x02d8b00509ff79a7 */ /* 0x0005d8000800003f */
[----:B--2---:R-:W-:Y:S05]  /*17040*/  @!P2 BRA `(.L_x_598) ;  /* 0x000000000004a947 */ /* 0x004fea0003800000 */
[----:B------:R-:W-:Y:S01]  /*17050*/  BPT.TRAP 0x1 ;  /* 0x000000040000795c */ /* 0x000fe20000300000 */
.L_x_598:
[----:B------:R-:W-:Y:S05]  /*17060*/  BSYNC B2 ;  /* 0x0000000000027941 */ /* 0x000fea0003800000 */
.L_x_597:
[----:B------:R-:W-:Y:S01]  /*17070*/  R2UR UR10, R14 ;  /* 0x000000000e0a72ca */ /* 0x000fe200000e0000 */
[----:B------:R-:W-:Y:S01]  /*17080*/  UIADD3 UR4, UP0, UR40, 0x670, URZ ;  /* 0x0000067028047890 */ /* 0x000fe2000ff1e03f */
[----:B------:R-:W-:Y:S01]  /*17090*/  R2UR UR6, R12 ;  /* 0x000000000c0672ca */ /* 0x000fe200000e0000 */
[----:B01----:R-:W-:Y:S01]  /*170a0*/  VIADD R9, R9, 0x2d8b0 ;  /* 0x0002d8b009097836 */ /* 0x003fe20000000000 */
[----:B------:R-:W-:Y:S01]  /*170b0*/  R2UR UR7, R13 ;  /* 0x000000000d0772ca */ /* 0x000fe200000e0000 */
[----:B------:R-:W-:Y:S01]  /*170c0*/  VIADD R5, R7, 0x400 ;  /* 0x0000040007057836 */ /* 0x000fe20000000000 */
[----:B------:R-:W-:Y:S01]  /*170d0*/  PLOP3.LUT P2, PT, PT, PT, PT, 0x80, 0x0 ;  /* 0x000000000000781c */ /* 0x000fe20003f4f070 */
[----:B------:R-:W-:-:S12]  /*170e0*/  UIADD3.X UR5, URZ, UR41, URZ, UP0, !UPT ;  /* 0x000000293f057290 */ /* 0x000fd800087fe43f */
.L_x_599:
        /* <DEDUP_REMOVED lines=10> */
[----:B------:R-:W-:Y:S02]  /*17190*/  R2UR UR10, R23 ;  /* 0x00000000170a72ca */ /* 0x000fe400000e0000 */
[----:B------:R-:W-:Y:S02]  /*171a0*/  R2UR UR6, R12 ;  /* 0x000000000c0672ca */ /* 0x000fe400000e0000 */
[----:B------:R-:W-:Y:S02]  /*171b0*/  R2UR UR7, R13 ;  /* 0x000000000d0772ca */ /* 0x000fe400000e0000 */
[----:B------:R-:W-:Y:S02]  /*171c0*/  PLOP3.LUT P2, PT, PT, PT, PT, 0x80, 0x0 ;  /* 0x000000000000781c */ /* 0x000fe40003f4f070 */
[----:B------:R-:W-:-:S11]  /*171d0*/  IADD3 R5, R7, 0x2400, RZ ;  /* 0x0000240007057810 */ /* 0x000fd60007ffe0ff */
.L_x_600:
        /* <DEDUP_REMOVED lines=15> */
.L_x_601:
        /* <DEDUP_REMOVED lines=10> */
.L_x_587:
[----:B------:R-:W-:Y:S05]  /*17370*/  BSYNC B1 ;  /* 0x0000000000017941 */ /* 0x000fea0003800000 */
.L_x_586:
[----:B------:R-:W2:Y:S01]  /*17380*/  LDL.LU R8, [R1+0x4] ;  /* 0x0000040001087983 */ /* 0x000ea20000300800 */
[----:B------:R-:W-:Y:S01]  /*17390*/  VIADD R29, R29, 0x1 ;  /* 0x000000011d1d7836 */ /* 0x000fe20000000000 */
[C---:B------:R-:W-:Y:S01]  /*173a0*/  ISETP.GT.AND P3, PT, R10.reuse, R3, PT ;  /* 0x000000030a00720c */ /* 0x040fe20003f64270 */
[----:B------:R-:W-:-:S03]  /*173b0*/  VIADD R10, R10, 0xffffffff ;  /* 0xffffffff0a0a7836 */ /* 0x000fc60000000000 */
[----:B------:R-:W-:-:S04]  /*173c0*/  ISETP.NE.AND P2, PT, R29, 0x2, PT ;  /* 0x000000021d00780c */ /* 0x000fc80003f45270 */
[----:B------:R-:W-:Y:S02]  /*173d0*/  SEL R5, RZ, 0x1, P2 ;  /* 0x00000001ff057807 */ /* 0x000fe40001000000 */
[----:B------:R-:W-:Y:S02]  /*173e0*/  SEL R29, R29, RZ, P2 ;  /* 0x000000ff1d1d7207 */ /* 0x000fe40001000000 */
[----:B--2---:R-:W-:-:S05]  /*173f0*/  LOP3.LUT R8, R8, R5, RZ, 0x3c, !PT ;  /* 0x0000000508087212 */ /* 0x004fca00078e3cff */
[----:B------:R2:W-:Y:S01]  /*17400*/  STL [R1+0x4], R8 ;  /* 0x0000040801007387 */ /* 0x0005e20000100800 */
[----:B------:R-:W-:Y:S05]  /*17410*/  @P3 BRA `(.L_x_602) ;  /* 0xfffffff400a43947 */ /* 0x000fea000383ffff */
.L_x_564:
[----:B------:R-:W-:Y:S05]  /*17420*/  BSYNC B0 ;  /* 0x0000000000007941 */ /* 0x000fea0003800000 */
.L_x_563:
[----:B------:R-:W-:Y:S05]  /*17430*/  @!P0 WARPSYNC.ALL ;  /* 0x0000000000008948 */ /* 0x000fea0003800000 */
[----:B------:R-:W-:Y:S01]  /*17440*/  @!P0 BAR.SYNC.DEFER_BLOCKING 0xc, 0x200 ;  /* 0x0308000000008b1d */ /* 0x000fe20000010000 */
[----:B------:R-:W-:-:S05]  /*17450*/  MOV R0, RZ ;  /* 0x000000ff00007202 */ /* 0x000fca0000000f00 */
[----:B------:R-:W-:Y:S04]  /*17460*/  BSSY B0, `(.L_x_603) ;  /* 0x000001e000007945 */ /* 0x000fe80003800000 */
[----:B------:R-:W-:Y:S05]  /*17470*/  @!P1 BRA `(.L_x_604) ;  /* 0x0000000000709947 */ /* 0x000fea0003800000 */
[----:B------:R-:W-:-:S13]  /*17480*/  ISETP.NE.AND P0, PT, R4, RZ, PT ;  /* 0x000000ff0400720c */ /* 0x000fda0003f05270 */
[----:B------:R-:W3:Y:S02]  /*17490*/  @!P0 LDC R4, c[0x0][0x9f0] ;  /* 0x00027c00ff048b82 */ /* 0x000ee40000000800 */
[-C--:B---3--:R-:W-:Y:S02]  /*174a0*/  IABS R0, R4.reuse ;  /* 0x0000000400007213 */ /* 0x088fe40000000000 */
[----:B0-----:R-:W-:Y:S02]  /*174b0*/  IABS R6, R4 ;  /* 0x0000000400067213 */ /* 0x001fe40000000000 */
[----:B------:R-:W0:Y:S02]  /*174c0*/  I2F.RP R2, R0 ;  /* 0x0000000000027306 */ /* 0x000e240000209400 */
[----:B------:R-:W-:-:S06]  /*174d0*/  IADD3 R6, RZ, -R6, RZ ;  /* 0x80000006ff067210 */ /* 0x000fcc0007ffe0ff */
[----:B0-----:R-:W0:Y:S02]  /*174e0*/  MUFU.RCP R2, R2 ;  /* 0x0000000200027308 */ /* 0x001e240000001000 */
[----:B0-----:R-:W-:-:S06]  /*174f0*/  VIADD R2, R2, 0xffffffe ;  /* 0x0ffffffe02027836 */ /* 0x001fcc0000000000 */
[----:B------:R-:W0:Y:S02]  /*17500*/  F2I.FTZ.U32.TRUNC.NTZ R3, R2 ;  /* 0x0000000200037305 */ /* 0x000e24000021f000 */
[----:B0-----:R-:W-:-:S04]  /*17510*/  IMAD.MOV R2, RZ, RZ, -R3 ;  /* 0x000000ffff027224 */ /* 0x001fc800078e0a03 */
[----:B------:R-:W-:Y:S02]  /*17520*/  IMAD R5, R2, R0, RZ ;  /* 0x0000000002057224 */ /* 0x000fe400078e02ff */
[----:B------:R-:W-:-:S04]  /*17530*/  IMAD.MOV.U32 R2, RZ, RZ, RZ ;  /* 0x000000ffff027224 */ /* 0x000fc800078e00ff */
[----:B------:R-:W-:Y:S01]  /*17540*/  IMAD.HI.U32 R2, R3, R5, R2 ;  /* 0x0000000503027227 */ /* 0x000fe200078e0002 */
[----:B------:R-:W-:-:S04]  /*17550*/  IADD3 R5, R20, -0x1, R4 ;  /* 0xffffffff14057810 */ /* 0x000fc80007ffe004 */
[----:B------:R-:W-:Y:S02]  /*17560*/  IABS R3, R5 ;  /* 0x0000000500037213 */ /* 0x000fe40000000000 */
[----:B------:R-:W-:-:S03]  /*17570*/  LOP3.LUT R5, R5, R4, RZ, 0x3c, !PT ;  /* 0x0000000405057212 */ /* 0x000fc600078e3cff */
[----:B------:R-:W-:Y:S01]  /*17580*/  IMAD.HI.U32 R2, R2, R3, RZ ;  /* 0x0000000302027227 */ /* 0x000fe200078e00ff */
[----:B------:R-:W-:-:S03]  /*17590*/  ISETP.GE.AND P2, PT, R5, RZ, PT ;  /* 0x000000ff0500720c */ /* 0x000fc60003f46270 */
        /* <DEDUP_REMOVED lines=10> */
.L_x_604:
[----:B------:R-:W-:Y:S05]  /*17640*/  BSYNC B0 ;  /* 0x0000000000007941 */ /* 0x000fea0003800000 */
.L_x_603:
[-C--:B------:R-:W-:Y:S01]  /*17650*/  IMAD R2, R21, R0.reuse, RZ ;  /* 0x0000000015027224 */ /* 0x080fe200078e02ff */
[----:B------:R-:W-:Y:S04]  /*17660*/  BSSY B7, `(.L_x_605) ;  /* 0x0000347000077945 */ /* 0x000fe80003800000 */
[----:B------:R-:W-:Y:S01]  /*17670*/  VIADDMNMX R26, R2, R0, R20, PT ;  /* 0x00000000021a7246 */ /* 0x000fe20003800114 */
[----:B------:R3:W-:Y:S03]  /*17680*/  STL [R1+0x24], R2 ;  /* 0x0000240201007387 */ /* 0x0007e60000100800 */
[----:B------:R-:W-:Y:S01]  /*17690*/  ISETP.GT.AND P0, PT, R26, R2, PT ;  /* 0x000000021a00720c */ /* 0x000fe20003f04270 */
[----:B------:R3:W-:-:S12]  /*176a0*/  STL [R1+0x40], R26 ;  /* 0x0000401a01007387 */ /* 0x0007d80000100800 */
[----:B---3--:R-:W-:Y:S05]  /*176b0*/  @P0 BRA `(.L_x_606) ;  /* 0x0000000000440947 */ /* 0x008fea0003800000 */
[----:B------:R-:W3:Y:S02]  /*176c0*/  S2R R2, SR_TID.X ;  /* 0x0000000000027919 */ /* 0x000ee40000002100 */
[----:B---3--:R-:W-:-:S04]  /*176d0*/  LOP3.LUT R2, R2, 0x7f, RZ, 0xc0, !PT ;  /* 0x0000007f02027812 */ /* 0x008fc800078ec0ff */
[----:B------:R-:W-:-:S13]  /*176e0*/  ISETP.NE.AND P0, PT, R2, RZ, PT ;  /* 0x000000ff0200720c */ /* 0x000fda0003f05270 */
[----:B------:R-:W-:Y:S05]  /*176f0*/  @P0 BRA `(.L_x_607) ;  /* 0x0000003000f40947 */ /* 0x000fea0003800000 */
[----:B------:R-:W3:Y:S01]  /*17700*/  S2R R5, SR_LANEID ;  /* 0x0000000000057919 */ /* 0x000ee20000000000 */
[----:B------:R-:W-:Y:S01]  /*17710*/  VOTEU.ANY UR4, UPT, PT ;  /* 0x0000000000047886 */ /* 0x000fe200038e0100 */
[----:B------:R-:W4:Y:S01]  /*17720*/  LDC.64 R2, c[0x0][0xc60] ;  /* 0x00031800ff027b82 */ /* 0x000f220000000a00 */
[----:B------:R-:W3:Y:S02]  /*17730*/  FLO.U32 R0, UR4 ;  /* 0x0000000400007d00 */ /* 0x000ee400080e0000 */
[----:B---3--:R-:W-:-:S06]  /*17740*/  ISETP.EQ.U32.AND P0, PT, R0, R5, PT ;  /* 0x000000050000720c */ /* 0x008fcc0003f02070 */
[----:B------:R-:W4:Y:S07]  /*17750*/  POPC R5, UR4 ;  /* 0x0000000400057d09 */ /* 0x000f2e0008000000 */
[----:B----4-:R-:W3:Y:S01]  /*17760*/  @P0 ATOMG.E.ADD.STRONG.GPU PT, R3, desc[UR42][R2.64], R5 ;  /* 0x00000005020309a8 */ /* 0x010ee200081ee1ea */
[----:B------:R-:W4:Y:S02]  /*17770*/  S2R R4, SR_LTMASK ;  /* 0x0000000000047919 */ /* 0x000f240000003900 */
[----:B----4-:R-:W-:-:S04]  /*17780*/  LOP3.LUT R4, R4, UR4, RZ, 0xc0, !PT ;  /* 0x0000000404047c12 */ /* 0x010fc8000f8ec0ff */
[----:B------:R-:W4:Y:S01]  /*17790*/  POPC R7, R4 ;  /* 0x0000000400077309 */ /* 0x000f220000000000 */
[----:B---3--:R-:W4:Y:S02]  /*177a0*/  SHFL.IDX PT, R0, R3, R0, 0x1f ;  /* 0x00001f0003007589 */ /* 0x008f2400000e0000 */
[----:B----4-:R-:W-:Y:S01]  /*177b0*/  IADD3 R24, R0, UR37, R7 ;  /* 0x0000002500187c10 */ /* 0x010fe2000fffe007 */
[----:B------:R-:W-:Y:S06]  /*177c0*/  BRA `(.L_x_607) ;  /* 0x0000003000c07947 */ /* 0x000fec0003800000 */
.L_x_606:
        /* <DEDUP_REMOVED lines=10> */
[----:B------:R-:W3:Y:S01]  /*17870*/  LDC.64 R2, c[0x4][R2] ;  /* 0x0100000002027b82 */ /* 0x000ee20000000a00 */
[----:B0-----:R-:W-:Y:S01]  /*17880*/  IMAD.U32 R6, RZ, RZ, UR8 ;  /* 0x00000008ff067e24 */ /* 0x001fe2000f8e00ff */
[----:B------:R-:W-:Y:S01]  /*17890*/  MOV R11, UR5 ;  /* 0x00000005000b7c02 */ /* 0x000fe20008000f00 */
[----:B------:R-:W-:Y:S02]  /*178a0*/  IMAD.U32 R7, RZ, RZ, UR9 ;  /* 0x00000009ff077e24 */ /* 0x000fe4000f8e00ff */
[----:B------:R-:W-:-:S02]  /*178b0*/  IMAD.U32 R10, RZ, RZ, UR4 ;  /* 0x00000004ff0a7e24 */ /* 0x000fc4000f8e00ff */
[----:B--2---:R-:W-:Y:S02]  /*178c0*/  IMAD.MOV.U32 R8, RZ, RZ, 0x70 ;  /* 0x00000070ff087424 */ /* 0x004fe400078e00ff */
[----:B------:R-:W-:Y:S02]  /*178d0*/  IMAD.MOV.U32 R12, RZ, RZ, 0x1 ;  /* 0x00000001ff0c7424 */ /* 0x000fe400078e00ff */
[----:B------:R-:W-:-:S07]  /*178e0*/  IMAD.MOV.U32 R13, RZ, RZ, RZ ;  /* 0x000000ffff0d7224 */ /* 0x000fce00078e00ff */
[----:B------:R-:W-:-:S07]  /*178f0*/  LEPC R20, `(.L_x_609) ;  /* 0x000000001014794e */ /* 0x000fce0000000000 */
[----:B-1-3--:R-:W-:Y:S05]  /*17900*/  CALL.ABS.NOINC R2 ;  /* 0x0000000002007343 */ /* 0x00afea0003c00000 */
.L_x_609:
[----:B------:R-:W-:Y:S05]  /*17910*/  BSYNC B6 ;  /* 0x0000000000067941 */ /* 0x000fea0003800000 */
.L_x_608:
[----:B------:R-:W-:Y:S01]  /*17920*/  IADD3 R0, R16, 0x400, RZ ;  /* 0x0000040010007810 */ /* 0x000fe20007ffe0ff */
[----:B------:R-:W-:Y:S03]  /*17930*/  BSSY B6, `(.L_x_610) ;  /* 0x0000022000067945 */ /* 0x000fe60003800000 */
[----:B------:R-:W-:-:S13]  /*17940*/  LOP3.LUT P0, RZ, R0, 0x1bf, RZ, 0xc0, !PT ;  /* 0x000001bf00ff7812 */ /* 0x000fda000780c0ff */
[----:B------:R-:W-:Y:S05]  /*17950*/  @!P0 BRA `(.L_x_611) ;  /* 0x00000000007c8947 */ /* 0x000fea0003800000 */
[----:B------:R-:W-:Y:S01]  /*17960*/  MOV R23, 0x0 ;  /* 0x0000000000177802 */ /* 0x000fe20000000f00 */
[----:B------:R-:W-:Y:S01]  /*17970*/  ULDC.64 UR6, c[0x4][0x88] ;  /* 0x0100220000067ab9 */ /* 0x000fe20000000a00 */
[----:B------:R-:W-:Y:S01]  /*17980*/  ULDC.64 UR8, c[0x4][0x90] ;  /* 0x0100240000087ab9 */ /* 0x000fe20000000a00 */
[----:B------:R-:W-:Y:S01]  /*17990*/  ULDC.64 UR4, c[0x4][0x10] ;  /* 0x0100040000047ab9 */ /* 0x000fe20000000a00 */
[----:B------:R3:W4:Y:S01]  /*179a0*/  LDC.64 R2, c[0x4][R23] ;  /* 0x0100000017027b82 */ /* 0x0007220000000a00 */
[----:B------:R-:W-:Y:S01]  /*179b0*/  IMAD.U32 R4, RZ, RZ, UR6 ;  /* 0x00000006ff047e24 */ /* 0x000fe2000f8e00ff */
[----:B------:R-:W-:Y:S01]  /*179c0*/  MOV R7, UR9 ;  /* 0x0000000900077c02 */ /* 0x000fe20008000f00 */
[----:B------:R-:W-:Y:S01]  /*179d0*/  IMAD.U32 R5, RZ, RZ, UR7 ;  /* 0x00000007ff057e24 */ /* 0x000fe2000f8e00ff */
[----:B------:R-:W-:Y:S01]  /*179e0*/  MOV R12, 0x1 ;  /* 0x00000001000c7802 */ /* 0x000fe20000000f00 */
[----:B0-----:R-:W-:Y:S02]  /*179f0*/  IMAD.U32 R6, RZ, RZ, UR8 ;  /* 0x00000008ff067e24 */ /* 0x001fe4000f8e00ff */
[----:B------:R-:W-:-:S02]  /*17a00*/  IMAD.U32 R10, RZ, RZ, UR4 ;  /* 0x00000004ff0a7e24 */ /* 0x000fc4000f8e00ff */
[----:B------:R-:W-:Y:S02]  /*17a10*/  IMAD.U32 R11, RZ, RZ, UR5 ;  /* 0x00000005ff0b7e24 */ /* 0x000fe4000f8e00ff */
[----:B--2---:R-:W-:Y:S02]  /*17a20*/  IMAD.MOV.U32 R8, RZ, RZ, 0x70 ;  /* 0x00000070ff087424 */ /* 0x004fe400078e00ff */
[----:B---3--:R-:W-:-:S07]  /*17a30*/  IMAD.MOV.U32 R13, RZ, RZ, RZ ;  /* 0x000000ffff0d7224 */ /* 0x008fce00078e00ff */
[----:B------:R-:W-:-:S07]  /*17a40*/  LEPC R20, `(.L_x_612) ;  /* 0x000000001014794e */ /* 0x000fce0000000000 */
[----:B-1--4-:R-:W-:Y:S05]  /*17a50*/  CALL.ABS.NOINC R2 ;  /* 0x0000000002007343 */ /* 0x012fea0003c00000 */
.L_x_612:
[----:B------:R0:W1:Y:S01]  /*17a60*/  LDC.64 R2, c[0x4][R23] ;  /* 0x0100000017027b82 */ /* 0x0000620000000a00 */
[----:B------:R-:W-:Y:S01]  /*17a70*/  ULDC.64 UR4, c[0x4][0x88] ;  /* 0x0100220000047ab9 */ /* 0x000fe20000000a00 */
[----:B------:R-:W-:Y:S01]  /*17a80*/  ULDC.64 UR6, c[0x4][0x90] ;  /* 0x0100240000067ab9 */ /* 0x000fe20000000a00 */
[----:B------:R-:W-:Y:S01]  /*17a90*/  ULDC.64 UR8, c[0x4][0x18] ;  /* 0x0100060000087ab9 */ /* 0x000fe20000000a00 */
[----:B------:R-:W-:Y:S01]  /*17aa0*/  IMAD.U32 R4, RZ, RZ, UR4 ;  /* 0x00000004ff047e24 */ /* 0x000fe2000f8e00ff */
[----:B------:R-:W-:Y:S01]  /*17ab0*/  MOV R6, UR6 ;  /* 0x0000000600067c02 */ /* 0x000fe20008000f00 */
        /* <DEDUP_REMOVED lines=9> */
.L_x_611:
[----:B------:R-:W-:Y:S05]  /*17b50*/  BSYNC B6 ;  /* 0x0000000000067941 */ /* 0x000fea0003800000 */
.L_x_610:
[----:B------:R-:W3:Y:S01]  /*17b60*/  LDL R20, [R1+0xc] ;  /* 0x00000c0001147983 */ /* 0x000ee20000100800 */
[----:B------:R-:W-:Y:S01]  /*17b70*/  ULDC.64 UR4, c[0x0][0x9f8] ;  /* 0x00027e0000047ab9 */ /* 0x000fe20000000a00 */
[----:B------:R-:W-:Y:S01]  /*17b80*/  IMAD.MOV.U32 R23, RZ, RZ, R26 ;  /* 0x000000ffff177224 */ /* 0x000fe200078e001a */
[----:B------:R-:W-:Y:S01]  /*17b90*/  ISETP.NE.U32.AND P0, PT, RZ, UR4, PT ;  /* 0x00000004ff007c0c */ /* 0x000fe2000bf05070 */
[----:B------:R-:W4:Y:S01]  /*17ba0*/  LDL R26, [R1+0x20] ;  /* 0x00002000011a7983 */ /* 0x000f220000100800 */
[----:B------:R-:W0:Y:S02]  /*17bb0*/  LDC R5, c[0x0][0x430] ;  /* 0x00010c00ff057b82 */ /* 0x000e240000000800 */
[----:B------:R-:W-:Y:S01]  /*17bc0*/  ISETP.NE.AND.EX P0, PT, RZ, UR5, PT, P0 ;  /* 0x00000005ff007c0c */ /* 0x000fe2000bf05300 */
[----:B------:R-:W2:-:S12]  /*17bd0*/  LDL R21, [R1+0x28] ;  /* 0x0000280001157983 */ /* 0x000e980000100800 */
[----:B------:R-:W-:Y:S01]  /*17be0*/  @P0 IADD3 R2, P1, R18, UR4, RZ ;  /* 0x0000000412020c10 */ /* 0x000fe2000ff3e0ff */
[----:B------:R-:W1:Y:S01]  /*17bf0*/  S2R R0, SR_TID.X ;  /* 0x0000000000007919 */ /* 0x000e620000002100 */
[----:B------:R-:W1:Y:S02]  /*17c00*/  S2R R4, SR_TID.X ;  /* 0x0000000000047919 */ /* 0x000e640000002100 */
[----:B------:R-:W-:Y:S01]  /*17c10*/  @P0 IADD3.X R3, R22, UR5, RZ, P1, !PT ;  /* 0x0000000516030c10 */ /* 0x000fe20008ffe4ff */
[----:B------:R-:W-:Y:S01]  /*17c20*/  VIADD R23, R23, 0xffffffff ;  /* 0xffffffff17177836 */ /* 0x000fe20000000000 */
[----:B------:R-:W-:Y:S01]  /*17c30*/  ULDC UR4, c[0x0][0x2f4] ;  /* 0x0000bd0000047ab9 */ /* 0x000fe20000000800 */
[----:B0-----:R-:W-:Y:S02]  /*17c40*/  ISETP.NE.AND P1, PT, R5, 0x1, PT ;  /* 0x000000010500780c */ /* 0x001fe40003f25270 */
[----:B---3--:R0:W3:Y:S01]  /*17c50*/  @P0 LDG.E R20, desc[UR42][R2.64] ;  /* 0x0000002a02140981 */ /* 0x0080e2000c1e1900 */
[----:B-1----:R-:W-:-:S02]  /*17c60*/  LOP3.LUT R0, R0, 0x7f, RZ, 0xc0, !PT ;  /* 0x0000007f00007812 */ /* 0x002fc400078ec0ff */
[----:B------:R-:W-:-:S08]  /*17c70*/  SHF.L.U32 R4, R4, 0x5, RZ ;  /* 0x0000000504047819 */ /* 0x000fd000000006ff */
[----:B0-----:R-:W0:Y:S01]  /*17c80*/  @P1 LDC R2, c[0x0][0x434] ;  /* 0x00010d00ff021b82 */ /* 0x001e220000000800 */
[----:B------:R-:W-:Y:S01]  /*17c90*/  IMAD.SHL.U32 R10, R23, 0x80, RZ ;  /* 0x00000080170a7824 */ /* 0x000fe200078e00ff */
[----:B------:R-:W-:Y:S02]  /*17ca0*/  SHF.R.U32.HI R0, RZ, 0x2, R0 ;  /* 0x00000002ff007819 */ /* 0x000fe40000011600 */
[----:B------:R-:W-:-:S04]  /*17cb0*/  LOP3.LUT R4, R4, 0x60, RZ, 0xc0, !PT ;  /* 0x0000006004047812 */ /* 0x000fc800078ec0ff */
[----:B------:R-:W1:Y:S01]  /*17cc0*/  @P1 LDC R3, c[0x0][0x438] ;  /* 0x00010e00ff031b82 */ /* 0x000e620000000800 */
[----:B------:R-:W-:Y:S01]  /*17cd0*/  LOP3.LUT R0, R10, R0, R4, 0xfe, !PT ;  /* 0x000000000a007212 */ /* 0x000fe200078efe04 */
[----:B------:R-:W4:Y:S01]  /*17ce0*/  S2R R11, SR_TID.X ;  /* 0x00000000000b7919 */ /* 0x000f220000002100 */
[----:B------:R-:W-:Y:S01]  /*17cf0*/  LOP3.LUT R19, R19, 0xfffffff7, RZ, 0xc0, !PT ;  /* 0xfffffff713137812 */ /* 0x000fe200078ec0ff */
[----:B----4-:R-:W-:-:S05]  /*17d00*/  IMAD.SHL.U32 R11, R11, 0x8, RZ ;  /* 0x000000080b0b7824 */ /* 0x010fca00078e00ff */
[----:B------:R-:W-:-:S04]  /*17d10*/  LOP3.LUT R11, R11, 0x18, RZ, 0xc0, !PT ;  /* 0x000000180b0b7812 */ /* 0x000fc800078ec0ff */
[----:B------:R-:W-:Y:S01]  /*17d20*/  LOP3.LUT R12, R11, 0x20, RZ, 0xfc, !PT ;  /* 0x000000200b0c7812 */ /* 0x000fe200078efcff */
[----:B------:R-:W-:Y:S01]  /*17d30*/  UMOV UR5, 0xffffffff ;  /* 0xffffffff00057882 */ /* 0x000fe20000000000 */
[----:B---3--:R-:W-:Y:S01]  /*17d40*/  @P0 STL [R1+0xc], R20 ;  /* 0x00000c1401000387 */ /* 0x008fe20000100800 */
[C---:B------:R-:W-:Y:S01]  /*17d50*/  ISETP.GE.AND P0, PT, R0.reuse, R26, PT ;  /* 0x0000001a0000720c */ /* 0x040fe20003f06270 */
[----:B--2---:R-:W-:-:S04]  /*17d60*/  IMAD.IADD R0, R0, 0x1, R21 ;  /* 0x0000000100007824 */ /* 0x004fc800078e0215 */
[----:B0-----:R-:W-:Y:S01]  /*17d70*/  @P1 IMAD.HI.U32 R2, R0, R2, RZ ;  /* 0x0000000200021227 */ /* 0x001fe200078e00ff */
[----:B------:R-:W-:-:S04]  /*17d80*/  MOV R6, R0 ;  /* 0x0000000000067202 */ /* 0x000fc80000000f00 */
[----:B-1----:R-:W-:-:S03]  /*17d90*/  @P1 SHF.R.U32.HI R6, RZ, R3, R2 ;  /* 0x00000003ff061219 */ /* 0x002fc60000011602 */
[----:B------:R-:W0:Y:S01]  /*17da0*/  @!P0 LDC.64 R2, c[0x0][0x428] ;  /* 0x00010a00ff028b82 */ /* 0x000e220000000a00 */
[----:B------:R-:W-:Y:S01]  /*17db0*/  SHF.R.S32.HI R8, RZ, 0x1f, R20 ;  /* 0x0000001fff087819 */ /* 0x000fe20000011414 */
[--C-:B------:R-:W-:Y:S01]  /*17dc0*/  IMAD.MOV R4, RZ, RZ, -R6.reuse ;  /* 0x000000ffff047224 */ /* 0x100fe200078e0a06 */
[----:B------:R-:W-:-:S03]  /*17dd0*/  @!P0 SHF.R.S32.HI R7, RZ, 0x1f, R6 ;  /* 0x0000001fff078819 */ /* 0x000fc60000011406 */
[----:B------:R-:W-:Y:S02]  /*17de0*/  IMAD R4, R5, R4, R0 ;  /* 0x0000000405047224 */ /* 0x000fe400078e0200 */
[-C--:B0-----:R-:W-:Y:S02]  /*17df0*/  @!P0 IMAD R0, R8, R2.reuse, RZ ;  /* 0x0000000208008224 */ /* 0x081fe400078e02ff */
[----:B------:R-:W-:-:S04]  /*17e00*/  @!P0 IMAD.WIDE.U32 R6, R20, R2, R6 ;  /* 0x0000000214068225 */ /* 0x000fc800078e0006 */
[----:B------:R-:W-:Y:S02]  /*17e10*/  @!P0 IMAD R0, R20, R3, R0 ;  /* 0x0000000314008224 */ /* 0x000fe400078e0200 */
[----:B------:R-:W0:Y:S01]  /*17e20*/  @!P0 LDC.64 R2, c[0x0][0x418] ;  /* 0x00010600ff028b82 */ /* 0x000e220000000a00 */
[----:B------:R-:W-:Y:S01]  /*17e30*/  MOV R5, UR38 ;  /* 0x0000002600057c02 */ /* 0x000fe20008000f00 */
[----:B------:R0:W-:Y:S01]  /*17e40*/  STL [R1+0x2c], R8 ;  /* 0x00002c0801007387 */ /* 0x0001e20000100800 */
[----:B------:R-:W-:Y:S02]  /*17e50*/  @!P0 IMAD.IADD R0, R7, 0x1, R0 ;  /* 0x0000000107008824 */ /* 0x000fe400078e0200 */
[----:B------:R-:W-:Y:S02]  /*17e60*/  ISETP.NE.AND P2, PT, R5, 0x3, PT ;  /* 0x000000030500780c */ /* 0x000fe40003f45270 */
[----:B0-----:R-:W-:Y:S01]  /*17e70*/  @!P0 LEA R8, P1, R6, R2, 0x2 ;  /* 0x0000000206088211 */ /* 0x001fe200078210ff */
[----:B------:R-:W-:-:S03]  /*17e80*/  IMAD.MOV.U32 R2, RZ, RZ, RZ ;  /* 0x000000ffff027224 */ /* 0x000fc600078e00ff */
[----:B------:R-:W-:-:S05]  /*17e90*/  @!P0 LEA.HI.X R9, R6, R3, R0, 0x2, P1 ;  /* 0x0000000306098211 */ /* 0x000fca00008f1400 */
[----:B------:R0:W5:Y:S01]  /*17ea0*/  @!P0 LDG.E R2, desc[UR42][R8.64] ;  /* 0x0000002a08028981 */ /* 0x000162000c1e1900 */
[----:B------:R-:W-:Y:S02]  /*17eb0*/  ISETP.GE.AND P0, PT, R11, UR4, PT ;  /* 0x000000040b007c0c */ /* 0x000fe4000bf06270 */
[----:B------:R-:W-:-:S04]  /*17ec0*/  @P2 LOP3.LUT R19, R19, 0x8, RZ, 0xfc, !PT ;  /* 0x0000000813132812 */ /* 0x000fc800078efcff */
        /* <DEDUP_REMOVED lines=10> */
.L_x_738:
[----:B------:R-:W-:Y:S05]  /*17f70*/  @!P2 BRA `(.L_x_614) ;  /* 0x000000000004a947 */ /* 0x000fea0003800000 */
[----:B------:R-:W-:Y:S01]  /*17f80*/  BPT.TRAP 0x1 ;  /* 0x000000040000795c */ /* 0x000fe20000300000 */
.L_x_614:
[----:B------:R-:W2:Y:S01]  /*17f90*/  LDL R5, [R1] ;  /* 0x0000000001057983 */ /* 0x000ea20000100800 */
[----:B------:R-:W-:Y:S01]  /*17fa0*/  SHF.R.S32.HI R3, RZ, 0x1f, R4 ;  /* 0x0000001fff037819 */ /* 0x000fe20000011404 */
[----:B------:R-:W-:Y:S01]  /*17fb0*/  ULDC.64 UR4, c[0x0][0x328] ;  /* 0x0000ca0000047ab9 */ /* 0x000fe20000000a00 */
[----:B-----5:R-:W-:Y:S01]  /*17fc0*/  SHF.R.S32.HI R8, RZ, 0x1f, R2 ;  /* 0x0000001fff087819 */ /* 0x020fe20000011402 */
[----:B------:R-:W-:Y:S01]  /*17fd0*/  IMAD.WIDE.U32 R6, R4, UR4, RZ ;  /* 0x0000000404067c25 */ /* 0x000fe2000f8e00ff */
[----:B------:R-:W-:Y:S01]  /*17fe0*/  ULDC.64 UR6, c[0x0][0x318] ;  /* 0x0000c60000067ab9 */ /* 0x000fe20000000a00 */
[----:B------:R-:W-:Y:S02]  /*17ff0*/  BSSY B0, `(.L_x_615) ;  /* 0x0000012000007945 */ /* 0x000fe40003800000 */
[----:B------:R-:W-:-:S04]  /*18000*/  IMAD R0, R3, UR4, RZ ;  /* 0x0000000403007c24 */ /* 0x000fc8000f8e02ff */
[----:B------:R-:W-:Y:S01]  /*18010*/  IMAD R0, R4, UR5, R0 ;  /* 0x0000000504007c24 */ /* 0x000fe2000f8e0200 */
[----:B------:R-:W-:-:S03]  /*18020*/  ULDC.64 UR4, c[0x0][0x338] ;  /* 0x0000ce0000047ab9 */ /* 0x000fc60000000a00 */
[----:B------:R-:W-:Y:S02]  /*18030*/  IMAD.IADD R7, R7, 0x1, R0 ;  /* 0x0000000107077824 */ /* 0x000fe400078e0200 */
[----:B------:R-:W-:Y:S02]  /*18040*/  IMAD R0, R8, UR4, RZ ;  /* 0x0000000408007c24 */ /* 0x000fe4000f8e02ff */
[----:B------:R-:W-:-:S04]  /*18050*/  IMAD.WIDE.U32 R6, R2, UR4, R6 ;  /* 0x0000000402067c25 */ /* 0x000fc8000f8e0006 */
[----:B------:R-:W-:Y:S01]  /*18060*/  IMAD R0, R2, UR5, R0 ;  /* 0x0000000502007c24 */ /* 0x000fe2000f8e0200 */
[----:B------:R-:W-:-:S03]  /*18070*/  ULDC.64 UR4, c[0x0][0x330] ;  /* 0x0000cc0000047ab9 */ /* 0x000fc60000000a00 */
[----:B------:R-:W-:Y:S01]  /*18080*/  IMAD.IADD R7, R7, 0x1, R0 ;  /* 0x0000000107077824 */ /* 0x000fe200078e0200 */
[----:B------:R-:W-:Y:S01]  /*18090*/  LEA R0, R28, R16, 0x3 ;  /* 0x000000101c007211 */ /* 0x000fe200078e18ff */
[----:B------:R-:W-:-:S04]  /*180a0*/  IMAD.WIDE.U32 R6, R17, UR4, R6 ;  /* 0x0000000411067c25 */ /* 0x000fc8000f8e0006 */
[----:B------:R-:W-:Y:S01]  /*180b0*/  IMAD R22, R17, UR5, R7 ;  /* 0x0000000511167c24 */ /* 0x000fe2000f8e0207 */
[----:B------:R-:W-:-:S04]  /*180c0*/  LEA R18, P0, R6, UR6, 0x1 ;  /* 0x0000000606127c11 */ /* 0x000fc8000f8008ff */
[----:B------:R-:W-:Y:S02]  /*180d0*/  LEA.HI.X R22, R6, UR7, R22, 0x1, P0 ;  /* 0x0000000706167c11 */ /* 0x000fe400080f0c16 */
[----:B--2---:R-:W-:-:S06]  /*180e0*/  SHF.L.U32 R5, R5, 0x1f, RZ ;  /* 0x0000001f05057819 */ /* 0x004fcc00000006ff */
[----:B------:R-:W0:Y:S02]  /*180f0*/  SYNCS.PHASECHK.TRANS64.TRYWAIT P0, [R0+URZ+0x2d840], R5 ;  /* 0x02d84005000075a7 */ /* 0x000e24000800017f */
[----:B0-----:R-:W-:Y:S05]  /*18100*/  @!P0 BRA `(.L_x_616) ;  /* 0x0000004c00848947 */ /* 0x001fea0003800000 */
.L_x_739:
[----:B------:R-:W-:Y:S05]  /*18110*/  BSYNC B0 ;  /* 0x0000000000007941 */ /* 0x000fea0003800000 */
.L_x_615:
[----:B------:R-:W2:Y:S01]  /*18120*/  LDL R9, [R1+0x10] ;  /* 0x0000100001097983 */ /* 0x000ea20000100800 */
[----:B------:R-:W-:Y:S01]  /*18130*/  ULDC.64 UR4, c[0x0][0x300] ;  /* 0x0000c00000047ab9 */ /* 0x000fe20000000a00 */
[----:B------:R-:W-:Y:S02]  /*18140*/  ULDC.64 UR6, c[0x0][0x2e8] ;  /* 0x0000ba0000067ab9 */ /* 0x000fe40000000a00 */
[----:B------:R-:W3:Y:S01]  /*18150*/  LDL R12, [R1+0x20] ;  /* 0x00002000010c7983 */ /* 0x000ee20000100800 */
[----:B------:R-:W1:Y:S01]  /*18160*/  S2R R6, SR_TID.X ;  /* 0x0000000000067919 */ /* 0x000e620000002100 */
[----:B------:R-:W-:-:S04]  /*18170*/  IMAD R3, R3, UR4, RZ ;  /* 0x0000000403037c24 */ /* 0x000fc8000f8e02ff */
[C---:B------:R-:W-:Y:S02]  /*18180*/  IMAD R3, R4.reuse, UR5, R3 ;  /* 0x0000000504037c24 */ /* 0x040fe4000f8e0203 */
[----:B0-----:R-:W-:Y:S01]  /*18190*/  IMAD.WIDE.U32 R4, R4, UR4, RZ ;  /* 0x0000000404047c25 */ /* 0x001fe2000f8e00ff */
[----:B------:R-:W-:-:S03]  /*181a0*/  ULDC.64 UR4, c[0x0][0x310] ;  /* 0x0000c40000047ab9 */ /* 0x000fc60000000a00 */
[----:B------:R-:W-:Y:S02]  /*181b0*/  IMAD.IADD R5, R5, 0x1, R3 ;  /* 0x0000000105057824 */ /* 0x000fe400078e0203 */
[----:B------:R-:W-:Y:S01]  /*181c0*/  IMAD R8, R8, UR4, RZ ;  /* 0x0000000408087c24 */ /* 0x000fe2000f8e02ff */
[----:B-1----:R-:W-:-:S04]  /*181d0*/  LOP3.LUT R6, R6, 0x7f, RZ, 0xc0, !PT ;  /* 0x0000007f06067812 */ /* 0x002fc800078ec0ff */
[----:B------:R-:W-:Y:S02]  /*181e0*/  SHF.R.U32.HI R11, RZ, 0x2, R6 ;  /* 0x00000002ff0b7819 */ /* 0x000fe40000011606 */
[----:B------:R-:W0:Y:S01]  /*181f0*/  S2R R6, SR_TID.X ;  /* 0x0000000000067919 */ /* 0x000e220000002100 */
[----:B------:R-:W-:-:S04]  /*18200*/  IMAD.WIDE.U32 R4, R2, UR4, R4 ;  /* 0x0000000402047c25 */ /* 0x000fc8000f8e0004 */
[----:B------:R-:W-:Y:S01]  /*18210*/  IMAD R2, R2, UR5, R8 ;  /* 0x0000000502027c24 */ /* 0x000fe2000f8e0208 */
[----:B------:R-:W-:-:S03]  /*18220*/  ULDC.64 UR4, c[0x0][0x308] ;  /* 0x0000c20000047ab9 */ /* 0x000fc60000000a00 */
[----:B------:R-:W-:Y:S02]  /*18230*/  IMAD.IADD R3, R5, 0x1, R2 ;  /* 0x0000000105037824 */ /* 0x000fe400078e0202 */
[----:B------:R-:W-:-:S04]  /*18240*/  IMAD.MOV.U32 R2, RZ, RZ, R4 ;  /* 0x000000ffff027224 */ /* 0x000fc800078e0004 */
[----:B------:R-:W-:Y:S01]  /*18250*/  IMAD.WIDE.U32 R4, R17, UR4, R2 ;  /* 0x0000000411047c25 */ /* 0x000fe2000f8e0002 */
[----:B------:R-:W-:-:S03]  /*18260*/  UMOV UR4, 0xffffffff ;  /* 0xffffffff00047882 */ /* 0x000fc60000000000 */
[----:B------:R-:W-:Y:S01]  /*18270*/  IMAD R7, R17, UR5, R5 ;  /* 0x0000000511077c24 */ /* 0x000fe2000f8e0205 */
[----:B------:R-:W-:-:S04]  /*18280*/  LEA R2, P0, R4, UR6, 0x1 ;  /* 0x0000000604027c11 */ /* 0x000fc8000f8008ff */
[----:B------:R-:W-:Y:S02]  /*18290*/  LEA.HI.X R7, R4, UR7, R7, 0x1, P0 ;  /* 0x0000000704077c11 */ /* 0x000fe400080f0c07 */
[C---:B------:R-:W-:Y:S02]  /*182a0*/  LOP3.LUT P4, RZ, R19.reuse, 0x4, RZ, 0xc0, !PT ;  /* 0x0000000413ff7812 */ /* 0x040fe4000788c0ff */
[C---:B------:R-:W-:Y:S02]  /*182b0*/  LOP3.LUT P3, RZ, R19.reuse, 0x2, RZ, 0xc0, !PT ;  /* 0x0000000213ff7812 */ /* 0x040fe4000786c0ff */
[----:B------:R-:W-:Y:S01]  /*182c0*/  LOP3.LUT P2, RZ, R19, 0x1, RZ, 0xc0, !PT ;  /* 0x0000000113ff7812 */ /* 0x000fe2000784c0ff */
[----:B--2---:R-:W-:Y:S01]  /*182d0*/  IMAD R8, R28, 0x3000, R9 ;  /* 0x000030001c087824 */ /* 0x004fe200078e0209 */
[----:B0-----:R-:W-:Y:S02]  /*182e0*/  SHF.L.U32 R9, R6, 0x3, RZ ;  /* 0x0000000306097819 */ /* 0x001fe400000006ff */
[----:B---3--:R-:W-:-:S02]  /*182f0*/  IADD3 R3, -R11, R12, -R10 ;  /* 0x0000000c0b037210 */ /* 0x008fc40007ffe90a */
[----:B------:R-:W-:Y:S02]  /*18300*/  LOP3.LUT R9, R9, 0x18, RZ, 0xc0, !PT ;  /* 0x0000001809097812 */ /* 0x000fe400078ec0ff */
[----:B------:R-:W-:Y:S01]  /*18310*/  ISETP.GE.AND P0, PT, R3, 0x1, PT ;  /* 0x000000010300780c */ /* 0x000fe20003f06270 */
[----:B------:R-:W-:-:S12]  /*18320*/  BRA.DIV UR4, `(.L_x_617) ;  /* 0x0000004e04107947 */ /* 0x000fd8000b800000 */
[----:B------:R-:W0:Y:S04]  /*18330*/  SHFL.IDX PT, R4, R2, RZ, 0x1c1f ;  /* 0x001c1fff02047589 */ /* 0x000e2800000e0000 */
[----:B------:R-:W1:Y:S01]  /*18340*/  SHFL.IDX PT, R6, R7, RZ, 0x1c1f ;  /* 0x001c1fff07067589 */ /* 0x000e6200000e0000 */
[----:B0-----:R-:W-:-:S05]  /*18350*/  @P0 LEA R5, P1, R9, R4, 0x1 ;  /* 0x0000000409050211 */ /* 0x001fca00078208ff */
[----:B-1----:R-:W-:Y:S01]  /*18360*/  @P0 IMAD.X R4, RZ, RZ, R6, P1 ;  /* 0x000000ffff040224 */ /* 0x002fe200008e0606 */
[----:B------:R-:W-:Y:S01]  /*18370*/  ISETP.GE.AND P1, PT, R3, 0x21, PT ;  /* 0x000000210300780c */ /* 0x000fe20003f26270 */
[----:B------:R-:W-:-:S03]  /*18380*/  @P0 IMAD R6, R8, 0x2, R16 ;  /* 0x0000000208060824 */ /* 0x000fc600078e0210 */
[----:B------:R-:W-:-:S04]  /*18390*/  @P0 LOP3.LUT R5, R5, R4, RZ, 0x3c, !PT ;  /* 0x0000000405050212 */ /* 0x000fc800078e3cff */
[----:B------:R-:W-:-:S04]  /*183a0*/  @P0 LOP3.LUT R4, R5, R4, RZ, 0x3c, !PT ;  /* 0x0000000405040212 */ /* 0x000fc800078e3cff */
[----:B------:R-:W-:-:S05]  /*183b0*/  @P0 LOP3.LUT R5, R5, R4, RZ, 0x3c, !PT ;  /* 0x0000000405050212 */ /* 0x000fca00078e3cff */
[----:B------:R-:W-:Y:S01]  /*183c0*/  @!PT LDS RZ, [RZ] ;  /* 0x00000000fffff984 */ /* 0x000fe20000000800 */
[----:B------:R-:W-:Y:S04]  /*183d0*/  @P0 LDGSTS.E.BYPASS.LTC128B.128 [R6+0x15400], desc[UR42][R4.64], !P4 ;  /* 0x1540000004060fae */ /* 0x000fe8000e101d6a */
[----:B------:R-:W-:Y:S04]  /*183e0*/  @P0 LDGSTS.E.BYPASS.LTC128B.128 [R6+0x17400], desc[UR42][R4.64+0x40], !P3 ;  /* 0x1740004004060fae */ /* 0x000fe8000d901d6a */
[----:B------:R0:W-:Y:S04]  /*183f0*/  @P0 LDGSTS.E.BYPASS.LTC128B.128 [R6+0x19400], desc[UR42][R4.64+0x80], !P2 ;  /* 0x1940008004060fae */ /* 0x0001e8000d101d6a */
[----:B0-----:R-:W0:Y:S04]  /*18400*/  SHFL.IDX PT, R4, R2, 0x1, 0x1c1f ;  /* 0x003c1f0002047f89 */ /* 0x001e2800000e0000 */
[----:B------:R-:W1:Y:S01]  /*18410*/  SHFL.IDX PT, R6, R7, 0x1, 0x1c1f ;  /* 0x003c1f0007067f89 */ /* 0x000e6200000e0000 */
[----:B0-----:R-:W-:-:S05]  /*18420*/  @P1 LEA R5, P0, R9, R4, 0x1 ;  /* 0x0000000409051211 */ /* 0x001fca00078008ff */
[----:B-1----:R-:W-:Y:S01]  /*18430*/  @P1 IMAD.X R4, RZ, RZ, R6, P0 ;  /* 0x000000ffff041224 */ /* 0x002fe200000e0606 */
[----:B------:R-:W-:-:S04]  /*18440*/  @P1 LEA R6, R8, R16, 0x1 ;  /* 0x0000001008061211 */ /* 0x000fc800078e08ff */
[----:B------:R-:W-:-:S04]  /*18450*/  @P1 LOP3.LUT R5, R5, R4, RZ, 0x3c, !PT ;  /* 0x0000000405051212 */ /* 0x000fc800078e3cff */
[----:B------:R-:W-:-:S04]  /*18460*/  @P1 LOP3.LUT R4, R5, R4, RZ, 0x3c, !PT ;  /* 0x0000000405041212 */ /* 0x000fc800078e3cff */
[----:B------:R-:W-:-:S05]  /*18470*/  @P1 LOP3.LUT R5, R5, R4, RZ, 0x3c, !PT ;  /* 0x0000000405051212 */ /* 0x000fca00078e3cff */
[----:B------:R-:W-:Y:S04]  /*18480*/  @P1 LDGSTS.E.BYPASS.LTC128B.128 [R6+0x15c00], desc[UR42][R4.64], !P4 ;  /* 0x15c0000004061fae */ /* 0x000fe8000e101d6a */
[----:B------:R-:W-:Y:S04]  /*18490*/  @P1 LDGSTS.E.BYPASS.LTC128B.128 [R6+0x17c00], desc[UR42][R4.64+0x40], !P3 ;  /* 0x17c0004004061fae */ /* 0x000fe8000d901d6a */
[----:B------:R0:W-:Y:S01]  /*184a0*/  @P1 LDGSTS.E.BYPASS.LTC128B.128 [R6+0x19c00], desc[UR42][R4.64+0x80], !P2 ;  /* 0x19c0008004061fae */ /* 0x0001e2000d101d6a */
[----:B------:R-:W-:-:S03]  /*184b0*/  ISETP.GE.AND P1, PT, R3, 0x41, PT ;  /* 0x000000410300780c */ /* 0x000fc60003f26270 */
[----:B0-----:R-:W0:Y:S04]  /*184c0*/  SHFL.IDX PT, R4, R2, 0x2, 0x1c1f ;  /* 0x005c1f0002047f89 */ /* 0x001e2800000e0000 */
[----:B------:R-:W1:Y:S04]  /*184d0*/  SHFL.IDX PT, R6, R7, 0x2, 0x1c1f ;  /* 0x005c1f0007067f89 */ /* 0x000e6800000e0000 */
[----:B------:R-:W2:Y:S04]  /*184e0*/  SHFL.IDX PT, R7, R7, 0x3, 0x1c1f ;  /* 0x007c1f0007077f89 */ /* 0x000ea800000e0000 */
[----:B------:R-:W3:Y:S01]  /*184f0*/  SHFL.IDX PT, R2, R2, 0x3, 0x1c1f ;  /* 0x007c1f0002027f89 */ /* 0x000ee200000e0000 */
[----:B0-----:R-:W-:-:S05]  /*18500*/  @P1 LEA R5, P0, R9, R4, 0x1 ;  /* 0x0000000409051211 */ /* 0x001fca00078008ff */
[----:B-1----:R-:W-:Y:S02]  /*18510*/  @P1 IMAD.X R4, RZ, RZ, R6, P0 ;  /* 0x000000ffff041224 */ /* 0x002fe400000e0606 */
[----:B------:R-:W-:-:S03]  /*18520*/  @P1 IMAD R6, R8, 0x2, R16 ;  /* 0x0000000208061824 */ /* 0x000fc600078e0210 */
[----:B------:R-:W-:-:S04]  /*18530*/  @P1 LOP3.LUT R5, R5, R4, RZ, 0x3c, !PT ;  /* 0x0000000405051212 */ /* 0x000fc800078e3cff */
[----:B------:R-:W-:-:S04]  /*18540*/  @P1 LOP3.LUT R4, R5, R4, RZ, 0x3c, !PT ;  /* 0x0000000405041212 */ /* 0x000fc800078e3cff */
[----:B------:R-:W-:-:S05]  /*18550*/  @P1 LOP3.LUT R5, R5, R4, RZ, 0x3c, !PT ;  /* 0x0000000405051212 */ /* 0x000fca00078e3cff */
[----:B------:R1:W-:Y:S04]  /*18560*/  @P1 LDGSTS.E.BYPASS.LTC128B.128 [R6+0x16400], desc[UR42][R4.64], !P4 ;  /* 0x1640000004061fae */ /* 0x0003e8000e101d6a */
[----:B------:R1:W-:Y:S04]  /*18570*/  @P1 LDGSTS.E.BYPASS.LTC128B.128 [R6+0x18400], desc[UR42][R4.64+0x40], !P3 ;  /* 0x1840004004061fae */ /* 0x0003e8000d901d6a */
[----:B--23--:R1:W-:Y:S02]  /*18580*/  @P1 LDGSTS.E.BYPASS.LTC128B.128 [R6+0x1a400], desc[UR42][R4.64+0x80], !P2 ;  /* 0x1a40008004061fae */ /* 0x00c3e4000d101d6a */
.L_x_749:
[----:B------:R-:W-:-:S13]  /*18590*/  ISETP.GE.AND P0, PT, R3, 0x61, PT ;  /* 0x000000610300780c */ /* 0x000fda0003f06270 */
[----:B------:R-:W-:Y:S02]  /*185a0*/  @P0 LEA R2, P1, R9, R2, 0x1 ;  /* 0x0000000209020211 */ /* 0x000fe400078208ff */
        /* <DEDUP_REMOVED lines=10> */
.L_x_618:
[----:B------:R-:W-:Y:S02]  /*18650*/  PLOP3.LUT P1, PT, P1, P0, PT, 0xa2, 0x0 ;  /* 0x000000000000781c */ /* 0x000fe40000f21472 */
[----:B------:R-:W-:-:S08]  /*18660*/  @P0 R2UR P1, UR4, R0 ;  /* 0x00000000000402ca */ /* 0x000fd00000020000 */
[----:B------:R-:W-:-:S05]  /*18670*/  @P0 PLOP3.LUT P0, PT, P1, PT, PT, 0x80, 0x0 ;  /* 0x000000000000081c */ /* 0x000fca0000f0f070 */
[----:B------:R-:W-:Y:S01]  /*18680*/  @!P1 SYNCS.ARRIVE.TRANS64.RED.A0T1 RZ, [UR4+0x2d830], RZ ;  /* 0x02d830ffffff99a7 */ /* 0x000fe20008200404 */
[----:B------:R-:W-:Y:S07]  /*18690*/  @!P1 ARRIVES.LDGSTSBAR.64.TRANSCNT [UR4+0x2d830] ;  /* 0x02d83000ff0099b0 */ /* 0x000fee0008000a84 */
[----:B------:R-:W-:Y:S05]  /*186a0*/  @P0 BRA.U.ANY `(.L_x_618) ;  /* 0xfffffffd00e80947 */ /* 0x000fea000393ffff */
[----:B------:R-:W-:Y:S01]  /*186b0*/  NOP ;  /* 0x0000000000007918 */ /* 0x000fe20000000000 */
[----:B--2---:R-:W-:-:S05]  /*186c0*/  IMAD.U32 R2, RZ, RZ, UR38 ;  /* 0x00000026ff027e24 */ /* 0x004fca000f8e00ff */
[----:B------:R-:W-:-:S13]  /*186d0*/  ISETP.NE.AND P2, PT, R2, 0x3, PT ;  /* 0x000000030200780c */ /* 0x000fda0003f45270 */
[----:B------:R-:W-:Y:S05]  /*186e0*/  @!P2 BRA `(.L_x_619) ;  /* 0x000000000004a947 */ /* 0x000fea0003800000 */
[----:B------:R-:W-:Y:S01]  /*186f0*/  BPT.TRAP 0x1 ;  /* 0x000000040000795c */ /* 0x000fe20000300000 */
.L_x_619:
[----:B01----:R0:W5:Y:S01]  /*18700*/  LDL.LU R4, [R1+0x34] ;  /* 0x0000340001047983 */ /* 0x0031620000300800 */
[----:B------:R0:W-:Y:S03]  /*18710*/  SYNCS.ARRIVE.TRANS64.A1T0 RZ, [R0+URZ+0x2d830], RZ ;  /* 0x02d830ff00ff79a7 */ /* 0x0001e6000810003f */
[----:B------:R0:W5:Y:S04]  /*18720*/  LDL.LU R6, [R1+0x8] ;  /* 0x0000080001067983 */ /* 0x0001680000300800 */
[----:B------:R0:W5:Y:S02]  /*18730*/  LDL.LU R3, [R1+0x44] ;  /* 0x0000440001037983 */ /* 0x0001640000300800 */
[----:B------:R-:W-:Y:S05]  /*18740*/  WARPSYNC.ALL ;  /* 0x0000000000007948 */ /* 0x000fea0003800000 */
[----:B------:R-:W-:Y:S01]  /*18750*/  ULDC.64 UR4, c[0x0][0x298] ;  /* 0x0000a60000047ab9 */ /* 0x000fe20000000a00 */
[----:B------:R-:W-:Y:S01]  /*18760*/  ULDC.64 UR6, c[0x0][0xa00] ;  /* 0x0002800000067ab9 */ /* 0x000fe20000000a00 */
[----:B0-----:R-:W-:Y:S01]  /*18770*/  VIADD R0, R16, 0xc400 ;  /* 0x0000c40010007836 */ /* 0x001fe20000000000 */
[----:B------:R-:W-:Y:S01]  /*18780*/  BAR.SYNC.DEFER_BLOCKING 0x8, 0x200 ;  /* 0x0208000000007b1d */ /* 0x000fe20000010000 */
[----:B------:R-:W-:-:S03]  /*18790*/  ISETP.NE.U32.AND P0, PT, RZ, UR6, PT ;  /* 0x00000006ff007c0c */ /* 0x000fc6000bf05070 */
[----:B------:R-:W-:Y:S02]  /*187a0*/  LOP3.LUT P1, RZ, R0, 0x1bf, RZ, 0xc0, !PT ;  /* 0x000001bf00ff7812 */ /* 0x000fe4000782c0ff */
[----:B------:R-:W-:Y:S01]  /*187b0*/  ISETP.NE.AND.EX P0, PT, RZ, UR7, PT, P0 ;  /* 0x00000007ff007c0c */ /* 0x000fe2000bf05300 */
[----:B------:R-:W-:Y:S01]  /*187c0*/  BSSY B6, `(.L_x_620) ;  /* 0x000001c000067945 */ /* 0x000fe20003800000 */
[----:B-----5:R-:W-:Y:S02]  /*187d0*/  SHF.R.S32.HI R2, RZ, 0x1f, R4 ;  /* 0x0000001fff027819 */ /* 0x020fe40000011404 */
[----:B------:R-:W-:-:S03]  /*187e0*/  SEL R26, R6, RZ, !P0 ;  /* 0x000000ff061a7207 */ /* 0x000fc60004000000 */
[----:B------:R-:W-:-:S04]  /*187f0*/  IMAD R2, R2, UR4, RZ ;  /* 0x0000000402027c24 */ /* 0x000fc8000f8e02ff */
[C---:B------:R-:W-:Y:S01]  /*18800*/  IMAD R0, R4.reuse, UR5, R2 ;  /* 0x0000000504007c24 */ /* 0x040fe2000f8e0202 */
[----:B------:R-:W-:Y:S01]  /*18810*/  SEL R2, R3, RZ, !P0 ;  /* 0x000000ff03027207 */ /* 0x000fe20004000000 */
[----:B------:R-:W-:-:S04]  /*18820*/  IMAD.WIDE.U32 R4, R4, UR4, RZ ;  /* 0x0000000404047c25 */ /* 0x000fc8000f8e00ff */
[----:B------:R-:W-:Y:S01]  /*18830*/  IMAD.IADD R0, R5, 0x1, R0 ;  /* 0x0000000105007824 */ /* 0x000fe200078e0200 */
[----:B------:R0:W-:Y:S04]  /*18840*/  STL.64 [R1+0x38], R4 ;  /* 0x0000380401007387 */ /* 0x0001e80000100a00 */
[----:B------:R0:W-:Y:S04]  /*18850*/  STL [R1+0x34], R2 ;  /* 0x0000340201007387 */ /* 0x0001e80000100800 */
[----:B------:R0:W-:Y:S01]  /*18860*/  STL [R1+0x8], R0 ;  /* 0x0000080001007387 */ /* 0x0001e20000100800 */
[----:B------:R-:W-:Y:S05]  /*18870*/  @!P1 BRA `(.L_x_621) ;  /* 0x0000000000409947 */ /* 0x000fea0003800000 */
[----:B0-----:R-:W-:Y:S01]  /*18880*/  MOV R2, 0x0 ;  /* 0x0000000000027802 */ /* 0x001fe20000000f00 */
[----:B------:R-:W-:Y:S01]  /*18890*/  ULDC.64 UR4, c[0x4][0x88] ;  /* 0x0100220000047ab9 */ /* 0x000fe20000000a00 */
[----:B------:R-:W-:Y:S01]  /*188a0*/  ULDC.64 UR6, c[0x4][0x90] ;  /* 0x0100240000067ab9 */ /* 0x000fe20000000a00 */
[----:B------:R-:W-:Y:S01]  /*188b0*/  ULDC.64 UR8, c[0x4][0x20] ;  /* 0x0100080000087ab9 */ /* 0x000fe20000000a00 */
[----:B------:R-:W-:Y:S01]  /*188c0*/  MOV R4, UR4 ;  /* 0x0000000400047c02 */ /* 0x000fe20008000f00 */
[----:B------:R-:W-:Y:S01]  /*188d0*/  IMAD.U32 R5, RZ, RZ, UR5 ;  /* 0x00000005ff057e24 */ /* 0x000fe2000f8e00ff */
        /* <DEDUP_REMOVED lines=10> */
.L_x_621:
[----:B------:R-:W-:Y:S05]  /*18980*/  BSYNC B6 ;  /* 0x0000000000067941 */ /* 0x000fea0003800000 */
.L_x_620:
[----:B0-----:R-:W2:Y:S01]  /*18990*/  LDL.LU R2, [R1+0x8] ;  /* 0x0000080001027983 */ /* 0x001ea20000300800 */
[----:B------:R-:W0:Y:S01]  /*189a0*/  LDC R9, c[0x0][0x448] ;  /* 0x00011200ff097b82 */ /* 0x000e220000000800 */
[----:B------:R-:W-:Y:S01]  /*189b0*/  ULDC.64 UR4, c[0x0][0x2d8] ;  /* 0x0000b60000047ab9 */ /* 0x000fe20000000a00 */
[----:B------:R-:W-:Y:S01]  /*189c0*/  ULDC.64 UR6, c[0x0][0x2e0] ;  /* 0x0000b80000067ab9 */ /* 0x000fe20000000a00 */
[----:B------:R-:W3:Y:S01]  /*189d0*/  LDL.LU.64 R20, [R1+0x38] ;  /* 0x0000380001147983 */ /* 0x000ee20000300a00 */
[----:B------:R-:W-:-:S03]  /*189e0*/  ULDC.64 UR8, c[0x0][0x280] ;  /* 0x0000a00000087ab9 */ /* 0x000fc60000000a00 */
[----:B------:R-:W4:Y:S01]  /*189f0*/  LDL.LU R0, [R1+0x34] ;  /* 0x0000340001007983 */ /* 0x000f220000300800 */
[----:B0-----:R-:W-:-:S13]  /*18a00*/  ISETP.NE.AND P0, PT, R9, 0x1, PT ;  /* 0x000000010900780c */ /* 0x001fda0003f05270 */
[----:B------:R-:W0:Y:S08]  /*18a10*/  @P0 LDC R5, c[0x0][0x44c] ;  /* 0x00011300ff050b82 */ /* 0x000e300000000800 */
[----:B------:R-:W1:Y:S08]  /*18a20*/  @P0 LDC R6, c[0x0][0x450] ;  /* 0x00011400ff060b82 */ /* 0x000e700000000800 */
[----:B------:R-:W1:Y:S01]  /*18a30*/  @P0 LDC R8, c[0x0][0x450] ;  /* 0x00011400ff080b82 */ /* 0x000e620000000800 */
[----:B--2---:R-:W-:-:S02]  /*18a40*/  IMAD.MOV.U32 R3, RZ, RZ, R2 ;  /* 0x000000ffff037224 */ /* 0x004fc400078e0002 */
        /* <DEDUP_REMOVED lines=9> */
[----:B------:R-:W-:-:S04]  /*18ae0*/  ULDC.64 UR6, c[0x0][0x2c8] ;  /* 0x0000b20000067ab9 */ /* 0x000fc80000000a00 */
[----:B------:R-:W-:Y:S01]  /*18af0*/  IADD3 R3, R3, R0, RZ ;  /* 0x0000000003037210 */ /* 0x000fe20007ffe0ff */
[----:B--2---:R-:W-:Y:S01]  /*18b00*/  IMAD.SHL.U32 R21, R21, 0x20, RZ ;  /* 0x0000002015157824 */ /* 0x004fe200078e00ff */
[----:B---3--:R-:W-:-:S04]  /*18b10*/  LOP3.LUT R20, R20, 0x7f, RZ, 0xc0, !PT ;  /* 0x0000007f14147812 */ /* 0x008fc800078ec0ff */
[----:B------:R-:W-:Y:S02]  /*18b20*/  LOP3.LUT R21, R21, 0x60, RZ, 0xc0, !PT ;  /* 0x0000006015157812 */ /* 0x000fe400078ec0ff */
[----:B------:R-:W-:-:S04]  /*18b30*/  SHF.R.U32.HI R20, RZ, 0x2, R20 ;  /* 0x00000002ff147819 */ /* 0x000fc80000011614 */
[----:B------:R-:W-:Y:S02]  /*18b40*/  LOP3.LUT R20, R20, R21, RZ, 0xfc, !PT ;  /* 0x0000001514147212 */ /* 0x000fe400078efcff */
[----:B------:R2:W5:Y:S03]  /*18b50*/  LDL R21, [R1+0x48] ;  /* 0x0000480001157983 */ /* 0x0005660000100800 */
[----:B------:R-:W-:-:S04]  /*18b60*/  IMAD R0, R25, 0xc0, R20 ;  /* 0x000000c019007824 */ /* 0x000fc800078e0214 */
[----:B0-----:R-:W-:-:S04]  /*18b70*/  @P0 IMAD.HI.U32 R5, R0, R5, RZ ;  /* 0x0000000500050227 */ /* 0x001fc800078e00ff */
[----:B------:R-:W-:Y:S01]  /*18b80*/  IMAD.MOV.U32 R4, RZ, RZ, R0 ;  /* 0x000000ffff047224 */ /* 0x000fe200078e0000 */
[----:B-1----:R-:W-:-:S04]  /*18b90*/  @P0 SHF.R.U32.HI R4, RZ, R6, R5 ;  /* 0x00000006ff040219 */ /* 0x002fc80000011605 */
[--C-:B------:R-:W-:Y:S01]  /*18ba0*/  SHF.R.S32.HI R5, RZ, 0x1f, R4.reuse ;  /* 0x0000001fff057819 */ /* 0x100fe20000011404 */
[----:B------:R-:W-:-:S04]  /*18bb0*/  IMAD.MOV R7, RZ, RZ, -R4 ;  /* 0x000000ffff077224 */ /* 0x000fc800078e0a04 */
[----:B------:R-:W-:-:S04]  /*18bc0*/  IMAD R5, R5, UR4, RZ ;  /* 0x0000000405057c24 */ /* 0x000fc8000f8e02ff */
[C---:B------:R-:W-:Y:S02]  /*18bd0*/  IMAD R6, R4.reuse, UR5, R5 ;  /* 0x0000000504067c24 */ /* 0x040fe4000f8e0205 */
[----:B------:R-:W-:-:S04]  /*18be0*/  IMAD.WIDE.U32 R4, R4, UR4, R2 ;  /* 0x0000000404047c25 */ /* 0x000fc8000f8e0002 */
[----:B------:R-:W-:Y:S02]  /*18bf0*/  IMAD.IADD R5, R5, 0x1, R6 ;  /* 0x0000000105057824 */ /* 0x000fe400078e0206 */
[----:B------:R-:W-:-:S05]  /*18c00*/  IMAD R6, R9, R7, R0 ;  /* 0x0000000709067224 */ /* 0x000fca00078e0200 */
[----:B------:R-:W-:Y:S01]  /*18c10*/  SHF.R.S32.HI R7, RZ, 0x1f, R6 ;  /* 0x0000001fff077819 */ /* 0x000fe20000011406 */
[----:B------:R-:W-:-:S04]  /*18c20*/  IMAD.WIDE.U32 R4, R6, UR6, R4 ;  /* 0x0000000606047c25 */ /* 0x000fc8000f8e0004 */
[----:B------:R-:W-:-:S04]  /*18c30*/  IMAD R7, R7, UR6, RZ ;  /* 0x0000000607077c24 */ /* 0x000fc8000f8e02ff */
[----:B------:R-:W-:Y:S02]  /*18c40*/  IMAD R6, R6, UR7, R7 ;  /* 0x0000000706067c24 */ /* 0x000fe4000f8e0207 */
[----:B------:R-:W0:Y:S01]  /*18c50*/  @P0 LDC R7, c[0x0][0x44c] ;  /* 0x00011300ff070b82 */ /* 0x000e220000000800 */
[----:B------:R-:W-:Y:S02]  /*18c60*/  VIADD R0, R0, 0x80 ;  /* 0x0000008000007836 */ /* 0x000fe40000000000 */
[----:B------:R-:W-:Y:S02]  /*18c70*/  IADD3 R6, R5, R6, RZ ;  /* 0x0000000605067210 */ /* 0x000fe40007ffe0ff */
[----:B------:R-:W-:-:S04]  /*18c80*/  LEA R5, P1, R4, UR8, 0x1 ;  /* 0x0000000804057c11 */ /* 0x000fc8000f8208ff */
[----:B------:R-:W-:Y:S01]  /*18c90*/  LEA.HI.X R4, R4, UR9, R6, 0x1, P1 ;  /* 0x0000000904047c11 */ /* 0x000fe200088f0c06 */
[----:B------:R-:W-:Y:S02]  /*18ca0*/  IMAD.MOV.U32 R6, RZ, RZ, R0 ;  /* 0x000000ffff067224 */ /* 0x000fe400078e0000 */
[----:B0-----:R-:W-:-:S05]  /*18cb0*/  @P0 IMAD.HI.U32 R7, R0, R7, RZ ;  /* 0x0000000700070227 */ /* 0x001fca00078e00ff */
[----:B------:R-:W-:Y:S02]  /*18cc0*/  @P0 SHF.R.U32.HI R6, RZ, R8, R7 ;  /* 0x00000008ff060219 */ /* 0x000fe40000011607 */
[----:B------:R2:W5:Y:S01]  /*18cd0*/  LDL R8, [R1+0x30] ;  /* 0x0000300001087983 */ /* 0x0005620000100800 */
[----:B------:R-:W0:Y:S02]  /*18ce0*/  S2R R13, SR_TID.X ;  /* 0x00000000000d7919 */ /* 0x000e240000002100 */
[----:B------:R-:W-:-:S04]  /*18cf0*/  IMAD.MOV R7, RZ, RZ, -R6 ;  /* 0x000000ffff077224 */ /* 0x000fc800078e0a06 */
[----:B------:R-:W-:Y:S01]  /*18d00*/  IMAD R0, R9, R7, R0 ;  /* 0x0000000709007224 */ /* 0x000fe200078e0200 */
[----:B------:R-:W-:Y:S01]  /*18d10*/  SHF.R.S32.HI R7, RZ, 0x1f, R6 ;  /* 0x0000001fff077819 */ /* 0x000fe20000011406 */
[----:B------:R-:W-:-:S04]  /*18d20*/  IMAD.WIDE.U32 R2, R6, UR4, R2 ;  /* 0x0000000406027c25 */ /* 0x000fc8000f8e0002 */
[----:B------:R-:W-:Y:S01]  /*18d30*/  IMAD R7, R7, UR4, RZ ;  /* 0x0000000407077c24 */ /* 0x000fe2000f8e02ff */
[----:B------:R-:W-:-:S03]  /*18d40*/  ULDC UR4, c[0x0][0x2b8] ;  /* 0x0000ae0000047ab9 */ /* 0x000fc60000000800 */
[----:B------:R-:W-:Y:S01]  /*18d50*/  IMAD R7, R6, UR5, R7 ;  /* 0x0000000506077c24 */ /* 0x000fe2000f8e0207 */
[----:B------:R-:W-:-:S04]  /*18d60*/  SHF.R.S32.HI R6, RZ, 0x1f, R0 ;  /* 0x0000001fff067819 */ /* 0x000fc80000011400 */
[----:B------:R-:W-:Y:S01]  /*18d70*/  IADD3 R3, R3, R7, RZ ;  /* 0x0000000703037210 */ /* 0x000fe20007ffe0ff */
[----:B------:R-:W-:Y:S02]  /*18d80*/  IMAD R6, R6, UR6, RZ ;  /* 0x0000000606067c24 */ /* 0x000fe4000f8e02ff */
[----:B------:R-:W-:-:S04]  /*18d90*/  IMAD.WIDE.U32 R2, R0, UR6, R2 ;  /* 0x0000000600027c25 */ /* 0x000fc8000f8e0002 */
[C---:B0-----:R-:W-:Y:S02]  /*18da0*/  IMAD.SHL.U32 R11, R13.reuse, 0x8, RZ ;  /* 0x000000080d0b7824 */ /* 0x041fe400078e00ff */
[----:B------:R-:W-:Y:S02]  /*18db0*/  IMAD R6, R0, UR7, R6 ;  /* 0x0000000700067c24 */ /* 0x000fe4000f8e0206 */
[----:B------:R-:W-:Y:S01]  /*18dc0*/  IMAD.SHL.U32 R10, R13, 0x8, RZ ;  /* 0x000000080d0a7824 */ /* 0x000fe200078e00ff */
[----:B------:R-:W-:Y:S01]  /*18dd0*/  LOP3.LUT R11, R11, 0x18, RZ, 0xc0, !PT ;  /* 0x000000180b0b7812 */ /* 0x000fe200078ec0ff */
[----:B------:R-:W-:Y:S01]  /*18de0*/  IMAD.IADD R6, R3, 0x1, R6 ;  /* 0x0000000103067824 */ /* 0x000fe200078e0206 */
[----:B------:R-:W-:Y:S02]  /*18df0*/  LEA R7, P0, R2, UR8, 0x1 ;  /* 0x0000000802077c11 */ /* 0x000fe4000f8008ff */
[----:B------:R-:W-:Y:S02]  /*18e00*/  LOP3.LUT R12, R11, 0x20, RZ, 0xfc, !PT ;  /* 0x000000200b0c7812 */ /* 0x000fe400078efcff */
[----:B------:R-:W-:-:S02]  /*18e10*/  LOP3.LUT R10, R10, 0x18, RZ, 0xc0, !PT ;  /* 0x000000180a0a7812 */ /* 0x000fc400078ec0ff */
[----:B------:R-:W-:Y:S01]  /*18e20*/  LOP3.LUT R11, R11, 0x40, RZ, 0xfc, !PT ;  /* 0x000000400b0b7812 */ /* 0x000fe200078efcff */
[----:B------:R-:W-:Y:S01]  /*18e30*/  UMOV UR5, 0xffffffff ;  /* 0xffffffff00057882 */ /* 0x000fe20000000000 */
[----:B------:R-:W-:Y:S02]  /*18e40*/  LEA.HI.X R6, R2, UR9, R6, 0x1, P0 ;  /* 0x0000000902067c11 */ /* 0x000fe400080f0c06 */
[----:B------:R-:W-:Y:S02]  /*18e50*/  LOP3.LUT R20, R13, 0x7f, RZ, 0xc0, !PT ;  /* 0x0000007f0d147812 */ /* 0x000fe400078ec0ff */
[----:B------:R-:W-:Y:S02]  /*18e60*/  ISETP.GE.AND P0, PT, R10, UR4, PT ;  /* 0x000000040a007c0c */ /* 0x000fe4000bf06270 */
[----:B------:R-:W-:Y:S02]  /*18e70*/  ISETP.GE.AND P1, PT, R12, UR4, PT ;  /* 0x000000040c007c0c */ /* 0x000fe4000bf26270 */
[----:B------:R-:W-:-:S02]  /*18e80*/  ISETP.GE.AND P2, PT, R11, UR4, PT ;  /* 0x000000040b007c0c */ /* 0x000fc4000bf46270 */
[----:B------:R-:W-:Y:S01]  /*18e90*/  SHF.R.U32.HI R20, RZ, 0x2, R20 ;  /* 0x00000002ff147819 */ /* 0x000fe20000011614 */
[----:B--2---:R-:W-:Y:S10]  /*18ea0*/  BRA.DIV UR5, `(.L_x_622) ;  /* 0x0000004605a47947 */ /* 0x004ff4000b800000 */
[----:B------:R-:W0:Y:S01]  /*18eb0*/  SHFL.IDX PT, R3, R5, RZ, 0x1c1f ;  /* 0x001c1fff05037589 */ /* 0x000e2200000e0000 */
[----:B-----5:R-:W-:Y:S02]  /*18ec0*/  IMAD R0, R21, R9, RZ ;  /* 0x0000000915007224 */ /* 0x020fe400078e02ff */
[----:B------:R-:W-:Y:S01]  /*18ed0*/  IMAD R25, R25, 0xc0, R20 ;  /* 0x000000c019197824 */ /* 0x000fe200078e0214 */
[----:B------:R-:W1:Y:S04]  /*18ee0*/  SHFL.IDX PT, R2, R4, RZ, 0x1c1f ;  /* 0x001c1fff04027589 */ /* 0x000e6800000e0000 */
[----:B------:R-:W-:-:S13]  /*18ef0*/  ISETP.GE.AND P3, PT, R25, R0, PT ;  /* 0x000000001900720c */ /* 0x000fda0003f66270 */
[----:B0-----:R-:W-:-:S04]  /*18f00*/  @!P3 LEA R3, P4, R10, R3, 0x1 ;  /* 0x000000030a03b211 */ /* 0x001fc800078808ff */
[----:B-1----:R-:W-:-:S04]  /*18f10*/  @!P3 IADD3.X R2, RZ, R2, RZ, P4, !PT ;  /* 0x00000002ff02b210 */ /* 0x002fc800027fe4ff */
[----:B------:R-:W-:-:S04]  /*18f20*/  @!P3 LOP3.LUT R3, R3, R2, RZ, 0x3c, !PT ;  /* 0x000000020303b212 */ /* 0x000fc800078e3cff */
[----:B------:R-:W-:-:S04]  /*18f30*/  @!P3 LOP3.LUT R2, R3, R2, RZ, 0x3c, !PT ;  /* 0x000000020302b212 */ /* 0x000fc800078e3cff */
[----:B------:R-:W-:-:S05]  /*18f40*/  @!P3 LOP3.LUT R3, R3, R2, RZ, 0x3c, !PT ;  /* 0x000000020303b212 */ /* 0x000fca00078e3cff */
[----:B------:R-:W-:Y:S01]  /*18f50*/  @!PT LDS RZ, [RZ] ;  /* 0x00000000fffff984 */ /* 0x000fe20000000800 */
[----:B------:R-:W-:Y:S04]  /*18f60*/  @!P3 LDGSTS.E.BYPASS.LTC128B.128 [R8+0xc400], desc[UR42][R2.64], !P0 ;  /* 0x0c4000000208bfae */ /* 0x000fe8000c101d6a */
[----:B------:R-:W-:Y:S04]  /*18f70*/  @!P3 LDGSTS.E.BYPASS.LTC128B.128 [R8+0xf400], desc[UR42][R2.64+0x40], !P1 ;  /* 0x0f4000400208bfae */ /* 0x000fe8000c901d6a */
[----:B------:R0:W-:Y:S02]  /*18f80*/  @!P3 LDGSTS.E.BYPASS.LTC128B.128 [R8+0x12400], desc[UR42][R2.64+0x80], !P2 ;  /* 0x124000800208bfae */ /* 0x0001e4000d101d6a */
[----:B0-----:R-:W-:-:S02]  /*18f90*/  VIADD R2, R25, 0x20 ;  /* 0x0000002019027836 */ /* 0x001fc40000000000 */
[----:B------:R-:W0:Y:S03]  /*18fa0*/  SHFL.IDX PT, R3, R5, 0x1, 0x1c1f ;  /* 0x003c1f0005037f89 */ /* 0x000e2600000e0000 */
[----:B------:R-:W-:Y:S02]  /*18fb0*/  ISETP.GE.AND P3, PT, R2, R0, PT ;  /* 0x000000000200720c */ /* 0x000fe40003f66270 */
[----:B------:R-:W1:Y:S11]  /*18fc0*/  SHFL.IDX PT, R2, R4, 0x1, 0x1c1f ;  /* 0x003c1f0004027f89 */ /* 0x000e7600000e0000 */
[----:B0-----:R-:W-:-:S05]  /*18fd0*/  @!P3 LEA R3, P4, R10, R3, 0x1 ;  /* 0x000000030a03b211 */ /* 0x001fca00078808ff */
[----:B-1----:R-:W-:-:S05]  /*18fe0*/  @!P3 IMAD.X R2, RZ, RZ, R2, P4 ;  /* 0x000000ffff02b224 */ /* 0x002fca00020e0602 */
[----:B------:R-:W-:-:S04]  /*18ff0*/  @!P3 LOP3.LUT R3, R3, R2, RZ, 0x3c, !PT ;  /* 0x000000020303b212 */ /* 0x000fc800078e3cff */
[----:B------:R-:W-:-:S04]  /*19000*/  @!P3 LOP3.LUT R2, R3, R2, RZ, 0x3c, !PT ;  /* 0x000000020302b212 */ /* 0x000fc800078e3cff */
[----:B------:R-:W-:-:S05]  /*19010*/  @!P3 LOP3.LUT R3, R3, R2, RZ, 0x3c, !PT ;  /* 0x000000020303b212 */ /* 0x000fca00078e3cff */
[----:B------:R-:W-:Y:S04]  /*19020*/  @!P3 LDGSTS.E.BYPASS.LTC128B.128 [R8+0xcc00], desc[UR42][R2.64], !P0 ;  /* 0x0cc000000208bfae */ /* 0x000fe8000c101d6a */
[----:B------:R-:W-:Y:S04]  /*19030*/  @!P3 LDGSTS.E.BYPASS.LTC128B.128 [R8+0xfc00], desc[UR42][R2.64+0x40], !P1 ;  /* 0x0fc000400208bfae */ /* 0x000fe8000c901d6a */
[----:B------:R0:W-:Y:S02]  /*19040*/  @!P3 LDGSTS.E.BYPASS.LTC128B.128 [R8+0x12c00], desc[UR42][R2.64+0x80], !P2 ;  /* 0x12c000800208bfae */ /* 0x0001e4000d101d6a */
[----:B0-----:R-:W-:-:S02]  /*19050*/  VIADD R2, R25, 0x40 ;  /* 0x0000004019027836 */ /* 0x001fc40000000000 */
[----:B------:R-:W0:Y:S03]  /*19060*/  SHFL.IDX PT, R3, R5, 0x2, 0x1c1f ;  /* 0x005c1f0005037f89 */ /* 0x000e2600000e0000 */
[----:B------:R-:W-:Y:S01]  /*19070*/  ISETP.GE.AND P3, PT, R2, R0, PT ;  /* 0x000000000200720c */ /* 0x000fe20003f66270 */
[----:B------:R-:W-:Y:S04]  /*19080*/  SHFL.IDX PT, R5, R5, 0x3, 0x1c1f ;  /* 0x007c1f0005057f89 */ /* 0x000fe800000e0000 */
[----:B------:R-:W1:Y:S04]  /*19090*/  SHFL.IDX PT, R2, R4, 0x2, 0x1c1f ;  /* 0x005c1f0004027f89 */ /* 0x000e6800000e0000 */
[----:B------:R-:W2:Y:S04]  /*190a0*/  SHFL.IDX PT, R4, R4, 0x3, 0x1c1f ;  /* 0x007c1f0004047f89 */ /* 0x000ea800000e0000 */
[----:B0-----:R-:W-:-:S04]  /*190b0*/  @!P3 LEA R3, P4, R10, R3, 0x1 ;  /* 0x000000030a03b211 */ /* 0x001fc800078808ff */
[----:B-1----:R-:W-:-:S04]  /*190c0*/  @!P3 IADD3.X R2, RZ, R2, RZ, P4, !PT ;  /* 0x00000002ff02b210 */ /* 0x002fc800027fe4ff */
[----:B------:R-:W-:-:S04]  /*190d0*/  @!P3 LOP3.LUT R3, R3, R2, RZ, 0x3c, !PT ;  /* 0x000000020303b212 */ /* 0x000fc800078e3cff */
[----:B------:R-:W-:-:S04]  /*190e0*/  @!P3 LOP3.LUT R2, R3, R2, RZ, 0x3c, !PT ;  /* 0x000000020302b212 */ /* 0x000fc800078e3cff */
[----:B------:R-:W-:-:S05]  /*190f0*/  @!P3 LOP3.LUT R3, R3, R2, RZ, 0x3c, !PT ;  /* 0x000000020303b212 */ /* 0x000fca00078e3cff */
[----:B------:R-:W-:Y:S04]  /*19100*/  @!P3 LDGSTS.E.BYPASS.LTC128B.128 [R8+0xd400], desc[UR42][R2.64], !P0 ;  /* 0x0d4000000208bfae */ /* 0x000fe8000c101d6a */
[----:B------:R-:W-:Y:S04]  /*19110*/  @!P3 LDGSTS.E.BYPASS.LTC128B.128 [R8+0x10400], desc[UR42][R2.64+0x40], !P1 ;  /* 0x104000400208bfae */ /* 0x000fe8000c901d6a */
[----:B------:R0:W-:Y:S02]  /*19120*/  @!P3 LDGSTS.E.BYPASS.LTC128B.128 [R8+0x13400], desc[UR42][R2.64+0x80], !P2 ;  /* 0x134000800208bfae */ /* 0x0001e4000d101d6a */
[----:B0-----:R-:W-:-:S05]  /*19130*/  VIADD R2, R25, 0x60 ;  /* 0x0000006019027836 */ /* 0x001fca0000000000 */
[----:B------:R-:W-:-:S13]  /*19140*/  ISETP.GE.AND P3, PT, R2, R0, PT ;  /* 0x000000000200720c */ /* 0x000fda0003f66270 */
[----:B------:R-:W-:-:S05]  /*19150*/  @!P3 LEA R2, P4, R10, R5, 0x1 ;  /* 0x000000050a02b211 */ /* 0x000fca00078808ff */
[----:B--2---:R-:W-:Y:S02]  /*19160*/  @!P3 IMAD.X R3, RZ, RZ, R4, P4 ;  /* 0x000000ffff03b224 */ /* 0x004fe400020e0604 */
[----:B------:R-:W-:-:S03]  /*19170*/  VIADD R4, R25, 0x80 ;  /* 0x0000008019047836 */ /* 0x000fc60000000000 */
[----:B------:R-:W-:Y:S04]  /*19180*/  @!P3 LDGSTS.E.BYPASS.LTC128B.128 [R8+0xdc00], desc[UR42][R2.64], !P0 ;  /* 0x0dc000000208bfae */ /* 0x000fe8000c101d6a */
[----:B------:R-:W-:Y:S04]  /*19190*/  @!P3 LDGSTS.E.BYPASS.LTC128B.128 [R8+0x10c00], desc[UR42][R2.64+0x40], !P1 ;  /* 0x10c000400208bfae */ /* 0x000fe8000c901d6a */
[----:B------:R0:W-:Y:S01]  /*191a0*/  @!P3 LDGSTS.E.BYPASS.LTC128B.128 [R8+0x13c00], desc[UR42][R2.64+0x80], !P2 ;  /* 0x13c000800208bfae */ /* 0x0001e2000d101d6a */
[----:B------:R-:W-:-:S03]  /*191b0*/  ISETP.GE.AND P3, PT, R4, R0, PT ;  /* 0x000000000400720c */ /* 0x000fc60003f66270 */
[----:B0-----:R-:W0:Y:S04]  /*191c0*/  SHFL.IDX PT, R3, R7, RZ, 0x1c1f ;  /* 0x001c1fff07037589 */ /* 0x001e2800000e0000 */
[----:B------:R-:W1:Y:S04]  /*191d0*/  SHFL.IDX PT, R2, R6, RZ, 0x1c1f ;  /* 0x001c1fff06027589 */ /* 0x000e6800000e0000 */
[----:B------:R-:W2:Y:S02]  /*191e0*/  SHFL.IDX PT, R6, R6, 0x1, 0x1c1f ;  /* 0x003c1f0006067f89 */ /* 0x000ea400000e0000 */
[----:B0-----:R-:W-:-:S04]  /*191f0*/  @!P3 LEA R3, P4, R10, R3, 0x1 ;  /* 0x000000030a03b211 */ /* 0x001fc800078808ff */
[----:B-1----:R-:W-:-:S04]  /*19200*/  @!P3 IADD3.X R2, RZ, R2, RZ, P4, !PT ;  /* 0x00000002ff02b210 */ /* 0x002fc800027fe4ff */
[----:B------:R-:W-:-:S04]  /*19210*/  @!P3 LOP3.LUT R3, R3, R2, RZ, 0x3c, !PT ;  /* 0x000000020303b212 */ /* 0x000fc800078e3cff */
[----:B------:R-:W-:-:S04]  /*19220*/  @!P3 LOP3.LUT R2, R3, R2, RZ, 0x3c, !PT ;  /* 0x000000020302b212 */ /* 0x000fc800078e3cff */
[----:B------:R-:W-:-:S05]  /*19230*/  @!P3 LOP3.LUT R3, R3, R2, RZ, 0x3c, !PT ;  /* 0x000000020303b212 */ /* 0x000fca00078e3cff */
[----:B------:R-:W-:Y:S04]  /*19240*/  @!P3 LDGSTS.E.BYPASS.LTC128B.128 [R8+0xe400], desc[UR42][R2.64], !P0 ;  /* 0x0e4000000208bfae */ /* 0x000fe8000c101d6a */
[----:B------:R-:W-:Y:S04]  /*19250*/  @!P3 LDGSTS.E.BYPASS.LTC128B.128 [R8+0x11400], desc[UR42][R2.64+0x40], !P1 ;  /* 0x114000400208bfae */ /* 0x000fe8000c901d6a */
[----:B------:R0:W-:Y:S04]  /*19260*/  @!P3 LDGSTS.E.BYPASS.LTC128B.128 [R8+0x14400], desc[UR42][R2.64+0x80], !P2 ;  /* 0x144000800208bfae */ /* 0x0001e8000d101d6a */
[----:B0-2---:R0:W1:Y:S02]  /*19270*/  SHFL.IDX PT, R2, R7, 0x1, 0x1c1f ;  /* 0x003c1f0007027f89 */ /* 0x00506400000e0000 */
.L_x_762:
[----:B------:R-:W-:-:S05]  /*19280*/  VIADD R25, R25, 0xa0 ;  /* 0x000000a019197836 */ /* 0x000fca0000000000 */
[----:B------:R-:W-:-:S13]  /*19290*/  ISETP.GE.AND P3, PT, R25, R0, PT ;  /* 0x000000001900720c */ /* 0x000fda0003f66270 */
[----:B-1----:R-:W-:-:S05]  /*192a0*/  @!P3 LEA R2, P4, R10, R2, 0x1 ;  /* 0x000000020a02b211 */ /* 0x002fca00078808ff */
[----:B------:R-:W-:-:S05]  /*192b0*/  @!P3 IMAD.X R3, RZ, RZ, R6, P4 ;  /* 0x000000ffff03b224 */ /* 0x000fca00020e0606 */
[----:B------:R-:W-:Y:S01]  /*192c0*/  @!PT LDS RZ, [RZ] ;  /* 0x00000000fffff984 */ /* 0x000fe20000000800 */
[----:B------:R-:W-:Y:S01]  /*192d0*/  @!PT LDS RZ, [RZ] ;  /* 0x00000000fffff984 */ /* 0x000fe20000000800 */
[----:B------:R-:W-:Y:S01]  /*192e0*/  @!PT LDS RZ, [RZ] ;  /* 0x00000000fffff984 */ /* 0x000fe20000000800 */
[----:B------:R1:W-:Y:S01]  /*192f0*/  @!P3 LDGSTS.E.BYPASS.LTC128B.128 [R8+0xec00], desc[UR42][R2.64], !P0 ;  /* 0x0ec000000208bfae */ /* 0x0003e2000c101d6a */
[----:B------:R-:W-:-:S03]  /*19300*/  PLOP3.LUT P0, PT, PT, PT, PT, 0x80, 0x0 ;  /* 0x000000000000781c */ /* 0x000fc60003f0f070 */
[----:B------:R1:W-:Y:S04]  /*19310*/  @!P3 LDGSTS.E.BYPASS.LTC128B.128 [R8+0x11c00], desc[UR42][R2.64+0x40], !P1 ;  /* 0x11c000400208bfae */ /* 0x0003e8000c901d6a */
[----:B------:R1:W-:Y:S01]  /*19320*/  @!P3 LDGSTS.E.BYPASS.LTC128B.128 [R8+0x14c00], desc[UR42][R2.64+0x80], !P2 ;  /* 0x14c000800208bfae */ /* 0x0003e2000d101d6a */
[----:B------:R-:W-:-:S05]  /*19330*/  NOP ;  /* 0x0000000000007918 */ /* 0x000fca0000000000 */
.L_x_623:
        /* <DEDUP_REMOVED lines=10> */
[----:B------:R-:W-:-:S04]  /*193e0*/  LOP3.LUT R0, R0, 0xfffffffe, RZ, 0xc0, !PT ;  /* 0xfffffffe00007812 */ /* 0x000fc800078ec0ff */
[----:B------:R-:W-:-:S04]  /*193f0*/  IADD3 R0, R2, -R0, RZ ;  /* 0x8000000002007210 */ /* 0x000fc80007ffe0ff */
[----:B------:R-:W-:Y:S01]  /*19400*/  SHF.L.U32 R0, R0, 0x1f, RZ ;  /* 0x0000001f00007819 */ /* 0x000fe200000006ff */
[----:B------:R-:W-:Y:S01]  /*19410*/  NOP ;  /* 0x0000000000007918 */ /* 0x000fe20000000000 */
[----:B------:R1:W-:Y:S01]  /*19420*/  SYNCS.ARRIVE.TRANS64.A1T0 RZ, [R16+URZ+0x2d800], RZ ;  /* 0x02d800ff10ff79a7 */ /* 0x0003e2000810003f */
[----:B------:R-:W-:Y:S01]  /*19430*/  BSSY B0, `(.L_x_624) ;  /* 0x0000003000007945 */ /* 0x000fe20003800000 */
[----:B------:R-:W2:Y:S03]  /*19440*/  SYNCS.PHASECHK.TRANS64.TRYWAIT P0, [R16+URZ+0x2d820], R0 ;  /* 0x02d82000100075a7 */ /* 0x000ea6000800017f */
[----:B-12---:R-:W-:Y:S05]  /*19450*/  @!P0 BRA `(.L_x_625) ;  /* 0x0000004800548947 */ /* 0x006fea0003800000 */
.L_x_763:
[----:B------:R-:W-:Y:S05]  /*19460*/  BSYNC B0 ;  /* 0x0000000000007941 */ /* 0x000fea0003800000 */
.L_x_624:
[----:B------:R-:W1:Y:S04]  /*19470*/  LDL.LU R3, [R1+0x40] ;  /* 0x0000400001037983 */ /* 0x000e680000300800 */
[----:B------:R-:W2:Y:S01]  /*19480*/  LDL R2, [R1+0x24] ;  /* 0x0000240001027983 */ /* 0x000ea20000100800 */
[----:B------:R-:W-:Y:S01]  /*19490*/  BSSY B0, `(.L_x_626) ;  /* 0x00000f1000007945 */ /* 0x000fe20003800000 */
[----:B-1----:R-:W-:-:S05]  /*194a0*/  VIADD R0, R3, 0xfffffffe ;  /* 0xfffffffe03007836 */ /* 0x002fca0000000000 */
[----:B--2---:R-:W-:-:S13]  /*194b0*/  ISETP.GE.AND P0, PT, R0, R2, PT ;  /* 0x000000020000720c */ /* 0x004fda0003f06270 */
[----:B------:R-:W-:Y:S05]  /*194c0*/  @!P0 BRA `(.L_x_627) ;  /* 0x0000000c00b48947 */ /* 0x000fea0003800000 */
[----:B------:R-:W1:Y:S01]  /*194d0*/  S2R R2, SR_TID.X ;  /* 0x0000000000027919 */ /* 0x000e620000002100 */
[----:B------:R-:W-:Y:S01]  /*194e0*/  ULDC UR4, c[0x0][0x2f4] ;  /* 0x0000bd0000047ab9 */ /* 0x000fe20000000800 */
[----:B------:R-:W-:Y:S01]  /*194f0*/  IMAD.MOV.U32 R10, RZ, RZ, R28 ;  /* 0x000000ffff0a7224 */ /* 0x000fe200078e001c */
[----:B------:R2:W5:Y:S04]  /*19500*/  LDL.LU R20, [R1] ;  /* 0x0000000001147983 */ /* 0x0005680000300800 */
[----:B------:R2:W-:Y:S01]  /*19510*/  STL [R1+0x8], R23 ;  /* 0x0000081701007387 */ /* 0x0005e20000100800 */
[----:B-1----:R-:W-:-:S05]  /*19520*/  IMAD.SHL.U32 R4, R2, 0x8, RZ ;  /* 0x0000000802047824 */ /* 0x002fca00078e00ff */
[----:B------:R-:W-:-:S04]  /*19530*/  LOP3.LUT R4, R4, 0x18, RZ, 0xc0, !PT ;  /* 0x0000001804047812 */ /* 0x000fc800078ec0ff */
[C---:B------:R-:W-:Y:S02]  /*19540*/  LOP3.LUT R3, R4.reuse, 0x20, RZ, 0xfc, !PT ;  /* 0x0000002004037812 */ /* 0x040fe400078efcff */
[C---:B------:R-:W-:Y:S02]  /*19550*/  LOP3.LUT R2, R4.reuse, 0x40, RZ, 0xfc, !PT ;  /* 0x0000004004027812 */ /* 0x040fe400078efcff */
[----:B------:R-:W-:Y:S02]  /*19560*/  ISETP.GE.AND P3, PT, R4, UR4, PT ;  /* 0x0000000404007c0c */ /* 0x000fe4000bf66270 */
[----:B------:R-:W-:Y:S02]  /*19570*/  ISETP.GE.AND P2, PT, R3, UR4, PT ;  /* 0x0000000403007c0c */ /* 0x000fe4000bf46270 */
[----:B--2---:R-:W-:-:S13]  /*19580*/  ISETP.GE.AND P1, PT, R2, UR4, PT ;  /* 0x0000000402007c0c */ /* 0x004fda000bf26270 */
.L_x_640:
[----:B------:R-:W2:Y:S01]  /*19590*/  LDL R8, [R1+0x28] ;  /* 0x0000280001087983 */ /* 0x000ea20000100800 */
[----:B------:R-:W1:Y:S03]  /*195a0*/  LDC R9, c[0x0][0x430] ;  /* 0x00010c00ff097b82 */ /* 0x000e660000000800 */
[----:B0-----:R-:W3:Y:S04]  /*195b0*/  LDL R7, [R1+0x2c] ;  /* 0x00002c0001077983 */ /* 0x001ee80000100800 */
[----:B------:R-:W4:Y:S01]  /*195c0*/  LDL R6, [R1+0xc] ;  /* 0x00000c0001067983 */ /* 0x000f220000100800 */
[----:B------:R-:W0:Y:S01]  /*195d0*/  S2R R2, SR_TID.X ;  /* 0x0000000000027919 */ /* 0x000e220000002100 */
[----:B-1----:R-:W-:-:S13]  /*195e0*/  ISETP.NE.AND P0, PT, R9, 0x1, PT ;  /* 0x000000010900780c */ /* 0x002fda0003f05270 */
[----:B------:R-:W1:Y:S01]  /*195f0*/  @P0 LDC R5, c[0x0][0x434] ;  /* 0x00010d00ff050b82 */ /* 0x000e620000000800 */
[----:B0-----:R-:W-:-:S04]  /*19600*/  LOP3.LUT R3, R2, 0x7f, RZ, 0xc0, !PT ;  /* 0x0000007f02037812 */ /* 0x001fc800078ec0ff */
[----:B------:R-:W-:-:S03]  /*19610*/  SHF.R.U32.HI R4, RZ, 0x2, R3 ;  /* 0x00000002ff047819 */ /* 0x000fc60000011603 */
[----:B------:R-:W0:Y:S01]  /*19620*/  @P0 LDC R3, c[0x0][0x438] ;  /* 0x00010e00ff030b82 */ /* 0x000e220000000800 */
[----:B------:R-:W-:Y:S01]  /*19630*/  SHF.L.U32 R2, R2, 0x5, RZ ;  /* 0x0000000502027819 */ /* 0x000fe200000006ff */
[----:B------:R-:W-:-:S03]  /*19640*/  IMAD R4, R0, 0x80, R4 ;  /* 0x0000008000047824 */ /* 0x000fc600078e0204 */
[----:B------:R-:W-:Y:S01]  /*19650*/  LOP3.LUT R2, R2, 0x60, RZ, 0xc0, !PT ;  /* 0x0000006002027812 */ /* 0x000fe200078ec0ff */
[----:B------:R-:W-:Y:S05]  /*19660*/  YIELD ;  /* 0x0000000000007946 */ /* 0x000fea0003800000 */
[----:B------:R-:W-:Y:S01]  /*19670*/  ULDC.64 UR4, c[0x0][0x428] ;  /* 0x00010a0000047ab9 */ /* 0x000fe20000000a00 */
[----:B--2---:R-:W-:-:S05]  /*19680*/  IADD3 R4, R2, R4, R8 ;  /* 0x0000000402047210 */ /* 0x004fca0007ffe008 */
[----:B-1----:R-:W-:-:S04]  /*19690*/  @P0 IMAD.HI.U32 R5, R4, R5, RZ ;  /* 0x0000000504050227 */ /* 0x002fc800078e00ff */
[----:B------:R-:W-:Y:S01]  /*196a0*/  IMAD.MOV.U32 R2, RZ, RZ, R4 ;  /* 0x000000ffff027224 */ /* 0x000fe200078e0004 */
[----:B0-----:R-:W-:-:S05]  /*196b0*/  @P0 SHF.R.U32.HI R2, RZ, R3, R5 ;  /* 0x00000003ff020219 */ /* 0x001fca0000011605 */
[----:B------:R-:W-:-:S04]  /*196c0*/  IMAD.MOV R3, RZ, RZ, -R2 ;  /* 0x000000ffff037224 */ /* 0x000fc800078e0a02 */
[----:B------:R-:W-:Y:S01]  /*196d0*/  IMAD R9, R9, R3, R4 ;  /* 0x0000000309097224 */ /* 0x000fe200078e0204 */
[----:B------:R-:W-:Y:S01]  /*196e0*/  SHF.R.S32.HI R3, RZ, 0x1f, R2 ;  /* 0x0000001fff037819 */ /* 0x000fe20000011402 */
[----:B---3--:R-:W-:-:S04]  /*196f0*/  IMAD R4, R7, UR4, RZ ;  /* 0x0000000407047c24 */ /* 0x008fc8000f8e02ff */
[C---:B----4-:R-:W-:Y:S02]  /*19700*/  IMAD R4, R6.reuse, UR5, R4 ;  /* 0x0000000506047c24 */ /* 0x050fe4000f8e0204 */
[----:B------:R-:W-:Y:S01]  /*19710*/  IMAD.WIDE.U32 R2, R6, UR4, R2 ;  /* 0x0000000406027c25 */ /* 0x000fe2000f8e0002 */
[----:B------:R-:W-:-:S04]  /*19720*/  ULDC.64 UR4, c[0x0][0x418] ;  /* 0x0001060000047ab9 */ /* 0x000fc80000000a00 */
[----:B------:R-:W-:Y:S02]  /*19730*/  IADD3 R3, R4, R3, RZ ;  /* 0x0000000304037210 */ /* 0x000fe40007ffe0ff */
[----:B------:R-:W-:-:S04]  /*19740*/  LEA R4, P0, R2, UR4, 0x2 ;  /* 0x0000000402047c11 */ /* 0x000fc8000f8010ff */
[----:B------:R-:W-:-:S05]  /*19750*/  LEA.HI.X R5, R2, UR5, R3, 0x2, P0 ;  /* 0x0000000502057c11 */ /* 0x000fca00080f1403 */
[----:B------:R-:W2:Y:S01]  /*19760*/  LDG.E R8, desc[UR42][R4.64] ;  /* 0x0000002a04087981 */ /* 0x000ea2000c1e1900 */
[----:B------:R-:W-:-:S05]  /*19770*/  VIADD R28, R10, 0x1 ;  /* 0x000000010a1c7836 */ /* 0x000fca0000000000 */
[----:B------:R-:W-:-:S04]  /*19780*/  ISETP.NE.AND P0, PT, R28, 0x2, PT ;  /* 0x000000021c00780c */ /* 0x000fc80003f05270 */
[----:B------:R-:W-:-:S04]  /*19790*/  SEL R2, RZ, 0x1, P0 ;  /* 0x00000001ff027807 */ /* 0x000fc80000000000 */
[----:B-----5:R-:W-:Y:S01]  /*197a0*/  LOP3.LUT R2, R20, R2, RZ, 0x3c, !PT ;  /* 0x0000000214027212 */ /* 0x020fe200078e3cff */
[----:B------:R-:W-:-:S04]  /*197b0*/  IMAD.U32 R6, RZ, RZ, UR38 ;  /* 0x00000026ff067e24 */ /* 0x000fc8000f8e00ff */
[----:B------:R0:W-:Y:S01]  /*197c0*/  STL [R1], R2 ;  /* 0x0000000201007387 */ /* 0x0001e20000100800 */
[----:B------:R-:W-:Y:S01]  /*197d0*/  ISETP.NE.AND P4, PT, R6, 0x3, PT ;  /* 0x000000030600780c */ /* 0x000fe20003f85270 */
[----:B------:R-:W-:Y:S01]  /*197e0*/  IMAD.MOV.U32 R23, RZ, RZ, R0 ;  /* 0x000000ffff177224 */ /* 0x000fe200078e0000 */
[----:B------:R-:W-:Y:S02]  /*197f0*/  SEL R28, R28, RZ, P0 ;  /* 0x000000ff1c1c7207 */ /* 0x000fe40000000000 */
[----:B--2---:R-:W-:-:S09]  /*19800*/  SHF.R.S32.HI R26, RZ, 0x1f, R8 ;  /* 0x0000001fff1a7819 */ /* 0x004fd20000011408 */
[----:B0-----:R-:W-:Y:S05]  /*19810*/  @!P4 BRA `(.L_x_628) ;  /* 0x000000000004c947 */ /* 0x001fea0003800000 */
[----:B------:R-:W-:Y:S01]  /*19820*/  BPT.TRAP 0x1 ;  /* 0x000000040000795c */ /* 0x000fe20000300000 */
.L_x_628:
[----:B------:R-:W-:Y:S01]  /*19830*/  LEA R5, R28, R16, 0x3 ;  /* 0x000000101c057211 */ /* 0x000fe200078e18ff */
[----:B------:R-:W-:Y:S01]  /*19840*/  BSSY B1, `(.L_x_629) ;  /* 0x0000004000017945 */ /* 0x000fe20003800000 */
[----:B------:R-:W-:-:S04]  /*19850*/  SHF.L.U32 R0, R2, 0x1f, RZ ;  /* 0x0000001f02007819 */ /* 0x000fc800000006ff */
[----:B------:R-:W0:Y:S02]  /*19860*/  SYNCS.PHASECHK.TRANS64.TRYWAIT P0, [R5+URZ+0x2d840], R0 ;  /* 0x02d84000050075a7 */ /* 0x000e24000800017f */
[----:B0-----:R-:W-:Y:S05]  /*19870*/  @!P0 BRA `(.L_x_630) ;  /* 0x0000004400608947 */ /* 0x001fea0003800000 */
.L_x_764:
[----:B------:R-:W-:Y:S05]  /*19880*/  BSYNC B1 ;  /* 0x0000000000017941 */ /* 0x000fea0003800000 */
.L_x_629:
[----:B------:R-:W2:Y:S01]  /*19890*/  LDL R4, [R1+0x10] ;  /* 0x0000100001047983 */ /* 0x000ea20000100800 */
        /* <DEDUP_REMOVED lines=18> */
[----:B------:R-:W-:-:S04]  /*199c0*/  LEA R6, P0, R2, UR6, 0x1 ;  /* 0x0000000602067c11 */ /* 0x000fc8000f8008ff */
[----:B------:R-:W-:Y:S01]  /*199d0*/  LEA.HI.X R7, R2, UR7, R7, 0x1, P0 ;  /* 0x0000000702077c11 */ /* 0x000fe200080f0c07 */
[----:B--2---:R-:W-:Y:S01]  /*199e0*/  IMAD R4, R28, 0x3000, R4 ;  /* 0x000030001c047824 */ /* 0x004fe200078e0204 */
[----:B------:R-:W-:Y:S07]  /*199f0*/  BRA.DIV UR4, `(.L_x_631) ;  /* 0x0000004604147947 */ /* 0x000fee000b800000 */
[----:B------:R-:W0:Y:S01]  /*19a00*/  S2R R3, SR_TID.X ;  /* 0x0000000000037919 */ /* 0x000e220000002100 */
[----:B------:R-:W-:Y:S01]  /*19a10*/  LOP3.LUT P6, RZ, R19, 0x4, RZ, 0xc0, !PT ;  /* 0x0000000413ff7812 */ /* 0x000fe200078cc0ff */
[----:B------:R-:W-:Y:S01]  /*19a20*/  IMAD R4, R4, 0x2, R16 ;  /* 0x0000000204047824 */ /* 0x000fe200078e0210 */
[----:B------:R-:W1:Y:S04]  /*19a30*/  SHFL.IDX PT, R2, R6, RZ, 0x1c1f ;  /* 0x001c1fff06027589 */ /* 0x000e6800000e0000 */
[----:B------:R-:W-:Y:S01]  /*19a40*/  SHFL.IDX PT, R21, R7, 0x2, 0x1c1f ;  /* 0x005c1f0007157f89 */ /* 0x000fe200000e0000 */
[----:B0-----:R-:W-:-:S03]  /*19a50*/  IMAD.SHL.U32 R11, R3, 0x8, RZ ;  /* 0x00000008030b7824 */ /* 0x001fc600078e00ff */
[----:B------:R-:W0:Y:S02]  /*19a60*/  SHFL.IDX PT, R3, R7, RZ, 0x1c1f ;  /* 0x001c1fff07037589 */ /* 0x000e2400000e0000 */
[----:B------:R-:W-:-:S04]  /*19a70*/  LOP3.LUT R11, R11, 0x18, RZ, 0xc0, !PT ;  /* 0x000000180b0b7812 */ /* 0x000fc800078ec0ff */
[----:B------:R-:W-:-:S04]  /*19a80*/  SHF.L.U32 R0, R11, 0x1, RZ ;  /* 0x000000010b007819 */ /* 0x000fc800000006ff */
[----:B-1----:R-:W-:-:S05]  /*19a90*/  IADD3 R2, P0, R2, R0, RZ ;  /* 0x0000000002027210 */ /* 0x002fca0007f1e0ff */
[----:B0-----:R-:W-:-:S05]  /*19aa0*/  IMAD.X R3, RZ, RZ, R3, P0 ;  /* 0x000000ffff037224 */ /* 0x001fca00000e0603 */
        /* <DEDUP_REMOVED lines=11> */
[----:B0-----:R-:W-:-:S04]  /*19b60*/  IADD3 R2, P0, R2, R0, RZ ;  /* 0x0000000002027210 */ /* 0x001fc80007f1e0ff */
[----:B------:R-:W-:Y:S02]  /*19b70*/  IADD3.X R3, RZ, R21, RZ, P0, !PT ;  /* 0x00000015ff037210 */ /* 0x000fe400007fe4ff */
[----:B------:R0:W1:Y:S04]  /*19b80*/  SHFL.IDX PT, R21, R7, 0x3, 0x1c1f ;  /* 0x007c1f0007157f89 */ /* 0x00006800000e0000 */
[----:B------:R-:W-:Y:S04]  /*19b90*/  LDGSTS.E.BYPASS.LTC128B.128 [R4+0x16400], desc[UR42][R2.64], !P6 ;  /* 0x1640000002047fae */ /* 0x000fe8000f101d6a */
[----:B------:R-:W-:Y:S04]  /*19ba0*/  LDGSTS.E.BYPASS.LTC128B.128 [R4+0x18400], desc[UR42][R2.64+0x40], !P5 ;  /* 0x1840004002047fae */ /* 0x000fe8000e901d6a */
[----:B------:R2:W-:Y:S04]  /*19bb0*/  LDGSTS.E.BYPASS.LTC128B.128 [R4+0x1a400], desc[UR42][R2.64+0x80], !P4 ;  /* 0x1a40008002047fae */ /* 0x0005e8000e101d6a */
[----:B-12---:R0:W2:Y:S02]  /*19bc0*/  SHFL.IDX PT, R2, R6, 0x3, 0x1c1f ;  /* 0x007c1f0006027f89 */ /* 0x0060a400000e0000 */
.L_x_774:
        /* <DEDUP_REMOVED lines=11> */
.L_x_632:
[----:B------:R-:W-:Y:S02]  /*19c80*/  PLOP3.LUT P4, PT, P4, P0, PT, 0xa2, 0x0 ;  /* 0x000000000000781c */ /* 0x000fe40002781472 */
[----:B------:R-:W-:-:S08]  /*19c90*/  @P0 R2UR P4, UR4, R5 ;  /* 0x00000000050402ca */ /* 0x000fd00000080000 */
[----:B------:R-:W-:-:S05]  /*19ca0*/  @P0 PLOP3.LUT P0, PT, P4, PT, PT, 0x80, 0x0 ;  /* 0x000000000000081c */ /* 0x000fca000270f070 */
[----:B------:R-:W-:Y:S01]  /*19cb0*/  @!P4 SYNCS.ARRIVE.TRANS64.RED.A0T1 RZ, [UR4+0x2d830], RZ ;  /* 0x02d830ffffffc9a7 */ /* 0x000fe20008200404 */
[----:B------:R-:W-:Y:S07]  /*19cc0*/  @!P4 ARRIVES.LDGSTSBAR.64.TRANSCNT [UR4+0x2d830] ;  /* 0x02d83000ff00c9b0 */ /* 0x000fee0008000a84 */
[----:B------:R-:W-:Y:S05]  /*19cd0*/  @P0 BRA.U.ANY `(.L_x_632) ;  /* 0xfffffffd00e80947 */ /* 0x000fea000393ffff */
[----:B------:R-:W-:Y:S01]  /*19ce0*/  NOP ;  /* 0x0000000000007918 */ /* 0x000fe20000000000 */
[----:B-1----:R-:W-:-:S05]  /*19cf0*/  IMAD.U32 R2, RZ, RZ, UR38 ;  /* 0x00000026ff027e24 */ /* 0x002fca000f8e00ff */
[----:B------:R-:W-:-:S13]  /*19d00*/  ISETP.NE.AND P5, PT, R2, 0x3, PT ;  /* 0x000000030200780c */ /* 0x000fda0003fa5270 */
[----:B------:R-:W-:Y:S05]  /*19d10*/  @!P5 BRA `(.L_x_633) ;  /* 0x000000000004d947 */ /* 0x000fea0003800000 */
[----:B------:R-:W-:Y:S01]  /*19d20*/  BPT.TRAP 0x1 ;  /* 0x000000040000795c */ /* 0x000fe20000300000 */
.L_x_633:
[----:B------:R1:W-:Y:S01]  /*19d30*/  SYNCS.ARRIVE.TRANS64.A1T0 RZ, [R5+URZ+0x2d830], RZ ;  /* 0x02d830ff05ff79a7 */ /* 0x0003e2000810003f */
[----:B------:R-:W-:Y:S05]  /*19d40*/  @!P5 BRA `(.L_x_634) ;  /* 0x000000000004d947 */ /* 0x000fea0003800000 */
[----:B------:R-:W-:Y:S01]  /*19d50*/  BPT.TRAP 0x1 ;  /* 0x000000040000795c */ /* 0x000fe20000300000 */
.L_x_634:
[----:B------:R-:W-:Y:S01]  /*19d60*/  SHF.L.U32 R2, R20, 0x1f, RZ ;  /* 0x0000001f14027819 */ /* 0x000fe200000006ff */
[----:B-1----:R-:W-:Y:S01]  /*19d70*/  IMAD R5, R10, 0x8, R16 ;  /* 0x000000080a057824 */ /* 0x002fe200078e0210 */
[----:B------:R-:W-:Y:S03]  /*19d80*/  BSSY B1, `(.L_x_635) ;  /* 0x0000003000017945 */ /* 0x000fe60003800000 */
[----:B------:R-:W1:Y:S02]  /*19d90*/  SYNCS.PHASECHK.TRANS64.TRYWAIT P0, [R5+URZ+0x2d860], R2 ;  /* 0x02d86002050075a7 */ /* 0x000e64000800017f */
[----:B-1----:R-:W-:Y:S05]  /*19da0*/  @!P0 BRA `(.L_x_636) ;  /* 0x00000044007c8947 */ /* 0x002fea0003800000 */
.L_x_775:
[----:B------:R-:W-:Y:S05]  /*19db0*/  BSYNC B1 ;  /* 0x0000000000017941 */ /* 0x000fea0003800000 */
.L_x_635:
[----:B0-----:R-:W2:Y:S04]  /*19dc0*/  LDL R7, [R1+0x20] ;  /* 0x0000200001077983 */ /* 0x001ea80000100800 */
[----:B------:R-:W2:Y:S04]  /*19dd0*/  LDL.LU R6, [R1+0x8] ;  /* 0x0000080001067983 */ /* 0x000ea80000300800 */
[----:B------:R-:W3:Y:S01]  /*19de0*/  LDL R4, [R1+0x10] ;  /* 0x0000100001047983 */ /* 0x000ee20000100800 */
[----:B------:R-:W0:Y:S01]  /*19df0*/  S2R R3, SR_TID.X ;  /* 0x0000000000037919 */ /* 0x000e220000002100 */
[----:B------:R-:W-:Y:S01]  /*19e00*/  UMOV UR4, 0xffffffff ;  /* 0xffffffff00047882 */ /* 0x000fe20000000000 */
[----:B0-----:R-:W-:-:S04]  /*19e10*/  LOP3.LUT R3, R3, 0x7f, RZ, 0xc0, !PT ;  /* 0x0000007f03037812 */ /* 0x001fc800078ec0ff */
[----:B------:R-:W-:Y:S01]  /*19e20*/  SHF.R.U32.HI R3, RZ, 0x2, R3 ;  /* 0x00000002ff037819 */ /* 0x000fe20000011603 */
[----:B--2---:R-:W-:Y:S02]  /*19e30*/  IMAD R6, R6, -0x80, R7 ;  /* 0xffffff8006067824 */ /* 0x004fe400078e0207 */
[----:B---3--:R-:W-:-:S03]  /*19e40*/  IMAD R4, R10, 0x3000, R4 ;  /* 0x000030000a047824 */ /* 0x008fc600078e0204 */
        /* <DEDUP_REMOVED lines=27> */
[----:B0-----:R-:W-:-:S04]  /*1a000*/  IADD3 R2, P0, R2, R0, RZ ;  /* 0x0000000002027210 */ /* 0x001fc80007f1e0ff */
[----:B-1----:R-:W-:Y:S02]  /*1a010*/  IADD3.X R3, RZ, R3, RZ, P0, !PT ;  /* 0x00000003ff037210 */ /* 0x002fe400007fe4ff */
[----:B------:R-:W-:-:S13]  /*1a020*/  ISETP.LT.OR P0, PT, R6, 0x41, P3 ;  /* 0x000000410600780c */ /* 0x000fda0001f01670 */
[----:B------:R-:W-:Y:S01]  /*1a030*/  LDGSTS.E.BYPASS.LTC128B.128 [R4+0x1400], desc[UR42][R2.64], !P0 ;  /* 0x0140000002047fae */ /* 0x000fe2000c101d6a */
[----:B------:R-:W-:-:S13]  /*1a040*/  ISETP.LT.OR P0, PT, R6, 0x41, P2 ;  /* 0x000000410600780c */ /* 0x000fda0001701670 */
[----:B------:R-:W-:Y:S01]  /*1a050*/  LDGSTS.E.BYPASS.LTC128B.128 [R4+0x3400], desc[UR42][R2.64+0x40], !P0 ;  /* 0x0340004002047fae */ /* 0x000fe2000c101d6a */
[----:B------:R-:W-:-:S13]  /*1a060*/  ISETP.LT.OR P0, PT, R6, 0x41, P1 ;  /* 0x000000410600780c */ /* 0x000fda0000f01670 */
[----:B------:R0:W-:Y:S04]  /*1a070*/  LDGSTS.E.BYPASS.LTC128B.128 [R4+0x5400], desc[UR42][R2.64+0x80], !P0 ;  /* 0x0540008002047fae */ /* 0x0001e8000c101d6a */
[----:B0-2---:R0:W1:Y:S02]  /*1a080*/  SHFL.IDX PT, R2, R18, 0x3, 0x1c1f ;  /* 0x007c1f0012027f89 */ /* 0x00506400000e0000 */
.L_x_785:
        /* <DEDUP_REMOVED lines=29> */
.L_x_638:
[----:B------:R-:W-:Y:S02]  /*1a260*/  PLOP3.LUT P4, PT, P4, P0, PT, 0xa2, 0x0 ;  /* 0x000000000000781c */ /* 0x000fe40002781472 */
[----:B------:R-:W-:-:S08]  /*1a270*/  @P0 R2UR P4, UR4, R5 ;  /* 0x00000000050402ca */ /* 0x000fd00000080000 */
[----:B------:R-:W-:-:S05]  /*1a280*/  @P0 PLOP3.LUT P0, PT, P4, PT, PT, 0x80, 0x0 ;  /* 0x000000000000081c */ /* 0x000fca000270f070 */
[----:B------:R-:W-:Y:S01]  /*1a290*/  @!P4 SYNCS.ARRIVE.TRANS64.RED.A0T1 RZ, [UR4+0x2d850], RZ ;  /* 0x02d850ffffffc9a7 */ /* 0x000fe20008200404 */
[----:B------:R-:W-:Y:S07]  /*1a2a0*/  @!P4 ARRIVES.LDGSTSBAR.64.TRANSCNT [UR4+0x2d850] ;  /* 0x02d85000ff00c9b0 */ /* 0x000fee0008000a84 */
[----:B------:R-:W-:Y:S05]  /*1a2b0*/  @P0 BRA.U.ANY `(.L_x_638) ;  /* 0xfffffffd00e80947 */ /* 0x000fea000393ffff */
[----:B------:R-:W-:Y:S01]  /*1a2c0*/  NOP ;  /* 0x0000000000007918 */ /* 0x000fe20000000000 */
[----:B------:R-:W-:Y:S01]  /*1a2d0*/  MOV R2, UR38 ;  /* 0x0000002600027c02 */ /* 0x000fe20008000f00 */
[----:B------:R-:W-:-:S03]  /*1a2e0*/  IMAD.MOV.U32 R22, RZ, RZ, R0 ;  /* 0x000000ffff167224 */ /* 0x000fc600078e0000 */
[----:B------:R-:W-:-:S13]  /*1a2f0*/  ISETP.NE.AND P5, PT, R2, 0x3, PT ;  /* 0x000000030200780c */ /* 0x000fda0003fa5270 */
[----:B------:R-:W-:Y:S05]  /*1a300*/  @!P5 BRA `(.L_x_639) ;  /* 0x000000000004d947 */ /* 0x000fea0003800000 */
[----:B------:R-:W-:Y:S01]  /*1a310*/  BPT.TRAP 0x1 ;  /* 0x000000040000795c */ /* 0x000fe20000300000 */
.L_x_639:
[----:B------:R-:W2:Y:S01]  /*1a320*/  LDL R2, [R1+0x24] ;  /* 0x0000240001027983 */ /* 0x000ea20000100800 */
[----:B------:R1:W-:Y:S01]  /*1a330*/  SYNCS.ARRIVE.TRANS64.A1T0 RZ, [R5+URZ+0x2d850], RZ ;  /* 0x02d850ff05ff79a7 */ /* 0x0003e2000810003f */
[----:B------:R-:W-:Y:S02]  /*1a340*/  VIADD R0, R23, 0xffffffff ;  /* 0xffffffff17007836 */ /* 0x000fe40000000000 */
[----:B------:R1:W5:Y:S01]  /*1a350*/  LDL R20, [R1] ;  /* 0x0000000001147983 */ /* 0x0003620000100800 */
[----:B------:R-:W-:-:S03]  /*1a360*/  IMAD.MOV.U32 R10, RZ, RZ, R28 ;  /* 0x000000ffff0a7224 */ /* 0x000fc600078e001c */
[----:B------:R1:W-:Y:S01]  /*1a370*/  STL [R1+0x8], R23 ;  /* 0x0000081701007387 */ /* 0x0003e20000100800 */
[----:B--2---:R-:W-:-:S13]  /*1a380*/  ISETP.GT.AND P0, PT, R23, R2, PT ;  /* 0x000000021700720c */ /* 0x004fda0003f04270 */
[----:B-1----:R-:W-:Y:S05]  /*1a390*/  @P0 BRA `(.L_x_640) ;  /* 0xfffffff0007c0947 */ /* 0x002fea000383ffff */
.L_x_627:
[----:B------:R-:W-:Y:S05]  /*1a3a0*/  BSYNC B0 ;  /* 0x0000000000007941 */ /* 0x000fea0003800000 */
.L_x_626:
[----:B------:R-:W1:Y:S01]  /*1a3b0*/  S2R R2, SR_TID.X ;  /* 0x0000000000027919 */ /* 0x000e620000002100 */
[----:B------:R-:W-:Y:S01]  /*1a3c0*/  BSSY B0, `(.L_x_641) ;  /* 0x0000010000007945 */ /* 0x000fe20003800000 */
[----:B-1----:R-:W-:-:S04]  /*1a3d0*/  LOP3.LUT R2, R2, 0x7f, RZ, 0xc0, !PT ;  /* 0x0000007f02027812 */ /* 0x002fc800078ec0ff */
[----:B------:R-:W-:-:S13]  /*1a3e0*/  ISETP.NE.AND P0, PT, R2, RZ, PT ;  /* 0x000000ff0200720c */ /* 0x000fda0003f05270 */
[----:B------:R-:W-:Y:S05]  /*1a3f0*/  @P0 BRA `(.L_x_642) ;  /* 0x0000000000300947 */ /* 0x000fea0003800000 */
[----:B------:R-:W1:Y:S01]  /*1a400*/  S2R R5, SR_LANEID ;  /* 0x0000000000057919 */ /* 0x000e620000000000 */
[----:B------:R-:W-:Y:S01]  /*1a410*/  VOTEU.ANY UR4, UPT, PT ;  /* 0x0000000000047886 */ /* 0x000fe200038e0100 */
[----:B------:R-:W2:Y:S01]  /*1a420*/  LDC.64 R2, c[0x0][0xc60] ;  /* 0x00031800ff027b82 */ /* 0x000ea20000000a00 */
[----:B------:R-:W1:Y:S02]  /*1a430*/  FLO.U32 R0, UR4 ;  /* 0x0000000400007d00 */ /* 0x000e6400080e0000 */
[----:B-1----:R-:W-:-:S06]  /*1a440*/  ISETP.EQ.U32.AND P0, PT, R0, R5, PT ;  /* 0x000000050000720c */ /* 0x002fcc0003f02070 */
[----:B------:R-:W2:Y:S07]  /*1a450*/  POPC R5, UR4 ;  /* 0x0000000400057d09 */ /* 0x000eae0008000000 */
[----:B--2---:R-:W2:Y:S01]  /*1a460*/  @P0 ATOMG.E.ADD.STRONG.GPU PT, R3, desc[UR42][R2.64], R5 ;  /* 0x00000005020309a8 */ /* 0x004ea200081ee1ea */
[----:B------:R-:W1:Y:S02]  /*1a470*/  S2R R4, SR_LTMASK ;  /* 0x0000000000047919 */ /* 0x000e640000003900 */
[----:B-1----:R-:W-:-:S04]  /*1a480*/  LOP3.LUT R4, R4, UR4, RZ, 0xc0, !PT ;  /* 0x0000000404047c12 */ /* 0x002fc8000f8ec0ff */
[----:B0-----:R-:W0:Y:S01]  /*1a490*/  POPC R7, R4 ;  /* 0x0000000400077309 */ /* 0x001e220000000000 */
[----:B--2---:R-:W0:Y:S02]  /*1a4a0*/  SHFL.IDX PT, R0, R3, R0, 0x1f ;  /* 0x00001f0003007589 */ /* 0x004e2400000e0000 */
[----:B0-----:R-:W-:-:S07]  /*1a4b0*/  IADD3 R24, R0, UR37, R7 ;  /* 0x0000002500187c10 */ /* 0x001fce000fffe007 */
.L_x_642:
[----:B------:R-:W-:Y:S05]  /*1a4c0*/  BSYNC B0 ;  /* 0x0000000000007941 */ /* 0x000fea0003800000 */
.L_x_641:
[----:B------:R-:W-:-:S04]  /*1a4d0*/  MOV R0, UR38 ;  /* 0x0000002600007c02 */ /* 0x000fc80008000f00 */
[----:B------:R-:W-:-:S13]  /*1a4e0*/  ISETP.NE.AND P0, PT, R0, 0x3, PT ;  /* 0x000000030000780c */ /* 0x000fda0003f05270 */
[----:B------:R-:W-:Y:S05]  /*1a4f0*/  @!P0 BRA `(.L_x_643) ;  /* 0x0000000000048947 */ /* 0x000fea0003800000 */
[----:B------:R-:W-:Y:S01]  /*1a500*/  BPT.TRAP 0x1 ;  /* 0x000000040000795c */ /* 0x000fe20000300000 */
.L_x_643:
[----:B------:R-:W2:Y:S04]  /*1a510*/  LDL R3, [R1] ;  /* 0x0000000001037983 */ /* 0x000ea80000100800 */
[----:B------:R-:W3:Y:S01]  /*1a520*/  LDL.LU R2, [R1+0x20] ;  /* 0x0000200001027983 */ /* 0x000ee20000300800 */
[----:B------:R-:W-:Y:S01]  /*1a530*/  IMAD R0, R28, 0x8, R16 ;  /* 0x000000081c007824 */ /* 0x000fe200078e0210 */
[----:B------:R-:W-:Y:S01]  /*1a540*/  BSSY B0, `(.L_x_644) ;  /* 0x0000005000007945 */ /* 0x000fe20003800000 */
[----:B--2---:R-:W-:-:S04]  /*1a550*/  SHF.L.U32 R3, R3, 0x1f, RZ ;  /* 0x0000001f03037819 */ /* 0x004fc800000006ff */
[----:B------:R-:W1:Y:S01]  /*1a560*/  SYNCS.PHASECHK.TRANS64.TRYWAIT P0, [R0+URZ+0x2d860], R3 ;  /* 0x02d86003000075a7 */ /* 0x000e62000800017f */
[----:B---3--:R-:W-:Y:S01]  /*1a570*/  IMAD R6, R23, -0x80, R2 ;  /* 0xffffff8017067824 */ /* 0x008fe200078e0202 */
[----:B-1----:R-:W-:Y:S06]  /*1a580*/  @!P0 BRA `(.L_x_645) ;  /* 0x0000004000fc8947 */ /* 0x002fec0003800000 */
.L_x_786:
[----:B------:R-:W-:Y:S05]  /*1a590*/  BSYNC B0 ;  /* 0x0000000000007941 */ /* 0x000fea0003800000 */
.L_x_644:
[----:B------:R-:W2:Y:S02]  /*1a5a0*/  S2R R2, SR_TID.X ;  /* 0x0000000000027919 */ /* 0x000ea40000002100 */
[----:B--2---:R-:W-:-:S04]  /*1a5b0*/  LOP3.LUT R2, R2, 0x7f, RZ, 0xc0, !PT ;  /* 0x0000007f02027812 */ /* 0x004fc800078ec0ff */
[----:B------:R-:W-:Y:S02]  /*1a5c0*/  SHF.R.U32.HI R4, RZ, 0x2, R2 ;  /* 0x00000002ff047819 */ /* 0x000fe40000011602 */
[----:B------:R-:W2:Y:S01]  /*1a5d0*/  LDL R2, [R1+0x10] ;  /* 0x0000100001027983 */ /* 0x000ea20000100800 */
[----:B------:R-:W-:Y:S02]  /*1a5e0*/  UMOV UR4, 0xffffffff ;  /* 0xffffffff00047882 */ /* 0x000fe40000000000 */
[----:B------:R-:W-:Y:S02]  /*1a5f0*/  IMAD.IADD R6, R6, 0x1, -R4 ;  /* 0x0000000106067824 */ /* 0x000fe400078e0a04 */
[----:B--2---:R-:W-:Y:S01]  /*1a600*/  IMAD R4, R28, 0x3000, R2 ;  /* 0x000030001c047824 */ /* 0x004fe200078e0202 */
[----:B------:R-:W-:Y:S06]  /*1a610*/  BRA.DIV UR4, `(.L_x_646) ;  /* 0x0000004204ec7947 */ /* 0x000fec000b800000 */
[----:B------:R-:W0:Y:S01]  /*1a620*/  S2R R2, SR_TID.X ;  /* 0x0000000000027919 */ /* 0x000e220000002100 */
[----:B------:R-:W-:Y:S01]  /*1a630*/  ULDC UR4, c[0x0][0x2f4] ;  /* 0x0000bd0000047ab9 */ /* 0x000fe20000000800 */
[----:B------:R-:W-:Y:S01]  /*1a640*/  IMAD R4, R4, 0x2, R16 ;  /* 0x0000000204047824 */ /* 0x000fe200078e0210 */
[----:B------:R-:W2:Y:S04]  /*1a650*/  SHFL.IDX PT, R14, R18, RZ, 0x1c1f ;  /* 0x001c1fff120e7589 */ /* 0x000ea800000e0000 */
[----:B-1----:R-:W1:Y:S01]  /*1a660*/  SHFL.IDX PT, R3, R22, RZ, 0x1c1f ;  /* 0x001c1fff16037589 */ /* 0x002e6200000e0000 */
[----:B0-----:R-:W-:-:S05]  /*1a670*/  IMAD.SHL.U32 R7, R2, 0x8, RZ ;  /* 0x0000000802077824 */ /* 0x001fca00078e00ff */
[----:B------:R-:W-:-:S04]  /*1a680*/  LOP3.LUT R7, R7, 0x18, RZ, 0xc0, !PT ;  /* 0x0000001807077812 */ /* 0x000fc800078ec0ff */
[C---:B------:R-:W-:Y:S02]  /*1a690*/  ISETP.GE.AND P2, PT, R7.reuse, UR4, PT ;  /* 0x0000000407007c0c */ /* 0x040fe4000bf46270 */
[C---:B------:R-:W-:Y:S02]  /*1a6a0*/  SHF.L.U32 R5, R7.reuse, 0x1, RZ ;  /* 0x0000000107057819 */ /* 0x040fe400000006ff */
[----:B------:R-:W-:Y:S02]  /*1a6b0*/  ISETP.LT.OR P4, PT, R6, 0x1, P2 ;  /* 0x000000010600780c */ /* 0x000fe40001781670 */
[----:B--2---:R-:W-:Y:S02]  /*1a6c0*/  IADD3 R2, P0, R14, R5, RZ ;  /* 0x000000050e027210 */ /* 0x004fe40007f1e0ff */
[C---:B------:R-:W-:Y:S01]  /*1a6d0*/  LOP3.LUT R8, R7.reuse, 0x20, RZ, 0xfc, !PT ;  /* 0x0000002007087812 */ /* 0x040fe200078efcff */
[----:B------:R-:W0:Y:S01]  /*1a6e0*/  SHFL.IDX PT, R14, R18, 0x1, 0x1c1f ;  /* 0x003c1f00120e7f89 */ /* 0x000e2200000e0000 */
[----:B------:R-:W-:Y:S01]  /*1a6f0*/  LOP3.LUT R7, R7, 0x40, RZ, 0xfc, !PT ;  /* 0x0000004007077812 */ /* 0x000fe200078efcff */
[----:B-1----:R-:W-:Y:S01]  /*1a700*/  IMAD.X R3, RZ, RZ, R3, P0 ;  /* 0x000000ffff037224 */ /* 0x002fe200000e0603 */
[----:B------:R-:W-:-:S02]  /*1a710*/  ISETP.GE.AND P1, PT, R8, UR4, PT ;  /* 0x0000000408007c0c */ /* 0x000fc4000bf26270 */
[----:B------:R-:W-:Y:S02]  /*1a720*/  ISETP.GE.AND P0, PT, R7, UR4, PT ;  /* 0x0000000407007c0c */ /* 0x000fe4000bf06270 */
[C---:B------:R-:W-:Y:S01]  /*1a730*/  ISETP.LT.OR P3, PT, R6.reuse, 0x1, P1 ;  /* 0x000000010600780c */ /* 0x040fe20000f61670 */
[----:B------:R-:W-:Y:S01]  /*1a740*/  LDGSTS.E.BYPASS.LTC128B.128 [R4+0x400], desc[UR42][R2.64], !P4 ;  /* 0x0040000002047fae */ /* 0x000fe2000e101d6a */
[----:B------:R-:W-:-:S11]  /*1a750*/  ISETP.LT.OR P4, PT, R6, 0x1, P0 ;  /* 0x000000010600780c */ /* 0x000fd60000781670 */
        /* <DEDUP_REMOVED lines=17> */
[----:B-1----:R-:W-:Y:S02]  /*1a870*/  IADD3.X R3, RZ, R3, RZ, P3, !PT ;  /* 0x00000003ff037210 */ /* 0x002fe40001ffe4ff */
[----:B------:R-:W-:-:S03]  /*1a880*/  ISETP.LT.OR P3, PT, R6, 0x41, P1 ;  /* 0x000000410600780c */ /* 0x000fc60000f61670 */
[----:B------:R2:W-:Y:S01]  /*1a890*/  LDGSTS.E.BYPASS.LTC128B.128 [R4+0x1400], desc[UR42][R2.64], !P4 ;  /* 0x0140000002047fae */ /* 0x0005e2000e101d6a */
[----:B------:R-:W-:-:S09]  /*1a8a0*/  ISETP.LT.OR P4, PT, R6, 0x41, P0 ;  /* 0x000000410600780c */ /* 0x000fd20000781670 */
[----:B------:R2:W-:Y:S04]  /*1a8b0*/  LDGSTS.E.BYPASS.LTC128B.128 [R4+0x3400], desc[UR42][R2.64+0x40], !P3 ;  /* 0x0340004002047fae */ /* 0x0005e8000d901d6a */
[----:B0--3--:R2:W-:Y:S02]  /*1a8c0*/  LDGSTS.E.BYPASS.LTC128B.128 [R4+0x5400], desc[UR42][R2.64+0x80], !P4 ;  /* 0x0540008002047fae */ /* 0x0095e4000e101d6a */
.L_x_796:
        /* <DEDUP_REMOVED lines=13> */
.L_x_647:
[----:B------:R-:W-:Y:S02]  /*1a9a0*/  PLOP3.LUT P1, PT, P1, P0, PT, 0xa2, 0x0 ;  /* 0x000000000000781c */ /* 0x000fe40000f21472 */
[----:B------:R-:W-:-:S08]  /*1a9b0*/  @P0 R2UR P1, UR4, R0 ;  /* 0x00000000000402ca */ /* 0x000fd00000020000 */
[----:B------:R-:W-:-:S05]  /*1a9c0*/  @P0 PLOP3.LUT P0, PT, P1, PT, PT, 0x80, 0x0 ;  /* 0x000000000000081c */ /* 0x000fca0000f0f070 */
[----:B------:R-:W-:Y:S01]  /*1a9d0*/  @!P1 SYNCS.ARRIVE.TRANS64.RED.A0T1 RZ, [UR4+0x2d850], RZ ;  /* 0x02d850ffffff99a7 */ /* 0x000fe20008200404 */
[----:B------:R-:W-:Y:S07]  /*1a9e0*/  @!P1 ARRIVES.LDGSTSBAR.64.TRANSCNT [UR4+0x2d850] ;  /* 0x02d85000ff0099b0 */ /* 0x000fee0008000a84 */
[----:B------:R-:W-:Y:S05]  /*1a9f0*/  @P0 BRA.U.ANY `(.L_x_647) ;  /* 0xfffffffd00e80947 */ /* 0x000fea000393ffff */
[----:B------:R-:W-:Y:S01]  /*1aa00*/  NOP ;  /* 0x0000000000007918 */ /* 0x000fe20000000000 */
[----:B0-----:R-:W-:-:S05]  /*1aa10*/  IMAD.U32 R2, RZ, RZ, UR38 ;  /* 0x00000026ff027e24 */ /* 0x001fca000f8e00ff */
[----:B------:R-:W-:-:S13]  /*1aa20*/  ISETP.NE.AND P2, PT, R2, 0x3, PT ;  /* 0x000000030200780c */ /* 0x000fda0003f45270 */
[----:B------:R-:W-:Y:S05]  /*1aa30*/  @!P2 BRA `(.L_x_648) ;  /* 0x000000000004a947 */ /* 0x000fea0003800000 */
[----:B------:R-:W-:Y:S01]  /*1aa40*/  BPT.TRAP 0x1 ;  /* 0x000000040000795c */ /* 0x000fe20000300000 */
.L_x_648:
[----:B------:R-:W2:Y:S01]  /*1aa50*/  LDL.LU R2, [R1] ;  /* 0x0000000001027983 */ /* 0x000ea20000300800 */
[----:B------:R-:W-:Y:S01]  /*1aa60*/  VIADD R28, R28, 0x1 ;  /* 0x000000011c1c7836 */ /* 0x000fe20000000000 */
[----:B------:R0:W-:Y:S04]  /*1aa70*/  SYNCS.ARRIVE.TRANS64.A1T0 RZ, [R0+URZ+0x2d850], RZ ;  /* 0x02d850ff00ff79a7 */ /* 0x0001e8000810003f */
[----:B------:R-:W-:-:S04]  /*1aa80*/  ISETP.NE.AND P0, PT, R28, 0x2, PT ;  /* 0x000000021c00780c */ /* 0x000fc80003f05270 */
[----:B0-----:R-:W-:Y:S02]  /*1aa90*/  SEL R0, RZ, 0x1, P0 ;  /* 0x00000001ff007807 */ /* 0x001fe40000000000 */
[----:B------:R-:W-:Y:S02]  /*1aaa0*/  SEL R28, R28, RZ, P0 ;  /* 0x000000ff1c1c7207 */ /* 0x000fe40000000000 */
[----:B--2---:R-:W-:-:S05]  /*1aab0*/  LOP3.LUT R2, R2, R0, RZ, 0x3c, !PT ;  /* 0x0000000002027212 */ /* 0x004fca00078e3cff */
[----:B------:R0:W-:Y:S02]  /*1aac0*/  STL [R1], R2 ;  /* 0x0000000201007387 */ /* 0x0001e40000100800 */
.L_x_607:
[----:B------:R-:W-:Y:S05]  /*1aad0*/  BSYNC B7 ;  /* 0x0000000000077941 */ /* 0x000fea0003800000 */
.L_x_605:
[----:B------:R-:W-:-:S13]  /*1aae0*/  LOP3.LUT P0, RZ, R19, 0x10, RZ, 0xc0, !PT ;  /* 0x0000001013ff7812 */ /* 0x000fda000780c0ff */
[----:B------:R-:W-:Y:S05]  /*1aaf0*/  @!P0 BRA `(.L_x_649) ;  /* 0x0000000000248947 */ /* 0x000fea0003800000 */
[----:B------:R-:W-:Y:S05]  /*1ab00*/  WARPSYNC.ALL ;  /* 0x0000000000007948 */ /* 0x000fea0003800000 */
[----:B------:R-:W3:Y:S08]  /*1ab10*/  S2UR UR5, SR_CgaCtaId ;  /* 0x00000000000579c3 */ /* 0x000ef00000008800 */
[----:B------:R-:W-:Y:S06]  /*1ab20*/  BAR.SYNC.DEFER_BLOCKING 0x5, 0x200 ;  /* 0x0148000000007b1d */ /* 0x000fec0000010000 */
[----:B------:R-:W-:-:S02]  /*1ab30*/  UMOV UR4, 0x400 ;  /* 0x0000040000047882 */ /* 0x000fc40000000000 */
[----:B---3--:R-:W-:-:S06]  /*1ab40*/  ULEA UR4, UR5, UR4, 0x18 ;  /* 0x0000000405047291 */ /* 0x008fcc000f8ec03f */
[----:B------:R-:W-:-:S05]  /*1ab50*/  MOV R16, UR4 ;  /* 0x0000000400107c02 */ /* 0x000fca0008000f00 */
[----:B------:R3:W4:Y:S01]  /*1ab60*/  LDS.128 R24, [R16+0x2d8d0] ;  /* 0x02d8d00010187984 */ /* 0x0007220000000c00 */
[----:B------:R-:W-:Y:S06]  /*1ab70*/  BAR.ARV 0x4, 0x200 ;  /* 0x0108000000007b1d */ /* 0x000fec0000002000 */
[----:B------:R-:W-:Y:S05]  /*1ab80*/  BRA `(.L_x_650) ;  /* 0x0000000800d07947 */ /* 0x000fea0003800000 */
.L_x_649:
[----:B------:R-:W2:Y:S01]  /*1ab90*/  S2R R0, SR_TID.X ;  /* 0x0000000000007919 */ /* 0x000ea20000002100 */
[----:B------:R-:W-:Y:S01]  /*1aba0*/  UMOV UR4, 0xffffffff ;  /* 0xffffffff00047882 */ /* 0x000fe20000000000 */
[----:B--2---:R-:W-:-:S04]  /*1abb0*/  LOP3.LUT R8, R0, 0x1f, RZ, 0xc0, !PT ;  /* 0x0000001f00087812 */ /* 0x004fc800078ec0ff */
[----:B------:R-:W-:Y:S01]  /*1abc0*/  ISETP.NE.AND P0, PT, R8, 0x1f, PT ;  /* 0x0000001f0800780c */ /* 0x000fe20003f05270 */
[----:B------:R-:W-:-:S12]  /*1abd0*/  BRA.DIV UR4, `(.L_x_651) ;  /* 0x0000004204ec7947 */ /* 0x000fd8000b800000 */
[----:B-1----:R-:W-:Y:S01]  /*1abe0*/  IMAD.IADD R9, R27, 0x1, R8 ;  /* 0x000000011b097824 */ /* 0x002fe200078e0208 */
[----:B------:R-:W-:-:S04]  /*1abf0*/  ULDC UR4, c[0x0][0xc3c] ;  /* 0x00030f0000047ab9 */ /* 0x000fc80000000800 */
[----:B------:R-:W-:-:S13]  /*1ac00*/  ISETP.GE.OR P1, PT, R9, UR4, !P0 ;  /* 0x0000000409007c0c */ /* 0x000fda000c726670 */
[----:B0-----:R-:W0:Y:S08]  /*1ac10*/  @!P1 LDC.64 R2, c[0x0][0xc80] ;  /* 0x00032000ff029b82 */ /* 0x001e300000000a00 */
        /* <DEDUP_REMOVED lines=13> */
[----:B--2---:R-:W-:Y:S01]  /*1acf0*/  @!P1 IMAD.MOV.U32 R4, RZ, RZ, R7 ;  /* 0x000000ffff049224 */ /* 0x004fe200078e0007 */
[----:B------:R-:W-:Y:S01]  /*1ad00*/  MOV R7, RZ ;  /* 0x000000ff00077202 */ /* 0x000fe20000000f00 */
        /* <DEDUP_REMOVED lines=19> */
.L_x_806:
[----:B------:R-:W-:Y:S02]  /*1ae40*/  ULDC UR4, c[0x0][0xc38] ;  /* 0x00030e0000047ab9 */ /* 0x000fe40000000800 */
[----:B------:R-:W-:-:S05]  /*1ae50*/  MOV R3, UR4 ;  /* 0x0000000400037c02 */ /* 0x000fca0008000f00 */
[----:B-1----:R-:W-:-:S04]  /*1ae60*/  IMAD R5, R14, R3, RZ ;  /* 0x000000030e057224 */ /* 0x002fc800078e02ff */
[----:B------:R-:W-:-:S05]  /*1ae70*/  IMAD.IADD R6, R6, 0x1, R5 ;  /* 0x0000000106067824 */ /* 0x000fca00078e0205 */
[----:B------:R-:W-:-:S13]  /*1ae80*/  ISETP.GT.AND P6, PT, R6, R0, PT ;  /* 0x000000000600720c */ /* 0x000fda0003fc4270 */
[----:B------:R-:W-:Y:S05]  /*1ae90*/  @P6 BRA `(.L_x_652) ;  /* 0x0000000000a46947 */ /* 0x000fea0003800000 */
.L_x_655:
        /* <DEDUP_REMOVED lines=35> */
.L_x_814:
[----:B------:R-:W-:Y:S02]  /*1b0d0*/  ULDC UR4, c[0x0][0xc38] ;  /* 0x00030e0000047ab9 */ /* 0x000fe40000000800 */
[----:B------:R-:W-:-:S04]  /*1b0e0*/  IMAD.U32 R3, RZ, RZ, UR4 ;  /* 0x00000004ff037e24 */ /* 0x000fc8000f8e00ff */
[----:B-1----:R-:W-:-:S05]  /*1b0f0*/  IMAD R5, R14, R3, RZ ;  /* 0x000000030e057224 */ /* 0x002fca00078e02ff */
[----:B------:R-:W-:-:S04]  /*1b100*/  IADD3 R6, R5, R6, RZ ;  /* 0x0000000605067210 */ /* 0x000fc80007ffe0ff */
[----:B------:R-:W-:-:S13]  /*1b110*/  ISETP.GT.AND P6, PT, R6, R0, PT ;  /* 0x000000000600720c */ /* 0x000fda0003fc4270 */
[----:B------:R-:W-:Y:S05]  /*1b120*/  @!P6 BRA `(.L_x_655) ;  /* 0xfffffffc005ce947 */ /* 0x000fea000383ffff */
.L_x_652:
        /* <DEDUP_REMOVED lines=9> */
.L_x_819:
[----:B------:R-:W-:-:S13]  /*1b1c0*/  ISETP.NE.AND P0, PT, R6, RZ, PT ;  /* 0x000000ff0600720c */ /* 0x000fda0003f05270 */
[----:B------:R-:W-:Y:S05]  /*1b1d0*/  @!P0 BRA `(.L_x_657) ;  /* 0x0000000000108947 */ /* 0x000fea0003800000 */
[----:B------:R-:W-:Y:S01]  /*1b1e0*/  UMOV UR4, 0xffffffff ;  /* 0xffffffff00047882 */ /* 0x000fe20000000000 */
[----:B------:R-:W-:Y:S02]  /*1b1f0*/  VIADD R12, R5, 0xffffffff ;  /* 0xffffffff050c7836 */ /* 0x000fe40000000000 */
[----:B------:R-:W-:Y:S05]  /*1b200*/  BRA.DIV UR4, `(.L_x_658) ;  /* 0x0000004604b07947 */ /* 0x000fea000b800000 */
[----:B------:R4:W0:Y:S02]  /*1b210*/  SHFL.IDX PT, R24, R2, R12, 0x1f ;  /* 0x00001f0c02187589 */ /* 0x00082400000e0000 */
.L_x_657:
        /* <DEDUP_REMOVED lines=11> */
[----:B0-----:R-:W-:-:S05]  /*1b2d0*/  IADD3 R11, RZ, -R3, RZ ;  /* 0x80000003ff0b7210 */ /* 0x001fca0007ffe0ff */
        /* <DEDUP_REMOVED lines=8> */
[-C--:B------:R-:W-:Y:S02]  /*1b360*/  @!P1 IADD3 R3, R3, -R8.reuse, RZ ;  /* 0x8000000803039210 */ /* 0x080fe40007ffe0ff */
[----:B------:R-:W-:Y:S02]  /*1b370*/  @!P1 IADD3 R6, R6, 0x1, RZ ;  /* 0x0000000106069810 */ /* 0x000fe40007ffe0ff */
[----:B------:R-:W-:Y:S02]  /*1b380*/  ISETP.GE.U32.AND P0, PT, R3, R8, PT ;  /* 0x000000080300720c */ /* 0x000fe40003f06070 */
[----:B------:R-:W0:Y:S01]  /*1b390*/  I2F.RP R8, R0 ;  /* 0x0000000000087306 */ /* 0x000e220000209400 */
[----:B------:R-:W-:-:S10]  /*1b3a0*/  ISETP.NE.AND P1, PT, R4, RZ, PT ;  /* 0x000000ff0400720c */ /* 0x000fd40003f25270 */
        /* <DEDUP_REMOVED lines=27> */
[----:B------:R-:W-:-:S04]  /*1b560*/  @!P1 LOP3.LUT R2, RZ, R7, RZ, 0x33, !PT ;  /* 0x00000007ff029212 */ /* 0x000fc800078e33ff */
[----:B------:R-:W-:-:S05]  /*1b570*/  IADD3 R0, -R2, RZ, RZ ;  /* 0x000000ff02007210 */ /* 0x000fca0007ffe1ff */
[C---:B------:R-:W-:Y:S02]  /*1b580*/  IMAD R6, R7.reuse, R0, R6 ;  /* 0x0000000007067224 */ /* 0x040fe400078e0206 */
[----:B------:R-:W-:-:S05]  /*1b590*/  IMAD R7, R7, 0x1000000, R2 ;  /* 0x0100000007077824 */ /* 0x000fca00078e0202 */
[----:B------:R-:W-:Y:S01]  /*1b5a0*/  LEA R26, R6, R7, 0x10 ;  /* 0x00000007061a7211 */ /* 0x000fe200078e80ff */
[----:B------:R-:W-:Y:S06]  /*1b5b0*/  BRA `(.L_x_659) ;  /* 0x00000000001c7947 */ /* 0x000fec0003800000 */
.L_x_653:
[----:B------:R-:W-:Y:S01]  /*1b5c0*/  UMOV UR4, URZ ;  /* 0x0000003f00047c82 */ /* 0x000fe20008000000 */
[----:B------:R-:W-:Y:S01]  /*1b5d0*/  UMOV UR5, URZ ;  /* 0x0000003f00057c82 */ /* 0x000fe20008000000 */
[----:B------:R-:W-:Y:S01]  /*1b5e0*/  ULDC UR6, c[0x0][0xc3c] ;  /* 0x00030f0000067ab9 */ /* 0x000fe20000000800 */
[----:B------:R-:W-:Y:S01]  /*1b5f0*/  IMAD.MOV.U32 R24, RZ, RZ, R0 ;  /* 0x000000ffff187224 */ /* 0x000fe200078e0000 */
[----:B------:R-:W-:Y:S01]  /*1b600*/  MOV R27, UR6 ;  /* 0x00000006001b7c02 */ /* 0x000fe20008000f00 */
[----:B------:R-:W-:Y:S02]  /*1b610*/  IMAD.U32 R25, RZ, RZ, UR4 ;  /* 0x00000004ff197e24 */ /* 0x000fe4000f8e00ff */
[----:B------:R-:W-:-:S07]  /*1b620*/  IMAD.U32 R26, RZ, RZ, UR5 ;  /* 0x00000005ff1a7e24 */ /* 0x000fce000f8e00ff */
.L_x_659:
        /* <DEDUP_REMOVED lines=10> */
.L_x_650:
[----:B------:R-:W-:Y:S02]  /*1b6d0*/  ULDC UR4, c[0x0][0xc3c] ;  /* 0x00030f0000047ab9 */ /* 0x000fe40000000800 */
[----:B----4-:R-:W-:-:S13]  /*1b6e0*/  ISETP.GE.AND P0, PT, R27, UR4, PT ;  /* 0x000000041b007c0c */ /* 0x010fda000bf06270 */
[----:B------:R-:W-:Y:S05]  /*1b6f0*/  @!P0 BRA `(.L_x_660) ;  /* 0xffffff9c00f08947 */ /* 0x000fea000383ffff */
[----:B------:R-:W-:Y:S05]  /*1b700*/  BSYNC B8 ;  /* 0x0000000000087941 */ /* 0x000fea0003800000 */
.L_x_557:
[----:B0-----:R-:W4:Y:S01]  /*1b710*/  LDL.LU R0, [R1+0x4c] ;  /* 0x00004c0001007983 */ /* 0x001f220000300800 */
[----:B------:R-:W-:Y:S01]  /*1b720*/  BSSY B0, `(.L_x_661) ;  /* 0x000000b000007945 */ /* 0x000fe20003800000 */
[----:B-1----:R-:W0:Y:S01]  /*1b730*/  S2R R5, SR_CgaCtaId ;  /* 0x0000000000057919 */ /* 0x002e220000008800 */
[----:B----4-:R-:W-:-:S05]  /*1b740*/  VIADD R0, R0, 0x1 ;  /* 0x0000000100007836 */ /* 0x010fca0000000000 */
        /* <DEDUP_REMOVED lines=8> */
.L_x_822:
[----:B------:R-:W-:Y:S05]  /*1b7d0*/  BSYNC B0 ;  /* 0x0000000000007941 */ /* 0x000fea0003800000 */
.L_x_661:
[----:B------:R-:W-:-:S03]  /*1b7e0*/  UMOV UR4, 0xffffffff ;  /* 0xffffffff00047882 */ /* 0x000fc60000000000 */
[----:B------:R-:W-:Y:S05]  /*1b7f0*/  BRA.DIV UR4, `(.L_x_663) ;  /* 0x0000004204707947 */ /* 0x000fea000b800000 */
[----:B0-----:R-:W0:Y:S02]  /*1b800*/  S2R R0, SR_TID.X ;  /* 0x0000000000007919 */ /* 0x001e240000002100 */
[----:B0-----:R-:W-:-:S04]  /*1b810*/  SHF.R.U32.HI R0, RZ, 0x5, R0 ;  /* 0x00000005ff007819 */ /* 0x001fc80000011600 */
[----:B------:R-:W-:-:S05]  /*1b820*/  LOP3.LUT R0, R0, 0x3, RZ, 0xc0, !PT ;  /* 0x0000000300007812 */ /* 0x000fca00078ec0ff */
[----:B------:R0:W1:Y:S02]  /*1b830*/  SHFL.IDX PT, R14, R0, RZ, 0x1f ;  /* 0x00001fff000e7589 */ /* 0x00006400000e0000 */
.L_x_825:
[----:B-1----:R-:W-:-:S13]  /*1b840*/  ISETP.NE.AND P0, PT, R14, RZ, PT ;  /* 0x000000ff0e00720c */ /* 0x002fda0003f05270 */
[----:B------:R-:W-:Y:S05]  /*1b850*/  @P0 BRA `(.L_x_396) ;  /* 0x0000000000900947 */ /* 0x000fea0003800000 */
[----:B------:R-:W-:-:S03]  /*1b860*/  UMOV UR4, 0xffffffff ;  /* 0xffffffff00047882 */ /* 0x000fc60000000000 */
[----:B------:R-:W-:Y:S05]  /*1b870*/  BRA.DIV UR4, `(.L_x_664) ;  /* 0x0000004204847947 */ /* 0x000fea000b800000 */
[----:B------:R-:W-:-:S13]  /*1b880*/  ELECT P6, URZ, PT ;  /* 0x00000000003f782f */ /* 0x000fda00038c0000 */
.L_x_828:
[----:B------:R-:W-:Y:S05]  /*1b890*/  @!P6 BRA `(.L_x_396) ;  /* 0x000000000080e947 */ /* 0x000fea0003800000 */
[----:B------:R-:W-:-:S06]  /*1b8a0*/  ULOP3.LUT UR4, UR36, 0x2, URZ, 0xfc, !UPT ;  /* 0x0000000224047892 */ /* 0x000fcc000f8efc3f */
[----:B0-----:R-:W-:-:S05]  /*1b8b0*/  IMAD.U32 R0, RZ, RZ, UR4 ;  /* 0x00000004ff007e24 */ /* 0x001fca000f8e00ff */
[----:B------:R-:W-:-:S13]  /*1b8c0*/  ISETP.NE.AND P0, PT, R0, 0x3, PT ;  /* 0x000000030000780c */ /* 0x000fda0003f05270 */
[----:B------:R-:W-:Y:S05]  /*1b8d0*/  @!P0 BRA `(.L_x_665) ;  /* 0x0000000000048947 */ /* 0x000fea0003800000 */
[----:B------:R-:W-:Y:S01]  /*1b8e0*/  BPT.TRAP 0x1 ;  /* 0x000000040000795c */ /* 0x000fe20000300000 */
.L_x_665:
[----:B------:R-:W4:Y:S01]  /*1b8f0*/  LDL R0, [R1] ;  /* 0x0000000001007983 */ /* 0x000f220000100800 */
[C---:B------:R-:W-:Y:S01]  /*1b900*/  LEA R3, R28.reuse, R5, 0x3 ;  /* 0x000000051c037211 */ /* 0x040fe200078e18ff */
[----:B------:R-:W-:-:S05]  /*1b910*/  VIADD R28, R28, 0x1 ;  /* 0x000000011c1c7836 */ /* 0x000fca0000000000 */
[----:B------:R-:W-:Y:S02]  /*1b920*/  ISETP.NE.AND P2, PT, R28, 0x2, PT ;  /* 0x000000021c00780c */ /* 0x000fe40003f45270 */
[----:B----4-:R-:W-:Y:S02]  /*1b930*/  SHF.L.U32 R2, R0, 0x1f, RZ ;  /* 0x0000001f00027819 */ /* 0x010fe400000006ff */
[----:B------:R-:W-:Y:S02]  /*1b940*/  SEL R0, RZ, 0x1, P2 ;  /* 0x00000001ff007807 */ /* 0x000fe40001000000 */
[----:B------:R-:W0:Y:S02]  /*1b950*/  SYNCS.PHASECHK.TRANS64.TRYWAIT P1, [R3+URZ+0x2d840], R2 ;  /* 0x02d84002030075a7 */ /* 0x000e24000802017f */
[----:B0-----:R-:W-:Y:S05]  /*1b960*/  @!P1 BRA `(.L_x_666) ;  /* 0x0000004000689947 */ /* 0x001fea0003800000 */
.L_x_829:
[----:B------:R-:W4:Y:S01]  /*1b970*/  LDL.LU R4, [R1] ;  /* 0x0000000001047983 */ /* 0x000f220000300800 */
[----:B------:R-:W-:Y:S02]  /*1b980*/  SEL R28, R28, RZ, P2 ;  /* 0x000000ff1c1c7207 */ /* 0x000fe40001000000 */
[----:B----4-:R-:W-:Y:S01]  /*1b990*/  LOP3.LUT R0, R4, R0, RZ, 0x3c, !PT ;  /* 0x0000000004007212 */ /* 0x010fe200078e3cff */
[----:B------:R-:W-:Y:S06]  /*1b9a0*/  @!P0 BRA `(.L_x_667) ;  /* 0x0000000000048947 */ /* 0x000fec0003800000 */
[----:B------:R-:W-:Y:S01]  /*1b9b0*/  BPT.TRAP 0x1 ;  /* 0x000000040000795c */ /* 0x000fe20000300000 */
.L_x_667:
[----:B------:R-:W-:Y:S01]  /*1b9c0*/  IMAD R5, R28, 0x8, R5 ;  /* 0x000000081c057824 */ /* 0x000fe200078e0205 */
[----:B------:R-:W-:-:S04]  /*1b9d0*/  SHF.L.U32 R0, R0, 0x1f, RZ ;  /* 0x0000001f00007819 */ /* 0x000fc800000006ff */
[----:B------:R-:W1:Y:S02]  /*1b9e0*/  SYNCS.PHASECHK.TRANS64.TRYWAIT P1, [R5+URZ+0x2d840], R0 ;  /* 0x02d84000050075a7 */ /* 0x000e64000802017f */
[----:B-1----:R-:W-:Y:S05]  /*1b9f0*/  @!P1 BRA `(.L_x_668) ;  /* 0x0000004000589947 */ /* 0x002fea0003800000 */
.L_x_830:
[----:B------:R-:W-:Y:S05]  /*1ba00*/  @!P0 BRA `(.L_x_669) ;  /* 0x0000000000048947 */ /* 0x000fea0003800000 */
[----:B------:R-:W-:Y:S01]  /*1ba10*/  BPT.TRAP 0x1 ;  /* 0x000000040000795c */ /* 0x000fe20000300000 */
.L_x_669:
[----:B------:R-:W4:Y:S02]  /*1ba20*/  SYNCS.PHASECHK.TRANS64.TRYWAIT P1, [R3+URZ+0x2d860], R2 ;  /* 0x02d86002030075a7 */ /* 0x000f24000802017f */
[----:B----4-:R-:W-:Y:S05]  /*1ba30*/  @!P1 BRA `(.L_x_670) ;  /* 0x00000040005c9947 */ /* 0x010fea0003800000 */
.L_x_831:
[----:B------:R-:W-:Y:S05]  /*1ba40*/  @!P0 BRA `(.L_x_671) ;  /* 0x0000000000048947 */ /* 0x000fea0003800000 */
[----:B------:R-:W-:Y:S01]  /*1ba50*/  BPT.TRAP 0x1 ;  /* 0x000000040000795c */ /* 0x000fe20000300000 */
.L_x_671:
[----:B------:R0:W0:Y:S02]  /*1ba60*/  SYNCS.PHASECHK.TRANS64.TRYWAIT P0, [R5+URZ+0x2d860], R0 ;  /* 0x02d86000050075a7 */ /* 0x000024000800017f */
[----:B0-----:R-:W-:Y:S05]  /*1ba70*/  @!P0 NANOSLEEP.SYNCS 0x989680 ;  /* 0x009896800000895d */ /* 0x001fea0003900000 */
[----:B------:R-:W0:Y:S02]  /*1ba80*/  @!P0 SYNCS.PHASECHK.TRANS64 P0, [R5+URZ+0x2d860], R0 ;  /* 0x02d86000050085a7 */ /* 0x000e24000800007f */
[----:B0-----:R-:W-:Y:S05]  /*1ba90*/  @!P0 BRA `(.L_x_671) ;  /* 0xfffffffc00f08947 */ /* 0x001fea000383ffff */
.L_x_396:
[----:B------:R-:W-:Y:S05]  /*1baa0*/  BSYNC B9 ;  /* 0x0000000000097941 */ /* 0x000fea0003800000 */
.L_x_393:
[----:B------:R-:W-:Y:S05]  /*1bab0*/  EXIT ;  /* 0x000000000000794d */ /* 0x000fea0003800000 */
.L_x_414:
[----:B0-----:R0:W1:Y:S02]  /*1bac0*/  SYNCS.PHASECHK.TRANS64.TRYWAIT P4, [R53+URZ+0x2d890], R80 ;  /* 0x02d89050350075a7 */ /* 0x001064000808017f */
[----:B-1----:R-:W-:Y:S05]  /*1bad0*/  @!P4 NANOSLEEP.SYNCS 0x989680 ;  /* 0x009896800000c95d */ /* 0x002fea0003900000 */
[----:B------:R-:W1:Y:S02]  /*1bae0*/  @!P4 SYNCS.PHASECHK.TRANS64 P4, [R53+URZ+0x2d890], R80 ;  /* 0x02d890503500c5a7 */ /* 0x000e64000808007f */
[----:B-1----:R-:W-:Y:S05]  /*1baf0*/  @!P4 BRA `(.L_x_414) ;  /* 0xfffffffc00f0c947 */ /* 0x002fea000383ffff */
[----:B------:R-:W-:Y:S05]  /*1bb00*/  BRA `(.L_x_672) ;  /* 0xfffffe7800887947 */ /* 0x000fea000383ffff */
.L_x_415:
[----:B------:R-:W-:Y:S01]  /*1bb10*/  BSSY B1, `(.L_x_673) ;  /* 0x0000008000017945 */ /* 0x000fe20003800000 */
[----:B------:R-:W-:Y:S01]  /*1bb20*/  IMAD.MOV.U32 R13, RZ, RZ, R57 ;  /* 0x000000ffff0d7224 */ /* 0x000fe200078e0039 */
[----:B------:R-:W-:Y:S01]  /*1bb30*/  MOV R12, RZ ;  /* 0x000000ff000c7202 */ /* 0x000fe20000000f00 */
[----:B------:R-:W-:Y:S02]  /*1bb40*/  IMAD.MOV.U32 R11, RZ, RZ, 0x1e1f ;  /* 0x00001e1fff0b7424 */ /* 0x000fe400078e00ff */
[----:B------:R-:W-:-:S07]  /*1bb50*/  IMAD.MOV.U32 R15, RZ, RZ, -0x1 ;  /* 0xffffffffff0f7424 */ /* 0x000fce00078e00ff */
[----:B0-----:R-:W-:Y:S05]  /*1bb60*/  WARPSYNC.COLLECTIVE R15, `(.L_x_674) ;  /* 0x000000000f087348 */ /* 0x001fea0003c00000 */
[----:B------:R1:W2:Y:S02]  /*1bb70*/  SHFL.IDX P6, R14, R13, R12, R11 ;  /* 0x0000000c0d0e7389 */ /* 0x0002a400000c000b */
[----:B012---:R-:W-:Y:S01]  /*1bb80*/  ENDCOLLECTIVE ;  /* 0x000000000000791b */ /* 0x007fe20003800000 */
.L_x_674:
[----:B------:R-:W-:Y:S05]  /*1bb90*/  BSYNC B1 ;  /* 0x0000000000017941 */ /* 0x000fea0003800000 */
.L_x_673:
[----:B------:R-:W-:Y:S01]  /*1bba0*/  MOV R13, R56 ;  /* 0x00000038000d7202 */ /* 0x000fe20000000f00 */
[----:B------:R-:W-:Y:S02]  /*1bbb0*/  IMAD.MOV.U32 R12, RZ, RZ, RZ ;  /* 0x000000ffff0c7224 */ /* 0x000fe400078e00ff */
[----:B------:R-:W-:Y:S02]  /*1bbc0*/  IMAD.MOV.U32 R11, RZ, RZ, 0x1e1f ;  /* 0x00001e1fff0b7424 */ /* 0x000fe400078e00ff */
[----:B------:R-:W-:Y:S02]  /*1bbd0*/  IMAD.MOV.U32 R15, RZ, RZ, -0x1 ;  /* 0xffffffffff0f7424 */ /* 0x000fe400078e00ff */
[----:B------:R-:W-:-:S07]  /*1bbe0*/  IMAD.MOV.U32 R57, RZ, RZ, R14 ;  /* 0x000000ffff397224 */ /* 0x000fce00078e000e */
[----:B------:R-:W-:Y:S05]  /*1bbf0*/  WARPSYNC.COLLECTIVE R15, `(.L_x_675) ;  /* 0x000000000f087348 */ /* 0x000fea0003c00000 */
[----:B------:R0:W1:Y:S02]  /*1bc00*/  SHFL.IDX P6, R14, R13, R12, R11 ;  /* 0x0000000c0d0e7389 */ /* 0x00006400000c000b */
[----:B01----:R-:W-:Y:S01]  /*1bc10*/  ENDCOLLECTIVE ;  /* 0x000000000000791b */ /* 0x003fe20003800000 */
.L_x_675:
[----:B------:R-:W-:Y:S01]  /*1bc20*/  MOV R56, R14 ;  /* 0x0000000e00387202 */ /* 0x000fe20000000f00 */
[----:B------:R-:W-:Y:S06]  /*1bc30*/  BRA `(.L_x_676) ;  /* 0xfffffe7800507947 */ /* 0x000fec000383ffff */
.L_x_443:
[----:B0-----:R0:W1:Y:S02]  /*1bc40*/  SYNCS.PHASECHK.TRANS64.TRYWAIT P4, [R53+URZ+0x2d890], R80 ;  /* 0x02d89050350075a7 */ /* 0x001064000808017f */
[----:B-1----:R-:W-:Y:S05]  /*1bc50*/  @!P4 NANOSLEEP.SYNCS 0x989680 ;  /* 0x009896800000c95d */ /* 0x002fea0003900000 */
[----:B------:R-:W1:Y:S02]  /*1bc60*/  @!P4 SYNCS.PHASECHK.TRANS64 P4, [R53+URZ+0x2d890], R80 ;  /* 0x02d890503500c5a7 */ /* 0x000e64000808007f */
[----:B-1----:R-:W-:Y:S05]  /*1bc70*/  @!P4 BRA `(.L_x_443) ;  /* 0xfffffffc00f0c947 */ /* 0x002fea000383ffff */
[----:B------:R-:W-:Y:S05]  /*1bc80*/  BRA `(.L_x_677) ;  /* 0xfffffe9400207947 */ /* 0x000fea000383ffff */
.L_x_444:
[----:B------:R-:W-:Y:S01]  /*1bc90*/  BSSY B1, `(.L_x_678) ;  /* 0x0000008000017945 */ /* 0x000fe20003800000 */
[----:B------:R-:W-:Y:S01]  /*1bca0*/  IMAD.MOV.U32 R13, RZ, RZ, R57 ;  /* 0x000000ffff0d7224 */ /* 0x000fe200078e0039 */
[----:B------:R-:W-:Y:S01]  /*1bcb0*/  MOV R15, 0xffffffff ;  /* 0xffffffff000f7802 */ /* 0x000fe20000000f00 */
[----:B------:R-:W-:Y:S02]  /*1bcc0*/  IMAD.MOV.U32 R12, RZ, RZ, RZ ;  /* 0x000000ffff0c7224 */ /* 0x000fe400078e00ff */
[----:B------:R-:W-:-:S07]  /*1bcd0*/  IMAD.MOV.U32 R11, RZ, RZ, 0x1e1f ;  /* 0x00001e1fff0b7424 */ /* 0x000fce00078e00ff */
[----:B0-----:R-:W-:Y:S05]  /*1bce0*/  WARPSYNC.COLLECTIVE R15, `(.L_x_679) ;  /* 0x000000000f087348 */ /* 0x001fea0003c00000 */
[----:B------:R1:W2:Y:S02]  /*1bcf0*/  SHFL.IDX P6, R14, R13, R12, R11 ;  /* 0x0000000c0d0e7389 */ /* 0x0002a400000c000b */
[----:B012---:R-:W-:Y:S01]  /*1bd00*/  ENDCOLLECTIVE ;  /* 0x000000000000791b */ /* 0x007fe20003800000 */
.L_x_679:
[----:B------:R-:W-:Y:S05]  /*1bd10*/  BSYNC B1 ;  /* 0x0000000000017941 */ /* 0x000fea0003800000 */
.L_x_678:
[----:B------:R-:W-:Y:S01]  /*1bd20*/  IMAD.MOV.U32 R13, RZ, RZ, R56 ;  /* 0x000000ffff0d7224 */ /* 0x000fe200078e0038 */
[----:B------:R-:W-:Y:S01]  /*1bd30*/  MOV R11, 0x1e1f ;  /* 0x00001e1f000b7802 */ /* 0x000fe20000000f00 */
[----:B------:R-:W-:Y:S02]  /*1bd40*/  IMAD.MOV.U32 R12, RZ, RZ, RZ ;  /* 0x000000ffff0c7224 */ /* 0x000fe400078e00ff */
[----:B------:R-:W-:Y:S02]  /*1bd50*/  IMAD.MOV.U32 R15, RZ, RZ, -0x1 ;  /* 0xffffffffff0f7424 */ /* 0x000fe400078e00ff */
[----:B------:R-:W-:-:S07]  /*1bd60*/  IMAD.MOV.U32 R85, RZ, RZ, R14 ;  /* 0x000000ffff557224 */ /* 0x000fce00078e000e */
[----:B------:R-:W-:Y:S05]  /*1bd70*/  WARPSYNC.COLLECTIVE R15, `(.L_x_680) ;  /* 0x000000000f087348 */ /* 0x000fea0003c00000 */
[----:B------:R0:W1:Y:S02]  /*1bd80*/  SHFL.IDX P6, R14, R13, R12, R11 ;  /* 0x0000000c0d0e7389 */ /* 0x00006400000c000b */
[----:B01----:R-:W-:Y:S01]  /*1bd90*/  ENDCOLLECTIVE ;  /* 0x000000000000791b */ /* 0x003fe20003800000 */
.L_x_680:
[----:B------:R-:W-:Y:S01]  /*1bda0*/  IMAD.MOV.U32 R84, RZ, RZ, R14 ;  /* 0x000000ffff547224 */ /* 0x000fe200078e000e */
[----:B------:R-:W-:Y:S06]  /*1bdb0*/  BRA `(.L_x_681) ;  /* 0xfffffe9000e87947 */ /* 0x000fec000383ffff */
.L_x_457:
[----:B0-----:R0:W1:Y:S02]  /*1bdc0*/  SYNCS.PHASECHK.TRANS64.TRYWAIT P3, [R53+URZ+0x2d890], R80 ;  /* 0x02d89050350075a7 */ /* 0x001064000806017f */
[----:B-1----:R-:W-:Y:S05]  /*1bdd0*/  @!P3 NANOSLEEP.SYNCS 0x989680 ;  /* 0x009896800000b95d */ /* 0x002fea0003900000 */
[----:B------:R-:W1:Y:S02]  /*1bde0*/  @!P3 SYNCS.PHASECHK.TRANS64 P3, [R53+URZ+0x2d890], R80 ;  /* 0x02d890503500b5a7 */ /* 0x000e64000806007f */
[----:B-1----:R-:W-:Y:S05]  /*1bdf0*/  @!P3 BRA `(.L_x_457) ;  /* 0xfffffffc00f0b947 */ /* 0x002fea000383ffff */
[----:B------:R-:W-:Y:S05]  /*1be00*/  BRA `(.L_x_682) ;  /* 0xfffffea800c47947 */ /* 0x000fea000383ffff */
.L_x_458:
[----:B------:R-:W-:Y:S01]  /*1be10*/  BSSY B1, `(.L_x_683) ;  /* 0x0000007000017945 */ /* 0x000fe20003800000 */
[----:B------:R-:W-:Y:S01]  /*1be20*/  IMAD.MOV.U32 R12, RZ, RZ, RZ ;  /* 0x000000ffff0c7224 */ /* 0x000fe200078e00ff */
[----:B------:R-:W-:Y:S01]  /*1be30*/  MOV R11, 0x1e1f ;  /* 0x00001e1f000b7802 */ /* 0x000fe20000000f00 */
[----:B------:R-:W-:-:S07]  /*1be40*/  IMAD.MOV.U32 R15, RZ, RZ, -0x1 ;  /* 0xffffffffff0f7424 */ /* 0x000fce00078e00ff */
[----:B0-----:R-:W-:Y:S05]  /*1be50*/  WARPSYNC.COLLECTIVE R15, `(.L_x_684) ;  /* 0x000000000f087348 */ /* 0x001fea0003c00000 */
[----:B------:R1:W2:Y:S02]  /*1be60*/  SHFL.IDX P6, R14, R13, R12, R11 ;  /* 0x0000000c0d0e7389 */ /* 0x0002a400000c000b */
[----:B012---:R-:W-:Y:S01]  /*1be70*/  ENDCOLLECTIVE ;  /* 0x000000000000791b */ /* 0x007fe20003800000 */
.L_x_684:
[----:B------:R-:W-:Y:S05]  /*1be80*/  BSYNC B1 ;  /* 0x0000000000017941 */ /* 0x000fea0003800000 */
.L_x_683:
[----:B------:R-:W-:Y:S01]  /*1be90*/  IMAD.MOV.U32 R13, RZ, RZ, R35 ;  /* 0x000000ffff0d7224 */ /* 0x000fe200078e0023 */
[----:B------:R-:W-:Y:S01]  /*1bea0*/  MOV R12, RZ ;  /* 0x000000ff000c7202 */ /* 0x000fe20000000f00 */
[----:B------:R-:W-:Y:S02]  /*1beb0*/  IMAD.MOV.U32 R11, RZ, RZ, 0x1e1f ;  /* 0x00001e1fff0b7424 */ /* 0x000fe400078e00ff */
[----:B------:R-:W-:Y:S02]  /*1bec0*/  IMAD.MOV.U32 R15, RZ, RZ, -0x1 ;  /* 0xffffffffff0f7424 */ /* 0x000fe400078e00ff */
[----:B------:R-:W-:-:S07]  /*1bed0*/  IMAD.MOV.U32 R34, RZ, RZ, R14 ;  /* 0x000000ffff227224 */ /* 0x000fce00078e000e */
[----:B------:R-:W-:Y:S05]  /*1bee0*/  WARPSYNC.COLLECTIVE R15, `(.L_x_685) ;  /* 0x000000000f087348 */ /* 0x000fea0003c00000 */
[----:B------:R0:W1:Y:S02]  /*1bef0*/  SHFL.IDX P6, R14, R13, R12, R11 ;  /* 0x0000000c0d0e7389 */ /* 0x00006400000c000b */
[----:B01----:R-:W-:Y:S01]  /*1bf00*/  ENDCOLLECTIVE ;  /* 0x000000000000791b */ /* 0x003fe20003800000 */
.L_x_685:
[----:B------:R-:W-:Y:S01]  /*1bf10*/  IMAD.MOV.U32 R35, RZ, RZ, R14 ;  /* 0x000000ffff237224 */ /* 0x000fe200078e000e */
[----:B------:R-:W-:Y:S06]  /*1bf20*/  BRA `(.L_x_686) ;  /* 0xfffffea800e07947 */ /* 0x000fec000383ffff */
.L_x_462:
[----:B------:R0:W0:Y:S02]  /*1bf30*/  SYNCS.PHASECHK.TRANS64.TRYWAIT P2, [R53+URZ+0x2d8b0], R80 ;  /* 0x02d8b050350075a7 */ /* 0x000024000804017f */
[----:B0-----:R-:W-:Y:S05]  /*1bf40*/  @!P2 NANOSLEEP.SYNCS 0x989680 ;  /* 0x009896800000a95d */ /* 0x001fea0003900000 */
[----:B------:R-:W0:Y:S02]  /*1bf50*/  @!P2 SYNCS.PHASECHK.TRANS64 P2, [R53+URZ+0x2d8b0], R80 ;  /* 0x02d8b0503500a5a7 */ /* 0x000e24000804007f */
[----:B0-----:R-:W-:Y:S05]  /*1bf60*/  @!P2 BRA `(.L_x_462) ;  /* 0xfffffffc00f0a947 */ /* 0x001fea000383ffff */
[----:B------:R-:W-:Y:S05]  /*1bf70*/  BRA `(.L_x_687) ;  /* 0xfffffeac00bc7947 */ /* 0x000fea000383ffff */
.L_x_470:
[----:B------:R-:W-:Y:S01]  /*1bf80*/  BSSY B0, `(.L_x_688) ;  /* 0x0000007000007945 */ /* 0x000fe20003800000 */
[----:B------:R-:W-:Y:S01]  /*1bf90*/  MOV R12, RZ ;  /* 0x000000ff000c7202 */ /* 0x000fe20000000f00 */
[----:B------:R-:W-:Y:S02]  /*1bfa0*/  IMAD.MOV.U32 R11, RZ, RZ, 0x1f ;  /* 0x0000001fff0b7424 */ /* 0x000fe400078e00ff */
[----:B------:R-:W-:-:S07]  /*1bfb0*/  IMAD.MOV.U32 R15, RZ, RZ, -0x1 ;  /* 0xffffffffff0f7424 */ /* 0x000fce00078e00ff */
[----:B-----5:R-:W-:Y:S05]  /*1bfc0*/  WARPSYNC.COLLECTIVE R15, `(.L_x_689) ;  /* 0x000000000f087348 */ /* 0x020fea0003c00000 */
[----:B------:R0:W1:Y:S02]  /*1bfd0*/  SHFL.IDX P6, R14, R13, R12, R11 ;  /* 0x0000000c0d0e7389 */ /* 0x00006400000c000b */
[----:B01---5:R-:W-:Y:S01]  /*1bfe0*/  ENDCOLLECTIVE ;  /* 0x000000000000791b */ /* 0x023fe20003800000 */
.L_x_689:
[----:B------:R-:W-:Y:S05]  /*1bff0*/  BSYNC B0 ;  /* 0x0000000000007941 */ /* 0x000fea0003800000 */
.L_x_688:
[----:B------:R0:W-:Y:S01]  /*1c000*/  STL [R1+0x7c], R14 ;  /* 0x00007c0e01007387 */ /* 0x0001e20000100800 */
[----:B------:R-:W-:Y:S05]  /*1c010*/  BRA `(.L_x_690) ;  /* 0xfffffeb800187947 */ /* 0x000fea000383ffff */
.L_x_481:
[----:B------:R-:W-:Y:S01]  /*1c020*/  BSSY B1, `(.L_x_691) ;  /* 0x0000008000017945 */ /* 0x000fe20003800000 */
[----:B------:R-:W-:Y:S01]  /*1c030*/  IMAD.MOV.U32 R13, RZ, RZ, R25 ;  /* 0x000000ffff0d7224 */ /* 0x000fe200078e0019 */
[----:B------:R-:W-:Y:S01]  /*1c040*/  MOV R12, RZ ;  /* 0x000000ff000c7202 */ /* 0x000fe20000000f00 */
[----:B------:R-:W-:Y:S02]  /*1c050*/  IMAD.MOV.U32 R11, RZ, RZ, 0x1e1f ;  /* 0x00001e1fff0b7424 */ /* 0x000fe400078e00ff */
[----:B------:R-:W-:-:S07]  /*1c060*/  IMAD.MOV.U32 R15, RZ, RZ, -0x1 ;  /* 0xffffffffff0f7424 */ /* 0x000fce00078e00ff */
[----:B0-----:R-:W-:Y:S05]  /*1c070*/  WARPSYNC.COLLECTIVE R15, `(.L_x_692) ;  /* 0x000000000f087348 */ /* 0x001fea0003c00000 */
[----:B0-----:R0:W1:Y:S02]  /*1c080*/  SHFL.IDX P6, R14, R13, R12, R11 ;  /* 0x0000000c0d0e7389 */ /* 0x00106400000c000b */
[----:B01----:R-:W-:Y:S01]  /*1c090*/  ENDCOLLECTIVE ;  /* 0x000000000000791b */ /* 0x003fe20003800000 */
.L_x_692:
[----:B------:R-:W-:Y:S05]  /*1c0a0*/  BSYNC B1 ;  /* 0x0000000000017941 */ /* 0x000fea0003800000 */
.L_x_691:
        /* <DEDUP_REMOVED lines=8> */
.L_x_693:
[----:B------:R-:W-:Y:S01]  /*1c130*/  IMAD.MOV.U32 R13, RZ, RZ, R37 ;  /* 0x000000ffff0d7224 */ /* 0x000fe200078e0025 */
[----:B------:R-:W-:-:S07]  /*1c140*/  MOV R38, R14 ;  /* 0x0000000e00267202 */ /* 0x000fce0000000f00 */
[----:B------:R-:W-:Y:S05]  /*1c150*/  WARPSYNC.COLLECTIVE R15, `(.L_x_694) ;  /* 0x000000000f087348 */ /* 0x000fea0003c00000 */
[----:B------:R0:W1:Y:S02]  /*1c160*/  SHFL.IDX P6, R14, R13, R12, R11 ;  /* 0x0000000c0d0e7389 */ /* 0x00006400000c000b */
[----:B01----:R-:W-:Y:S01]  /*1c170*/  ENDCOLLECTIVE ;  /* 0x000000000000791b */ /* 0x003fe20003800000 */
.L_x_694:
[----:B------:R-:W-:Y:S02]  /*1c180*/  IMAD.MOV.U32 R13, RZ, RZ, R39 ;  /* 0x000000ffff0d7224 */ /* 0x000fe400078e0027 */
[----:B------:R-:W-:-:S07]  /*1c190*/  IMAD.MOV.U32 R0, RZ, RZ, R14 ;  /* 0x000000ffff007224 */ /* 0x000fce00078e000e */
[----:B------:R-:W-:Y:S05]  /*1c1a0*/  WARPSYNC.COLLECTIVE R15, `(.L_x_695) ;  /* 0x000000000f087348 */ /* 0x000fea0003c00000 */
[----:B------:R0:W1:Y:S02]  /*1c1b0*/  SHFL.IDX P6, R14, R13, R12, R11 ;  /* 0x0000000c0d0e7389 */ /* 0x00006400000c000b */
[----:B01----:R-:W-:Y:S01]  /*1c1c0*/  ENDCOLLECTIVE ;  /* 0x000000000000791b */ /* 0x003fe20003800000 */
.L_x_695:
[----:B------:R-:W-:Y:S01]  /*1c1d0*/  MOV R39, R14 ;  /* 0x0000000e00277202 */ /* 0x000fe20000000f00 */
[----:B------:R-:W-:Y:S06]  /*1c1e0*/  BRA `(.L_x_696) ;  /* 0xfffffebc00207947 */ /* 0x000fec000383ffff */
.L_x_485:
[----:B0-----:R0:W1:Y:S02]  /*1c1f0*/  SYNCS.PHASECHK.TRANS64.TRYWAIT P0, [R2+URZ+0x2d800], R3 ;  /* 0x02d80003020075a7 */ /* 0x001064000800017f */
[----:B-1----:R-:W-:Y:S05]  /*1c200*/  @!P0 NANOSLEEP.SYNCS 0x989680 ;  /* 0x009896800000895d */ /* 0x002fea0003900000 */
[----:B------:R-:W1:Y:S02]  /*1c210*/  @!P0 SYNCS.PHASECHK.TRANS64 P0, [R2+URZ+0x2d800], R3 ;  /* 0x02d80003020085a7 */ /* 0x000e64000800007f */
[----:B-1----:R-:W-:Y:S05]  /*1c220*/  @!P0 BRA `(.L_x_485) ;  /* 0xfffffffc00f08947 */ /* 0x002fea000383ffff */
[----:B------:R-:W-:Y:S05]  /*1c230*/  BRA `(.L_x_697) ;  /* 0xfffffec400547947 */ /* 0x000fea000383ffff */
.L_x_497:
[----:B------:R-:W-:Y:S01]  /*1c240*/  BSSY B1, `(.L_x_698) ;  /* 0x0000008000017945 */ /* 0x000fe20003800000 */
[----:B------:R-:W-:Y:S01]  /*1c250*/  IMAD.MOV.U32 R13, RZ, RZ, R25 ;  /* 0x000000ffff0d7224 */ /* 0x000fe200078e0019 */
[----:B------:R-:W-:Y:S01]  /*1c260*/  MOV R15, 0xffffffff ;  /* 0xffffffff000f7802 */ /* 0x000fe20000000f00 */
[----:B------:R-:W-:Y:S02]  /*1c270*/  IMAD.MOV.U32 R12, RZ, RZ, RZ ;  /* 0x000000ffff0c7224 */ /* 0x000fe400078e00ff */
[----:B------:R-:W-:-:S07]  /*1c280*/  IMAD.MOV.U32 R11, RZ, RZ, 0x1e1f ;  /* 0x00001e1fff0b7424 */ /* 0x000fce00078e00ff */
[----:B0-----:R-:W-:Y:S05]  /*1c290*/  WARPSYNC.COLLECTIVE R15, `(.L_x_699) ;  /* 0x000000000f087348 */ /* 0x001fea0003c00000 */
[----:B0-----:R0:W1:Y:S02]  /*1c2a0*/  SHFL.IDX P6, R14, R13, R12, R11 ;  /* 0x0000000c0d0e7389 */ /* 0x00106400000c000b */
[----:B01----:R-:W-:Y:S01]  /*1c2b0*/  ENDCOLLECTIVE ;  /* 0x000000000000791b */ /* 0x003fe20003800000 */
.L_x_699:
[----:B------:R-:W-:Y:S05]  /*1c2c0*/  BSYNC B1 ;  /* 0x0000000000017941 */ /* 0x000fea0003800000 */
.L_x_698:
        /* <DEDUP_REMOVED lines=8> */
.L_x_700:
[----:B------:R-:W-:Y:S02]  /*1c350*/  IMAD.MOV.U32 R13, RZ, RZ, R37 ;  /* 0x000000ffff0d7224 */ /* 0x000fe400078e0025 */
[----:B------:R-:W-:-:S07]  /*1c360*/  IMAD.MOV.U32 R3, RZ, RZ, R14 ;  /* 0x000000ffff037224 */ /* 0x000fce00078e000e */
[----:B------:R-:W-:Y:S05]  /*1c370*/  WARPSYNC.COLLECTIVE R15, `(.L_x_701) ;  /* 0x000000000f087348 */ /* 0x000fea0003c00000 */
[----:B------:R0:W1:Y:S02]  /*1c380*/  SHFL.IDX P6, R14, R13, R12, R11 ;  /* 0x0000000c0d0e7389 */ /* 0x00006400000c000b */
[----:B01----:R-:W-:Y:S01]  /*1c390*/  ENDCOLLECTIVE ;  /* 0x000000000000791b */ /* 0x003fe20003800000 */
.L_x_701:
[----:B------:R-:W-:Y:S01]  /*1c3a0*/  IMAD.MOV.U32 R13, RZ, RZ, R39 ;  /* 0x000000ffff0d7224 */ /* 0x000fe200078e0027 */
[----:B------:R-:W-:-:S07]  /*1c3b0*/  MOV R37, R14 ;  /* 0x0000000e00257202 */ /* 0x000fce0000000f00 */
[----:B------:R-:W-:Y:S05]  /*1c3c0*/  WARPSYNC.COLLECTIVE R15, `(.L_x_702) ;  /* 0x000000000f087348 */ /* 0x000fea0003c00000 */
[----:B------:R0:W1:Y:S02]  /*1c3d0*/  SHFL.IDX P6, R14, R13, R12, R11 ;  /* 0x0000000c0d0e7389 */ /* 0x00006400000c000b */
[----:B01----:R-:W-:Y:S01]  /*1c3e0*/  ENDCOLLECTIVE ;  /* 0x000000000000791b */ /* 0x003fe20003800000 */
.L_x_702:
[----:B------:R-:W-:Y:S01]  /*1c3f0*/  IMAD.MOV.U32 R38, RZ, RZ, R14 ;  /* 0x000000ffff267224 */ /* 0x000fe200078e000e */
[----:B------:R-:W-:Y:S06]  /*1c400*/  BRA `(.L_x_703) ;  /* 0xfffffed400947947 */ /* 0x000fec000383ffff */
.L_x_501:
[----:B0-----:R0:W1:Y:S02]  /*1c410*/  SYNCS.PHASECHK.TRANS64.TRYWAIT P0, [R2+URZ+0x2d800], R3 ;  /* 0x02d80003020075a7 */ /* 0x001064000800017f */
[----:B-1----:R-:W-:Y:S05]  /*1c420*/  @!P0 NANOSLEEP.SYNCS 0x989680 ;  /* 0x009896800000895d */ /* 0x002fea0003900000 */
[----:B------:R-:W1:Y:S02]  /*1c430*/  @!P0 SYNCS.PHASECHK.TRANS64 P0, [R2+URZ+0x2d800], R3 ;  /* 0x02d80003020085a7 */ /* 0x000e64000800007f */
[----:B-1----:R-:W-:Y:S05]  /*1c440*/  @!P0 BRA `(.L_x_501) ;  /* 0xfffffffc00f08947 */ /* 0x002fea000383ffff */
[----:B------:R-:W-:Y:S05]  /*1c450*/  BRA `(.L_x_704) ;  /* 0xfffffedc00347947 */ /* 0x000fea000383ffff */
.L_x_509:
[----:B-1----:R1:W3:Y:S02]  /*1c460*/  SYNCS.PHASECHK.TRANS64.TRYWAIT P1, [R0+URZ+0x2d830], R5 ;  /* 0x02d83005000075a7 */ /* 0x0022e4000802017f */
[----:B---3--:R-:W-:Y:S05]  /*1c470*/  @!P1 NANOSLEEP.SYNCS 0x989680 ;  /* 0x009896800000995d */ /* 0x008fea0003900000 */
[----:B------:R-:W3:Y:S02]  /*1c480*/  @!P1 SYNCS.PHASECHK.TRANS64 P1, [R0+URZ+0x2d830], R5 ;  /* 0x02d83005000095a7 */ /* 0x000ee4000802007f */
[----:B---3--:R-:W-:Y:S05]  /*1c490*/  @!P1 BRA `(.L_x_509) ;  /* 0xfffffffc00f09947 */ /* 0x008fea000383ffff */
[----:B------:R-:W-:Y:S05]  /*1c4a0*/  BRA `(.L_x_508) ;  /* 0xfffffef000a47947 */ /* 0x000fea000383ffff */
.L_x_516:
[----:B-1----:R1:W2:Y:S02]  /*1c4b0*/  SYNCS.PHASECHK.TRANS64.TRYWAIT P2, [R9+URZ+0x2d830], R6 ;  /* 0x02d83006090075a7 */ /* 0x0022a4000804017f */
[----:B--2---:R-:W-:Y:S05]  /*1c4c0*/  @!P2 NANOSLEEP.SYNCS 0x989680 ;  /* 0x009896800000a95d */ /* 0x004fea0003900000 */
[----:B------:R-:W2:Y:S02]  /*1c4d0*/  @!P2 SYNCS.PHASECHK.TRANS64 P2, [R9+URZ+0x2d830], R6 ;  /* 0x02d830060900a5a7 */ /* 0x000ea4000804007f */
[----:B--2---:R-:W-:Y:S05]  /*1c4e0*/  @!P2 BRA `(.L_x_516) ;  /* 0xfffffffc00f0a947 */ /* 0x004fea000383ffff */
[----:B------:R-:W-:Y:S05]  /*1c4f0*/  BRA `(.L_x_515) ;  /* 0xffffff1c00ec7947 */ /* 0x000fea000383ffff */
.L_x_520:
[----:B-1----:R1:W2:Y:S02]  /*1c500*/  SYNCS.PHASECHK.TRANS64.TRYWAIT P1, [R9+URZ+0x2d850], R6 ;  /* 0x02d85006090075a7 */ /* 0x0022a4000802017f */
[----:B--2---:R-:W-:Y:S05]  /*1c510*/  @!P1 NANOSLEEP.SYNCS 0x989680 ;  /* 0x009896800000995d */ /* 0x004fea0003900000 */
[----:B------:R-:W2:Y:S02]  /*1c520*/  @!P1 SYNCS.PHASECHK.TRANS64 P1, [R9+URZ+0x2d850], R6 ;  /* 0x02d85006090095a7 */ /* 0x000ea4000802007f */
[----:B--2---:R-:W-:Y:S05]  /*1c530*/  @!P1 BRA `(.L_x_520) ;  /* 0xfffffffc00f09947 */ /* 0x004fea000383ffff */
[----:B------:R-:W-:Y:S05]  /*1c540*/  BRA `(.L_x_517) ;  /* 0xffffff2400147947 */ /* 0x000fea000383ffff */
.L_x_527:
[----:B-1----:R1:W2:Y:S02]  /*1c550*/  SYNCS.PHASECHK.TRANS64.TRYWAIT P1, [R5+URZ+0x2d850], R0 ;  /* 0x02d85000050075a7 */ /* 0x0022a4000802017f */
[----:B--2---:R-:W-:Y:S05]  /*1c560*/  @!P1 NANOSLEEP.SYNCS 0x989680 ;  /* 0x009896800000995d */ /* 0x004fea0003900000 */
[----:B------:R-:W2:Y:S02]  /*1c570*/  @!P1 SYNCS.PHASECHK.TRANS64 P1, [R5+URZ+0x2d850], R0 ;  /* 0x02d85000050095a7 */ /* 0x000ea4000802007f */
[----:B--2---:R-:W-:Y:S05]  /*1c580*/  @!P1 BRA `(.L_x_527) ;  /* 0xfffffffc00f09947 */ /* 0x004fea000383ffff */
[----:B------:R-:W-:Y:S05]  /*1c590*/  BRA `(.L_x_526) ;  /* 0xffffff4c00107947 */ /* 0x000fea000383ffff */
.L_x_533:
[----:B------:R-:W-:Y:S01]  /*1c5a0*/  IMAD.MOV.U32 R13, RZ, RZ, R9 ;  /* 0x000000ffff0d7224 */ /* 0x000fe200078e0009 */
[----:B------:R-:W-:Y:S01]  /*1c5b0*/  MOV R12, RZ ;  /* 0x000000ff000c7202 */ /* 0x000fe20000000f00 */
[----:B------:R-:W-:Y:S02]  /*1c5c0*/  IMAD.MOV.U32 R11, RZ, RZ, 0x1c1f ;  /* 0x00001c1fff0b7424 */ /* 0x000fe400078e00ff */
[----:B------:R-:W-:-:S07]  /*1c5d0*/  IMAD.MOV.U32 R15, RZ, RZ, -0x1 ;  /* 0xffffffffff0f7424 */ /* 0x000fce00078e00ff */
[----:B-----5:R-:W-:Y:S05]  /*1c5e0*/  WARPSYNC.COLLECTIVE R15, `(.L_x_705) ;  /* 0x000000000f087348 */ /* 0x020fea0003c00000 */
[----:B------:R0:W1:Y:S02]  /*1c5f0*/  SHFL.IDX P6, R14, R13, R12, R11 ;  /* 0x0000000c0d0e7389 */ /* 0x00006400000c000b */
[----:B01---5:R-:W-:Y:S01]  /*1c600*/  ENDCOLLECTIVE ;  /* 0x000000000000791b */ /* 0x023fe20003800000 */
.L_x_705:
[----:B------:R-:W-:Y:S01]  /*1c610*/  MOV R13, R0 ;  /* 0x00000000000d7202 */ /* 0x000fe20000000f00 */
[----:B------:R-:W-:-:S07]  /*1c620*/  IMAD.MOV.U32 R3, RZ, RZ, R14 ;  /* 0x000000ffff037224 */ /* 0x000fce00078e000e */
[----:B------:R-:W-:Y:S05]  /*1c630*/  WARPSYNC.COLLECTIVE R15, `(.L_x_706) ;  /* 0x000000000f087348 */ /* 0x000fea0003c00000 */
[----:B------:R0:W1:Y:S02]  /*1c640*/  SHFL.IDX P6, R14, R13, R12, R11 ;  /* 0x0000000c0d0e7389 */ /* 0x00006400000c000b */
[----:B01----:R-:W-:Y:S01]  /*1c650*/  ENDCOLLECTIVE ;  /* 0x000000000000791b */ /* 0x003fe20003800000 */
.L_x_706:
[----:B------:R-:W-:Y:S05]  /*1c660*/  BRA `(.L_x_707) ;  /* 0xffffff6400e87947 */ /* 0x000fea000383ffff */
.L_x_536:
[----:B------:R-:W-:Y:S01]  /*1c670*/  BSSY B1, `(.L_x_708) ;  /* 0x0000008000017945 */ /* 0x000fe20003800000 */
[----:B---3--:R-:W-:Y:S01]  /*1c680*/  IMAD.MOV.U32 R13, RZ, RZ, R9 ;  /* 0x000000ffff0d7224 */ /* 0x008fe200078e0009 */
[----:B------:R-:W-:Y:S01]  /*1c690*/  MOV R15, 0xffffffff ;  /* 0xffffffff000f7802 */ /* 0x000fe20000000f00 */
[----:B------:R-:W-:Y:S02]  /*1c6a0*/  IMAD.MOV.U32 R12, RZ, RZ, 0x1 ;  /* 0x00000001ff0c7424 */ /* 0x000fe400078e00ff */
[----:B------:R-:W-:-:S07]  /*1c6b0*/  IMAD.MOV.U32 R11, RZ, RZ, 0x1c1f ;  /* 0x00001c1fff0b7424 */ /* 0x000fce00078e00ff */
[----:B012--5:R-:W-:Y:S05]  /*1c6c0*/  WARPSYNC.COLLECTIVE R15, `(.L_x_709) ;  /* 0x000000000f087348 */ /* 0x027fea0003c00000 */
[----:B--2---:R2:W3:Y:S02]  /*1c6d0*/  SHFL.IDX P6, R14, R13, R12, R11 ;  /* 0x0000000c0d0e7389 */ /* 0x0044e400000c000b */
[----:B0123-5:R-:W-:Y:S01]  /*1c6e0*/  ENDCOLLECTIVE ;  /* 0x000000000000791b */ /* 0x02ffe20003800000 */
.L_x_709:
[----:B------:R-:W-:Y:S05]  /*1c6f0*/  BSYNC B1 ;  /* 0x0000000000017941 */ /* 0x000fea0003800000 */
.L_x_708:
[----:B------:R-:W-:Y:S01]  /*1c700*/  IMAD.MOV.U32 R13, RZ, RZ, R0 ;  /* 0x000000ffff0d7224 */ /* 0x000fe200078e0000 */
[----:B------:R-:W-:Y:S01]  /*1c710*/  MOV R11, 0x1c1f ;  /* 0x00001c1f000b7802 */ /* 0x000fe20000000f00 */
[----:B------:R-:W-:Y:S02]  /*1c720*/  IMAD.MOV.U32 R12, RZ, RZ, 0x1 ;  /* 0x00000001ff0c7424 */ /* 0x000fe400078e00ff */
[----:B------:R-:W-:Y:S02]  /*1c730*/  IMAD.MOV.U32 R15, RZ, RZ, -0x1 ;  /* 0xffffffffff0f7424 */ /* 0x000fe400078e00ff */
[----:B------:R-:W-:-:S07]  /*1c740*/  IMAD.MOV.U32 R3, RZ, RZ, R14 ;  /* 0x000000ffff037224 */ /* 0x000fce00078e000e */
[----:B------:R-:W-:Y:S05]  /*1c750*/  WARPSYNC.COLLECTIVE R15, `(.L_x_710) ;  /* 0x000000000f087348 */ /* 0x000fea0003c00000 */
[----:B------:R0:W1:Y:S02]  /*1c760*/  SHFL.IDX P6, R14, R13, R12, R11 ;  /* 0x0000000c0d0e7389 */ /* 0x00006400000c000b */
[----:B01----:R-:W-:Y:S01]  /*1c770*/  ENDCOLLECTIVE ;  /* 0x000000000000791b */ /* 0x003fe20003800000 */
.L_x_710:
[----:B------:R-:W-:Y:S05]  /*1c780*/  BRA `(.L_x_711) ;  /* 0xffffff6400f87947 */ /* 0x000fea000383ffff */
.L_x_538:
[----:B------:R-:W-:Y:S01]  /*1c790*/  IMAD.MOV.U32 R13, RZ, RZ, R24 ;  /* 0x000000ffff0d7224 */ /* 0x000fe200078e0018 */
[----:B------:R-:W-:Y:S01]  /*1c7a0*/  MOV R11, 0x1c1f ;  /* 0x00001c1f000b7802 */ /* 0x000fe20000000f00 */
[----:B------:R-:W-:Y:S02]  /*1c7b0*/  IMAD.MOV.U32 R12, RZ, RZ, RZ ;  /* 0x000000ffff0c7224 */ /* 0x000fe400078e00ff */
[----:B------:R-:W-:-:S07]  /*1c7c0*/  IMAD.MOV.U32 R15, RZ, RZ, -0x1 ;  /* 0xffffffffff0f7424 */ /* 0x000fce00078e00ff */
[----:B------:R-:W-:Y:S05]  /*1c7d0*/  WARPSYNC.COLLECTIVE R15, `(.L_x_712) ;  /* 0x000000000f087348 */ /* 0x000fea0003c00000 */
[----:B------:R0:W1:Y:S02]  /*1c7e0*/  SHFL.IDX P6, R14, R13, R12, R11 ;  /* 0x0000000c0d0e7389 */ /* 0x00006400000c000b */
[----:B01----:R-:W-:Y:S01]  /*1c7f0*/  ENDCOLLECTIVE ;  /* 0x000000000000791b */ /* 0x003fe20003800000 */
.L_x_712:
[----:B------:R-:W-:Y:S02]  /*1c800*/  IMAD.MOV.U32 R13, RZ, RZ, R0 ;  /* 0x000000ffff0d7224 */ /* 0x000fe400078e0000 */
[----:B------:R-:W-:-:S07]  /*1c810*/  IMAD.MOV.U32 R3, RZ, RZ, R14 ;  /* 0x000000ffff037224 */ /* 0x000fce00078e000e */
[----:B------:R-:W-:Y:S05]  /*1c820*/  WARPSYNC.COLLECTIVE R15, `(.L_x_713) ;  /* 0x000000000f087348 */ /* 0x000fea0003c00000 */
[----:B------:R0:W1:Y:S02]  /*1c830*/  SHFL.IDX P6, R14, R13, R12, R11 ;  /* 0x0000000c0d0e7389 */ /* 0x00006400000c000b */
[----:B01----:R-:W-:Y:S01]  /*1c840*/  ENDCOLLECTIVE ;  /* 0x000000000000791b */ /* 0x003fe20003800000 */
.L_x_713:
[----:B------:R-:W-:Y:S05]  /*1c850*/  BRA `(.L_x_714) ;  /* 0xffffff6800c47947 */ /* 0x000fea000383ffff */
.L_x_541:
[----:B------:R-:W-:Y:S01]  /*1c860*/  BSSY B1, `(.L_x_715) ;  /* 0x0000008000017945 */ /* 0x000fe20003800000 */
[----:B---3--:R-:W-:Y:S01]  /*1c870*/  MOV R13, R24 ;  /* 0x00000018000d7202 */ /* 0x008fe20000000f00 */
[----:B------:R-:W-:Y:S02]  /*1c880*/  IMAD.MOV.U32 R12, RZ, RZ, 0x1 ;  /* 0x00000001ff0c7424 */ /* 0x000fe400078e00ff */
[----:B------:R-:W-:Y:S02]  /*1c890*/  IMAD.MOV.U32 R11, RZ, RZ, 0x1c1f ;  /* 0x00001c1fff0b7424 */ /* 0x000fe400078e00ff */
[----:B------:R-:W-:-:S07]  /*1c8a0*/  IMAD.MOV.U32 R15, RZ, RZ, -0x1 ;  /* 0xffffffffff0f7424 */ /* 0x000fce00078e00ff */
[----:B012---:R-:W-:Y:S05]  /*1c8b0*/  WARPSYNC.COLLECTIVE R15, `(.L_x_716) ;  /* 0x000000000f087348 */ /* 0x007fea0003c00000 */
[----:B--2---:R2:W3:Y:S02]  /*1c8c0*/  SHFL.IDX P6, R14, R13, R12, R11 ;  /* 0x0000000c0d0e7389 */ /* 0x0044e400000c000b */
[----:B0123--:R-:W-:Y:S01]  /*1c8d0*/  ENDCOLLECTIVE ;  /* 0x000000000000791b */ /* 0x00ffe20003800000 */
.L_x_716:
[----:B------:R-:W-:Y:S05]  /*1c8e0*/  BSYNC B1 ;  /* 0x0000000000017941 */ /* 0x000fea0003800000 */
.L_x_715:
[----:B------:R-:W-:Y:S01]  /*1c8f0*/  IMAD.MOV.U32 R13, RZ, RZ, R0 ;  /* 0x000000ffff0d7224 */ /* 0x000fe200078e0000 */
[----:B------:R-:W-:Y:S01]  /*1c900*/  MOV R15, 0xffffffff ;  /* 0xffffffff000f7802 */ /* 0x000fe20000000f00 */
[----:B------:R-:W-:Y:S01]  /*1c910*/  IMAD.MOV.U32 R12, RZ, RZ, 0x1 ;  /* 0x00000001ff0c7424 */ /* 0x000fe200078e00ff */
[----:B------:R-:W-:Y:S01]  /*1c920*/  MOV R3, R14 ;  /* 0x0000000e00037202 */ /* 0x000fe20000000f00 */
[----:B------:R-:W-:-:S07]  /*1c930*/  IMAD.MOV.U32 R11, RZ, RZ, 0x1c1f ;  /* 0x00001c1fff0b7424 */ /* 0x000fce00078e00ff */
[----:B------:R-:W-:Y:S05]  /*1c940*/  WARPSYNC.COLLECTIVE R15, `(.L_x_717) ;  /* 0x000000000f087348 */ /* 0x000fea0003c00000 */
[----:B------:R0:W1:Y:S02]  /*1c950*/  SHFL.IDX P6, R14, R13, R12, R11 ;  /* 0x0000000c0d0e7389 */ /* 0x00006400000c000b */
[----:B01----:R-:W-:Y:S01]  /*1c960*/  ENDCOLLECTIVE ;  /* 0x000000000000791b */ /* 0x003fe20003800000 */
.L_x_717:
[----:B------:R-:W-:Y:S05]  /*1c970*/  BRA `(.L_x_718) ;  /* 0xffffff6c00c07947 */ /* 0x000fea000383ffff */
.L_x_545:
[----:B------:R-:W-:Y:S01]  /*1c980*/  IMAD.MOV.U32 R13, RZ, RZ, R4 ;  /* 0x000000ffff0d7224 */ /* 0x000fe200078e0004 */
[----:B------:R-:W-:Y:S01]  /*1c990*/  MOV R15, 0xffffffff ;  /* 0xffffffff000f7802 */ /* 0x000fe20000000f00 */
[----:B------:R-:W-:Y:S02]  /*1c9a0*/  IMAD.MOV.U32 R12, RZ, RZ, RZ ;  /* 0x000000ffff0c7224 */ /* 0x000fe400078e00ff */
[----:B------:R-:W-:-:S07]  /*1c9b0*/  IMAD.MOV.U32 R11, RZ, RZ, 0x1c1f ;  /* 0x00001c1fff0b7424 */ /* 0x000fce00078e00ff */
[----:B-1----:R-:W-:Y:S05]  /*1c9c0*/  WARPSYNC.COLLECTIVE R15, `(.L_x_719) ;  /* 0x000000000f087348 */ /* 0x002fea0003c00000 */
[----:B------:R0:W2:Y:S02]  /*1c9d0*/  SHFL.IDX P6, R14, R13, R12, R11 ;  /* 0x0000000c0d0e7389 */ /* 0x0000a400000c000b */
[----:B012---:R-:W-:Y:S01]  /*1c9e0*/  ENDCOLLECTIVE ;  /* 0x000000000000791b */ /* 0x007fe20003800000 */
.L_x_719:
[----:B------:R-:W-:Y:S02]  /*1c9f0*/  IMAD.MOV.U32 R13, RZ, RZ, R0 ;  /* 0x000000ffff0d7224 */ /* 0x000fe400078e0000 */
[----:B------:R-:W-:-:S07]  /*1ca00*/  IMAD.MOV.U32 R3, RZ, RZ, R14 ;  /* 0x000000ffff037224 */ /* 0x000fce00078e000e */
[----:B------:R-:W-:Y:S05]  /*1ca10*/  WARPSYNC.COLLECTIVE R15, `(.L_x_720) ;  /* 0x000000000f087348 */ /* 0x000fea0003c00000 */
[----:B------:R0:W1:Y:S02]  /*1ca20*/  SHFL.IDX P6, R14, R13, R12, R11 ;  /* 0x0000000c0d0e7389 */ /* 0x00006400000c000b */
[----:B01----:R-:W-:Y:S01]  /*1ca30*/  ENDCOLLECTIVE ;  /* 0x000000000000791b */ /* 0x003fe20003800000 */
.L_x_720:
[----:B------:R-:W-:Y:S05]  /*1ca40*/  BRA `(.L_x_721) ;  /* 0xffffff7800fc7947 */ /* 0x000fea000383ffff */
.L_x_548:
[----:B------:R-:W-:Y:S01]  /*1ca50*/  BSSY B1, `(.L_x_722) ;  /* 0x0000008000017945 */ /* 0x000fe20003800000 */
[----:B----4-:R-:W-:Y:S01]  /*1ca60*/  IMAD.MOV.U32 R13, RZ, RZ, R4 ;  /* 0x000000ffff0d7224 */ /* 0x010fe200078e0004 */
[----:B------:R-:W-:Y:S01]  /*1ca70*/  MOV R12, 0x1 ;  /* 0x00000001000c7802 */ /* 0x000fe20000000f00 */
[----:B------:R-:W-:Y:S02]  /*1ca80*/  IMAD.MOV.U32 R11, RZ, RZ, 0x1c1f ;  /* 0x00001c1fff0b7424 */ /* 0x000fe400078e00ff */
[----:B------:R-:W-:-:S07]  /*1ca90*/  IMAD.MOV.U32 R15, RZ, RZ, -0x1 ;  /* 0xffffffffff0f7424 */ /* 0x000fce00078e00ff */
[----:B0123--:R-:W-:Y:S05]  /*1caa0*/  WARPSYNC.COLLECTIVE R15, `(.L_x_723) ;  /* 0x000000000f087348 */ /* 0x00ffea0003c00000 */
[----:B---3--:R3:W4:Y:S02]  /*1cab0*/  SHFL.IDX P6, R14, R13, R12, R11 ;  /* 0x0000000c0d0e7389 */ /* 0x00872400000c000b */
[----:B01234-:R-:W-:Y:S01]  /*1cac0*/  ENDCOLLECTIVE ;  /* 0x000000000000791b */ /* 0x01ffe20003800000 */
.L_x_723:
[----:B------:R-:W-:Y:S05]  /*1cad0*/  BSYNC B1 ;  /* 0x0000000000017941 */ /* 0x000fea0003800000 */
.L_x_722:
[----:B------:R-:W-:Y:S01]  /*1cae0*/  MOV R13, R0 ;  /* 0x00000000000d7202 */ /* 0x000fe20000000f00 */
[----:B------:R-:W-:Y:S02]  /*1caf0*/  IMAD.MOV.U32 R12, RZ, RZ, 0x1 ;  /* 0x00000001ff0c7424 */ /* 0x000fe400078e00ff */
[----:B------:R-:W-:Y:S02]  /*1cb00*/  IMAD.MOV.U32 R11, RZ, RZ, 0x1c1f ;  /* 0x00001c1fff0b7424 */ /* 0x000fe400078e00ff */
[----:B------:R-:W-:Y:S02]  /*1cb10*/  IMAD.MOV.U32 R15, RZ, RZ, -0x1 ;  /* 0xffffffffff0f7424 */ /* 0x000fe400078e00ff */
[----:B------:R-:W-:-:S07]  /*1cb20*/  IMAD.MOV.U32 R3, RZ, RZ, R14 ;  /* 0x000000ffff037224 */ /* 0x000fce00078e000e */
[----:B------:R-:W-:Y:S05]  /*1cb30*/  WARPSYNC.COLLECTIVE R15, `(.L_x_724) ;  /* 0x000000000f087348 */ /* 0x000fea0003c00000 */
[----:B------:R0:W1:Y:S02]  /*1cb40*/  SHFL.IDX P6, R14, R13, R12, R11 ;  /* 0x0000000c0d0e7389 */ /* 0x00006400000c000b */
[----:B01----:R-:W-:Y:S01]  /*1cb50*/  ENDCOLLECTIVE ;  /* 0x000000000000791b */ /* 0x003fe20003800000 */
.L_x_724:
[----:B------:R-:W-:Y:S05]  /*1cb60*/  BRA `(.L_x_725) ;  /* 0xffffff7c00107947 */ /* 0x000fea000383ffff */
.L_x_565:
[----:B------:R-:W0:Y:S01]  /*1cb70*/  S2R R6, SR_TID.X ;  /* 0x0000000000067919 */ /* 0x000e220000002100 */
[----:B------:R-:W-:Y:S01]  /*1cb80*/  BSSY B1, `(.L_x_726) ;  /* 0x000000a000017945 */ /* 0x000fe20003800000 */
[----:B------:R-:W-:Y:S02]  /*1cb90*/  IMAD.MOV.U32 R12, RZ, RZ, RZ ;  /* 0x000000ffff0c7224 */ /* 0x000fe400078e00ff */
[----:B------:R-:W-:Y:S02]  /*1cba0*/  IMAD.MOV.U32 R11, RZ, RZ, 0x1f ;  /* 0x0000001fff0b7424 */ /* 0x000fe400078e00ff */
[----:B------:R-:W-:Y:S01]  /*1cbb0*/  IMAD.MOV.U32 R15, RZ, RZ, -0x1 ;  /* 0xffffffffff0f7424 */ /* 0x000fe200078e00ff */
[----:B0-----:R-:W-:-:S04]  /*1cbc0*/  SHF.R.U32.HI R6, RZ, 0x5, R6 ;  /* 0x00000005ff067819 */ /* 0x001fc80000011606 */
[----:B------:R-:W-:-:S04]  /*1cbd0*/  LOP3.LUT R6, R6, 0x3, RZ, 0xc0, !PT ;  /* 0x0000000306067812 */ /* 0x000fc800078ec0ff */
[----:B------:R-:W-:-:S07]  /*1cbe0*/  MOV R13, R6 ;  /* 0x00000006000d7202 */ /* 0x000fce0000000f00 */
[----:B-1----:R-:W-:Y:S05]  /*1cbf0*/  WARPSYNC.COLLECTIVE R15, `(.L_x_727) ;  /* 0x000000000f087348 */ /* 0x002fea0003c00000 */
[----:B------:R0:W2:Y:S02]  /*1cc00*/  SHFL.IDX P6, R14, R13, R12, R11 ;  /* 0x0000000c0d0e7389 */ /* 0x0000a400000c000b */
[----:B012---:R-:W-:Y:S01]  /*1cc10*/  ENDCOLLECTIVE ;  /* 0x000000000000791b */ /* 0x007fe20003800000 */
.L_x_727:
[----:B------:R-:W-:Y:S05]  /*1cc20*/  BSYNC B1 ;  /* 0x0000000000017941 */ /* 0x000fea0003800000 */
.L_x_726:
[----:B------:R-:W-:Y:S05]  /*1cc30*/  BRA `(.L_x_728) ;  /* 0xffffff9000fc7947 */ /* 0x000fea000383ffff */
.L_x_567:
[----:B------:R-:W-:Y:S01]  /*1cc40*/  BSSY B1, `(.L_x_729) ;  /* 0x0000006000017945 */ /* 0x000fe20003800000 */
[----:B------:R-:W-:-:S07]  /*1cc50*/  MOV R15, 0xffffffff ;  /* 0xffffffff000f7802 */ /* 0x000fce0000000f00 */
[----:B01----:R-:W-:Y:S05]  /*1cc60*/  WARPSYNC.COLLECTIVE R15, `(.L_x_730) ;  /* 0x000000000f0c7348 */ /* 0x003fea0003c00000 */
[----:B------:R-:W-:Y:S02]  /*1cc70*/  ELECT P6, UR62, PT ;  /* 0x00000000003e782f */ /* 0x000fe400038c0000 */
[----:B------:R-:W-:Y:S01]  /*1cc80*/  MOV R14, UR62 ;  /* 0x0000003e000e7c02 */ /* 0x000fe20008000f00 */
[----:B01----:R-:W-:Y:S10]  /*1cc90*/  ENDCOLLECTIVE ;  /* 0x000000000000791b */ /* 0x003ff40003800000 */
.L_x_730:
[----:B------:R-:W-:Y:S05]  /*1cca0*/  BSYNC B1 ;  /* 0x0000000000017941 */ /* 0x000fea0003800000 */
.L_x_729:
[----:B------:R-:W-:Y:S05]  /*1ccb0*/  BRA `(.L_x_566) ;  /* 0xffffff9000f47947 */ /* 0x000fea000383ffff */
.L_x_569:
[----:B0-----:R0:W2:Y:S02]  /*1ccc0*/  SYNCS.PHASECHK.TRANS64.TRYWAIT P0, [R16+URZ+0x2d820], R6 ;  /* 0x02d82006100075a7 */ /* 0x0010a4000800017f */
[----:B--2---:R-:W-:Y:S05]  /*1ccd0*/  @!P0 NANOSLEEP.SYNCS 0x989680 ;  /* 0x009896800000895d */ /* 0x004fea0003900000 */
[----:B------:R-:W2:Y:S02]  /*1cce0*/  @!P0 SYNCS.PHASECHK.TRANS64 P0, [R16+URZ+0x2d820], R6 ;  /* 0x02d82006100085a7 */ /* 0x000ea4000800007f */
[----:B--2---:R-:W-:Y:S05]  /*1ccf0*/  @!P0 BRA `(.L_x_569) ;  /* 0xfffffffc00f08947 */ /* 0x004fea000383ffff */
[----:B------:R-:W-:Y:S05]  /*1cd00*/  BRA `(.L_x_731) ;  /* 0xffffff9400047947 */ /* 0x000fea000383ffff */
.L_x_573:
[----:B-1----:R1:W2:Y:S02]  /*1cd10*/  SYNCS.PHASECHK.TRANS64.TRYWAIT P0, [R9+URZ+0x2d8a0], R11 ;  /* 0x02d8a00b090075a7 */ /* 0x0022a4000800017f */
[----:B--2---:R-:W-:Y:S05]  /*1cd20*/  @!P0 NANOSLEEP.SYNCS 0x989680 ;  /* 0x009896800000895d */ /* 0x004fea0003900000 */
[----:B------:R-:W2:Y:S02]  /*1cd30*/  @!P0 SYNCS.PHASECHK.TRANS64 P0, [R9+URZ+0x2d8a0], R11 ;  /* 0x02d8a00b090085a7 */ /* 0x000ea4000800007f */
[----:B--2---:R-:W-:Y:S05]  /*1cd40*/  @!P0 BRA `(.L_x_573) ;  /* 0xfffffffc00f08947 */ /* 0x004fea000383ffff */
[----:B------:R-:W-:Y:S05]  /*1cd50*/  BRA `(.L_x_732) ;  /* 0xffffff9400207947 */ /* 0x000fea000383ffff */
.L_x_580:
[----:B0-----:R0:W2:Y:S02]  /*1cd60*/  SYNCS.PHASECHK.TRANS64.TRYWAIT P0, [R9+URZ+0x2d8c0], R11 ;  /* 0x02d8c00b090075a7 */ /* 0x0010a4000800017f */
[----:B--2---:R-:W-:Y:S05]  /*1cd70*/  @!P0 NANOSLEEP.SYNCS 0x989680 ;  /* 0x009896800000895d */ /* 0x004fea0003900000 */
[----:B------:R-:W2:Y:S02]  /*1cd80*/  @!P0 SYNCS.PHASECHK.TRANS64 P0, [R9+URZ+0x2d8c0], R11 ;  /* 0x02d8c00b090085a7 */ /* 0x000ea4000800007f */
[----:B--2---:R-:W-:Y:S05]  /*1cd90*/  @!P0 BRA `(.L_x_580) ;  /* 0xfffffffc00f08947 */ /* 0x004fea000383ffff */
[----:B------:R-:W-:Y:S05]  /*1cda0*/  BRA `(.L_x_733) ;  /* 0xffffff98001c7947 */ /* 0x000fea000383ffff */
.L_x_589:
[----:B0-----:R0:W1:Y:S02]  /*1cdb0*/  SYNCS.PHASECHK.TRANS64.TRYWAIT P2, [R9+URZ+0x2d8a0], R8 ;  /* 0x02d8a008090075a7 */ /* 0x001064000804017f */
[----:B-1----:R-:W-:Y:S05]  /*1cdc0*/  @!P2 NANOSLEEP.SYNCS 0x989680 ;  /* 0x009896800000a95d */ /* 0x002fea0003900000 */
[----:B------:R-:W1:Y:S02]  /*1cdd0*/  @!P2 SYNCS.PHASECHK.TRANS64 P2, [R9+URZ+0x2d8a0], R8 ;  /* 0x02d8a0080900a5a7 */ /* 0x000e64000804007f */
[----:B-1----:R-:W-:Y:S05]  /*1cde0*/  @!P2 BRA `(.L_x_589) ;  /* 0xfffffffc00f0a947 */ /* 0x002fea000383ffff */
[----:B------:R-:W-:Y:S05]  /*1cdf0*/  BRA `(.L_x_734) ;  /* 0xffffff9c005c7947 */ /* 0x000fea000383ffff */
.L_x_596:
[----:B-1----:R1:W2:Y:S02]  /*1ce00*/  SYNCS.PHASECHK.TRANS64.TRYWAIT P2, [R9+URZ+0x2d8c0], R8 ;  /* 0x02d8c008090075a7 */ /* 0x0022a4000804017f */
[----:B--2---:R-:W-:Y:S05]  /*1ce10*/  @!P2 NANOSLEEP.SYNCS 0x989680 ;  /* 0x009896800000a95d */ /* 0x004fea0003900000 */
[----:B------:R-:W2:Y:S02]  /*1ce20*/  @!P2 SYNCS.PHASECHK.TRANS64 P2, [R9+URZ+0x2d8c0], R8 ;  /* 0x02d8c0080900a5a7 */ /* 0x000ea4000804007f */
[----:B--2---:R-:W-:Y:S05]  /*1ce30*/  @!P2 BRA `(.L_x_596) ;  /* 0xfffffffc00f0a947 */ /* 0x004fea000383ffff */
[----:B------:R-:W-:Y:S05]  /*1ce40*/  BRA `(.L_x_735) ;  /* 0xffffffa000547947 */ /* 0x000fea000383ffff */
.L_x_613:
[----:B------:R-:W0:Y:S01]  /*1ce50*/  S2R R20, SR_TID.X ;  /* 0x0000000000147919 */ /* 0x000e220000002100 */
[----:B------:R-:W-:Y:S01]  /*1ce60*/  BSSY B0, `(.L_x_736) ;  /* 0x000000a000007945 */ /* 0x000fe20003800000 */
[----:B------:R-:W-:Y:S01]  /*1ce70*/  IMAD.MOV.U32 R12, RZ, RZ, RZ ;  /* 0x000000ffff0c7224 */ /* 0x000fe200078e00ff */
[----:B------:R-:W-:Y:S02]  /*1ce80*/  MOV R15, 0xffffffff ;  /* 0xffffffff000f7802 */ /* 0x000fe40000000f00 */
[----:B0-----:R-:W-:-:S04]  /*1ce90*/  SHF.R.U32.HI R11, RZ, 0x5, R20 ;  /* 0x00000005ff0b7819 */ /* 0x001fc80000011614 */
[----:B------:R-:W-:-:S05]  /*1cea0*/  LOP3.LUT R11, R11, 0x3, RZ, 0xc0, !PT ;  /* 0x000000030b0b7812 */ /* 0x000fca00078ec0ff */
[----:B------:R-:W-:Y:S02]  /*1ceb0*/  IMAD.MOV.U32 R13, RZ, RZ, R11 ;  /* 0x000000ffff0d7224 */ /* 0x000fe400078e000b */
[----:B------:R-:W-:-:S07]  /*1cec0*/  IMAD.MOV.U32 R11, RZ, RZ, 0x1f ;  /* 0x0000001fff0b7424 */ /* 0x000fce00078e00ff */
[----:B-----5:R-:W-:Y:S05]  /*1ced0*/  WARPSYNC.COLLECTIVE R15, `(.L_x_737) ;  /* 0x000000000f087348 */ /* 0x020fea0003c00000 */
[----:B------:R0:W1:Y:S02]  /*1cee0*/  SHFL.IDX P6, R14, R13, R12, R11 ;  /* 0x0000000c0d0e7389 */ /* 0x00006400000c000b */
[----:B01---5:R-:W-:Y:S01]  /*1cef0*/  ENDCOLLECTIVE ;  /* 0x000000000000791b */ /* 0x023fe20003800000 */
.L_x_737:
[----:B------:R-:W-:Y:S05]  /*1cf00*/  BSYNC B0 ;  /* 0x0000000000007941 */ /* 0x000fea0003800000 */
.L_x_736:
[----:B------:R-:W-:Y:S05]  /*1cf10*/  BRA `(.L_x_738) ;  /* 0xffffffb000147947 */ /* 0x000fea000383ffff */
.L_x_616:
[----:B0-----:R0:W1:Y:S02]  /*1cf20*/  SYNCS.PHASECHK.TRANS64.TRYWAIT P0, [R0+URZ+0x2d840], R5 ;  /* 0x02d84005000075a7 */ /* 0x001064000800017f */
[----:B-1----:R-:W-:Y:S05]  /*1cf30*/  @!P0 NANOSLEEP.SYNCS 0x989680 ;  /* 0x009896800000895d */ /* 0x002fea0003900000 */
[----:B------:R-:W1:Y:S02]  /*1cf40*/  @!P0 SYNCS.PHASECHK.TRANS64 P0, [R0+URZ+0x2d840], R5 ;  /* 0x02d84005000085a7 */ /* 0x000e64000800007f */
[----:B-1----:R-:W-:Y:S05]  /*1cf50*/  @!P0 BRA `(.L_x_616) ;  /* 0xfffffffc00f08947 */ /* 0x002fea000383ffff */
[----:B------:R-:W-:Y:S05]  /*1cf60*/  BRA `(.L_x_739) ;  /* 0xffffffb000687947 */ /* 0x000fea000383ffff */
.L_x_617:
[----:B------:R-:W-:Y:S01]  /*1cf70*/  BSSY B0, `(.L_x_740) ;  /* 0x0000008000007945 */ /* 0x000fe20003800000 */
[----:B------:R-:W-:Y:S01]  /*1cf80*/  IMAD.MOV.U32 R13, RZ, RZ, R7 ;  /* 0x000000ffff0d7224 */ /* 0x000fe200078e0007 */
[----:B------:R-:W-:Y:S01]  /*1cf90*/  MOV R15, 0xffffffff ;  /* 0xffffffff000f7802 */ /* 0x000fe20000000f00 */
[----:B------:R-:W-:Y:S02]  /*1cfa0*/  IMAD.MOV.U32 R12, RZ, RZ, RZ ;  /* 0x000000ffff0c7224 */ /* 0x000fe400078e00ff */
[----:B------:R-:W-:-:S07]  /*1cfb0*/  IMAD.MOV.U32 R11, RZ, RZ, 0x1c1f ;  /* 0x00001c1fff0b7424 */ /* 0x000fce00078e00ff */
[----:B------:R-:W-:Y:S05]  /*1cfc0*/  WARPSYNC.COLLECTIVE R15, `(.L_x_741) ;  /* 0x000000000f087348 */ /* 0x000fea0003c00000 */
[----:B------:R0:W1:Y:S02]  /*1cfd0*/  SHFL.IDX P6, R14, R13, R12, R11 ;  /* 0x0000000c0d0e7389 */ /* 0x00006400000c000b */
[----:B01----:R-:W-:Y:S01]  /*1cfe0*/  ENDCOLLECTIVE ;  /* 0x000000000000791b */ /* 0x003fe20003800000 */
.L_x_741:
[----:B------:R-:W-:Y:S05]  /*1cff0*/  BSYNC B0 ;  /* 0x0000000000007941 */ /* 0x000fea0003800000 */
.L_x_740:
        /* <DEDUP_REMOVED lines=8> */
.L_x_742:
[----:B------:R-:W-:Y:S02]  /*1d080*/  IMAD.MOV.U32 R13, RZ, RZ, R7 ;  /* 0x000000ffff0d7224 */ /* 0x000fe400078e0007 */
[----:B------:R-:W-:Y:S02]  /*1d090*/  IMAD.MOV.U32 R12, RZ, RZ, 0x1 ;  /* 0x00000001ff0c7424 */ /* 0x000fe400078e00ff */
[----:B------:R-:W-:-:S07]  /*1d0a0*/  IMAD.MOV.U32 R4, RZ, RZ, R14 ;  /* 0x000000ffff047224 */ /* 0x000fce00078e000e */
[----:B------:R-:W-:Y:S05]  /*1d0b0*/  WARPSYNC.COLLECTIVE R15, `(.L_x_743) ;  /* 0x000000000f087348 */ /* 0x000fea0003c00000 */
[----:B------:R0:W1:Y:S02]  /*1d0c0*/  SHFL.IDX P6, R14, R13, R12, R11 ;  /* 0x0000000c0d0e7389 */ /* 0x00006400000c000b */
[----:B01----:R-:W-:Y:S01]  /*1d0d0*/  ENDCOLLECTIVE ;  /* 0x000000000000791b */ /* 0x003fe20003800000 */
.L_x_743:
[----:B------:R-:W-:-:S05]  /*1d0e0*/  @P0 LEA R5, P1, R9, R4, 0x1 ;  /* 0x0000000409050211 */ /* 0x000fca00078208ff */
[----:B------:R-:W-:Y:S01]  /*1d0f0*/  @P0 IMAD.X R4, RZ, RZ, R6, P1 ;  /* 0x000000ffff040224 */ /* 0x000fe200008e0606 */
[----:B------:R-:W-:Y:S02]  /*1d100*/  @P0 LEA R6, R8, R16, 0x1 ;  /* 0x0000001008060211 */ /* 0x000fe400078e08ff */
[----:B------:R-:W-:Y:S02]  /*1d110*/  ISETP.GE.AND P1, PT, R3, 0x21, PT ;  /* 0x000000210300780c */ /* 0x000fe40003f26270 */
[----:B------:R-:W-:Y:S02]  /*1d120*/  @P0 LOP3.LUT R5, R5, R4, RZ, 0x3c, !PT ;  /* 0x0000000405050212 */ /* 0x000fe400078e3cff */
[----:B------:R-:W-:Y:S02]  /*1d130*/  MOV R13, R2 ;  /* 0x00000002000d7202 */ /* 0x000fe40000000f00 */
        /* <DEDUP_REMOVED lines=12> */
.L_x_744:
[----:B------:R-:W-:Y:S01]  /*1d200*/  MOV R13, R7 ;  /* 0x00000007000d7202 */ /* 0x000fe20000000f00 */
[----:B------:R-:W-:Y:S02]  /*1d210*/  IMAD.MOV.U32 R12, RZ, RZ, 0x2 ;  /* 0x00000002ff0c7424 */ /* 0x000fe400078e00ff */
[----:B------:R-:W-:-:S07]  /*1d220*/  IMAD.MOV.U32 R4, RZ, RZ, R14 ;  /* 0x000000ffff047224 */ /* 0x000fce00078e000e */
[----:B------:R-:W-:Y:S05]  /*1d230*/  WARPSYNC.COLLECTIVE R15, `(.L_x_745) ;  /* 0x000000000f087348 */ /* 0x000fea0003c00000 */
[----:B------:R0:W1:Y:S02]  /*1d240*/  SHFL.IDX P6, R14, R13, R12, R11 ;  /* 0x0000000c0d0e7389 */ /* 0x00006400000c000b */
[----:B01----:R-:W-:Y:S01]  /*1d250*/  ENDCOLLECTIVE ;  /* 0x000000000000791b */ /* 0x003fe20003800000 */
.L_x_745:
[----:B------:R-:W-:-:S05]  /*1d260*/  @P1 LEA R5, P0, R9, R4, 0x1 ;  /* 0x0000000409051211 */ /* 0x000fca00078008ff */
[----:B------:R-:W-:Y:S02]  /*1d270*/  @P1 IMAD.X R4, RZ, RZ, R6, P0 ;  /* 0x000000ffff041224 */ /* 0x000fe400000e0606 */
[----:B------:R-:W-:-:S03]  /*1d280*/  @P1 IMAD R6, R8, 0x2, R16 ;  /* 0x0000000208061824 */ /* 0x000fc600078e0210 */
        /* <DEDUP_REMOVED lines=15> */
.L_x_746:
[----:B------:R-:W-:Y:S01]  /*1d380*/  IMAD.MOV.U32 R13, RZ, RZ, R7 ;  /* 0x000000ffff0d7224 */ /* 0x000fe200078e0007 */
[----:B------:R-:W-:Y:S02]  /*1d390*/  MOV R12, 0x3 ;  /* 0x00000003000c7802 */ /* 0x000fe40000000f00 */
[----:B------:R-:W-:-:S07]  /*1d3a0*/  MOV R4, R14 ;  /* 0x0000000e00047202 */ /* 0x000fce0000000f00 */
[----:B------:R-:W-:Y:S05]  /*1d3b0*/  WARPSYNC.COLLECTIVE R15, `(.L_x_747) ;  /* 0x000000000f087348 */ /* 0x000fea0003c00000 */
[----:B------:R0:W1:Y:S02]  /*1d3c0*/  SHFL.IDX P6, R14, R13, R12, R11 ;  /* 0x0000000c0d0e7389 */ /* 0x00006400000c000b */
[----:B01----:R-:W-:Y:S01]  /*1d3d0*/  ENDCOLLECTIVE ;  /* 0x000000000000791b */ /* 0x003fe20003800000 */
.L_x_747:
[----:B------:R-:W-:-:S05]  /*1d3e0*/  @P1 LEA R5, P0, R9, R4, 0x1 ;  /* 0x0000000409051211 */ /* 0x000fca00078008ff */
[----:B------:R-:W-:Y:S02]  /*1d3f0*/  @P1 IMAD.X R4, RZ, RZ, R6, P0 ;  /* 0x000000ffff041224 */ /* 0x000fe400000e0606 */
[----:B------:R-:W-:-:S03]  /*1d400*/  @P1 IMAD R6, R8, 0x2, R16 ;  /* 0x0000000208061824 */ /* 0x000fc600078e0210 */
[----:B------:R-:W-:Y:S01]  /*1d410*/  @P1 LOP3.LUT R5, R5, R4, RZ, 0x3c, !PT ;  /* 0x0000000405051212 */ /* 0x000fe200078e3cff */
[----:B------:R-:W-:-:S03]  /*1d420*/  IMAD.MOV.U32 R13, RZ, RZ, R2 ;  /* 0x000000ffff0d7224 */ /* 0x000fc600078e0002 */
[----:B------:R-:W-:-:S04]  /*1d430*/  @P1 LOP3.LUT R4, R5, R4, RZ, 0x3c, !PT ;  /* 0x0000000405041212 */ /* 0x000fc800078e3cff */
[----:B------:R-:W-:Y:S01]  /*1d440*/  @P1 LOP3.LUT R5, R5, R4, RZ, 0x3c, !PT ;  /* 0x0000000405051212 */ /* 0x000fe200078e3cff */
[----:B------:R-:W-:-:S04]  /*1d450*/  IMAD.MOV.U32 R7, RZ, RZ, R14 ;  /* 0x000000ffff077224 */ /* 0x000fc800078e000e */
[----:B------:R-:W-:Y:S01]  /*1d460*/  @!PT LDS RZ, [RZ] ;  /* 0x00000000fffff984 */ /* 0x000fe20000000800 */
[----:B------:R-:W-:Y:S01]  /*1d470*/  @!PT LDS RZ, [RZ] ;  /* 0x00000000fffff984 */ /* 0x000fe20000000800 */
[----:B------:R-:W-:Y:S01]  /*1d480*/  @!PT LDS RZ, [RZ] ;  /* 0x00000000fffff984 */ /* 0x000fe20000000800 */
[----:B------:R0:W-:Y:S03]  /*1d490*/  @P1 LDGSTS.E.BYPASS.LTC128B.128 [R6+0x16400], desc[UR42][R4.64], !P4 ;  /* 0x1640000004061fae */ /* 0x0001e6000e101d6a */
[----:B0-----:R-:W-:Y:S05]  /*1d4a0*/  WARPSYNC.COLLECTIVE R15, `(.L_x_748) ;  /* 0x000000000f087348 */ /* 0x001fea0003c00000 */
[----:B------:R1:W2:Y:S02]  /*1d4b0*/  SHFL.IDX P6, R14, R13, R12, R11 ;  /* 0x0000000c0d0e7389 */ /* 0x0002a400000c000b */
[----:B012---:R-:W-:Y:S01]  /*1d4c0*/  ENDCOLLECTIVE ;  /* 0x000000000000791b */ /* 0x007fe20003800000 */
.L_x_748:
[----:B------:R-:W-:Y:S01]  /*1d4d0*/  @!PT LDS RZ, [RZ] ;  /* 0x00000000fffff984 */ /* 0x000fe20000000800 */
[----:B------:R-:W-:Y:S01]  /*1d4e0*/  @!PT LDS RZ, [RZ] ;  /* 0x00000000fffff984 */ /* 0x000fe20000000800 */
[----:B------:R-:W-:Y:S01]  /*1d4f0*/  @!PT LDS RZ, [RZ] ;  /* 0x00000000fffff984 */ /* 0x000fe20000000800 */
[----:B------:R0:W-:Y:S04]  /*1d500*/  @P1 LDGSTS.E.BYPASS.LTC128B.128 [R6+0x18400], desc[UR42][R4.64+0x40], !P3 ;  /* 0x1840004004061fae */ /* 0x0001e8000d901d6a */
[----:B------:R0:W-:Y:S01]  /*1d510*/  @P1 LDGSTS.E.BYPASS.LTC128B.128 [R6+0x1a400], desc[UR42][R4.64+0x80], !P2 ;  /* 0x1a40008004061fae */ /* 0x0001e2000d101d6a */
[----:B------:R-:W-:Y:S01]  /*1d520*/  IMAD.MOV.U32 R2, RZ, RZ, R14 ;  /* 0x000000ffff027224 */ /* 0x000fe200078e000e */
[----:B------:R-:W-:Y:S06]  /*1d530*/  BRA `(.L_x_749) ;  /* 0xffffffb000147947 */ /* 0x000fec000383ffff */
.L_x_622:
[----:B------:R-:W-:Y:S01]  /*1d540*/  MOV R13, R4 ;  /* 0x00000004000d7202 */ /* 0x000fe20000000f00 */
[----:B------:R-:W-:Y:S02]  /*1d550*/  IMAD.MOV.U32 R12, RZ, RZ, RZ ;  /* 0x000000ffff0c7224 */ /* 0x000fe400078e00ff */
[----:B------:R-:W-:Y:S02]  /*1d560*/  IMAD.MOV.U32 R11, RZ, RZ, 0x1c1f ;  /* 0x00001c1fff0b7424 */ /* 0x000fe400078e00ff */
[----:B------:R-:W-:Y:S02]  /*1d570*/  IMAD.MOV.U32 R15, RZ, RZ, -0x1 ;  /* 0xffffffffff0f7424 */ /* 0x000fe400078e00ff */
[----:B-----5:R-:W-:Y:S02]  /*1d580*/  IMAD R0, R21, R9, RZ ;  /* 0x0000000915007224 */ /* 0x020fe400078e02ff */
[----:B------:R-:W-:-:S07]  /*1d590*/  IMAD R25, R25, 0xc0, R20 ;  /* 0x000000c019197824 */ /* 0x000fce00078e0214 */
[----:B------:R-:W-:Y:S05]  /*1d5a0*/  WARPSYNC.COLLECTIVE R15, `(.L_x_750) ;  /* 0x000000000f087348 */ /* 0x000fea0003c00000 */
[----:B------:R0:W1:Y:S02]  /*1d5b0*/  SHFL.IDX P6, R14, R13, R12, R11 ;  /* 0x0000000c0d0e7389 */ /* 0x00006400000c000b */
[----:B01----:R-:W-:Y:S01]  /*1d5c0*/  ENDCOLLECTIVE ;  /* 0x000000000000791b */ /* 0x003fe20003800000 */
.L_x_750:
[C---:B------:R-:W-:Y:S02]  /*1d5d0*/  ISETP.GE.AND P3, PT, R25.reuse, R0, PT ;  /* 0x000000001900720c */ /* 0x040fe40003f66270 */
[----:B------:R-:W-:Y:S01]  /*1d5e0*/  IADD3 R9, R25, 0x20, RZ ;  /* 0x0000002019097810 */ /* 0x000fe20007ffe0ff */
[----:B------:R-:W-:Y:S01]  /*1d5f0*/  IMAD.MOV.U32 R13, RZ, RZ, R5 ;  /* 0x000000ffff0d7224 */ /* 0x000fe200078e0005 */
[----:B------:R-:W-:-:S09]  /*1d600*/  MOV R2, R14 ;  /* 0x0000000e00027202 */ /* 0x000fd20000000f00 */
[----:B------:R-:W-:Y:S05]  /*1d610*/  WARPSYNC.COLLECTIVE R15, `(.L_x_751) ;  /* 0x000000000f087348 */ /* 0x000fea0003c00000 */
[----:B------:R0:W1:Y:S02]  /*1d620*/  SHFL.IDX P6, R14, R13, R12, R11 ;  /* 0x0000000c0d0e7389 */ /* 0x00006400000c000b */
[----:B01----:R-:W-:Y:S01]  /*1d630*/  ENDCOLLECTIVE ;  /* 0x000000000000791b */ /* 0x003fe20003800000 */
.L_x_751:
[----:B------:R-:W-:Y:S02]  /*1d640*/  IMAD.MOV.U32 R13, RZ, RZ, R4 ;  /* 0x000000ffff0d7224 */ /* 0x000fe400078e0004 */
[----:B------:R-:W-:Y:S02]  /*1d650*/  IMAD.MOV.U32 R12, RZ, RZ, 0x1 ;  /* 0x00000001ff0c7424 */ /* 0x000fe400078e00ff */
[----:B------:R-:W-:-:S07]  /*1d660*/  IMAD.MOV.U32 R3, RZ, RZ, R14 ;  /* 0x000000ffff037224 */ /* 0x000fce00078e000e */
[----:B------:R-:W-:Y:S05]  /*1d670*/  WARPSYNC.COLLECTIVE R15, `(.L_x_752) ;  /* 0x000000000f087348 */ /* 0x000fea0003c00000 */
[----:B------:R0:W1:Y:S02]  /*1d680*/  SHFL.IDX P6, R14, R13, R12, R11 ;  /* 0x0000000c0d0e7389 */ /* 0x00006400000c000b */
[----:B01----:R-:W-:Y:S01]  /*1d690*/  ENDCOLLECTIVE ;  /* 0x000000000000791b */ /* 0x003fe20003800000 */
.L_x_752:
[----:B------:R-:W-:-:S05]  /*1d6a0*/  @!P3 LEA R3, P4, R10, R3, 0x1 ;  /* 0x000000030a03b211 */ /* 0x000fca00078808ff */
[----:B------:R-:W-:-:S05]  /*1d6b0*/  @!P3 IMAD.X R2, RZ, RZ, R2, P4 ;  /* 0x000000ffff02b224 */ /* 0x000fca00020e0602 */
[-C--:B------:R-:W-:Y:S02]  /*1d6c0*/  @!P3 LOP3.LUT R3, R3, R2.reuse, RZ, 0x3c, !PT ;  /* 0x000000020303b212 */ /* 0x080fe400078e3cff */
[----:B------:R-:W-:Y:S02]  /*1d6d0*/  MOV R13, R5 ;  /* 0x00000005000d7202 */ /* 0x000fe40000000f00 */
[----:B------:R-:W-:-:S04]  /*1d6e0*/  @!P3 LOP3.LUT R2, R3, R2, RZ, 0x3c, !PT ;  /* 0x000000020302b212 */ /* 0x000fc800078e3cff */
[----:B------:R-:W-:-:S05]  /*1d6f0*/  @!P3 LOP3.LUT R3, R3, R2, RZ, 0x3c, !PT ;  /* 0x000000020303b212 */ /* 0x000fca00078e3cff */
[----:B------:R-:W-:Y:S01]  /*1d700*/  @!PT LDS RZ, [RZ] ;  /* 0x00000000fffff984 */ /* 0x000fe20000000800 */
[----:B------:R-:W-:Y:S01]  /*1d710*/  @!PT LDS RZ, [RZ] ;  /* 0x00000000fffff984 */ /* 0x000fe20000000800 */
[----:B------:R-:W-:Y:S01]  /*1d720*/  @!PT LDS RZ, [RZ] ;  /* 0x00000000fffff984 */ /* 0x000fe20000000800 */
[----:B------:R-:W-:Y:S04]  /*1d730*/  @!P3 LDGSTS.E.BYPASS.LTC128B.128 [R8+0xc400], desc[UR42][R2.64], !P0 ;  /* 0x0c4000000208bfae */ /* 0x000fe8000c101d6a */
[----:B------:R-:W-:Y:S04]  /*1d740*/  @!P3 LDGSTS.E.BYPASS.LTC128B.128 [R8+0xf400], desc[UR42][R2.64+0x40], !P1 ;  /* 0x0f4000400208bfae */ /* 0x000fe8000c901d6a */
[----:B------:R0:W-:Y:S01]  /*1d750*/  @!P3 LDGSTS.E.BYPASS.LTC128B.128 [R8+0x12400], desc[UR42][R2.64+0x80], !P2 ;  /* 0x124000800208bfae */ /* 0x0001e2000d101d6a */
[----:B------:R-:W-:Y:S01]  /*1d760*/  ISETP.GE.AND P3, PT, R9, R0, PT ;  /* 0x000000000900720c */ /* 0x000fe20003f66270 */
[----:B0-----:R-:W-:-:S12]  /*1d770*/  IMAD.MOV.U32 R2, RZ, RZ, R14 ;  /* 0x000000ffff027224 */ /* 0x001fd800078e000e */
[----:B------:R-:W-:Y:S05]  /*1d780*/  WARPSYNC.COLLECTIVE R15, `(.L_x_753) ;  /* 0x000000000f087348 */ /* 0x000fea0003c00000 */
[----:B------:R0:W1:Y:S02]  /*1d790*/  SHFL.IDX P6, R14, R13, R12, R11 ;  /* 0x0000000c0d0e7389 */ /* 0x00006400000c000b */
[----:B01----:R-:W-:Y:S01]  /*1d7a0*/  ENDCOLLECTIVE ;  /* 0x000000000000791b */ /* 0x003fe20003800000 */
.L_x_753:
[----:B------:R-:W-:Y:S01]  /*1d7b0*/  MOV R13, R4 ;  /* 0x00000004000d7202 */ /* 0x000fe20000000f00 */
[----:B------:R-:W-:Y:S02]  /*1d7c0*/  IMAD.MOV.U32 R12, RZ, RZ, 0x2 ;  /* 0x00000002ff0c7424 */ /* 0x000fe400078e00ff */
[----:B------:R-:W-:-:S07]  /*1d7d0*/  IMAD.MOV.U32 R3, RZ, RZ, R14 ;  /* 0x000000ffff037224 */ /* 0x000fce00078e000e */
[----:B------:R-:W-:Y:S05]  /*1d7e0*/  WARPSYNC.COLLECTIVE R15, `(.L_x_754) ;  /* 0x000000000f087348 */ /* 0x000fea0003c00000 */
[----:B------:R0:W1:Y:S02]  /*1d7f0*/  SHFL.IDX P6, R14, R13, R12, R11 ;  /* 0x0000000c0d0e7389 */ /* 0x00006400000c000b */
[----:B01----:R-:W-:Y:S01]  /*1d800*/  ENDCOLLECTIVE ;  /* 0x000000000000791b */ /* 0x003fe20003800000 */
.L_x_754:
[----:B------:R-:W-:-:S05]  /*1d810*/  @!P3 LEA R3, P4, R10, R3, 0x1 ;  /* 0x000000030a03b211 */ /* 0x000fca00078808ff */
[----:B------:R-:W-:-:S05]  /*1d820*/  @!P3 IMAD.X R2, RZ, RZ, R2, P4 ;  /* 0x000000ffff02b224 */ /* 0x000fca00020e0602 */
[----:B------:R-:W-:Y:S01]  /*1d830*/  @!P3 LOP3.LUT R3, R3, R2, RZ, 0x3c, !PT ;  /* 0x000000020303b212 */ /* 0x000fe200078e3cff */
[----:B------:R-:W-:-:S03]  /*1d840*/  IMAD.MOV.U32 R13, RZ, RZ, R5 ;  /* 0x000000ffff0d7224 */ /* 0x000fc600078e0005 */
[----:B------:R-:W-:-:S04]  /*1d850*/  @!P3 LOP3.LUT R2, R3, R2, RZ, 0x3c, !PT ;  /* 0x000000020302b212 */ /* 0x000fc800078e3cff */
[----:B------:R-:W-:-:S05]  /*1d860*/  @!P3 LOP3.LUT R3, R3, R2, RZ, 0x3c, !PT ;  /* 0x000000020303b212 */ /* 0x000fca00078e3cff */
[----:B------:R-:W-:Y:S01]  /*1d870*/  @!PT LDS RZ, [RZ] ;  /* 0x00000000fffff984 */ /* 0x000fe20000000800 */
[----:B------:R-:W-:Y:S01]  /*1d880*/  @!PT LDS RZ, [RZ] ;  /* 0x00000000fffff984 */ /* 0x000fe20000000800 */
[----:B------:R-:W-:Y:S01]  /*1d890*/  @!PT LDS RZ, [RZ] ;  /* 0x00000000fffff984 */ /* 0x000fe20000000800 */
[----:B------:R-:W-:Y:S04]  /*1d8a0*/  @!P3 LDGSTS.E.BYPASS.LTC128B.128 [R8+0xcc00], desc[UR42][R2.64], !P0 ;  /* 0x0cc000000208bfae */ /* 0x000fe8000c101d6a */
[----:B------:R-:W-:Y:S04]  /*1d8b0*/  @!P3 LDGSTS.E.BYPASS.LTC128B.128 [R8+0xfc00], desc[UR42][R2.64+0x40], !P1 ;  /* 0x0fc000400208bfae */ /* 0x000fe8000c901d6a */
[----:B------:R0:W-:Y:S02]  /*1d8c0*/  @!P3 LDGSTS.E.BYPASS.LTC128B.128 [R8+0x12c00], desc[UR42][R2.64+0x80], !P2 ;  /* 0x12c000800208bfae */ /* 0x0001e4000d101d6a */
[----:B0-----:R-:W-:-:S05]  /*1d8d0*/  VIADD R2, R25, 0x40 ;  /* 0x0000004019027836 */ /* 0x001fca0000000000 */
[----:B------:R-:W-:Y:S01]  /*1d8e0*/  ISETP.GE.AND P3, PT, R2, R0, PT ;  /* 0x000000000200720c */ /* 0x000fe20003f66270 */
[----:B------:R-:W-:-:S12]  /*1d8f0*/  IMAD.MOV.U32 R2, RZ, RZ, R14 ;  /* 0x000000ffff027224 */ /* 0x000fd800078e000e */
[----:B------:R-:W-:Y:S05]  /*1d900*/  WARPSYNC.COLLECTIVE R15, `(.L_x_755) ;  /* 0x000000000f087348 */ /* 0x000fea0003c00000 */
[----:B------:R0:W1:Y:S02]  /*1d910*/  SHFL.IDX P6, R14, R13, R12, R11 ;  /* 0x0000000c0d0e7389 */ /* 0x00006400000c000b */
[----:B01----:R-:W-:Y:S01]  /*1d920*/  ENDCOLLECTIVE ;  /* 0x000000000000791b */ /* 0x003fe20003800000 */
.L_x_755:
[----:B------:R-:W-:Y:S02]  /*1d930*/  IMAD.MOV.U32 R13, RZ, RZ, R4 ;  /* 0x000000ffff0d7224 */ /* 0x000fe400078e0004 */
[----:B------:R-:W-:Y:S01]  /*1d940*/  IMAD.MOV.U32 R12, RZ, RZ, 0x3 ;  /* 0x00000003ff0c7424 */ /* 0x000fe200078e00ff */
[----:B------:R-:W-:-:S07]  /*1d950*/  MOV R3, R14 ;  /* 0x0000000e00037202 */ /* 0x000fce0000000f00 */
[----:B------:R-:W-:Y:S05]  /*1d960*/  WARPSYNC.COLLECTIVE R15, `(.L_x_756) ;  /* 0x000000000f087348 */ /* 0x000fea0003c00000 */
[----:B------:R0:W1:Y:S02]  /*1d970*/  SHFL.IDX P6, R14, R13, R12, R11 ;  /* 0x0000000c0d0e7389 */ /* 0x00006400000c000b */
[----:B01----:R-:W-:Y:S01]  /*1d980*/  ENDCOLLECTIVE ;  /* 0x000000000000791b */ /* 0x003fe20003800000 */
.L_x_756:
[----:B------:R-:W-:-:S05]  /*1d990*/  @!P3 LEA R3, P4, R10, R3, 0x1 ;  /* 0x000000030a03b211 */ /* 0x000fca00078808ff */
[----:B------:R-:W-:-:S05]  /*1d9a0*/  @!P3 IMAD.X R2, RZ, RZ, R2, P4 ;  /* 0x000000ffff02b224 */ /* 0x000fca00020e0602 */
[----:B------:R-:W-:Y:S01]  /*1d9b0*/  @!P3 LOP3.LUT R3, R3, R2, RZ, 0x3c, !PT ;  /* 0x000000020303b212 */ /* 0x000fe200078e3cff */
[----:B------:R-:W-:-:S03]  /*1d9c0*/  IMAD.MOV.U32 R13, RZ, RZ, R5 ;  /* 0x000000ffff0d7224 */ /* 0x000fc600078e0005 */
[----:B------:R-:W-:-:S04]  /*1d9d0*/  @!P3 LOP3.LUT R2, R3, R2, RZ, 0x3c, !PT ;  /* 0x000000020302b212 */ /* 0x000fc800078e3cff */
[----:B------:R-:W-:Y:S02]  /*1d9e0*/  @!P3 LOP3.LUT R3, R3, R2, RZ, 0x3c, !PT ;  /* 0x000000020303b212 */ /* 0x000fe400078e3cff */
[----:B------:R-:W-:-:S03]  /*1d9f0*/  MOV R4, R14 ;  /* 0x0000000e00047202 */ /* 0x000fc60000000f00 */
[----:B------:R-:W-:Y:S01]  /*1da00*/  @!PT LDS RZ, [RZ] ;  /* 0x00000000fffff984 */ /* 0x000fe20000000800 */
[----:B------:R-:W-:Y:S01]  /*1da10*/  @!PT LDS RZ, [RZ] ;  /* 0x00000000fffff984 */ /* 0x000fe20000000800 */
[----:B------:R-:W-:Y:S01]  /*1da20*/  @!PT LDS RZ, [RZ] ;  /* 0x00000000fffff984 */ /* 0x000fe20000000800 */
[----:B------:R0:W-:Y:S04]  /*1da30*/  @!P3 LDGSTS.E.BYPASS.LTC128B.128 [R8+0xd400], desc[UR42][R2.64], !P0 ;  /* 0x0d4000000208bfae */ /* 0x0001e8000c101d6a */
[----:B0-----:R-:W-:Y:S05]  /*1da40*/  WARPSYNC.COLLECTIVE R15, `(.L_x_757) ;  /* 0x000000000f087348 */ /* 0x001fea0003c00000 */
[----:B------:R1:W2:Y:S02]  /*1da50*/  SHFL.IDX P6, R14, R13, R12, R11 ;  /* 0x0000000c0d0e7389 */ /* 0x0002a400000c000b */
[----:B012---:R-:W-:Y:S01]  /*1da60*/  ENDCOLLECTIVE ;  /* 0x000000000000791b */ /* 0x007fe20003800000 */
.L_x_757:
[----:B------:R-:W-:Y:S01]  /*1da70*/  @!PT LDS RZ, [RZ] ;  /* 0x00000000fffff984 */ /* 0x000fe20000000800 */
[----:B------:R-:W-:Y:S01]  /*1da80*/  @!PT LDS RZ, [RZ] ;  /* 0x00000000fffff984 */ /* 0x000fe20000000800 */
[----:B------:R-:W-:Y:S01]  /*1da90*/  @!PT LDS RZ, [RZ] ;  /* 0x00000000fffff984 */ /* 0x000fe20000000800 */
[----:B------:R-:W-:Y:S04]  /*1daa0*/  @!P3 LDGSTS.E.BYPASS.LTC128B.128 [R8+0x10400], desc[UR42][R2.64+0x40], !P1 ;  /* 0x104000400208bfae */ /* 0x000fe8000c901d6a */
[----:B------:R0:W-:Y:S01]  /*1dab0*/  @!P3 LDGSTS.E.BYPASS.LTC128B.128 [R8+0x13400], desc[UR42][R2.64+0x80], !P2 ;  /* 0x134000800208bfae */ /* 0x0001e2000d101d6a */
[----:B------:R-:W-:Y:S02]  /*1dac0*/  IMAD.MOV.U32 R13, RZ, RZ, R6 ;  /* 0x000000ffff0d7224 */ /* 0x000fe400078e0006 */
[----:B------:R-:W-:Y:S02]  /*1dad0*/  IMAD.MOV.U32 R12, RZ, RZ, RZ ;  /* 0x000000ffff0c7224 */ /* 0x000fe400078e00ff */
[----:B0-----:R-:W-:Y:S02]  /*1dae0*/  VIADD R2, R25, 0x60 ;  /* 0x0000006019027836 */ /* 0x001fe40000000000 */
[----:B------:R-:W-:-:S03]  /*1daf0*/  IMAD.MOV.U32 R5, RZ, RZ, R14 ;  /* 0x000000ffff057224 */ /* 0x000fc600078e000e */
[----:B------:R-:W-:-:S13]  /*1db00*/  ISETP.GE.AND P3, PT, R2, R0, PT ;  /* 0x000000000200720c */ /* 0x000fda0003f66270 */
[----:B------:R-:W-:Y:S05]  /*1db10*/  WARPSYNC.COLLECTIVE R15, `(.L_x_758) ;  /* 0x000000000f087348 */ /* 0x000fea0003c00000 */
[----:B------:R0:W1:Y:S02]  /*1db20*/  SHFL.IDX P6, R14, R13, R12, R11 ;  /* 0x0000000c0d0e7389 */ /* 0x00006400000c000b */
[----:B01----:R-:W-:Y:S01]  /*1db30*/  ENDCOLLECTIVE ;  /* 0x000000000000791b */ /* 0x003fe20003800000 */
.L_x_758:
[----:B------:R-:W-:Y:S01]  /*1db40*/  @!P3 LEA R2, P4, R10, R5, 0x1 ;  /* 0x000000050a02b211 */ /* 0x000fe200078808ff */
[----:B------:R-:W-:-:S03]  /*1db50*/  IMAD.MOV.U32 R13, RZ, RZ, R7 ;  /* 0x000000ffff0d7224 */ /* 0x000fc600078e0007 */
[----:B------:R-:W-:-:S05]  /*1db60*/  @!P3 IADD3.X R3, RZ, R4, RZ, P4, !PT ;  /* 0x00000004ff03b210 */ /* 0x000fca00027fe4ff */
[----:B------:R-:W-:Y:S01]  /*1db70*/  @!PT LDS RZ, [RZ] ;  /* 0x00000000fffff984 */ /* 0x000fe20000000800 */
[----:B------:R-:W-:Y:S01]  /*1db80*/  @!PT LDS RZ, [RZ] ;  /* 0x00000000fffff984 */ /* 0x000fe20000000800 */
[----:B------:R-:W-:Y:S01]  /*1db90*/  @!PT LDS RZ, [RZ] ;  /* 0x00000000fffff984 */ /* 0x000fe20000000800 */
[----:B------:R-:W-:Y:S04]  /*1dba0*/  @!P3 LDGSTS.E.BYPASS.LTC128B.128 [R8+0xdc00], desc[UR42][R2.64], !P0 ;  /* 0x0dc000000208bfae */ /* 0x000fe8000c101d6a */
[----:B------:R-:W-:Y:S04]  /*1dbb0*/  @!P3 LDGSTS.E.BYPASS.LTC128B.128 [R8+0x10c00], desc[UR42][R2.64+0x40], !P1 ;  /* 0x10c000400208bfae */ /* 0x000fe8000c901d6a */
[----:B------:R0:W-:Y:S02]  /*1dbc0*/  @!P3 LDGSTS.E.BYPASS.LTC128B.128 [R8+0x13c00], desc[UR42][R2.64+0x80], !P2 ;  /* 0x13c000800208bfae */ /* 0x0001e4000d101d6a */
[----:B0-----:R-:W-:-:S05]  /*1dbd0*/  VIADD R2, R25, 0x80 ;  /* 0x0000008019027836 */ /* 0x001fca0000000000 */
[----:B------:R-:W-:Y:S02]  /*1dbe0*/  ISETP.GE.AND P3, PT, R2, R0, PT ;  /* 0x000000000200720c */ /* 0x000fe40003f66270 */
[----:B------:R-:W-:-:S11]  /*1dbf0*/  MOV R2, R14 ;  /* 0x0000000e00027202 */ /* 0x000fd60000000f00 */
[----:B------:R-:W-:Y:S05]  /*1dc00*/  WARPSYNC.COLLECTIVE R15, `(.L_x_759) ;  /* 0x000000000f087348 */ /* 0x000fea0003c00000 */
[----:B------:R0:W1:Y:S02]  /*1dc10*/  SHFL.IDX P6, R14, R13, R12, R11 ;  /* 0x0000000c0d0e7389 */ /* 0x00006400000c000b */
[----:B01----:R-:W-:Y:S01]  /*1dc20*/  ENDCOLLECTIVE ;  /* 0x000000000000791b */ /* 0x003fe20003800000 */
.L_x_759:
[----:B------:R-:W-:Y:S01]  /*1dc30*/  MOV R13, R6 ;  /* 0x00000006000d7202 */ /* 0x000fe20000000f00 */
[----:B------:R-:W-:Y:S02]  /*1dc40*/  IMAD.MOV.U32 R12, RZ, RZ, 0x1 ;  /* 0x00000001ff0c7424 */ /* 0x000fe400078e00ff */
[----:B------:R-:W-:-:S07]  /*1dc50*/  IMAD.MOV.U32 R3, RZ, RZ, R14 ;  /* 0x000000ffff037224 */ /* 0x000fce00078e000e */
[----:B------:R-:W-:Y:S05]  /*1dc60*/  WARPSYNC.COLLECTIVE R15, `(.L_x_760) ;  /* 0x000000000f087348 */ /* 0x000fea0003c00000 */
[----:B------:R0:W1:Y:S02]  /*1dc70*/  SHFL.IDX P6, R14, R13, R12, R11 ;  /* 0x0000000c0d0e7389 */ /* 0x00006400000c000b */
[----:B01----:R-:W-:Y:S01]  /*1dc80*/  ENDCOLLECTIVE ;  /* 0x000000000000791b */ /* 0x003fe20003800000 */
.L_x_760:
[----:B------:R-:W-:-:S05]  /*1dc90*/  @!P3 LEA R3, P4, R10, R3, 0x1 ;  /* 0x000000030a03b211 */ /* 0x000fca00078808ff */
[----:B------:R-:W-:-:S05]  /*1dca0*/  @!P3 IMAD.X R2, RZ, RZ, R2, P4 ;  /* 0x000000ffff02b224 */ /* 0x000fca00020e0602 */
[----:B------:R-:W-:Y:S01]  /*1dcb0*/  @!P3 LOP3.LUT R3, R3, R2, RZ, 0x3c, !PT ;  /* 0x000000020303b212 */ /* 0x000fe200078e3cff */
[----:B------:R-:W-:-:S03]  /*1dcc0*/  IMAD.MOV.U32 R13, RZ, RZ, R7 ;  /* 0x000000ffff0d7224 */ /* 0x000fc600078e0007 */
[----:B------:R-:W-:-:S04]  /*1dcd0*/  @!P3 LOP3.LUT R2, R3, R2, RZ, 0x3c, !PT ;  /* 0x000000020302b212 */ /* 0x000fc800078e3cff */
[----:B------:R-:W-:Y:S01]  /*1dce0*/  @!P3 LOP3.LUT R3, R3, R2, RZ, 0x3c, !PT ;  /* 0x000000020303b212 */ /* 0x000fe200078e3cff */
[----:B------:R-:W-:-:S07]  /*1dcf0*/  IMAD.MOV.U32 R6, RZ, RZ, R14 ;  /* 0x000000ffff067224 */ /* 0x000fce00078e000e */
[----:B------:R-:W-:Y:S05]  /*1dd00*/  WARPSYNC.COLLECTIVE R15, `(.L_x_761) ;  /* 0x000000000f087348 */ /* 0x000fea0003c00000 */
[----:B------:R0:W1:Y:S02]  /*1dd10*/  SHFL.IDX P6, R14, R13, R12, R11 ;  /* 0x0000000c0d0e7389 */ /* 0x00006400000c000b */
[----:B01----:R-:W-:Y:S01]  /*1dd20*/  ENDCOLLECTIVE ;  /* 0x000000000000791b */ /* 0x003fe20003800000 */
.L_x_761:
[----:B------:R-:W-:Y:S01]  /*1dd30*/  @!PT LDS RZ, [RZ] ;  /* 0x00000000fffff984 */ /* 0x000fe20000000800 */
[----:B------:R-:W-:Y:S01]  /*1dd40*/  @!PT LDS RZ, [RZ] ;  /* 0x00000000fffff984 */ /* 0x000fe20000000800 */
[----:B------:R-:W-:Y:S01]  /*1dd50*/  @!PT LDS RZ, [RZ] ;  /* 0x00000000fffff984 */ /* 0x000fe20000000800 */
[----:B------:R-:W-:Y:S04]  /*1dd60*/  @!P3 LDGSTS.E.BYPASS.LTC128B.128 [R8+0xe400], desc[UR42][R2.64], !P0 ;  /* 0x0e4000000208bfae */ /* 0x000fe8000c101d6a */
[----:B------:R-:W-:Y:S04]  /*1dd70*/  @!P3 LDGSTS.E.BYPASS.LTC128B.128 [R8+0x11400], desc[UR42][R2.64+0x40], !P1 ;  /* 0x114000400208bfae */ /* 0x000fe8000c901d6a */
[----:B------:R0:W-:Y:S02]  /*1dd80*/  @!P3 LDGSTS.E.BYPASS.LTC128B.128 [R8+0x14400], desc[UR42][R2.64+0x80], !P2 ;  /* 0x144000800208bfae */ /* 0x0001e4000d101d6a */
[----:B0-----:R-:W-:Y:S01]  /*1dd90*/  MOV R2, R14 ;  /* 0x0000000e00027202 */ /* 0x001fe20000000f00 */
[----:B------:R-:W-:Y:S06]  /*1dda0*/  BRA `(.L_x_762) ;  /* 0xffffffb400347947 */ /* 0x000fec000383ffff */
.L_x_625:
[----:B-1----:R1:W2:Y:S02]  /*1ddb0*/  SYNCS.PHASECHK.TRANS64.TRYWAIT P0, [R16+URZ+0x2d820], R0 ;  /* 0x02d82000100075a7 */ /* 0x0022a4000800017f */
[----:B--2---:R-:W-:Y:S05]  /*1ddc0*/  @!P0 NANOSLEEP.SYNCS 0x989680 ;  /* 0x009896800000895d */ /* 0x004fea0003900000 */
[----:B------:R-:W2:Y:S02]  /*1ddd0*/  @!P0 SYNCS.PHASECHK.TRANS64 P0, [R16+URZ+0x2d820], R0 ;  /* 0x02d82000100085a7 */ /* 0x000ea4000800007f */
[----:B--2---:R-:W-:Y:S05]  /*1dde0*/  @!P0 BRA `(.L_x_625) ;  /* 0xfffffffc00f08947 */ /* 0x004fea000383ffff */
[----:B------:R-:W-:Y:S05]  /*1ddf0*/  BRA `(.L_x_763) ;  /* 0xffffffb400987947 */ /* 0x000fea000383ffff */
.L_x_630:
[----:B0-----:R0:W1:Y:S02]  /*1de00*/  SYNCS.PHASECHK.TRANS64.TRYWAIT P0, [R5+URZ+0x2d840], R0 ;  /* 0x02d84000050075a7 */ /* 0x001064000800017f */
[----:B-1----:R-:W-:Y:S05]  /*1de10*/  @!P0 NANOSLEEP.SYNCS 0x989680 ;  /* 0x009896800000895d */ /* 0x002fea0003900000 */
[----:B------:R-:W1:Y:S02]  /*1de20*/  @!P0 SYNCS.PHASECHK.TRANS64 P0, [R5+URZ+0x2d840], R0 ;  /* 0x02d84000050085a7 */ /* 0x000e64000800007f */
[----:B-1----:R-:W-:Y:S05]  /*1de30*/  @!P0 BRA `(.L_x_630) ;  /* 0xfffffffc00f08947 */ /* 0x002fea000383ffff */
[----:B------:R-:W-:Y:S05]  /*1de40*/  BRA `(.L_x_764) ;  /* 0xffffffb8008c7947 */ /* 0x000fea000383ffff */
.L_x_631:
        /* <DEDUP_REMOVED lines=8> */
.L_x_766:
[----:B------:R-:W-:Y:S05]  /*1ded0*/  BSYNC B1 ;  /* 0x0000000000017941 */ /* 0x000fea0003800000 */
.L_x_765:
[----:B------:R-:W0:Y:S01]  /*1dee0*/  S2R R21, SR_TID.X ;  /* 0x0000000000157919 */ /* 0x000e220000002100 */
[----:B------:R-:W-:Y:S01]  /*1def0*/  IMAD.MOV.U32 R13, RZ, RZ, R6 ;  /* 0x000000ffff0d7224 */ /* 0x000fe200078e0006 */
[----:B------:R-:W-:Y:S01]  /*1df00*/  MOV R11, 0x1c1f ;  /* 0x00001c1f000b7802 */ /* 0x000fe20000000f00 */
[----:B------:R-:W-:Y:S01]  /*1df10*/  IMAD.MOV.U32 R12, RZ, RZ, RZ ;  /* 0x000000ffff0c7224 */ /* 0x000fe200078e00ff */
[----:B------:R-:W-:Y:S01]  /*1df20*/  LOP3.LUT R19, R19, 0xffffffdf, RZ, 0xc0, !PT ;  /* 0xffffffdf13137812 */ /* 0x000fe200078ec0ff */
[----:B------:R-:W-:Y:S02]  /*1df30*/  IMAD.MOV.U32 R15, RZ, RZ, -0x1 ;  /* 0xffffffffff0f7424 */ /* 0x000fe400078e00ff */
[----:B------:R-:W-:Y:S01]  /*1df40*/  IMAD.MOV.U32 R3, RZ, RZ, R14 ;  /* 0x000000ffff037224 */ /* 0x000fe200078e000e */
[----:B------:R-:W-:Y:S01]  /*1df50*/  @P1 LOP3.LUT R19, R19, 0x20, RZ, 0xfc, !PT ;  /* 0x0000002013131812 */ /* 0x000fe200078efcff */
[----:B------:R-:W-:-:S07]  /*1df60*/  IMAD R4, R4, 0x2, R16 ;  /* 0x0000000204047824 */ /* 0x000fce00078e0210 */
[----:B0-----:R-:W-:Y:S05]  /*1df70*/  WARPSYNC.COLLECTIVE R15, `(.L_x_767) ;  /* 0x000000000f087348 */ /* 0x001fea0003c00000 */
[----:B------:R1:W2:Y:S02]  /*1df80*/  SHFL.IDX P6, R14, R13, R12, R11 ;  /* 0x0000000c0d0e7389 */ /* 0x0002a400000c000b */
[----:B012---:R-:W-:Y:S01]  /*1df90*/  ENDCOLLECTIVE ;  /* 0x000000000000791b */ /* 0x007fe20003800000 */
.L_x_767:
[----:B------:R-:W-:Y:S01]  /*1dfa0*/  LOP3.LUT P1, RZ, R19, 0x4, RZ, 0xc0, !PT ;  /* 0x0000000413ff7812 */ /* 0x000fe2000782c0ff */
[----:B------:R-:W-:Y:S01]  /*1dfb0*/  IMAD.MOV.U32 R13, RZ, RZ, R7 ;  /* 0x000000ffff0d7224 */ /* 0x000fe200078e0007 */
[----:B------:R-:W-:Y:S01]  /*1dfc0*/  MOV R12, 0x1 ;  /* 0x00000001000c7802 */ /* 0x000fe20000000f00 */
[----:B------:R-:W-:Y:S02]  /*1dfd0*/  IMAD.SHL.U32 R21, R21, 0x8, RZ ;  /* 0x0000000815157824 */ /* 0x000fe400078e00ff */
[----:B------:R-:W-:-:S08]  /*1dfe0*/  IMAD.MOV.U32 R2, RZ, RZ, R14 ;  /* 0x000000ffff027224 */ /* 0x000fd000078e000e */
[----:B------:R-:W-:Y:S05]  /*1dff0*/  WARPSYNC.COLLECTIVE R15, `(.L_x_768) ;  /* 0x000000000f087348 */ /* 0x000fea0003c00000 */
[----:B------:R0:W1:Y:S02]  /*1e000*/  SHFL.IDX P6, R14, R13, R12, R11 ;  /* 0x0000000c0d0e7389 */ /* 0x00006400000c000b */
[----:B01----:R-:W-:Y:S01]  /*1e010*/  ENDCOLLECTIVE ;  /* 0x000000000000791b */ /* 0x003fe20003800000 */
.L_x_768:
[----:B------:R-:W-:-:S04]  /*1e020*/  LOP3.LUT R21, R21, 0x18, RZ, 0xc0, !PT ;  /* 0x0000001815157812 */ /* 0x000fc800078ec0ff */
        /* <DEDUP_REMOVED lines=14> */
.L_x_769:
[----:B------:R-:W-:Y:S02]  /*1e110*/  IMAD.MOV.U32 R13, RZ, RZ, R7 ;  /* 0x000000ffff0d7224 */ /* 0x000fe400078e0007 */
[----:B------:R-:W-:Y:S02]  /*1e120*/  IMAD.MOV.U32 R12, RZ, RZ, 0x2 ;  /* 0x00000002ff0c7424 */ /* 0x000fe400078e00ff */
[----:B------:R-:W-:-:S07]  /*1e130*/  IMAD.MOV.U32 R2, RZ, RZ, R14 ;  /* 0x000000ffff027224 */ /* 0x000fce00078e000e */
[----:B------:R-:W-:Y:S05]  /*1e140*/  WARPSYNC.COLLECTIVE R15, `(.L_x_770) ;  /* 0x000000000f087348 */ /* 0x000fea0003c00000 */
[----:B------:R0:W1:Y:S02]  /*1e150*/  SHFL.IDX P6, R14, R13, R12, R11 ;  /* 0x0000000c0d0e7389 */ /* 0x00006400000c000b */
[----:B01----:R-:W-:Y:S01]  /*1e160*/  ENDCOLLECTIVE ;  /* 0x000000000000791b */ /* 0x003fe20003800000 */
.L_x_770:
[----:B------:R-:W-:-:S04]  /*1e170*/  IADD3 R2, P0, R2, R0, RZ ;  /* 0x0000000002027210 */ /* 0x000fc80007f1e0ff */
[----:B------:R-:W-:-:S05]  /*1e180*/  IADD3.X R3, RZ, R3, RZ, P0, !PT ;  /* 0x00000003ff037210 */ /* 0x000fca00007fe4ff */
[----:B------:R-:W-:Y:S01]  /*1e190*/  @!PT LDS RZ, [RZ] ;  /* 0x00000000fffff984 */ /* 0x000fe20000000800 */
[----:B------:R-:W-:Y:S01]  /*1e1a0*/  @!PT LDS RZ, [RZ] ;  /* 0x00000000fffff984 */ /* 0x000fe20000000800 */
[----:B------:R-:W-:Y:S01]  /*1e1b0*/  @!PT LDS RZ, [RZ] ;  /* 0x00000000fffff984 */ /* 0x000fe20000000800 */
[----:B------:R0:W-:Y:S01]  /*1e1c0*/  LDGSTS.E.BYPASS.LTC128B.128 [R4+0x15c00], desc[UR42][R2.64], !P1 ;  /* 0x15c0000002047fae */ /* 0x0001e2000c901d6a */
[----:B------:R-:W-:-:S03]  /*1e1d0*/  MOV R13, R6 ;  /* 0x00000006000d7202 */ /* 0x000fc60000000f00 */
[----:B------:R0:W-:Y:S04]  /*1e1e0*/  LDGSTS.E.BYPASS.LTC128B.128 [R4+0x17c00], desc[UR42][R2.64+0x40], !P5 ;  /* 0x17c0004002047fae */ /* 0x0001e8000e901d6a */
[----:B------:R0:W-:Y:S01]  /*1e1f0*/  LDGSTS.E.BYPASS.LTC128B.128 [R4+0x19c00], desc[UR42][R2.64+0x80], !P4 ;  /* 0x19c0008002047fae */ /* 0x0001e2000e101d6a */
[----:B------:R-:W-:-:S07]  /*1e200*/  IMAD.MOV.U32 R21, RZ, RZ, R14 ;  /* 0x000000ffff157224 */ /* 0x000fce00078e000e */
[----:B0-----:R-:W-:Y:S05]  /*1e210*/  WARPSYNC.COLLECTIVE R15, `(.L_x_771) ;  /* 0x000000000f087348 */ /* 0x001fea0003c00000 */
[----:B------:R1:W2:Y:S02]  /*1e220*/  SHFL.IDX P6, R14, R13, R12, R11 ;  /* 0x0000000c0d0e7389 */ /* 0x0002a400000c000b */
[----:B012---:R-:W-:Y:S01]  /*1e230*/  ENDCOLLECTIVE ;  /* 0x000000000000791b */ /* 0x007fe20003800000 */
.L_x_771:
[----:B------:R-:W-:Y:S01]  /*1e240*/  IMAD.MOV.U32 R13, RZ, RZ, R7 ;  /* 0x000000ffff0d7224 */ /* 0x000fe200078e0007 */
[----:B------:R-:W-:Y:S01]  /*1e250*/  MOV R12, 0x3 ;  /* 0x00000003000c7802 */ /* 0x000fe20000000f00 */
[----:B------:R-:W-:-:S07]  /*1e260*/  IMAD.MOV.U32 R2, RZ, RZ, R14 ;  /* 0x000000ffff027224 */ /* 0x000fce00078e000e */
[----:B------:R-:W-:Y:S05]  /*1e270*/  WARPSYNC.COLLECTIVE R15, `(.L_x_772) ;  /* 0x000000000f087348 */ /* 0x000fea0003c00000 */
[----:B------:R0:W1:Y:S02]  /*1e280*/  SHFL.IDX P6, R14, R13, R12, R11 ;  /* 0x0000000c0d0e7389 */ /* 0x00006400000c000b */
[----:B01----:R-:W-:Y:S01]  /*1e290*/  ENDCOLLECTIVE ;  /* 0x000000000000791b */ /* 0x003fe20003800000 */
.L_x_772:
        /* <DEDUP_REMOVED lines=14> */
.L_x_773:
[----:B------:R-:W-:Y:S01]  /*1e380*/  IMAD.MOV.U32 R2, RZ, RZ, R14 ;  /* 0x000000ffff027224 */ /* 0x000fe200078e000e */
[----:B------:R-:W-:Y:S06]  /*1e390*/  BRA `(.L_x_774) ;  /* 0xffffffb8000c7947 */ /* 0x000fec000383ffff */
.L_x_636:
[----:B-1----:R1:W2:Y:S02]  /*1e3a0*/  SYNCS.PHASECHK.TRANS64.TRYWAIT P0, [R5+URZ+0x2d860], R2 ;  /* 0x02d86002050075a7 */ /* 0x0022a4000800017f */
[----:B--2---:R-:W-:Y:S05]  /*1e3b0*/  @!P0 NANOSLEEP.SYNCS 0x989680 ;  /* 0x009896800000895d */ /* 0x004fea0003900000 */
[----:B------:R-:W2:Y:S02]  /*1e3c0*/  @!P0 SYNCS.PHASECHK.TRANS64 P0, [R5+URZ+0x2d860], R2 ;  /* 0x02d86002050085a7 */ /* 0x000ea4000800007f */
[----:B--2---:R-:W-:Y:S05]  /*1e3d0*/  @!P0 BRA `(.L_x_636) ;  /* 0xfffffffc00f08947 */ /* 0x004fea000383ffff */
[----:B------:R-:W-:Y:S05]  /*1e3e0*/  BRA `(.L_x_775) ;  /* 0xffffffb800707947 */ /* 0x000fea000383ffff */
.L_x_637:
[----:B------:R-:W-:Y:S01]  /*1e3f0*/  BSSY B1, `(.L_x_776) ;  /* 0x0000008000017945 */ /* 0x000fe20003800000 */
[----:B------:R-:W-:Y:S01]  /*1e400*/  MOV R13, R22 ;  /* 0x00000016000d7202 */ /* 0x000fe20000000f00 */
[----:B------:R-:W-:Y:S02]  /*1e410*/  IMAD.MOV.U32 R12, RZ, RZ, RZ ;  /* 0x000000ffff0c7224 */ /* 0x000fe400078e00ff */
[----:B------:R-:W-:Y:S02]  /*1e420*/  IMAD.MOV.U32 R11, RZ, RZ, 0x1c1f ;  /* 0x00001c1fff0b7424 */ /* 0x000fe400078e00ff */
[----:B------:R-:W-:-:S07]  /*1e430*/  IMAD.MOV.U32 R15, RZ, RZ, -0x1 ;  /* 0xffffffffff0f7424 */ /* 0x000fce00078e00ff */
[----:B-1----:R-:W-:Y:S05]  /*1e440*/  WARPSYNC.COLLECTIVE R15, `(.L_x_777) ;  /* 0x000000000f087348 */ /* 0x002fea0003c00000 */
[----:B------:R0:W2:Y:S02]  /*1e450*/  SHFL.IDX P6, R14, R13, R12, R11 ;  /* 0x0000000c0d0e7389 */ /* 0x0000a400000c000b */
[----:B012---:R-:W-:Y:S01]  /*1e460*/  ENDCOLLECTIVE ;  /* 0x000000000000791b */ /* 0x007fe20003800000 */
.L_x_777:
[----:B------:R-:W-:Y:S05]  /*1e470*/  BSYNC B1 ;  /* 0x0000000000017941 */ /* 0x000fea0003800000 */
.L_x_776:
[----:B------:R-:W-:Y:S01]  /*1e480*/  IMAD.MOV.U32 R13, RZ, RZ, R18 ;  /* 0x000000ffff0d7224 */ /* 0x000fe200078e0012 */
[----:B------:R-:W-:Y:S01]  /*1e490*/  MOV R15, 0xffffffff ;  /* 0xffffffff000f7802 */ /* 0x000fe20000000f00 */
[----:B------:R-:W-:Y:S01]  /*1e4a0*/  IMAD.MOV.U32 R12, RZ, RZ, RZ ;  /* 0x000000ffff0c7224 */ /* 0x000fe200078e00ff */
[----:B------:R-:W-:Y:S01]  /*1e4b0*/  MOV R3, R14 ;  /* 0x0000000e00037202 */ /* 0x000fe20000000f00 */
[----:B------:R-:W-:Y:S02]  /*1e4c0*/  IMAD.MOV.U32 R11, RZ, RZ, 0x1c1f ;  /* 0x00001c1fff0b7424 */ /* 0x000fe400078e00ff */
[----:B------:R-:W-:-:S07]  /*1e4d0*/  IMAD R4, R4, 0x2, R16 ;  /* 0x0000000204047824 */ /* 0x000fce00078e0210 */
[----:B------:R-:W-:Y:S05]  /*1e4e0*/  WARPSYNC.COLLECTIVE R15, `(.L_x_778) ;  /* 0x000000000f087348 */ /* 0x000fea0003c00000 */
[----:B------:R0:W1:Y:S02]  /*1e4f0*/  SHFL.IDX P6, R14, R13, R12, R11 ;  /* 0x0000000c0d0e7389 */ /* 0x00006400000c000b */
[----:B01----:R-:W-:Y:S01]  /*1e500*/  ENDCOLLECTIVE ;  /* 0x000000000000791b */ /* 0x003fe20003800000 */
.L_x_778:
[----:B------:R-:W-:Y:S01]  /*1e510*/  MOV R13, R22 ;  /* 0x00000016000d7202 */ /* 0x000fe20000000f00 */
[----:B------:R-:W-:Y:S02]  /*1e520*/  IMAD.MOV.U32 R12, RZ, RZ, 0x1 ;  /* 0x00000001ff0c7424 */ /* 0x000fe400078e00ff */
[----:B------:R-:W-:-:S07]  /*1e530*/  IMAD.MOV.U32 R2, RZ, RZ, R14 ;  /* 0x000000ffff027224 */ /* 0x000fce00078e000e */
[----:B------:R-:W-:Y:S05]  /*1e540*/  WARPSYNC.COLLECTIVE R15, `(.L_x_779) ;  /* 0x000000000f087348 */ /* 0x000fea0003c00000 */
[----:B------:R0:W1:Y:S02]  /*1e550*/  SHFL.IDX P6, R14, R13, R12, R11 ;  /* 0x0000000c0d0e7389 */ /* 0x00006400000c000b */
[----:B01----:R-:W-:Y:S01]  /*1e560*/  ENDCOLLECTIVE ;  /* 0x000000000000791b */ /* 0x003fe20003800000 */
.L_x_779:
        /* <DEDUP_REMOVED lines=16> */
.L_x_780:
[----:B------:R-:W-:Y:S02]  /*1e670*/  IMAD.MOV.U32 R13, RZ, RZ, R22 ;  /* 0x000000ffff0d7224 */ /* 0x000fe400078e0016 */
[----:B------:R-:W-:Y:S01]  /*1e680*/  IMAD.MOV.U32 R12, RZ, RZ, 0x2 ;  /* 0x00000002ff0c7424 */ /* 0x000fe200078e00ff */
[----:B------:R-:W-:-:S07]  /*1e690*/  MOV R2, R14 ;  /* 0x0000000e00027202 */ /* 0x000fce0000000f00 */
[----:B------:R-:W-:Y:S05]  /*1e6a0*/  WARPSYNC.COLLECTIVE R15, `(.L_x_781) ;  /* 0x000000000f087348 */ /* 0x000fea0003c00000 */
[----:B------:R0:W1:Y:S02]  /*1e6b0*/  SHFL.IDX P6, R14, R13, R12, R11 ;  /* 0x0000000c0d0e7389 */ /* 0x00006400000c000b */
[----:B01----:R-:W-:Y:S01]  /*1e6c0*/  ENDCOLLECTIVE ;  /* 0x000000000000791b */ /* 0x003fe20003800000 */
.L_x_781:
        /* <DEDUP_REMOVED lines=16> */
.L_x_782:
[----:B------:R-:W-:Y:S01]  /*1e7d0*/  MOV R13, R22 ;  /* 0x00000016000d7202 */ /* 0x000fe20000000f00 */
[----:B------:R-:W-:Y:S02]  /*1e7e0*/  IMAD.MOV.U32 R12, RZ, RZ, 0x3 ;  /* 0x00000003ff0c7424 */ /* 0x000fe400078e00ff */
[----:B------:R-:W-:-:S07]  /*1e7f0*/  IMAD.MOV.U32 R2, RZ, RZ, R14 ;  /* 0x000000ffff027224 */ /* 0x000fce00078e000e */
[----:B------:R-:W-:Y:S05]  /*1e800*/  WARPSYNC.COLLECTIVE R15, `(.L_x_783) ;  /* 0x000000000f087348 */ /* 0x000fea0003c00000 */
[----:B------:R0:W1:Y:S02]  /*1e810*/  SHFL.IDX P6, R14, R13, R12, R11 ;  /* 0x0000000c0d0e7389 */ /* 0x00006400000c000b */
[----:B01----:R-:W-:Y:S01]  /*1e820*/  ENDCOLLECTIVE ;  /* 0x000000000000791b */ /* 0x003fe20003800000 */
.L_x_783:
[----:B------:R-:W-:-:S05]  /*1e830*/  IADD3 R2, P0, R2, R0, RZ ;  /* 0x0000000002027210 */ /* 0x000fca0007f1e0ff */
[----:B------:R-:W-:Y:S01]  /*1e840*/  IMAD.X R3, RZ, RZ, R3, P0 ;  /* 0x000000ffff037224 */ /* 0x000fe200000e0603 */
        /* <DEDUP_REMOVED lines=11> */
.L_x_784:
[----:B------:R-:W-:Y:S01]  /*1e900*/  @!PT LDS RZ, [RZ] ;  /* 0x00000000fffff984 */ /* 0x000fe20000000800 */
[----:B------:R-:W-:Y:S01]  /*1e910*/  @!PT LDS RZ, [RZ] ;  /* 0x00000000fffff984 */ /* 0x000fe20000000800 */
[----:B------:R-:W-:Y:S01]  /*1e920*/  @!PT LDS RZ, [RZ] ;  /* 0x00000000fffff984 */ /* 0x000fe20000000800 */
[----:B------:R-:W-:Y:S01]  /*1e930*/  LDGSTS.E.BYPASS.LTC128B.128 [R4+0x3400], desc[UR42][R2.64+0x40], !P0 ;  /* 0x0340004002047fae */ /* 0x000fe2000c101d6a */
[----:B------:R-:W-:-:S13]  /*1e940*/  ISETP.LT.OR P0, PT, R6, 0x41, P1 ;  /* 0x000000410600780c */ /* 0x000fda0000f01670 */
[----:B------:R0:W-:Y:S02]  /*1e950*/  LDGSTS.E.BYPASS.LTC128B.128 [R4+0x5400], desc[UR42][R2.64+0x80], !P0 ;  /* 0x0540008002047fae */ /* 0x0001e4000c101d6a */
[----:B0-----:R-:W-:Y:S01]  /*1e960*/  MOV R2, R14 ;  /* 0x0000000e00027202 */ /* 0x001fe20000000f00 */
[----:B------:R-:W-:Y:S06]  /*1e970*/  BRA `(.L_x_785) ;  /* 0xffffffb400c47947 */ /* 0x000fec000383ffff */
.L_x_645:
[----:B-1----:R1:W2:Y:S02]  /*1e980*/  SYNCS.PHASECHK.TRANS64.TRYWAIT P0, [R0+URZ+0x2d860], R3 ;  /* 0x02d86003000075a7 */ /* 0x0022a4000800017f */
[----:B--2---:R-:W-:Y:S05]  /*1e990*/  @!P0 NANOSLEEP.SYNCS 0x989680 ;  /* 0x009896800000895d */ /* 0x004fea0003900000 */
[----:B------:R-:W2:Y:S02]  /*1e9a0*/  @!P0 SYNCS.PHASECHK.TRANS64 P0, [R0+URZ+0x2d860], R3 ;  /* 0x02d86003000085a7 */ /* 0x000ea4000800007f */
[----:B--2---:R-:W-:Y:S05]  /*1e9b0*/  @!P0 BRA `(.L_x_645) ;  /* 0xfffffffc00f08947 */ /* 0x004fea000383ffff */
[----:B------:R-:W-:Y:S05]  /*1e9c0*/  BRA `(.L_x_786) ;  /* 0xffffffb800f07947 */ /* 0x000fea000383ffff */
.L_x_646:
[----:B------:R-:W-:Y:S01]  /*1e9d0*/  BSSY B0, `(.L_x_787) ;  /* 0x0000008000007945 */ /* 0x000fe20003800000 */
[----:B------:R-:W-:Y:S01]  /*1e9e0*/  IMAD.MOV.U32 R13, RZ, RZ, R22 ;  /* 0x000000ffff0d7224 */ /* 0x000fe200078e0016 */
[----:B------:R-:W-:Y:S01]  /*1e9f0*/  MOV R15, 0xffffffff ;  /* 0xffffffff000f7802 */ /* 0x000fe20000000f00 */
[----:B------:R-:W-:Y:S02]  /*1ea00*/  IMAD.MOV.U32 R12, RZ, RZ, RZ ;  /* 0x000000ffff0c7224 */ /* 0x000fe400078e00ff */
[----:B------:R-:W-:-:S07]  /*1ea10*/  IMAD.MOV.U32 R11, RZ, RZ, 0x1c1f ;  /* 0x00001c1fff0b7424 */ /* 0x000fce00078e00ff */
[----:B01---5:R-:W-:Y:S05]  /*1ea20*/  WARPSYNC.COLLECTIVE R15, `(.L_x_788) ;  /* 0x000000000f087348 */ /* 0x023fea0003c00000 */
[----:B------:R2:W3:Y:S02]  /*1ea30*/  SHFL.IDX P6, R14, R13, R12, R11 ;  /* 0x0000000c0d0e7389 */ /* 0x0004e400000c000b */
[----:B0123-5:R-:W-:Y:S01]  /*1ea40*/  ENDCOLLECTIVE ;  /* 0x000000000000791b */ /* 0x02ffe20003800000 */
.L_x_788:
[----:B------:R-:W-:Y:S05]  /*1ea50*/  BSYNC B0 ;  /* 0x0000000000007941 */ /* 0x000fea0003800000 */
.L_x_787:
[----:B------:R-:W0:Y:S01]  /*1ea60*/  S2R R2, SR_TID.X ;  /* 0x0000000000027919 */ /* 0x000e220000002100 */
[----:B------:R-:W-:Y:S01]  /*1ea70*/  IMAD.MOV.U32 R13, RZ, RZ, R18 ;  /* 0x000000ffff0d7224 */ /* 0x000fe200078e0012 */
[----:B------:R-:W-:Y:S01]  /*1ea80*/  MOV R11, 0x1c1f ;  /* 0x00001c1f000b7802 */ /* 0x000fe20000000f00 */
[----:B------:R-:W-:Y:S02]  /*1ea90*/  IMAD.MOV.U32 R12, RZ, RZ, RZ ;  /* 0x000000ffff0c7224 */ /* 0x000fe400078e00ff */
[----:B------:R-:W-:Y:S02]  /*1eaa0*/  IMAD.MOV.U32 R15, RZ, RZ, -0x1 ;  /* 0xffffffffff0f7424 */ /* 0x000fe400078e00ff */
[----:B------:R-:W-:Y:S02]  /*1eab0*/  IMAD.MOV.U32 R3, RZ, RZ, R14 ;  /* 0x000000ffff037224 */ /* 0x000fe400078e000e */
[----:B------:R-:W-:-:S07]  /*1eac0*/  IMAD R4, R4, 0x2, R16 ;  /* 0x0000000204047824 */ /* 0x000fce00078e0210 */
[----:B0-----:R-:W-:Y:S05]  /*1ead0*/  WARPSYNC.COLLECTIVE R15, `(.L_x_789) ;  /* 0x000000000f087348 */ /* 0x001fea0003c00000 */
[----:B------:R1:W2:Y:S02]  /*1eae0*/  SHFL.IDX P6, R14, R13, R12, R11 ;  /* 0x0000000c0d0e7389 */ /* 0x0002a400000c000b */
[----:B012---:R-:W-:Y:S01]  /*1eaf0*/  ENDCOLLECTIVE ;  /* 0x000000000000791b */ /* 0x007fe20003800000 */
.L_x_789:
        /* <DEDUP_REMOVED lines=11> */
[----:B------:R-:W-:-:S02]  /*1ebb0*/  IADD3.X R3, RZ, R3, RZ, P0, !PT ;  /* 0x00000003ff037210 */ /* 0x000fc400007fe4ff */
[----:B------:R-:W-:Y:S02]  /*1ebc0*/  ISETP.GE.AND P1, PT, R8, UR4, PT ;  /* 0x0000000408007c0c */ /* 0x000fe4000bf26270 */
[----:B------:R-:W-:-:S13]  /*1ebd0*/  ISETP.GE.AND P0, PT, R7, UR4, PT ;  /* 0x0000000407007c0c */ /* 0x000fda000bf06270 */
[----:B------:R-:W-:Y:S05]  /*1ebe0*/  WARPSYNC.COLLECTIVE R15, `(.L_x_790) ;  /* 0x000000000f087348 */ /* 0x000fea0003c00000 */
[----:B------:R0:W1:Y:S02]  /*1ebf0*/  SHFL.IDX P6, R14, R13, R12, R11 ;  /* 0x0000000c0d0e7389 */ /* 0x00006400000c000b */
[----:B01----:R-:W-:Y:S01]  /*1ec00*/  ENDCOLLECTIVE ;  /* 0x000000000000791b */ /* 0x003fe20003800000 */
.L_x_790:
        /* <DEDUP_REMOVED lines=14> */
.L_x_791:
[----:B------:R-:W-:Y:S01]  /*1ecf0*/  IMAD.MOV.U32 R13, RZ, RZ, R22 ;  /* 0x000000ffff0d7224 */ /* 0x000fe200078e0016 */
[----:B------:R-:W-:Y:S02]  /*1ed00*/  MOV R12, 0x2 ;  /* 0x00000002000c7802 */ /* 0x000fe40000000f00 */
[----:B------:R-:W-:-:S13]  /*1ed10*/  IADD3 R2, P4, R14, R5, RZ ;  /* 0x000000050e027210 */ /* 0x000fda0007f9e0ff */
[----:B------:R-:W-:Y:S05]  /*1ed20*/  WARPSYNC.COLLECTIVE R15, `(.L_x_792) ;  /* 0x000000000f087348 */ /* 0x000fea0003c00000 */
[----:B------:R0:W1:Y:S02]  /*1ed30*/  SHFL.IDX P6, R14, R13, R12, R11 ;  /* 0x0000000c0d0e7389 */ /* 0x00006400000c000b */
[----:B01----:R-:W-:Y:S01]  /*1ed40*/  ENDCOLLECTIVE ;  /* 0x000000000000791b */ /* 0x003fe20003800000 */
.L_x_792:
        /* <DEDUP_REMOVED lines=15> */
.L_x_793:
[----:B------:R-:W-:Y:S01]  /*1ee40*/  MOV R13, R22 ;  /* 0x00000016000d7202 */ /* 0x000fe20000000f00 */
[----:B------:R-:W-:Y:S01]  /*1ee50*/  IMAD.MOV.U32 R12, RZ, RZ, 0x3 ;  /* 0x00000003ff0c7424 */ /* 0x000fe200078e00ff */
[----:B------:R-:W-:-:S13]  /*1ee60*/  IADD3 R2, P4, R14, R5, RZ ;  /* 0x000000050e027210 */ /* 0x000fda0007f9e0ff */
[----:B------:R-:W-:Y:S05]  /*1ee70*/  WARPSYNC.COLLECTIVE R15, `(.L_x_794) ;  /* 0x000000000f087348 */ /* 0x000fea0003c00000 */
[----:B------:R0:W1:Y:S02]  /*1ee80*/  SHFL.IDX P6, R14, R13, R12, R11 ;  /* 0x0000000c0d0e7389 */ /* 0x00006400000c000b */
[----:B01----:R-:W-:Y:S01]  /*1ee90*/  ENDCOLLECTIVE ;  /* 0x000000000000791b */ /* 0x003fe20003800000 */
.L_x_794:
[----:B------:R-:W-:Y:S01]  /*1eea0*/  IMAD.X R3, RZ, RZ, R3, P4 ;  /* 0x000000ffff037224 */ /* 0x000fe200020e0603 */
[----:B------:R-:W-:-:S04]  /*1eeb0*/  ISETP.LT.OR P4, PT, R6, 0x41, P1 ;  /* 0x000000410600780c */ /* 0x000fc80000f81670 */
[----:B------:R-:W-:Y:S01]  /*1eec0*/  @!PT LDS RZ, [RZ] ;  /* 0x00000000fffff984 */ /* 0x000fe20000000800 */
[----:B------:R-:W-:Y:S01]  /*1eed0*/  @!PT LDS RZ, [RZ] ;  /* 0x00000000fffff984 */ /* 0x000fe20000000800 */
[----:B------:R-:W-:Y:S01]  /*1eee0*/  @!PT LDS RZ, [RZ] ;  /* 0x00000000fffff984 */ /* 0x000fe20000000800 */
[----:B------:R0:W-:Y:S01]  /*1eef0*/  LDGSTS.E.BYPASS.LTC128B.128 [R4+0x1400], desc[UR42][R2.64], !P3 ;  /* 0x0140000002047fae */ /* 0x0001e2000d901d6a */
[----:B------:R-:W-:Y:S01]  /*1ef00*/  ISETP.LT.OR P3, PT, R6, 0x41, P0 ;  /* 0x000000410600780c */ /* 0x000fe20000761670 */
[----:B------:R-:W-:-:S07]  /*1ef10*/  IMAD.MOV.U32 R13, RZ, RZ, R18 ;  /* 0x000000ffff0d7224 */ /* 0x000fce00078e0012 */
[----:B------:R0:W-:Y:S05]  /*1ef20*/  LDGSTS.E.BYPASS.LTC128B.128 [R4+0x3400], desc[UR42][R2.64+0x40], !P4 ;  /* 0x0340004002047fae */ /* 0x0001ea000e101d6a */
[----:B------:R0:W-:Y:S01]  /*1ef30*/  LDGSTS.E.BYPASS.LTC128B.128 [R4+0x5400], desc[UR42][R2.64+0x80], !P3 ;  /* 0x0540008002047fae */ /* 0x0001e2000d901d6a */
[----:B------:R-:W-:-:S07]  /*1ef40*/  IMAD.MOV.U32 R22, RZ, RZ, R14 ;  /* 0x000000ffff167224 */ /* 0x000fce00078e000e */
[----:B0-----:R-:W-:Y:S05]  /*1ef50*/  WARPSYNC.COLLECTIVE R15, `(.L_x_795) ;  /* 0x000000000f087348 */ /* 0x001fea0003c00000 */
[----:B------:R1:W2:Y:S02]  /*1ef60*/  SHFL.IDX P6, R14, R13, R12, R11 ;  /* 0x0000000c0d0e7389 */ /* 0x0002a400000c000b */
[----:B012---:R-:W-:Y:S01]  /*1ef70*/  ENDCOLLECTIVE ;  /* 0x000000000000791b */ /* 0x007fe20003800000 */
.L_x_795:
[----:B------:R-:W-:Y:S05]  /*1ef80*/  BRA `(.L_x_796) ;  /* 0xffffffb800507947 */ /* 0x000fea000383ffff */
.L_x_651:
[----:B------:R-:W-:Y:S01]  /*1ef90*/  BSSY B0, `(.L_x_797) ;  /* 0x0000008000007945 */ /* 0x000fe20003800000 */
[----:B------:R-:W-:Y:S01]  /*1efa0*/  MOV R13, R24 ;  /* 0x00000018000d7202 */ /* 0x000fe20000000f00 */
[----:B------:R-:W-:Y:S02]  /*1efb0*/  IMAD.MOV.U32 R12, RZ, RZ, RZ ;  /* 0x000000ffff0c7224 */ /* 0x000fe400078e00ff */
[----:B------:R-:W-:Y:S02]  /*1efc0*/  IMAD.MOV.U32 R11, RZ, RZ, 0x1f ;  /* 0x0000001fff0b7424 */ /* 0x000fe400078e00ff */
[----:B------:R-:W-:-:S07]  /*1efd0*/  IMAD.MOV.U32 R15, RZ, RZ, -0x1 ;  /* 0xffffffffff0f7424 */ /* 0x000fce00078e00ff */
[----:B01---5:R-:W-:Y:S05]  /*1efe0*/  WARPSYNC.COLLECTIVE R15, `(.L_x_798) ;  /* 0x000000000f087348 */ /* 0x023fea0003c00000 */
[----:B------:R2:W3:Y:S02]  /*1eff0*/  SHFL.IDX P6, R14, R13, R12, R11 ;  /* 0x0000000c0d0e7389 */ /* 0x0004e400000c000b */
[----:B0123-5:R-:W-:Y:S01]  /*1f000*/  ENDCOLLECTIVE ;  /* 0x000000000000791b */ /* 0x02ffe20003800000 */
.L_x_798:
[----:B------:R-:W-:Y:S05]  /*1f010*/  BSYNC B0 ;  /* 0x0000000000007941 */ /* 0x000fea0003800000 */
.L_x_797:
[----:B------:R-:W-:Y:S01]  /*1f020*/  IMAD.MOV.U32 R13, RZ, RZ, R24 ;  /* 0x000000ffff0d7224 */ /* 0x000fe200078e0018 */
[----:B------:R-:W-:Y:S01]  /*1f030*/  MOV R15, 0xffffffff ;  /* 0xffffffff000f7802 */ /* 0x000fe20000000f00 */
[----:B------:R-:W-:Y:S01]  /*1f040*/  IMAD.MOV.U32 R12, RZ, RZ, 0x1 ;  /* 0x00000001ff0c7424 */ /* 0x000fe200078e00ff */
[----:B------:R-:W-:Y:S01]  /*1f050*/  MOV R0, R14 ;  /* 0x0000000e00007202 */ /* 0x000fe20000000f00 */
[----:B------:R-:W-:Y:S02]  /*1f060*/  IMAD.MOV.U32 R11, RZ, RZ, 0x1f ;  /* 0x0000001fff0b7424 */ /* 0x000fe400078e00ff */
[----:B------:R-:W-:-:S07]  /*1f070*/  IMAD.IADD R9, R27, 0x1, R8 ;  /* 0x000000011b097824 */ /* 0x000fce00078e0208 */
[----:B------:R-:W-:Y:S05]  /*1f080*/  WARPSYNC.COLLECTIVE R15, `(.L_x_799) ;  /* 0x000000000f087348 */ /* 0x000fea0003c00000 */
[----:B------:R0:W1:Y:S02]  /*1f090*/  SHFL.IDX P6, R14, R13, R12, R11 ;  /* 0x0000000c0d0e7389 */ /* 0x00006400000c000b */
[----:B01----:R-:W-:Y:S01]  /*1f0a0*/  ENDCOLLECTIVE ;  /* 0x000000000000791b */ /* 0x003fe20003800000 */
.L_x_799:
[----:B------:R-:W-:Y:S02]  /*1f0b0*/  ULDC UR4, c[0x0][0xc3c] ;  /* 0x00030f0000047ab9 */ /* 0x000fe40000000800 */
[----:B------:R-:W-:-:S13]  /*1f0c0*/  ISETP.GE.OR P1, PT, R9, UR4, !P0 ;  /* 0x0000000409007c0c */ /* 0x000fda000c726670 */
[----:B------:R-:W0:Y:S08]  /*1f0d0*/  @!P1 LDC.64 R2, c[0x0][0xc80] ;  /* 0x00032000ff029b82 */ /* 0x000e300000000a00 */
[----:B------:R-:W1:Y:S01]  /*1f0e0*/  @!P1 LDC.64 R4, c[0x0][0xc78] ;  /* 0x00031e00ff049b82 */ /* 0x000e620000000a00 */
[----:B------:R-:W-:Y:S02]  /*1f0f0*/  IMAD.MOV.U32 R11, RZ, RZ, RZ ;  /* 0x000000ffff0b7224 */ /* 0x000fe400078e00ff */
[----:B------:R-:W-:-:S02]  /*1f100*/  IMAD.MOV.U32 R6, RZ, RZ, R14 ;  /* 0x000000ffff067224 */ /* 0x000fc400078e000e */
[----:B0-----:R-:W-:-:S05]  /*1f110*/  @!P1 IMAD.WIDE R2, R9, 0x4, R2 ;  /* 0x0000000409029825 */ /* 0x001fca00078e0202 */
[----:B------:R1:W2:Y:S02]  /*1f120*/  @!P1 LDG.E R7, desc[UR42][R2.64] ;  /* 0x0000002a02079981 */ /* 0x0002a4000c1e1900 */
[----:B-1----:R-:W-:-:S05]  /*1f130*/  @!P1 IMAD.WIDE R2, R9, 0x4, R4 ;  /* 0x0000000409029825 */ /* 0x002fca00078e0204 */
[----:B------:R-:W3:Y:S01]  /*1f140*/  @!P1 LDG.E R5, desc[UR42][R2.64] ;  /* 0x0000002a02059981 */ /* 0x000ee2000c1e1900 */
[----:B------:R-:W-:Y:S01]  /*1f150*/  IMAD.MOV.U32 R4, RZ, RZ, RZ ;  /* 0x000000ffff047224 */ /* 0x000fe200078e00ff */
[C---:B------:R-:W-:Y:S02]  /*1f160*/  ISETP.GE.U32.AND P2, PT, R8.reuse, 0x2, PT ;  /* 0x000000020800780c */ /* 0x040fe40003f46070 */
[C---:B------:R-:W-:Y:S02]  /*1f170*/  ISETP.GE.U32.AND P3, PT, R8.reuse, 0x4, PT ;  /* 0x000000040800780c */ /* 0x040fe40003f66070 */
[C---:B------:R-:W-:Y:S02]  /*1f180*/  ISETP.GE.U32.AND P4, PT, R8.reuse, 0x8, PT ;  /* 0x000000080800780c */ /* 0x040fe40003f86070 */
[----:B------:R-:W-:Y:S02]  /*1f190*/  ISETP.GE.U32.AND P5, PT, R8, 0x10, PT ;  /* 0x000000100800780c */ /* 0x000fe40003fa6070 */
[----:B------:R-:W-:-:S02]  /*1f1a0*/  MOV R24, RZ ;  /* 0x000000ff00187202 */ /* 0x000fc40000000f00 */
[----:B--2---:R-:W-:Y:S01]  /*1f1b0*/  @!P1 MOV R4, R7 ;  /* 0x0000000700049202 */ /* 0x004fe20000000f00 */
[----:B------:R-:W-:Y:S02]  /*1f1c0*/  IMAD.MOV.U32 R7, RZ, RZ, RZ ;  /* 0x000000ffff077224 */ /* 0x000fe400078e00ff */
[----:B---3--:R-:W-:Y:S01]  /*1f1d0*/  @!P1 IMAD.MOV.U32 R7, RZ, RZ, R5 ;  /* 0x000000ffff079224 */ /* 0x008fe200078e0005 */
[----:B------:R-:W-:-:S03]  /*1f1e0*/  ISETP.NE.AND P1, PT, R8, RZ, PT ;  /* 0x000000ff0800720c */ /* 0x000fc60003f25270 */
[----:B------:R-:W-:-:S10]  /*1f1f0*/  IMAD R13, R7, R4, RZ ;  /* 0x00000004070d7224 */ /* 0x000fd400078e02ff */
[----:B------:R-:W-:Y:S05]  /*1f200*/  WARPSYNC.COLLECTIVE R15, `(.L_x_800) ;  /* 0x000000000f087348 */ /* 0x000fea0003c00000 */
[----:B------:R0:W1:Y:S02]  /*1f210*/  SHFL.UP P6, R14, R13, R12, R11 ;  /* 0x0400000c0d0e7389 */ /* 0x00006400000c000b */
[----:B01----:R-:W-:Y:S01]  /*1f220*/  ENDCOLLECTIVE ;  /* 0x000000000000791b */ /* 0x003fe20003800000 */
.L_x_800:
[----:B------:R-:W-:Y:S01]  /*1f230*/  IMAD.MOV.U32 R12, RZ, RZ, 0x2 ;  /* 0x00000002ff0c7424 */ /* 0x000fe200078e00ff */
[----:B------:R-:W-:-:S04]  /*1f240*/  SEL R14, R14, RZ, P1 ;  /* 0x000000ff0e0e7207 */ /* 0x000fc80000800000 */
[----:B------:R-:W-:-:S05]  /*1f250*/  IADD3 R5, R13, R14, RZ ;  /* 0x0000000e0d057210 */ /* 0x000fca0007ffe0ff */
[----:B------:R-:W-:-:S07]  /*1f260*/  IMAD.MOV.U32 R13, RZ, RZ, R5 ;  /* 0x000000ffff0d7224 */ /* 0x000fce00078e0005 */
[----:B------:R-:W-:Y:S05]  /*1f270*/  WARPSYNC.COLLECTIVE R15, `(.L_x_801) ;  /* 0x000000000f087348 */ /* 0x000fea0003c00000 */
[----:B------:R0:W1:Y:S02]  /*1f280*/  SHFL.UP P6, R14, R13, R12, R11 ;  /* 0x0400000c0d0e7389 */ /* 0x00006400000c000b */
[----:B01----:R-:W-:Y:S01]  /*1f290*/  ENDCOLLECTIVE ;  /* 0x000000000000791b */ /* 0x003fe20003800000 */
.L_x_801:
[----:B------:R-:W-:Y:S01]  /*1f2a0*/  IMAD.MOV.U32 R12, RZ, RZ, 0x4 ;  /* 0x00000004ff0c7424 */ /* 0x000fe200078e00ff */
[----:B------:R-:W-:-:S05]  /*1f2b0*/  SEL R2, R14, RZ, P2 ;  /* 0x000000ff0e027207 */ /* 0x000fca0001000000 */
[----:B------:R-:W-:-:S05]  /*1f2c0*/  IMAD.IADD R2, R5, 0x1, R2 ;  /* 0x0000000105027824 */ /* 0x000fca00078e0202 */
[----:B------:R-:W-:-:S07]  /*1f2d0*/  MOV R13, R2 ;  /* 0x00000002000d7202 */ /* 0x000fce0000000f00 */
[----:B------:R-:W-:Y:S05]  /*1f2e0*/  WARPSYNC.COLLECTIVE R15, `(.L_x_802) ;  /* 0x000000000f087348 */ /* 0x000fea0003c00000 */
[----:B------:R0:W1:Y:S02]  /*1f2f0*/  SHFL.UP P6, R14, R13, R12, R11 ;  /* 0x0400000c0d0e7389 */ /* 0x00006400000c000b */
[----:B01----:R-:W-:Y:S01]  /*1f300*/  ENDCOLLECTIVE ;  /* 0x000000000000791b */ /* 0x003fe20003800000 */
.L_x_802:
[----:B------:R-:W-:Y:S02]  /*1f310*/  MOV R12, 0x8 ;  /* 0x00000008000c7802 */ /* 0x000fe40000000f00 */
[----:B------:R-:W-:-:S05]  /*1f320*/  SEL R3, R14, RZ, P3 ;  /* 0x000000ff0e037207 */ /* 0x000fca0001800000 */
[----:B------:R-:W-:-:S04]  /*1f330*/  IMAD.IADD R3, R2, 0x1, R3 ;  /* 0x0000000102037824 */ /* 0x000fc800078e0203 */
[----:B------:R-:W-:-:S07]  /*1f340*/  IMAD.MOV.U32 R13, RZ, RZ, R3 ;  /* 0x000000ffff0d7224 */ /* 0x000fce00078e0003 */
[----:B------:R-:W-:Y:S05]  /*1f350*/  WARPSYNC.COLLECTIVE R15, `(.L_x_803) ;  /* 0x000000000f087348 */ /* 0x000fea0003c00000 */
[----:B------:R0:W1:Y:S02]  /*1f360*/  SHFL.UP P6, R14, R13, R12, R11 ;  /* 0x0400000c0d0e7389 */ /* 0x00006400000c000b */
[----:B01----:R-:W-:Y:S01]  /*1f370*/  ENDCOLLECTIVE ;  /* 0x000000000000791b */ /* 0x003fe20003800000 */
.L_x_803:
[----:B------:R-:W-:Y:S01]  /*1f380*/  IMAD.MOV.U32 R12, RZ, RZ, 0x10 ;  /* 0x00000010ff0c7424 */ /* 0x000fe200078e00ff */
[----:B------:R-:W-:-:S05]  /*1f390*/  SEL R14, R14, RZ, P4 ;  /* 0x000000ff0e0e7207 */ /* 0x000fca0002000000 */
[----:B------:R-:W-:-:S04]  /*1f3a0*/  IMAD.IADD R5, R3, 0x1, R14 ;  /* 0x0000000103057824 */ /* 0x000fc800078e020e */
[----:B------:R-:W-:-:S07]  /*1f3b0*/  IMAD.MOV.U32 R13, RZ, RZ, R5 ;  /* 0x000000ffff0d7224 */ /* 0x000fce00078e0005 */
[----:B------:R-:W-:Y:S05]  /*1f3c0*/  WARPSYNC.COLLECTIVE R15, `(.L_x_804) ;  /* 0x000000000f087348 */ /* 0x000fea0003c00000 */
[----:B------:R0:W1:Y:S02]  /*1f3d0*/  SHFL.UP P6, R14, R13, R12, R11 ;  /* 0x0400000c0d0e7389 */ /* 0x00006400000c000b */
[----:B01----:R-:W-:Y:S01]  /*1f3e0*/  ENDCOLLECTIVE ;  /* 0x000000000000791b */ /* 0x003fe20003800000 */
.L_x_804:
[----:B------:R-:W-:Y:S02]  /*1f3f0*/  IMAD.MOV.U32 R12, RZ, RZ, 0x1f ;  /* 0x0000001fff0c7424 */ /* 0x000fe400078e00ff */
[----:B------:R-:W-:Y:S01]  /*1f400*/  IMAD.MOV.U32 R11, RZ, RZ, 0x1f ;  /* 0x0000001fff0b7424 */ /* 0x000fe200078e00ff */
[----:B------:R-:W-:-:S04]  /*1f410*/  SEL R2, R14, RZ, P5 ;  /* 0x000000ff0e027207 */ /* 0x000fc80002800000 */
[----:B------:R-:W-:-:S05]  /*1f420*/  IADD3 R2, R5, R2, RZ ;  /* 0x0000000205027210 */ /* 0x000fca0007ffe0ff */
[----:B------:R-:W-:-:S07]  /*1f430*/  IMAD.MOV.U32 R13, RZ, RZ, R2 ;  /* 0x000000ffff0d7224 */ /* 0x000fce00078e0002 */
[----:B------:R-:W-:Y:S05]  /*1f440*/  WARPSYNC.COLLECTIVE R15, `(.L_x_805) ;  /* 0x000000000f087348 */ /* 0x000fea0003c00000 */
[----:B------:R0:W1:Y:S02]  /*1f450*/  SHFL.IDX P6, R14, R13, R12, R11 ;  /* 0x0000000c0d0e7389 */ /* 0x00006400000c000b */
[----:B01----:R-:W-:Y:S01]  /*1f460*/  ENDCOLLECTIVE ;  /* 0x000000000000791b */ /* 0x003fe20003800000 */
.L_x_805:
[----:B------:R-:W-:Y:S05]  /*1f470*/  BRA `(.L_x_806) ;  /* 0xffffffb800707947 */ /* 0x000fea000383ffff */
.L_x_654:
[----:B------:R-:W-:Y:S01]  /*1f480*/  BSSY B0, `(.L_x_807) ;  /* 0x0000007000007945 */ /* 0x000fe20003800000 */
[----:B------:R-:W-:Y:S02]  /*1f490*/  IMAD.MOV.U32 R12, RZ, RZ, 0x1 ;  /* 0x00000001ff0c7424 */ /* 0x000fe400078e00ff */
[----:B------:R-:W-:Y:S02]  /*1f4a0*/  IMAD.MOV.U32 R11, RZ, RZ, RZ ;  /* 0x000000ffff0b7224 */ /* 0x000fe400078e00ff */
[----:B------:R-:W-:-:S07]  /*1f4b0*/  IMAD.MOV.U32 R15, RZ, RZ, -0x1 ;  /* 0xffffffffff0f7424 */ /* 0x000fce00078e00ff */
[----:B-----5:R-:W-:Y:S05]  /*1f4c0*/  WARPSYNC.COLLECTIVE R15, `(.L_x_808) ;  /* 0x000000000f087348 */ /* 0x020fea0003c00000 */
[----:B------:R0:W1:Y:S02]  /*1f4d0*/  SHFL.UP P6, R14, R13, R12, R11 ;  /* 0x0400000c0d0e7389 */ /* 0x00006400000c000b */
[----:B01---5:R-:W-:Y:S01]  /*1f4e0*/  ENDCOLLECTIVE ;  /* 0x000000000000791b */ /* 0x023fe20003800000 */
.L_x_808:
[----:B------:R-:W-:Y:S05]  /*1f4f0*/  BSYNC B0 ;  /* 0x0000000000007941 */ /* 0x000fea0003800000 */
.L_x_807:
[----:B------:R-:W-:Y:S01]  /*1f500*/  SEL R14, R14, RZ, P1 ;  /* 0x000000ff0e0e7207 */ /* 0x000fe20000800000 */
[----:B------:R-:W-:Y:S02]  /*1f510*/  IMAD.MOV.U32 R12, RZ, RZ, 0x2 ;  /* 0x00000002ff0c7424 */ /* 0x000fe400078e00ff */
[----:B------:R-:W-:Y:S01]  /*1f520*/  IMAD.MOV.U32 R11, RZ, RZ, RZ ;  /* 0x000000ffff0b7224 */ /* 0x000fe200078e00ff */
[----:B------:R-:W-:Y:S01]  /*1f530*/  IADD3 R13, R13, R14, RZ ;  /* 0x0000000e0d0d7210 */ /* 0x000fe20007ffe0ff */
[----:B------:R-:W-:-:S07]  /*1f540*/  IMAD.MOV.U32 R15, RZ, RZ, -0x1 ;  /* 0xffffffffff0f7424 */ /* 0x000fce00078e00ff */
[----:B------:R-:W-:Y:S05]  /*1f550*/  WARPSYNC.COLLECTIVE R15, `(.L_x_809) ;  /* 0x000000000f087348 */ /* 0x000fea0003c00000 */
[----:B------:R0:W1:Y:S02]  /*1f560*/  SHFL.UP P6, R14, R13, R12, R11 ;  /* 0x0400000c0d0e7389 */ /* 0x00006400000c000b */
[----:B01----:R-:W-:Y:S01]  /*1f570*/  ENDCOLLECTIVE ;  /* 0x000000000000791b */ /* 0x003fe20003800000 */
.L_x_809:
[----:B------:R-:W-:Y:S01]  /*1f580*/  IMAD.MOV.U32 R12, RZ, RZ, 0x4 ;  /* 0x00000004ff0c7424 */ /* 0x000fe200078e00ff */
[----:B------:R-:W-:-:S04]  /*1f590*/  SEL R14, R14, RZ, P2 ;  /* 0x000000ff0e0e7207 */ /* 0x000fc80001000000 */
[----:B------:R-:W-:-:S05]  /*1f5a0*/  IADD3 R3, R13, R14, RZ ;  /* 0x0000000e0d037210 */ /* 0x000fca0007ffe0ff */
[----:B------:R-:W-:-:S07]  /*1f5b0*/  IMAD.MOV.U32 R13, RZ, RZ, R3 ;  /* 0x000000ffff0d7224 */ /* 0x000fce00078e0003 */
[----:B------:R-:W-:Y:S05]  /*1f5c0*/  WARPSYNC.COLLECTIVE R15, `(.L_x_810) ;  /* 0x000000000f087348 */ /* 0x000fea0003c00000 */
[----:B------:R0:W1:Y:S02]  /*1f5d0*/  SHFL.UP P6, R14, R13, R12, R11 ;  /* 0x0400000c0d0e7389 */ /* 0x00006400000c000b */
[----:B01----:R-:W-:Y:S01]  /*1f5e0*/  ENDCOLLECTIVE ;  /* 0x000000000000791b */ /* 0x003fe20003800000 */
.L_x_810:
[----:B------:R-:W-:Y:S01]  /*1f5f0*/  IMAD.MOV.U32 R12, RZ, RZ, 0x8 ;  /* 0x00000008ff0c7424 */ /* 0x000fe200078e00ff */
[----:B------:R-:W-:-:S05]  /*1f600*/  SEL R14, R14, RZ, P3 ;  /* 0x000000ff0e0e7207 */ /* 0x000fca0001800000 */
[----:B------:R-:W-:-:S05]  /*1f610*/  IMAD.IADD R5, R3, 0x1, R14 ;  /* 0x0000000103057824 */ /* 0x000fca00078e020e */
[----:B------:R-:W-:-:S07]  /*1f620*/  MOV R13, R5 ;  /* 0x00000005000d7202 */ /* 0x000fce0000000f00 */
[----:B------:R-:W-:Y:S05]  /*1f630*/  WARPSYNC.COLLECTIVE R15, `(.L_x_811) ;  /* 0x000000000f087348 */ /* 0x000fea0003c00000 */
[----:B------:R0:W1:Y:S02]  /*1f640*/  SHFL.UP P6, R14, R13, R12, R11 ;  /* 0x0400000c0d0e7389 */ /* 0x00006400000c000b */
[----:B01----:R-:W-:Y:S01]  /*1f650*/  ENDCOLLECTIVE ;  /* 0x000000000000791b */ /* 0x003fe20003800000 */
.L_x_811:
[----:B------:R-:W-:Y:S02]  /*1f660*/  MOV R12, 0x10 ;  /* 0x00000010000c7802 */ /* 0x000fe40000000f00 */
[----:B------:R-:W-:-:S05]  /*1f670*/  SEL R8, R14, RZ, P4 ;  /* 0x000000ff0e087207 */ /* 0x000fca0002000000 */
[----:B------:R-:W-:-:S04]  /*1f680*/  IMAD.IADD R8, R5, 0x1, R8 ;  /* 0x0000000105087824 */ /* 0x000fc800078e0208 */
[----:B------:R-:W-:-:S07]  /*1f690*/  IMAD.MOV.U32 R13, RZ, RZ, R8 ;  /* 0x000000ffff0d7224 */ /* 0x000fce00078e0008 */
[----:B------:R-:W-:Y:S05]  /*1f6a0*/  WARPSYNC.COLLECTIVE R15, `(.L_x_812) ;  /* 0x000000000f087348 */ /* 0x000fea0003c00000 */
[----:B------:R0:W1:Y:S02]  /*1f6b0*/  SHFL.UP P6, R14, R13, R12, R11 ;  /* 0x0400000c0d0e7389 */ /* 0x00006400000c000b */
[----:B01----:R-:W-:Y:S01]  /*1f6c0*/  ENDCOLLECTIVE ;  /* 0x000000000000791b */ /* 0x003fe20003800000 */
.L_x_812:
[----:B------:R-:W-:Y:S01]  /*1f6d0*/  IMAD.MOV.U32 R12, RZ, RZ, 0x1f ;  /* 0x0000001fff0c7424 */ /* 0x000fe200078e00ff */
[----:B------:R-:W-:Y:S02]  /*1f6e0*/  MOV R11, 0x1f ;  /* 0x0000001f000b7802 */ /* 0x000fe40000000f00 */
[----:B------:R-:W-:-:S05]  /*1f6f0*/  SEL R3, R14, RZ, P5 ;  /* 0x000000ff0e037207 */ /* 0x000fca0002800000 */
[----:B------:R-:W-:-:S04]  /*1f700*/  IMAD.IADD R2, R8, 0x1, R3 ;  /* 0x0000000108027824 */ /* 0x000fc800078e0203 */
[----:B------:R-:W-:-:S07]  /*1f710*/  IMAD.MOV.U32 R13, RZ, RZ, R2 ;  /* 0x000000ffff0d7224 */ /* 0x000fce00078e0002 */
[----:B------:R-:W-:Y:S05]  /*1f720*/  WARPSYNC.COLLECTIVE R15, `(.L_x_813) ;  /* 0x000000000f087348 */ /* 0x000fea0003c00000 */
[----:B------:R0:W1:Y:S02]  /*1f730*/  SHFL.IDX P6, R14, R13, R12, R11 ;  /* 0x0000000c0d0e7389 */ /* 0x00006400000c000b */
[----:B01----:R-:W-:Y:S01]  /*1f740*/  ENDCOLLECTIVE ;  /* 0x000000000000791b */ /* 0x003fe20003800000 */
.L_x_813:
[----:B------:R-:W-:Y:S05]  /*1f750*/  BRA `(.L_x_814) ;  /* 0xffffffb8005c7947 */ /* 0x000fea000383ffff */
.L_x_656:
[----:B------:R-:W-:Y:S01]  /*1f760*/  BSSY B0, `(.L_x_815) ;  /* 0x0000006000007945 */ /* 0x000fe20003800000 */
[----:B------:R-:W-:Y:S01]  /*1f770*/  PLOP3.LUT P6, PT, P6, PT, PT, 0x8, 0x0 ;  /* 0x000000000000781c */ /* 0x000fe200037ce170 */
[----:B------:R-:W-:-:S12]  /*1f780*/  IMAD.MOV.U32 R15, RZ, RZ, -0x1 ;  /* 0xffffffffff0f7424 */ /* 0x000fd800078e00ff */
[----:B0----5:R-:W-:Y:S05]  /*1f790*/  WARPSYNC.COLLECTIVE R15, `(.L_x_816) ;  /* 0x000000000f087348 */ /* 0x021fea0003c00000 */
[----:B------:R-:W-:Y:S01]  /*1f7a0*/  VOTE.ANY R14, PT, P6 ;  /* 0x00000000000e7806 */ /* 0x000fe200030e0100 */
[----:B0----5:R-:W-:Y:S06]  /*1f7b0*/  ENDCOLLECTIVE ;  /* 0x000000000000791b */ /* 0x021fec0003800000 */
.L_x_816:
[----:B------:R-:W-:Y:S05]  /*1f7c0*/  BSYNC B0 ;  /* 0x0000000000007941 */ /* 0x000fea0003800000 */
.L_x_815:
[----:B------:R-:W-:Y:S02]  /*1f7d0*/  IMAD.MOV.U32 R6, RZ, RZ, R14 ;  /* 0x000000ffff067224 */ /* 0x000fe400078e000e */
[----:B------:R-:W-:Y:S02]  /*1f7e0*/  IMAD.MOV.U32 R13, RZ, RZ, R4 ;  /* 0x000000ffff0d7224 */ /* 0x000fe400078e0004 */
[----:B------:R-:W0:Y:S01]  /*1f7f0*/  POPC R5, R6 ;  /* 0x0000000600057309 */ /* 0x000e220000000000 */
[----:B------:R-:W-:Y:S02]  /*1f800*/  IMAD.MOV.U32 R11, RZ, RZ, 0x1f ;  /* 0x0000001fff0b7424 */ /* 0x000fe400078e00ff */
[----:B------:R-:W-:Y:S01]  /*1f810*/  IMAD.MOV.U32 R15, RZ, RZ, -0x1 ;  /* 0xffffffffff0f7424 */ /* 0x000fe200078e00ff */
[----:B0-----:R-:W-:-:S07]  /*1f820*/  MOV R12, R5 ;  /* 0x00000005000c7202 */ /* 0x001fce0000000f00 */
[----:B------:R-:W-:Y:S05]  /*1f830*/  WARPSYNC.COLLECTIVE R15, `(.L_x_817) ;  /* 0x000000000f087348 */ /* 0x000fea0003c00000 */
[----:B------:R0:W1:Y:S02]  /*1f840*/  SHFL.IDX P6, R14, R13, R12, R11 ;  /* 0x0000000c0d0e7389 */ /* 0x00006400000c000b */
[----:B01----:R-:W-:Y:S01]  /*1f850*/  ENDCOLLECTIVE ;  /* 0x000000000000791b */ /* 0x003fe20003800000 */
.L_x_817:
[----:B------:R-:W-:Y:S01]  /*1f860*/  MOV R13, R7 ;  /* 0x00000007000d7202 */ /* 0x000fe20000000f00 */
[----:B------:R-:W-:-:S07]  /*1f870*/  IMAD.MOV.U32 R4, RZ, RZ, R14 ;  /* 0x000000ffff047224 */ /* 0x000fce00078e000e */
[----:B------:R-:W-:Y:S05]  /*1f880*/  WARPSYNC.COLLECTIVE R15, `(.L_x_818) ;  /* 0x000000000f087348 */ /* 0x000fea0003c00000 */
[----:B------:R0:W1:Y:S02]  /*1f890*/  SHFL.IDX P6, R14, R13, R12, R11 ;  /* 0x0000000c0d0e7389 */ /* 0x00006400000c000b */
[----:B01----:R-:W-:Y:S01]  /*1f8a0*/  ENDCOLLECTIVE ;  /* 0x000000000000791b */ /* 0x003fe20003800000 */
.L_x_818:
[----:B------:R-:W-:Y:S01]  /*1f8b0*/  IMAD.MOV.U32 R7, RZ, RZ, R14 ;  /* 0x000000ffff077224 */ /* 0x000fe200078e000e */
[----:B------:R-:W-:Y:S06]  /*1f8c0*/  BRA `(.L_x_819) ;  /* 0xffffffb8003c7947 */ /* 0x000fec000383ffff */
.L_x_658:
[----:B------:R-:W-:Y:S01]  /*1f8d0*/  BSSY B0, `(.L_x_820) ;  /* 0x0000007000007945 */ /* 0x000fe20003800000 */
[----:B------:R-:W-:Y:S01]  /*1f8e0*/  IMAD.MOV.U32 R13, RZ, RZ, R2 ;  /* 0x000000ffff0d7224 */ /* 0x000fe200078e0002 */
[----:B------:R-:W-:Y:S01]  /*1f8f0*/  MOV R15, 0xffffffff ;  /* 0xffffffff000f7802 */ /* 0x000fe20000000f00 */
[----:B------:R-:W-:-:S07]  /*1f900*/  IMAD.MOV.U32 R11, RZ, RZ, 0x1f ;  /* 0x0000001fff0b7424 */ /* 0x000fce00078e00ff */
[----:B0123-5:R-:W-:Y:S05]  /*1f910*/  WARPSYNC.COLLECTIVE R15, `(.L_x_821) ;  /* 0x000000000f087348 */ /* 0x02ffea0003c00000 */
[----:B------:R4:W0:Y:S02]  /*1f920*/  SHFL.IDX P6, R14, R13, R12, R11 ;  /* 0x0000000c0d0e7389 */ /* 0x00082400000c000b */
[----:B012345:R-:W-:Y:S01]  /*1f930*/  ENDCOLLECTIVE ;  /* 0x000000000000791b */ /* 0x03ffe20003800000 */
.L_x_821:
[----:B------:R-:W-:Y:S05]  /*1f940*/  BSYNC B0 ;  /* 0x0000000000007941 */ /* 0x000fea0003800000 */
.L_x_820:
[----:B------:R-:W-:Y:S01]  /*1f950*/  IMAD.MOV.U32 R24, RZ, RZ, R14 ;  /* 0x000000ffff187224 */ /* 0x000fe200078e000e */
[----:B------:R-:W-:Y:S06]  /*1f960*/  BRA `(.L_x_657) ;  /* 0xffffffb8002c7947 */ /* 0x000fec000383ffff */
.L_x_662:
[----:B0-----:R0:W1:Y:S02]  /*1f970*/  SYNCS.PHASECHK.TRANS64.TRYWAIT P0, [R5+URZ+0x2d820], R0 ;  /* 0x02d82000050075a7 */ /* 0x001064000800017f */
[----:B-1----:R-:W-:Y:S05]  /*1f980*/  @!P0 NANOSLEEP.SYNCS 0x989680 ;  /* 0x009896800000895d */ /* 0x002fea0003900000 */
[----:B------:R-:W1:Y:S02]  /*1f990*/  @!P0 SYNCS.PHASECHK.TRANS64 P0, [R5+URZ+0x2d820], R0 ;  /* 0x02d82000050085a7 */ /* 0x000e64000800007f */
[----:B-1----:R-:W-:Y:S05]  /*1f9a0*/  @!P0 BRA `(.L_x_662) ;  /* 0xfffffffc00f08947 */ /* 0x002fea000383ffff */
[----:B------:R-:W-:Y:S05]  /*1f9b0*/  BRA `(.L_x_822) ;  /* 0xffffffbc00847947 */ /* 0x000fea000383ffff */
.L_x_663:
[----:B------:R-:W1:Y:S01]  /*1f9c0*/  S2R R2, SR_TID.X ;  /* 0x0000000000027919 */ /* 0x000e620000002100 */
[----:B------:R-:W-:Y:S01]  /*1f9d0*/  BSSY B0, `(.L_x_823) ;  /* 0x000000a000007945 */ /* 0x000fe20003800000 */
[----:B------:R-:W-:Y:S01]  /*1f9e0*/  IMAD.MOV.U32 R12, RZ, RZ, RZ ;  /* 0x000000ffff0c7224 */ /* 0x000fe200078e00ff */
[----:B------:R-:W-:Y:S01]  /*1f9f0*/  MOV R11, 0x1f ;  /* 0x0000001f000b7802 */ /* 0x000fe20000000f00 */
[----:B------:R-:W-:Y:S01]  /*1fa00*/  IMAD.MOV.U32 R15, RZ, RZ, -0x1 ;  /* 0xffffffffff0f7424 */ /* 0x000fe200078e00ff */
[----:B-1----:R-:W-:-:S04]  /*1fa10*/  SHF.R.U32.HI R2, RZ, 0x5, R2 ;  /* 0x00000005ff027819 */ /* 0x002fc80000011602 */
[----:B------:R-:W-:-:S05]  /*1fa20*/  LOP3.LUT R2, R2, 0x3, RZ, 0xc0, !PT ;  /* 0x0000000302027812 */ /* 0x000fca00078ec0ff */
[----:B------:R-:W-:-:S07]  /*1fa30*/  IMAD.MOV.U32 R13, RZ, RZ, R2 ;  /* 0x000000ffff0d7224 */ /* 0x000fce00078e0002 */
[----:B0-23-5:R-:W-:Y:S05]  /*1fa40*/  WARPSYNC.COLLECTIVE R15, `(.L_x_824) ;  /* 0x000000000f087348 */ /* 0x02dfea0003c00000 */
[----:B------:R1:W4:Y:S02]  /*1fa50*/  SHFL.IDX P6, R14, R13, R12, R11 ;  /* 0x0000000c0d0e7389 */ /* 0x00032400000c000b */
[----:B012345:R-:W-:Y:S01]  /*1fa60*/  ENDCOLLECTIVE ;  /* 0x000000000000791b */ /* 0x03ffe20003800000 */
.L_x_824:
[----:B------:R-:W-:Y:S05]  /*1fa70*/  BSYNC B0 ;  /* 0x0000000000007941 */ /* 0x000fea0003800000 */
.L_x_823:
[----:B------:R-:W-:Y:S05]  /*1fa80*/  BRA `(.L_x_825) ;  /* 0xffffffbc006c7947 */ /* 0x000fea000383ffff */
.L_x_664:
[----:B------:R-:W-:Y:S01]  /*1fa90*/  BSSY B0, `(.L_x_826) ;  /* 0x0000006000007945 */ /* 0x000fe20003800000 */
[----:B------:R-:W-:-:S07]  /*1faa0*/  IMAD.MOV.U32 R15, RZ, RZ, -0x1 ;  /* 0xffffffffff0f7424 */ /* 0x000fce00078e00ff */
[----:B0-23-5:R-:W-:Y:S05]  /*1fab0*/  WARPSYNC.COLLECTIVE R15, `(.L_x_827) ;  /* 0x000000000f0c7348 */ /* 0x02dfea0003c00000 */
[----:B------:R-:W-:Y:S02]  /*1fac0*/  ELECT P6, UR62, PT ;  /* 0x00000000003e782f */ /* 0x000fe400038c0000 */
[----:B------:R-:W-:Y:S01]  /*1fad0*/  MOV R14, UR62 ;  /* 0x0000003e000e7c02 */ /* 0x000fe20008000f00 */
[----:B0-23-5:R-:W-:Y:S10]  /*1fae0*/  ENDCOLLECTIVE ;  /* 0x000000000000791b */ /* 0x02dff40003800000 */
.L_x_827:
[----:B------:R-:W-:Y:S05]  /*1faf0*/  BSYNC B0 ;  /* 0x0000000000007941 */ /* 0x000fea0003800000 */
.L_x_826:
[----:B------:R-:W-:Y:S05]  /*1fb00*/  BRA `(.L_x_828) ;  /* 0xffffffbc00607947 */ /* 0x000fea000383ffff */
.L_x_666:
[----:B0-----:R0:W1:Y:S02]  /*1fb10*/  SYNCS.PHASECHK.TRANS64.TRYWAIT P1, [R3+URZ+0x2d840], R2 ;  /* 0x02d84002030075a7 */ /* 0x001064000802017f */
[----:B-1----:R-:W-:Y:S05]  /*1fb20*/  @!P1 NANOSLEEP.SYNCS 0x989680 ;  /* 0x009896800000995d */ /* 0x002fea0003900000 */
[----:B------:R-:W1:Y:S02]  /*1fb30*/  @!P1 SYNCS.PHASECHK.TRANS64 P1, [R3+URZ+0x2d840], R2 ;  /* 0x02d84002030095a7 */ /* 0x000e64000802007f */
[----:B-1----:R-:W-:Y:S05]  /*1fb40*/  @!P1 BRA `(.L_x_666) ;  /* 0xfffffffc00f09947 */ /* 0x002fea000383ffff */
[----:B------:R-:W-:Y:S05]  /*1fb50*/  BRA `(.L_x_829) ;  /* 0xffffffbc00847947 */ /* 0x000fea000383ffff */
.L_x_668:
[----:B-1----:R1:W4:Y:S02]  /*1fb60*/  SYNCS.PHASECHK.TRANS64.TRYWAIT P1, [R5+URZ+0x2d840], R0 ;  /* 0x02d84000050075a7 */ /* 0x002324000802017f */
[----:B----4-:R-:W-:Y:S05]  /*1fb70*/  @!P1 NANOSLEEP.SYNCS 0x989680 ;  /* 0x009896800000995d */ /* 0x010fea0003900000 */
[----:B------:R-:W4:Y:S02]  /*1fb80*/  @!P1 SYNCS.PHASECHK.TRANS64 P1, [R5+URZ+0x2d840], R0 ;  /* 0x02d84000050095a7 */ /* 0x000f24000802007f */
[----:B----4-:R-:W-:Y:S05]  /*1fb90*/  @!P1 BRA `(.L_x_668) ;  /* 0xfffffffc00f09947 */ /* 0x010fea000383ffff */
[----:B------:R-:W-:Y:S05]  /*1fba0*/  BRA `(.L_x_830) ;  /* 0xffffffbc00947947 */ /* 0x000fea000383ffff */
.L_x_670:
[----:B----4-:R4:W0:Y:S02]  /*1fbb0*/  SYNCS.PHASECHK.TRANS64.TRYWAIT P1, [R3+URZ+0x2d860], R2 ;  /* 0x02d86002030075a7 */ /* 0x010824000802017f */
[----:B0-----:R-:W-:Y:S05]  /*1fbc0*/  @!P1 NANOSLEEP.SYNCS 0x989680 ;  /* 0x009896800000995d */ /* 0x001fea0003900000 */
[----:B------:R-:W0:Y:S02]  /*1fbd0*/  @!P1 SYNCS.PHASECHK.TRANS64 P1, [R3+URZ+0x2d860], R2 ;  /* 0x02d86002030095a7 */ /* 0x000e24000802007f */
[----:B0-----:R-:W-:Y:S05]  /*1fbe0*/  @!P1 BRA `(.L_x_670) ;  /* 0xfffffffc00f09947 */ /* 0x001fea000383ffff */
[----:B------:R-:W-:Y:S05]  /*1fbf0*/  BRA `(.L_x_831) ;  /* 0xffffffbc00907947 */ /* 0x000fea000383ffff */
.L_x_832:
        /* <DEDUP_REMOVED lines=16> */
.L_x_2782:


//--------------------- .text._ZN7cutlass13device_kernelIN5flash11enable_sm90INS1_16FlashAttnFwdSm90INS1_25CollectiveMainloopFwdSm90ILi2EN4cute5tupleIJNS5_1CILi1EEES8_S8_EEENS6_IJNS7_ILi192EEENS7_ILi128EEENS7_ILi96EEEEEELi96ENS_6half_tEfNS_4arch4Sm90ELb0ELb1ELb1ELb0ELb1ELb0ELb0ELb0ELb1ELb1ELb1ELb0EEENS1_21CollectiveEpilogueFwdINS6_IJSA_SC_SB_EEES9_SE_SG_Li384ELb0ELb1ELb1ELb0EEENS1_19SingleTileSchedulerILb0ELb1ELb1ELi192EEEEEEEEEvNT_6ParamsE --------------------------
	.section	.text._ZN7cutlass13device_kernelIN5flash11enable_sm90INS1_16FlashAttnFwdSm90INS1_25CollectiveMainloopFwdSm90ILi2EN4cute5tupleIJNS5_1CILi1EEES8_S8_EEENS6_IJNS7_ILi192EEENS7_ILi128EEENS7_ILi96EEEEEELi96ENS_6half_tEfNS_4arch4Sm90ELb0ELb1ELb1ELb0ELb1ELb0ELb0ELb0ELb1ELb1ELb1ELb0EEENS1_21CollectiveEpilogueFwdINS6_IJSA_SC_SB_EEES9_SE_SG_Li384ELb0ELb1ELb1ELb0EEENS1_19SingleTileSchedulerILb0ELb1ELb1ELi192EEEEEEEEEvNT_6ParamsE,"ax",@progbits
	.align	128
.text._ZN7cutlass13device_kernelIN5flash11enable_sm90INS1_16FlashAttnFwdSm90INS1_25CollectiveMainloopFwdSm90ILi2EN4cute5tupleIJNS5_1CILi1EEES8_S8_EEENS6_IJNS7_ILi192EEENS7_ILi128EEENS7_ILi96EEEEEELi96ENS_6half_tEfNS_4arch4Sm90ELb0ELb1ELb1ELb0ELb1ELb0ELb0ELb0ELb1ELb1ELb1ELb0EEENS1_21CollectiveEpilogueFwdINS6_IJSA_SC_SB_EEES9_SE_SG_Li384ELb0ELb1ELb1ELb0EEENS1_19SingleTileSchedulerILb0ELb1ELb1ELi192EEEEEEEEEvNT_6ParamsE:
        .type           _ZN7cutlass13device_kernelIN5flash11enable_sm90INS1_16FlashAttnFwdSm90INS1_25CollectiveMainloopFwdSm90ILi2EN4cute5tupleIJNS5_1CILi1EEES8_S8_EEENS6_IJNS7_ILi192EEENS7_ILi128EEENS7_ILi96EEEEEELi96ENS_6half_tEfNS_4arch4Sm90ELb0ELb1ELb1ELb0ELb1ELb0ELb0ELb0ELb1ELb1ELb1ELb0EEENS1_21CollectiveEpilogueFwdINS6_IJSA_SC_SB_EEES9_SE_SG_Li384ELb0ELb1ELb1ELb0EEENS1_19SingleTileSchedulerILb0ELb1ELb1ELi192EEEEEEEEEvNT_6ParamsE,@function
        .size           _ZN7cutlass13device_kernelIN5flash11enable_sm90INS1_16FlashAttnFwdSm90INS1_25CollectiveMainloopFwdSm90ILi2EN4cute5tupleIJNS5_1CILi1EEES8_S8_EEENS6_IJNS7_ILi192EEENS7_ILi128EEENS7_ILi96EEEEEELi96ENS_6half_tEfNS_4arch4Sm90ELb0ELb1ELb1ELb0ELb1ELb0ELb0ELb0ELb1ELb1ELb1ELb0EEENS1_21CollectiveEpilogueFwdINS6_IJSA_SC_SB_EEES9_SE_SG_Li384ELb0ELb1ELb1ELb0EEENS1_19SingleTileSchedulerILb0ELb1ELb1ELi192EEEEEEEEEvNT_6ParamsE,(.L_x_2783 - _ZN7cutlass13device_kernelIN5flash11enable_sm90INS1_16FlashAttnFwdSm90INS1_25CollectiveMainloopFwdSm90ILi2EN4cute5tupleIJNS5_1CILi1EEES8_S8_EEENS6_IJNS7_ILi192EEENS7_ILi128EEENS7_ILi96EEEEEELi96ENS_6half_tEfNS_4arch4Sm90ELb0ELb1ELb1ELb0ELb1ELb0ELb0ELb0ELb1ELb1ELb1ELb0EEENS1_21CollectiveEpilogueFwdINS6_IJSA_SC_SB_EEES9_SE_SG_Li384ELb0ELb1ELb1ELb0EEENS1_19SingleTileSchedulerILb0ELb1ELb1ELi192EEEEEEEEEvNT_6ParamsE)
        .other          _ZN7cutlass13device_kernelIN5flash11enable_sm90INS1_16FlashAttnFwdSm90INS1_25CollectiveMainloopFwdSm90ILi2EN4cute5tupleIJNS5_1CILi1EEES8_S8_EEENS6_IJNS7_ILi192EEENS7_ILi128EEENS7_ILi96EEEEEELi96ENS_6half_tEfNS_4arch4Sm90ELb0ELb1ELb1ELb0ELb1ELb0ELb0ELb0ELb1ELb1ELb1ELb0EEENS1_21CollectiveEpilogueFwdINS6_IJSA_SC_SB_EEES9_SE_SG_Li384ELb0ELb1ELb1ELb0EEENS1_19SingleTileSchedulerILb0ELb1ELb1ELi192EEEEEEEEEvNT_6ParamsE,@"STO_CUDA_ENTRY STV_DEFAULT"
_ZN7cutlass13device_kernelIN5flash11enable_sm90INS1_16FlashAttnFwdSm90INS1_25CollectiveMainloopFwdSm90ILi2EN4cute5tupleIJNS5_1CILi1EEES8_S8_EEENS6_IJNS7_ILi192EEENS7_ILi128EEENS7_ILi96EEEEEELi96ENS_6half_tEfNS_4arch4Sm90ELb0ELb1ELb1ELb0ELb1ELb0ELb0ELb0ELb1ELb1ELb1ELb0EEENS1_21CollectiveEpilogueFwdINS6_IJSA_SC_SB_EEES9_SE_SG_Li384ELb0ELb1ELb1ELb0EEENS1_19SingleTileSchedulerILb0ELb1ELb1ELi192EEEEEEEEEvNT_6ParamsE:
        /* <DEDUP_REMOVED lines=9> */
[----:B------:R-:W1:Y:S01]  /*0090*/  SHFL.IDX PT, R3, R3, RZ, 0x1f ;  /* 0x00001fff03037589 */ /* 0x000e6200000e0000 */
        /* <DEDUP_REMOVED lines=35> */
.L_x_833:
        /* <DEDUP_REMOVED lines=22> */
.L_x_834:
        /* <DEDUP_REMOVED lines=18> */
.L_x_835:
        /* <DEDUP_REMOVED lines=22> */
.L_x_836:
[----:B------:R-:W5:Y:S01]  /*06b0*/  SHFL.IDX PT, R2, R0, RZ, 0x1f ;  /* 0x00001fff00027589 */ /* 0x000f6200000e0000 */
[----:B------:R-:W-:Y:S01]  /*06c0*/  R2UR UR9, R3 ;  /* 0x00000000030972ca */ /* 0x000fe200000e0000 */
        /* <DEDUP_REMOVED lines=21> */
.L_x_837:
[----:B------:R-:W-:Y:S01]  /*0820*/  UISETP.NE.AND UP0, UPT, UR9, URZ, UPT ;  /* 0x0000003f0900728c */ /* 0x000fe2000bf05270 */
[----:B------:R-:W-:Y:S01]  /*0830*/  NOP ;  /* 0x0000000000007918 */ /* 0x000fe20000000000 */
[----:B0-----:R-:W-:Y:S01]  /*0840*/  UMOV UR4, 0x1 ;  /* 0x0000000100047882 */ /* 0x001fe20000000000 */
[----:B------:R-:W-:Y:S01]  /*0850*/  ULDC.64 UR36, c[0x0][0x208] ;  /* 0x0000820000247ab9 */ /* 0x000fe20000000a00 */
[----:B------:R-:W-:Y:S01]  /*0860*/  USEL UR4, UR4, 0x2, !UP0 ;  /* 0x0000000204047887 */ /* 0x000fe2000c000000 */
[----:B------:R-:W-:Y:S01]  /*0870*/  BSSY B6, `(.L_x_838) ;  /* 0x000150c000067945 */ /* 0x000fe20003800000 */
[----:B-1234-:R-:W-:Y:S01]  /*0880*/  BAR.SYNC.DEFER_BLOCKING 0x0 ;  /* 0x0000000000007b1d */ /* 0x01efe20000010000 */
[----:B------:R-:W-:-:S03]  /*0890*/  PLOP3.LUT P0, PT, PT, PT, UP0, 0x80, 0x0 ;  /* 0x000000000000781c */ /* 0x000fc60003f0f008 */
[----:B------:R-:W-:-:S05]  /*08a0*/  IMAD.U32 R2, RZ, RZ, UR4 ;  /* 0x00000004ff027e24 */ /* 0x000fca000f8e00ff */
[----:B------:R0:W-:Y:S05]  /*08b0*/  STL [R1+0xc], R2 ;  /* 0x00000c0201007387 */ /* 0x0001ea0000100800 */
[----:B------:R-:W-:Y:S05]  /*08c0*/  @!P0 BRA `(.L_x_839) ;  /* 0x00000110007c8947 */ /* 0x000fea0003800000 */
.L_x_840:
[----:B------:R-:W-:-:S08]  /*08d0*/  NOP ;  /* 0x0000000000007918 */ /* 0x000fd00000000000 */
[----:B------:R-:W1:Y:S02]  /*08e0*/  USETMAXREG.TRY_ALLOC.CTAPOOL UP0, 0xa0 ;  /* 0x000000a0000079c8 */ /* 0x000e640008000600 */
[----:B-1----:R-:W-:-:S13]  /*08f0*/  PLOP3.LUT P0, PT, PT, PT, UP0, 0x80, 0x0 ;  /* 0x000000000000781c */ /* 0x002fda0003f0f008 */
[----:B------:R-:W-:Y:S05]  /*0900*/  @!P0 BRA `(.L_x_840) ;  /* 0xfffffffc00f08947 */ /* 0x000fea000383ffff */
[----:B------:R-:W1:Y:S01]  /*0910*/  S2R R3, SR_TID.X ;  /* 0x0000000000037919 */ /* 0x000e620000002100 */
[----:B------:R-:W2:Y:S01]  /*0920*/  S2UR UR6, SR_CTAID.Y ;  /* 0x00000000000679c3 */ /* 0x000ea20000002600 */
[----:B------:R-:W-:Y:S02]  /*0930*/  ULDC UR7, c[0x0][0xc50] ;  /* 0x0003140000077ab9 */ /* 0x000fe40000000800 */
[----:B------:R-:W-:-:S05]  /*0940*/  UISETP.NE.AND UP0, UPT, UR7, 0x1, UPT ;  /* 0x000000010700788c */ /* 0x000fca000bf05270 */
[----:B------:R-:W3:Y:S06]  /*0950*/  S2UR UR8, SR_CTAID.Z ;  /* 0x00000000000879c3 */ /* 0x000eec0000002700 */
[----:B------:R-:W-:Y:S01]  /*0960*/  @UP0 ULDC UR4, c[0x0][0xc54] ;  /* 0x0003150000040ab9 */ /* 0x000fe20000000800 */
[----:B------:R-:W-:Y:S01]  /*0970*/  @UP0 ULDC UR9, c[0x0][0xc58] ;  /* 0x0003160000090ab9 */ /* 0x000fe20000000800 */
[----:B--2---:R-:W-:Y:S02]  /*0980*/  UIMAD.WIDE.U32 UR4, UR6, UR4, URZ ;  /* 0x00000004060472a5 */ /* 0x004fe4000f8e003f */
[----:B------:R-:W-:-:S02]  /*0990*/  UMOV UR10, UR6 ;  /* 0x00000006000a7c82 */ /* 0x000fc40008000000 */
[----:B------:R-:W-:Y:S01]  /*09a0*/  @UP0 USHF.R.U32.HI UR10, URZ, UR9, UR5 ;  /* 0x000000093f0a0299 */ /* 0x000fe20008011605 */
[----:B-1----:R-:W-:-:S03]  /*09b0*/  LOP3.LUT R0, R3, 0xffffff80, RZ, 0xc0, !PT ;  /* 0xffffff8003007812 */ /* 0x002fc600078ec0ff */
[----:B------:R-:W-:Y:S01]  /*09c0*/  UIADD3 UR4, -UR10, URZ, URZ ;  /* 0x0000003f0a047290 */ /* 0x000fe2000fffe13f */
[----:B------:R-:W-:Y:S06]  /*09d0*/  BAR.ARV 0x8, 0x200 ;  /* 0x0208000000007b1d */ /* 0x000fec0000002000 */
[----:B------:R-:W-:Y:S01]  /*09e0*/  ISETP.NE.AND P0, PT, R0, 0x80, PT ;  /* 0x000000800000780c */ /* 0x000fe20003f05270 */
[----:B------:R-:W-:Y:S01]  /*09f0*/  IMAD.U32 R0, RZ, RZ, UR10 ;  /* 0x0000000aff007e24 */ /* 0x000fe2000f8e00ff */
[----:B------:R-:W-:-:S04]  /*0a00*/  UIMAD UR6, UR7, UR4, UR6 ;  /* 0x00000004070672a4 */ /* 0x000fc8000f8e0206 */
[----:B------:R1:W-:Y:S07]  /*0a10*/  STL [R1+0x4], R0 ;  /* 0x0000040001007387 */ /* 0x0003ee0000100800 */
[----:B------:R-:W-:Y:S06]  /*0a20*/  @!P0 BAR.ARV 0x9, 0x100 ;  /* 0x0244000000008b1d */ /* 0x000fec0000002000 */
[----:B---3--:R-:W-:-:S13]  /*0a30*/  ISETP.LE.AND P0, PT, RZ, UR8, PT ;  /* 0x00000008ff007c0c */ /* 0x008fda000bf03270 */
[----:B-1----:R-:W-:Y:S05]  /*0a40*/  @!P0 BRA `(.L_x_841) ;  /* 0x0000014c00b88947 */ /* 0x002fea0003800000 */
[----:B------:R-:W1:Y:S01]  /*0a50*/  LDC.64 R6, c[0x0][0x418] ;  /* 0x00010600ff067b82 */ /* 0x000e620000000a00 */
[----:B------:R-:W-:Y:S01]  /*0a60*/  ULDC UR4, c[0x0][0x448] ;  /* 0x0001120000047ab9 */ /* 0x000fe20000000800 */
[----:B------:R-:W-:Y:S01]  /*0a70*/  VIADD R16, R3, 0xffffff80 ;  /* 0xffffff8003107836 */ /* 0x000fe20000000000 */
[----:B------:R-:W-:-:S04]  /*0a80*/  UISETP.NE.AND UP0, UPT, UR4, 0x1, UPT ;  /* 0x000000010400788c */ /* 0x000fc8000bf05270 */
[----:B------:R-:W-:Y:S01]  /*0a90*/  UP2UR UR4, UPR, URZ, 0x1 ;  /* 0x000000013f047883 */ /* 0x000fe20008000000 */
[----:B0-----:R-:W0:Y:S05]  /*0aa0*/  LDC R2, c[0x0][0x288] ;  /* 0x0000a200ff027b82 */ /* 0x001e2a0000000800 */
[----:B------:R-:W-:Y:S01]  /*0ab0*/  IMAD.U32 R142, RZ, RZ, UR4 ;  /* 0x00000004ff8e7e24 */ /* 0x000fe2000f8e00ff */
[----:B------:R-:W-:Y:S01]  /*0ac0*/  @UP0 ULDC UR9, c[0x0][0x44c] ;  /* 0x0001130000090ab9 */ /* 0x000fe20000000800 */
[----:B------:R-:W-:Y:S01]  /*0ad0*/  @UP0 ULDC UR11, c[0x0][0x450] ;  /* 0x00011400000b0ab9 */ /* 0x000fe20000000800 */
[----:B------:R-:W2:Y:S01]  /*0ae0*/  LDC R17, c[0x0][0x424] ;  /* 0x00010900ff117b82 */ /* 0x000ea20000000800 */
[----:B------:R-:W-:-:S07]  /*0af0*/  ULDC.64 UR4, c[0x0][0x9e0] ;  /* 0x0002780000047ab9 */ /* 0x000fce0000000a00 */
[----:B------:R-:W3:Y:S01]  /*0b00*/  S2UR UR40, SR_CTAID.X ;  /* 0x00000000002879c3 */ /* 0x000ee20000002500 */
[----:B-1----:R-:W-:-:S04]  /*0b10*/  ISETP.NE.U32.AND P0, PT, R6, RZ, PT ;  /* 0x000000ff0600720c */ /* 0x002fc80003f05070 */
[----:B------:R-:W-:-:S03]  /*0b20*/  ISETP.NE.AND.EX P0, PT, R7, RZ, PT, P0 ;  /* 0x000000ff0700720c */ /* 0x000fc60003f05300 */
[----:B------:R-:W1:Y:S01]  /*0b30*/  LDC R4, c[0x0][0x2f0] ;  /* 0x0000bc00ff047b82 */ /* 0x000e620000000800 */
[----:B0-----:R-:W-:Y:S02]  /*0b40*/  IADD3 R0, -R2, 0x1, RZ ;  /* 0x0000000102007810 */ /* 0x001fe40007ffe1ff */
[----:B--2---:R-:W-:Y:S01]  /*0b50*/  SEL R17, R17, 0x1, P0 ;  /* 0x0000000111117807 */ /* 0x004fe20000000000 */
[----:B---3--:R-:W-:-:S04]  /*0b60*/  UIMAD UR40, UR40, 0xc0, URZ ;  /* 0x000000c0282878a4 */ /* 0x008fc8000f8e023f */
[----:B------:R-:W-:Y:S02]  /*0b70*/  @UP0 UIADD3 UR8, UR40, 0xbf, URZ ;  /* 0x000000bf28080890 */ /* 0x000fe4000fffe03f */
[----:B------:R-:W-:Y:S01]  /*0b80*/  UIADD3 UR7, UR40, 0xbf, URZ ;  /* 0x000000bf28077890 */ /* 0x000fe2000fffe03f */
[----:B-1----:R-:W-:Y:S01]  /*0b90*/  IMAD R0, R17, R4, R0 ;  /* 0x0000000411007224 */ /* 0x002fe200078e0200 */
[----:B------:R-:W-:-:S04]  /*0ba0*/  UIMAD.WIDE.U32 UR8, UR8, UR9, URZ ;  /* 0x00000009080872a5 */ /* 0x000fc8000f8e003f */
[----:B------:R-:W-:Y:S01]  /*0bb0*/  R2UR UR10, R0 ;  /* 0x00000000000a72ca */ /* 0x000fe200000e0000 */
[----:B------:R-:W-:Y:S02]  /*0bc0*/  @UP0 USHF.R.U32.HI UR7, URZ, UR11, UR9 ;  /* 0x0000000b3f070299 */ /* 0x000fe40008011609 */
[----:B------:R-:W-:-:S04]  /*0bd0*/  UISETP.GE.AND UP0, UPT, UR5, 0x1, UPT ;  /* 0x000000010500788c */ /* 0x000fc8000bf06270 */
[----:B------:R-:W-:Y:S02]  /*0be0*/  UP2UR UR60, UPR, URZ, 0x1 ;  /* 0x000000013f3c7883 */ /* 0x000fe40008000000 */
[----:B------:R-:W-:-:S04]  /*0bf0*/  PLOP3.LUT P0, PT, PT, PT, UP0, 0x40, 0x0 ;  /* 0x000000000000781c */ /* 0x000fc80003f0e808 */
[----:B------:R-:W-:-:S04]  /*0c00*/  UIADD3 UR7, UR10, UR7, URZ ;  /* 0x000000070a077290 */ /* 0x000fc8000fffe03f */
[----:B------:R-:W-:-:S06]  /*0c10*/  UIADD3 UR4, UR7, UR4, URZ ;  /* 0x0000000407047290 */ /* 0x000fcc000fffe03f */
[----:B------:R-:W-:Y:S01]  /*0c20*/  IMAD.U32 R0, RZ, RZ, UR4 ;  /* 0x00000004ff007e24 */ /* 0x000fe2000f8e00ff */
[----:B------:R-:W-:Y:S06]  /*0c30*/  @P0 BRA `(.L_x_842) ;  /* 0x0000000000400947 */ /* 0x000fec0003800000 */
[----:B------:R-:W-:Y:S01]  /*0c40*/  ISETP.LT.AND P0, PT, RZ, UR7, PT ;  /* 0x00000007ff007c0c */ /* 0x000fe2000bf01270 */
[----:B------:R-:W-:-:S12]  /*0c50*/  UIADD3 UR4, UR7, -0x1, URZ ;  /* 0xffffffff07047890 */ /* 0x000fd8000fffe03f */
[----:B------:R-:W-:Y:S05]  /*0c60*/  @P0 BRA `(.L_x_843) ;  /* 0x00000000001c0947 */ /* 0x000fea0003800000 */
[----:B------:R-:W-:Y:S02]  /*0c70*/  UISETP.NE.AND UP0, UPT, UR5, 0x1, UPT ;  /* 0x000000010500788c */ /* 0x000fe4000bf05270 */
[----:B------:R-:W-:-:S09]  /*0c80*/  UIADD3 UR4, -UR7, URZ, URZ ;  /* 0x0000003f07047290 */ /* 0x000fd2000fffe13f */
[----:B------:R-:W-:Y:S02]  /*0c90*/  @UP0 ULDC.64 UR10, c[0x0][0x9e8] ;  /* 0x00027a00000a0ab9 */ /* 0x000fe40000000a00 */
[----:B------:R-:W-:-:S04]  /*0ca0*/  UIMAD.WIDE.U32 UR8, UR4, UR10, URZ ;  /* 0x0000000a040872a5 */ /* 0x000fc8000f8e003f */
[----:B------:R-:W-:-:S04]  /*0cb0*/  @UP0 USHF.R.U32.HI UR4, URZ, UR11, UR9 ;  /* 0x0000000b3f040299 */ /* 0x000fc80008011609 */
[----:B------:R-:W-:Y:S01]  /*0cc0*/  ULOP3.LUT UR4, URZ, UR4, URZ, 0x33, !UPT ;  /* 0x000000043f047292 */ /* 0x000fe2000f8e333f */
[----:B------:R-:W-:Y:S11]  /*0cd0*/  BRA `(.L_x_844) ;  /* 0x0000000000107947 */ /* 0x000ff60003800000 */
.L_x_843:
[----:B------:R-:W-:-:S11]  /*0ce0*/  UISETP.NE.AND UP0, UPT, UR5, 0x1, UPT ;  /* 0x000000010500788c */ /* 0x000fd6000bf05270 */
[----:B------:R-:W-:Y:S02]  /*0cf0*/  @UP0 ULDC.64 UR10, c[0x0][0x9e8] ;  /* 0x00027a00000a0ab9 */ /* 0x000fe40000000a00 */
[----:B------:R-:W-:-:S04]  /*0d00*/  UIMAD.WIDE.U32 UR8, UR4, UR10, URZ ;  /* 0x0000000a040872a5 */ /* 0x000fc8000f8e003f */
[----:B------:R-:W-:-:S12]  /*0d10*/  @UP0 USHF.R.U32.HI UR4, URZ, UR11, UR9 ;  /* 0x0000000b3f040299 */ /* 0x000fd80008011609 */
.L_x_844:
[----:B------:R-:W-:-:S06]  /*0d20*/  UIMAD UR4, UR4, UR5, UR5 ;  /* 0x00000005040472a4 */ /* 0x000fcc000f8e0205 */
[----:B------:R-:W-:-:S07]  /*0d30*/  VIMNMX R0, R0, UR4, PT ;  /* 0x0000000400007c48 */ /* 0x000fce000bfe0100 */
.L_x_842:
[----:B------:R-:W-:Y:S01]  /*0d40*/  R2UR UR4, R142 ;  /* 0x000000008e0472ca */ /* 0x000fe200000e0000 */
[CC--:B------:R-:W-:Y:S02]  /*0d50*/  IMAD R19, R17.reuse, R4.reuse, -R2 ;  /* 0x0000000411137224 */ /* 0x0c0fe400078e0a02 */
[----:B------:R-:W-:Y:S02]  /*0d60*/  VIADD R2, R0, 0x7f ;  /* 0x0000007f00027836 */ /* 0x000fe40000000000 */
[----:B------:R-:W-:Y:S01]  /*0d70*/  IMAD R0, R17, R4, 0x7f ;  /* 0x0000007f11007424 */ /* 0x000fe200078e0204 */
[----:B------:R-:W-:Y:S02]  /*0d80*/  R2UR UR7, R19 ;  /* 0x00000000130772ca */ /* 0x000fe400000e0000 */
[----:B------:R-:W-:Y:S02]  /*0d90*/  SHF.R.S32.HI R5, RZ, 0x1f, R2 ;  /* 0x0000001fff057819 */ /* 0x000fe40000011402 */
[----:B------:R-:W-:-:S02]  /*0da0*/  SHF.R.S32.HI R3, RZ, 0x1f, R0 ;  /* 0x0000001fff037819 */ /* 0x000fc40000011400 */
[----:B------:R-:W-:Y:S01]  /*0db0*/  LEA.HI R5, R5, R2, RZ, 0x7 ;  /* 0x0000000205057211 */ /* 0x000fe200078f38ff */
[----:B------:R-:W-:Y:S01]  /*0dc0*/  UISETP.NE.AND UP0, UPT, UR4, URZ, UPT ;  /* 0x0000003f0400728c */ /* 0x000fe2000bf05270 */
[----:B------:R-:W-:Y:S02]  /*0dd0*/  LEA.HI R3, R3, R0, RZ, 0x7 ;  /* 0x0000000003037211 */ /* 0x000fe400078f38ff */
[----:B------:R-:W-:Y:S01]  /*0de0*/  UMOV UR4, UR40 ;  /* 0x0000002800047c82 */ /* 0x000fe20008000000 */
[----:B------:R-:W-:Y:S02]  /*0df0*/  SHF.R.S32.HI R0, RZ, 0x7, R5 ;  /* 0x00000007ff007819 */ /* 0x000fe40000011405 */
[----:B------:R-:W-:-:S04]  /*0e00*/  SHF.R.S32.HI R3, RZ, 0x7, R3 ;  /* 0x00000007ff037819 */ /* 0x000fc80000011403 */
[----:B------:R-:W-:Y:S01]  /*0e10*/  VIMNMX R18, R3, R0, PT ;  /* 0x0000000003127248 */ /* 0x000fe20003fe0100 */
[----:B------:R-:W-:Y:S01]  /*0e20*/  @UP0 ULDC UR8, c[0x0][0x44c] ;  /* 0x0001130000080ab9 */ /* 0x000fe20000000800 */
[----:B------:R-:W-:Y:S01]  /*0e30*/  @UP0 ULDC UR10, c[0x0][0x450] ;  /* 0x00011400000a0ab9 */ /* 0x000fe20000000800 */
[----:B------:R-:W-:-:S04]  /*0e40*/  UIMAD.WIDE.U32 UR8, UR40, UR8, URZ ;  /* 0x00000008280872a5 */ /* 0x000fc8000f8e003f */
[----:B------:R-:W-:Y:S02]  /*0e50*/  @UP0 USHF.R.U32.HI UR4, URZ, UR10, UR9 ;  /* 0x0000000a3f040299 */ /* 0x000fe40008011609 */
[----:B------:R-:W-:Y:S02]  /*0e60*/  UISETP.GE.AND UP0, UPT, UR5, 0x1, UPT ;  /* 0x000000010500788c */ /* 0x000fe4000bf06270 */
[----:B------:R-:W-:-:S03]  /*0e70*/  UIADD3 UR4, UR7, UR4, URZ ;  /* 0x0000000407047290 */ /* 0x000fc6000fffe03f */
[----:B------:R-:W-:Y:S01]  /*0e80*/  ULDC UR7, c[0x0][0x9dc] ;  /* 0x0002770000077ab9 */ /* 0x000fe20000000800 */
[----:B------:R-:W-:Y:S01]  /*0e90*/  PLOP3.LUT P0, PT, PT, PT, UP0, 0x40, 0x0 ;  /* 0x000000000000781c */ /* 0x000fe20003f0e808 */
[----:B------:R-:W-:-:S12]  /*0ea0*/  UIADD3 UR7, UR4, -UR7, URZ ;  /* 0x8000000704077290 */ /* 0x000fd8000fffe03f */
[----:B------:R-:W-:Y:S05]  /*0eb0*/  @P0 BRA `(.L_x_845) ;  /* 0x0000000000440947 */ /* 0x000fea0003800000 */
[----:B------:R-:W-:-:S06]  /*0ec0*/  UISETP.GT.AND UP0, UPT, UR4, -0x1, UPT ;  /* 0xffffffff0400788c */ /* 0x000fcc000bf04270 */
[----:B------:R-:W-:-:S13]  /*0ed0*/  PLOP3.LUT P0, PT, PT, PT, UP0, 0x80, 0x0 ;  /* 0x000000000000781c */ /* 0x000fda0003f0f008 */
[----:B------:R-:W-:Y:S05]  /*0ee0*/  @P0 BRA `(.L_x_846) ;  /* 0x00000000001c0947 */ /* 0x000fea0003800000 */
[----:B------:R-:W-:Y:S02]  /*0ef0*/  UISETP.NE.AND UP0, UPT, UR5, 0x1, UPT ;  /* 0x000000010500788c */ /* 0x000fe4000bf05270 */
[----:B------:R-:W-:-:S09]  /*0f00*/  ULOP3.LUT UR4, URZ, UR4, URZ, 0x33, !UPT ;  /* 0x000000043f047292 */ /* 0x000fd2000f8e333f */
[----:B------:R-:W-:Y:S02]  /*0f10*/  @UP0 ULDC.64 UR10, c[0x0][0x9e8] ;  /* 0x00027a00000a0ab9 */ /* 0x000fe40000000a00 */
[----:B------:R-:W-:-:S04]  /*0f20*/  UIMAD.WIDE.U32 UR8, UR4, UR10, URZ ;  /* 0x0000000a040872a5 */ /* 0x000fc8000f8e003f */
[----:B------:R-:W-:-:S04]  /*0f30*/  @UP0 USHF.R.U32.HI UR4, URZ, UR11, UR9 ;  /* 0x0000000b3f040299 */ /* 0x000fc80008011609 */
[----:B------:R-:W-:Y:S01]  /*0f40*/  ULOP3.LUT UR4, URZ, UR4, URZ, 0x33, !UPT ;  /* 0x000000043f047292 */ /* 0x000fe2000f8e333f */
[----:B------:R-:W-:Y:S11]  /*0f50*/  BRA `(.L_x_847) ;  /* 0x0000000000107947 */ /* 0x000ff60003800000 */
.L_x_846:
[----:B------:R-:W-:-:S11]  /*0f60*/  UISETP.NE.AND UP0, UPT, UR5, 0x1, UPT ;  /* 0x000000010500788c */ /* 0x000fd6000bf05270 */
[----:B------:R-:W-:Y:S02]  /*0f70*/  @UP0 ULDC.64 UR10, c[0x0][0x9e8] ;  /* 0x00027a00000a0ab9 */ /* 0x000fe40000000a00 */
[----:B------:R-:W-:-:S04]  /*0f80*/  UIMAD.WIDE.U32 UR8, UR4, UR10, URZ ;  /* 0x0000000a040872a5 */ /* 0x000fc8000f8e003f */
[----:B------:R-:W-:-:S12]  /*0f90*/  @UP0 USHF.R.U32.HI UR4, URZ, UR11, UR9 ;  /* 0x0000000b3f040299 */ /* 0x000fd80008011609 */
.L_x_847:
[----:B------:R-:W-:-:S04]  /*0fa0*/  UIMAD UR4, UR4, UR5, URZ ;  /* 0x00000005040472a4 */ /* 0x000fc8000f8e023f */
[----:B------:R-:W-:-:S04]  /*0fb0*/  UISETP.LT.AND UP0, UPT, UR7, UR4, UPT ;  /* 0x000000040700728c */ /* 0x000fc8000bf01270 */
[----:B------:R-:W-:-:S12]  /*0fc0*/  USEL UR7, UR7, UR4, !UP0 ;  /* 0x0000000407077287 */ /* 0x000fd8000c000000 */
.L_x_845:
[----:B------:R-:W-:Y:S02]  /*0fd0*/  USHF.R.S32.HI UR4, URZ, 0x1f, UR7 ;  /* 0x0000001f3f047899 */ /* 0x000fe40008011407 */
[----:B------:R-:W-:Y:S02]  /*0fe0*/  USHF.R.U32.HI UR11, URZ, 0x10, UR6 ;  /* 0x000000103f0b7899 */ /* 0x000fe40008011606 */
[----:B------:R-:W-:Y:S02]  /*0ff0*/  ULEA.HI UR4, UR4, UR7, URZ, 0x7 ;  /* 0x0000000704047291 */ /* 0x000fe4000f8f383f */
[----:B------:R-:W-:Y:S02]  /*1000*/  ULOP3.LUT UR7, UR6, 0xffff, URZ, 0xc0, !UPT ;  /* 0x0000ffff06077892 */ /* 0x000fe4000f8ec03f */
[----:B------:R-:W-:-:S04]  /*1010*/  USHF.R.S32.HI UR4, URZ, 0x7, UR4 ;  /* 0x000000073f047899 */ /* 0x000fc80008011404 */
[----:B------:R-:W-:-:S04]  /*1020*/  UISETP.LT.AND UP0, UPT, URZ, UR4, UPT ;  /* 0x000000043f00728c */ /* 0x000fc8000bf01270 */
[----:B------:R-:W-:Y:S02]  /*1030*/  USEL UR10, URZ, UR4, !UP0 ;  /* 0x000000043f0a7287 */ /* 0x000fe4000c000000 */
[----:B------:R-:W-:Y:S01]  /*1040*/  UISETP.NE.AND UP0, UPT, UR11, URZ, UPT ;  /* 0x0000003f0b00728c */ /* 0x000fe2000bf05270 */
[----:B------:R-:W-:-:S03]  /*1050*/  UMOV UR4, URZ ;  /* 0x0000003f00047c82 */ /* 0x000fc60008000000 */
[----:B------:R-:W-:-:S07]  /*1060*/  ISETP.GT.AND P0, PT, R18, UR10, PT ;  /* 0x0000000a12007c0c */ /* 0x000fce000bf04270 */
[----:B------:R-:W-:-:S06]  /*1070*/  @!UP0 ULDC UR11, c[0x0][0x9f0] ;  /* 0x00027c00000b8ab9 */ /* 0x000fcc0000000800 */
[----:B------:R-:W-:Y:S05]  /*1080*/  @!P0 BRA `(.L_x_848) ;  /* 0x00000000008c8947 */ /* 0x000fea0003800000 */
[----:B------:R-:W-:Y:S01]  /*1090*/  IMAD.U32 R5, RZ, RZ, UR11 ;  /* 0x0000000bff057e24 */ /* 0x000fe2000f8e00ff */
[----:B------:R-:W-:-:S04]  /*10a0*/  UMOV UR4, URZ ;  /* 0x0000003f00047c82 */ /* 0x000fc80008000000 */
[----:B------:R-:W-:-:S04]  /*10b0*/  IABS R0, R5 ;  /* 0x0000000500007213 */ /* 0x000fc80000000000 */
[----:B------:R-:W-:Y:S02]  /*10c0*/  R2UR UR12, R0 ;  /* 0x00000000000c72ca */ /* 0x000fe400000e0000 */
[----:B------:R-:W-:Y:S02]  /*10d0*/  IADD3 R0, R5, -0x1, R18 ;  /* 0xffffffff05007810 */ /* 0x000fe40007ffe012 */
[----:B------:R-:W-:Y:S02]  /*10e0*/  IABS R5, R5 ;  /* 0x0000000500057213 */ /* 0x000fe40000000000 */
[----:B------:R-:W-:-:S03]  /*10f0*/  R2UR UR6, R0 ;  /* 0x00000000000672ca */ /* 0x000fc600000e0000 */
[----:B------:R-:W-:-:S04]  /*1100*/  IMAD.MOV R5, RZ, RZ, -R5 ;  /* 0x000000ffff057224 */ /* 0x000fc800078e0a05 */
[----:B------:R-:W0:Y:S06]  /*1110*/  I2F.RP R2, UR12 ;  /* 0x0000000c00027d06 */ /* 0x000e2c0008209400 */
[----:B------:R-:W-:-:S06]  /*1120*/  UIADD3 UR6, -UR10, UR6, URZ ;  /* 0x000000060a067290 */ /* 0x000fcc000fffe13f */
[----:B------:R-:W-:Y:S01]  /*1130*/  IMAD.U32 R0, RZ, RZ, UR6 ;  /* 0x00000006ff007e24 */ /* 0x000fe2000f8e00ff */
[----:B------:R-:W-:Y:S01]  /*1140*/  ULOP3.LUT UR6, UR6, UR11, URZ, 0x3c, !UPT ;  /* 0x0000000b06067292 */ /* 0x000fe2000f8e3c3f */
[----:B0-----:R-:W0:Y:S03]  /*1150*/  MUFU.RCP R2, R2 ;  /* 0x0000000200027308 */ /* 0x001e260000001000 */
[----:B------:R-:W-:-:S04]  /*1160*/  IABS R0, R0 ;  /* 0x0000000000007213 */ /* 0x000fc80000000000 */
[----:B------:R-:W-:Y:S01]  /*1170*/  R2UR UR9, R0 ;  /* 0x00000000000972ca */ /* 0x000fe200000e0000 */
[----:B------:R-:W-:Y:S02]  /*1180*/  IMAD.MOV.U32 R0, RZ, RZ, R5 ;  /* 0x000000ffff007224 */ /* 0x000fe400078e0005 */
[----:B0-----:R-:W-:-:S06]  /*1190*/  VIADD R3, R2, 0xffffffe ;  /* 0x0ffffffe02037836 */ /* 0x001fcc0000000000 */
        /* <DEDUP_REMOVED lines=14> */
[----:B------:R-:W-:-:S05]  /*1280*/  UISETP.NE.AND UP1, UPT, UR11, URZ, UPT ;  /* 0x0000003f0b00728c */ /* 0x000fca000bf25270 */
[----:B------:R-:W-:Y:S02]  /*1290*/  UMOV UR4, UR5 ;  /* 0x0000000500047c82 */ /* 0x000fe40008000000 */
[----:B------:R-:W-:-:S04]  /*12a0*/  @!UP0 UIADD3 UR4, -UR4, URZ, URZ ;  /* 0x0000003f04048290 */ /* 0x000fc8000fffe13f */
[----:B------:R-:W-:-:S12]  /*12b0*/  @!UP1 ULOP3.LUT UR4, URZ, UR11, URZ, 0x33, !UPT ;  /* 0x0000000b3f049292 */ /* 0x000fd8000f8e333f */
.L_x_848:
[----:B------:R-:W-:Y:S02]  /*12c0*/  UIMAD UR5, UR7, UR4, UR10 ;  /* 0x00000004070572a4 */ /* 0x000fe4000f8e020a */
[----:B------:R-:W-:Y:S01]  /*12d0*/  IMAD.U32 R3, RZ, RZ, UR4 ;  /* 0x00000004ff037e24 */ /* 0x000fe2000f8e00ff */
[----:B------:R-:W-:Y:S01]  /*12e0*/  PLOP3.LUT P0, PT, PT, PT, PT, 0x80, 0x0 ;  /* 0x000000000000781c */ /* 0x000fe20003f0f070 */
[----:B------:R-:W-:Y:S01]  /*12f0*/  IMAD.MOV.U32 R2, RZ, RZ, RZ ;  /* 0x000000ffff027224 */ /* 0x000fe200078e00ff */
[----:B------:R-:W-:Y:S01]  /*1300*/  CS2R R134, SRZ ;  /* 0x0000000000867805 */ /* 0x000fe2000001ff00 */
[----:B------:R-:W-:Y:S01]  /*1310*/  IMAD.MOV.U32 R0, RZ, RZ, RZ ;  /* 0x000000ffff007224 */ /* 0x000fe200078e00ff */
[----:B------:R-:W-:Y:S01]  /*1320*/  VIADDMNMX R18, R3, UR5, R18, PT ;  /* 0x0000000503127c46 */ /* 0x000fe2000b800112 */
[----:B------:R-:W-:Y:S01]  /*1330*/  IMAD.U32 R145, RZ, RZ, UR5 ;  /* 0x00000005ff917e24 */ /* 0x000fe2000f8e00ff */
[----:B------:R-:W-:Y:S02]  /*1340*/  CS2R R132, SRZ ;  /* 0x0000000000847805 */ /* 0x000fe4000001ff00 */
[----:B------:R-:W-:-:S02]  /*1350*/  CS2R R130, SRZ ;  /* 0x0000000000827805 */ /* 0x000fc4000001ff00 */
[----:B------:R-:W-:Y:S02]  /*1360*/  ISETP.GT.AND P1, PT, R18, UR5, PT ;  /* 0x0000000512007c0c */ /* 0x000fe4000bf24270 */
        /* <DEDUP_REMOVED lines=26> */
[----:B------:R-:W-:-:S05]  /*1510*/  SHF.R.S32.HI R22, RZ, 0x7, R88 ;  /* 0x00000007ff167819 */ /* 0x000fca0000011458 */
[----:B------:R-:W1:Y:S01]  /*1520*/  SHFL.IDX PT, R0, R22, RZ, 0x1f ;  /* 0x00001fff16007589 */ /* 0x000e6200000e0000 */
[----:B0-----:R-:W-:-:S04]  /*1530*/  ULEA UR38, UR6, UR38, 0x18 ;  /* 0x0000002606267291 */ /* 0x001fc8000f8ec03f */
[----:B------:R-:W-:-:S04]  /*1540*/  UIADD3 UR6, UR38, 0x21800, URZ ;  /* 0x0002180026067890 */ /* 0x000fc8000fffe03f */
[----:B------:R-:W-:Y:S01]  /*1550*/  ULOP3.LUT UP0, URZ, UR6, 0x3ff, URZ, 0xc0, !UPT ;  /* 0x000003ff063f7892 */ /* 0x000fe2000f80c03f */
[----:B-1----:R-:W-:-:S05]  /*1560*/  R2UR UR7, R0 ;  /* 0x00000000000772ca */ /* 0x002fca00000e0000 */
[----:B------:R-:W-:-:S08]  /*1570*/  PLOP3.LUT P0, PT, PT, PT, UP0, 0x80, 0x0 ;  /* 0x000000000000781c */ /* 0x000fd00003f0f008 */
[----:B------:R-:W-:Y:S02]  /*1580*/  UIMAD.WIDE UR4, UR7, 0x55555556, URZ ;  /* 0x55555556070478a5 */ /* 0x000fe4000f8e023f */
[----:B------:R-:W-:Y:S02]  /*1590*/  IMAD.U32 R140, RZ, RZ, UR7 ;  /* 0x00000007ff8c7e24 */ /* 0x000fe4000f8e00ff */
[----:B------:R-:W-:-:S04]  /*15a0*/  ULEA.HI UR5, UR5, UR5, URZ, 0x1 ;  /* 0x0000000505057291 */ /* 0x000fc8000f8f083f */
[----:B------:R-:W-:-:S04]  /*15b0*/  UIMAD UR5, UR5, -0x3, UR7 ;  /* 0xfffffffd050578a4 */ /* 0x000fc8000f8e0207 */
[----:B------:R-:W-:Y:S02]  /*15c0*/  ULEA UR4, UR5, UR38, 0xc ;  /* 0x0000002605047291 */ /* 0x000fe4000f8e603f */
[----:B------:R-:W-:Y:S02]  /*15d0*/  ULEA UR5, UR5, UR6, 0xd ;  /* 0x0000000605057291 */ /* 0x000fe4000f8e683f */
[----:B------:R-:W-:Y:S02]  /*15e0*/  UIADD3 UR4, UR4, 0xc400, URZ ;  /* 0x0000c40004047890 */ /* 0x000fe4000fffe03f */
[----:B------:R-:W-:Y:S02]  /*15f0*/  USHF.R.U32.HI UR5, URZ, 0x4, UR5 ;  /* 0x000000043f057899 */ /* 0x000fe40008011605 */
[----:B------:R-:W-:Y:S02]  /*1600*/  USHF.R.U32.HI UR4, URZ, 0x4, UR4 ;  /* 0x000000043f047899 */ /* 0x000fe40008011604 */
[----:B------:R-:W-:-:S02]  /*1610*/  ULOP3.LUT UR5, UR5, 0x3fff, URZ, 0xc0, !UPT ;  /* 0x00003fff05057892 */ /* 0x000fc4000f8ec03f */
[----:B------:R-:W-:-:S04]  /*1620*/  ULOP3.LUT UR39, UR4, 0x3fff, URZ, 0xc0, !UPT ;  /* 0x00003fff04277892 */ /* 0x000fc8000f8ec03f */
[----:B------:R-:W-:Y:S01]  /*1630*/  IMAD.U32 R144, RZ, RZ, UR5 ;  /* 0x00000005ff907e24 */ /* 0x000fe2000f8e00ff */
[----:B------:R-:W-:Y:S07]  /*1640*/  @!P0 BRA `(.L_x_850) ;  /* 0x0000000000408947 */ /* 0x000fee0003800000 */
[----:B------:R-:W-:Y:S01]  /*1650*/  MOV R0, 0x0 ;  /* 0x0000000000007802 */ /* 0x000fe20000000f00 */
[----:B------:R-:W-:Y:S01]  /*1660*/  ULDC.64 UR4, c[0x4][0x88] ;  /* 0x0100220000047ab9 */ /* 0x000fe20000000a00 */
[----:B------:R-:W-:Y:S01]  /*1670*/  ULDC.64 UR6, c[0x4][0x28] ;  /* 0x01000a0000067ab9 */ /* 0x000fe20000000a00 */
[----:B------:R-:W-:Y:S01]  /*1680*/  IMAD.U32 R4, RZ, RZ, UR4 ;  /* 0x00000004ff047e24 */ /* 0x000fe2000f8e00ff */
[----:B------:R0:W1:Y:S01]  /*1690*/  LDC.64 R2, c[0x4][R0] ;  /* 0x0100000000027b82 */ /* 0x0000620000000a00 */
[----:B------:R-:W-:Y:S01]  /*16a0*/  IMAD.U32 R5, RZ, RZ, UR5 ;  /* 0x00000005ff057e24 */ /* 0x000fe2000f8e00ff */
[----:B------:R-:W-:Y:S01]  /*16b0*/  ULDC.64 UR4, c[0x4][0x90] ;  /* 0x0100240000047ab9 */ /* 0x000fe20000000a00 */
        /* <DEDUP_REMOVED lines=9> */
.L_x_850:
        /* <DEDUP_REMOVED lines=8> */
.L_x_984:
[----:B------:R-:W2:Y:S02]  /*17d0*/  LDL R0, [R1+0xc] ;  /* 0x00000c0001007983 */ /* 0x000ea40000100800 */
[----:B--2---:R-:W-:Y:S02]  /*17e0*/  R2UR UR4, R0 ;  /* 0x00000000000472ca */ /* 0x004fe400000e0000 */
[----:B------:R-:W-:-:S05]  /*17f0*/  LOP3.LUT R0, R2, 0xfffffff8, RZ, 0xc0, !PT ;  /* 0xfffffff802007812 */ /* 0x000fca00078ec0ff */
[----:B0-----:R-:W-:-:S05]  /*1800*/  IMAD.IADD R5, R3, 0x1, -R0 ;  /* 0x0000000103057824 */ /* 0x001fca00078e0a00 */
[----:B------:R-:W-:Y:S01]  /*1810*/  LOP3.LUT P1, RZ, R5, 0x4, RZ, 0xc0, !PT ;  /* 0x0000000405ff7812 */ /* 0x000fe2000782c0ff */
[----:B------:R-:W-:-:S06]  /*1820*/  ULOP3.LUT UR4, UR4, 0x1, URZ, 0xfc, !UPT ;  /* 0x0000000104047892 */ /* 0x000fcc000f8efc3f */
[----:B------:R-:W-:-:S05]  /*1830*/  IMAD.U32 R7, RZ, RZ, UR4 ;  /* 0x00000004ff077e24 */ /* 0x000fca000f8e00ff */
[----:B------:R-:W-:Y:S01]  /*1840*/  ISETP.NE.AND P0, PT, R7, 0x3, PT ;  /* 0x000000030700780c */ /* 0x000fe20003f05270 */
[----:B------:R-:W-:-:S05]  /*1850*/  IMAD.MOV.U32 R7, RZ, RZ, 0x20 ;  /* 0x00000020ff077424 */ /* 0x000fca00078e00ff */
[----:B------:R-:W-:-:S07]  /*1860*/  SEL R7, R7, 0xffffffe0, !P1 ;  /* 0xffffffe007077807 */ /* 0x000fce0004800000 */
[----:B------:R-:W-:Y:S05]  /*1870*/  @!P0 BRA `(.L_x_852) ;  /* 0x0000000000048947 */ /* 0x000fea0003800000 */
[----:B------:R-:W-:Y:S01]  /*1880*/  BPT.TRAP 0x1 ;  /* 0x000000040000795c */ /* 0x000fe20000300000 */
.L_x_852:
[----:B------:R0:W1:Y:S01]  /*1890*/  SYNCS.PHASECHK.TRANS64.TRYWAIT P1, [UR38+0x2d830], R6 ;  /* 0x02d83006ff0075a7 */ /* 0x0000620008020166 */
[----:B------:R-:W-:Y:S05]  /*18a0*/  @!P0 BRA `(.L_x_853) ;  /* 0x0000000000048947 */ /* 0x000fea0003800000 */
[----:B------:R-:W-:Y:S01]  /*18b0*/  BPT.TRAP 0x1 ;  /* 0x000000040000795c */ /* 0x000fe20000300000 */
.L_x_853:
[----:B------:R-:W-:-:S05]  /*18c0*/  IMAD.U32 R8, RZ, RZ, UR39 ;  /* 0x00000027ff087e24 */ /* 0x000fca000f8e00ff */
[----:B------:R-:W-:Y:S01]  /*18d0*/  LOP3.LUT R8, R8, 0x10000, RZ, 0xfc, !PT ;  /* 0x0001000008087812 */ /* 0x000fe200078efcff */
[----:B-1----:R-:W-:Y:S06]  /*18e0*/  @P1 BRA `(.L_x_854) ;  /* 0x0000000000081947 */ /* 0x002fec0003800000 */
[----:B------:R-:W1:Y:S02]  /*18f0*/  SYNCS.PHASECHK.TRANS64.TRYWAIT P1, [UR38+0x2d830], R6 ;  /* 0x02d83006ff0075a7 */ /* 0x000e640008020166 */
[----:B-1----:R-:W-:Y:S05]  /*1900*/  @!P1 BRA `(.L_x_855) ;  /* 0x0000014000289947 */ /* 0x002fea0003800000 */
.L_x_854:
[----:B------:R-:W-:Y:S05]  /*1910*/  WARPSYNC.ALL ;  /* 0x0000000000007948 */ /* 0x000fea0003800000 */
[----:B------:R-:W-:Y:S01]  /*1920*/  IMAD.MOV.U32 R9, RZ, RZ, -0x7fffffe0 ;  /* 0x80000020ff097424 */ /* 0x000fe200078e00ff */
[----:B------:R-:W-:Y:S01]  /*1930*/  UIADD3 UR4, UR38, 0x15400, URZ ;  /* 0x0001540026047890 */ /* 0x000fe2000fffe03f */
[C---:B------:R-:W-:Y:S01]  /*1940*/  R2UR UR8, R8.reuse ;  /* 0x00000000080872ca */ /* 0x040fe200000e0000 */
[----:B------:R-:W-:Y:S02]  /*1950*/  WARPGROUP.ARRIVE ;  /* 0x00000000000079c5 */ /* 0x000fe40000000000 */
[----:B------:R-:W-:Y:S01]  /*1960*/  R2UR UR9, R9 ;  /* 0x00000000090972ca */ /* 0x000fe200000e0000 */
[----:B------:R-:W-:Y:S01]  /*1970*/  USHF.R.U32.HI UR4, URZ, 0x4, UR4 ;  /* 0x000000043f047899 */ /* 0x000fe20008011604 */
[----:B------:R-:W-:Y:S01]  /*1980*/  R2UR UR24, R8 ;  /* 0x00000000081872ca */ /* 0x000fe200000e0000 */
[----:B------:R-:W-:Y:S01]  /*1990*/  UMOV UR11, 0x80000020 ;  /* 0x80000020000b7882 */ /* 0x000fe20000000000 */
[----:B------:R-:W-:Y:S01]  /*19a0*/  UMOV UR13, 0x80000020 ;  /* 0x80000020000d7882 */ /* 0x000fe20000000000 */
[----:B------:R-:W-:Y:S01]  /*19b0*/  ULOP3.LUT UR4, UR4, 0x3fff, URZ, 0xc0, !UPT ;  /* 0x00003fff04047892 */ /* 0x000fe2000f8ec03f */
[----:B------:R-:W-:Y:S01]  /*19c0*/  UMOV UR15, 0x80000020 ;  /* 0x80000020000f7882 */ /* 0x000fe20000000000 */
[----:B------:R-:W-:-:S02]  /*19d0*/  UMOV UR17, 0x80000020 ;  /* 0x8000002000117882 */ /* 0x000fc40000000000 */
[----:B------:R-:W-:Y:S01]  /*19e0*/  ULOP3.LUT UR39, UR4, 0x10000, URZ, 0xfc, !UPT ;  /* 0x0001000004277892 */ /* 0x000fe2000f8efc3f */
[----:B------:R-:W-:Y:S01]  /*19f0*/  UMOV UR19, 0x80000020 ;  /* 0x8000002000137882 */ /* 0x000fe20000000000 */
[----:B------:R-:W-:Y:S02]  /*1a00*/  UMOV UR21, 0x80000020 ;  /* 0x8000002000157882 */ /* 0x000fe40000000000 */
[----:B------:R-:W-:Y:S02]  /*1a10*/  UIADD3 UR14, UR39, 0x200, URZ ;  /* 0x00000200270e7890 */ /* 0x000fe4000fffe03f */
[----:B------:R-:W-:Y:S01]  /*1a20*/  UIADD3 UR12, UR24, 0x300, URZ ;  /* 0x00000300180c7890 */ /* 0x000fe2000fffe03f */
[----:B------:R-:W-:Y:S01]  /*1a30*/  UMOV UR10, UR39 ;  /* 0x00000027000a7c82 */ /* 0x000fe20008000000 */
[----:B------:R-:W-:Y:S01]  /*1a40*/  UIADD3 UR16, UR24, 0x302, URZ ;  /* 0x0000030218107890 */ /* 0x000fe2000fffe03f */
[----:B------:R-:W-:Y:S01]  /*1a50*/  HGMMA.64x128x16.F32 R24, gdesc[UR8], RZ, !UPT, gsb0 ;  /* 0x01e00000081879f0 */ /* 0x000fe2000c0008ff */
[----:B------:R-:W-:-:S02]  /*1a60*/  UIADD3 UR8, UR24, 0x2, URZ ;  /* 0x0000000218087890 */ /* 0x000fc4000fffe03f */
[----:B------:R-:W-:Y:S01]  /*1a70*/  UIADD3 UR10, UR39, 0x2, URZ ;  /* 0x00000002270a7890 */ /* 0x000fe2000fffe03f */
[----:B------:R-:W-:Y:S01]  /*1a80*/  UMOV UR9, 0x80000020 ;  /* 0x8000002000097882 */ /* 0x000fe20000000000 */
[----:B------:R-:W-:Y:S01]  /*1a90*/  UMOV UR11, 0x80000020 ;  /* 0x80000020000b7882 */ /* 0x000fe20000000000 */
[----:B------:R-:W-:Y:S02]  /*1aa0*/  UIADD3 UR18, UR39, 0x202, URZ ;  /* 0x0000020227127890 */ /* 0x000fe4000fffe03f */
[----:B------:R-:W-:Y:S02]  /*1ab0*/  UIADD3 UR20, UR24, 0x600, URZ ;  /* 0x0000060018147890 */ /* 0x000fe4000fffe03f */
[----:B------:R-:W-:Y:S01]  /*1ac0*/  UIADD3 UR6, UR39, 0x400, URZ ;  /* 0x0000040027067890 */ /* 0x000fe2000fffe03f */
[----:B------:R-:W-:Y:S01]  /*1ad0*/  UMOV UR5, UR21 ;  /* 0x0000001500057c82 */ /* 0x000fe20008000000 */
[----:B------:R-:W-:Y:S01]  /*1ae0*/  UMOV UR7, 0x80000020 ;  /* 0x8000002000077882 */ /* 0x000fe20000000000 */
[----:B------:R-:W-:-:S02]  /*1af0*/  UIADD3 UR24, UR24, 0x602, URZ ;  /* 0x0000060218187890 */ /* 0x000fc4000fffe03f */
[----:B------:R-:W-:Y:S01]  /*1b00*/  UMOV UR4, UR20 ;  /* 0x0000001400047c82 */ /* 0x000fe20008000000 */
        /* <DEDUP_REMOVED lines=12> */
[----:B------:R-:W-:Y:S01]  /*1bd0*/  HGMMA.64x128x16.F32 R24, gdesc[UR4], R24, gsb0 ;  /* 0x01e00000041879f0 */ /* 0x000fe20008000818 */
[----:B------:R-:W-:Y:S01]  /*1be0*/  UIADD3 UR6, UR39, 0x402, URZ ;  /* 0x0000040227067890 */ /* 0x000fe2000fffe03f */
[----:B------:R-:W-:Y:S01]  /*1bf0*/  UMOV UR4, UR24 ;  /* 0x0000001800047c82 */ /* 0x000fe20008000000 */
[----:B------:R-:W-:Y:S01]  /*1c00*/  UMOV UR5, UR25 ;  /* 0x0000001900057c82 */ /* 0x000fe20008000000 */
[----:B------:R-:W-:Y:S01]  /*1c10*/  UMOV UR7, 0x80000020 ;  /* 0x8000002000077882 */ /* 0x000fe20000000000 */
[----:B------:R-:W-:Y:S02]  /*1c20*/  WARPGROUP.DEPBAR.LE gsb0, 0x0 ;  /* 0x00008000000079c5 */ /* 0x000fe40000010000 */
[----:B------:R-:W-:-:S06]  /*1c30*/  WARPGROUP.ARRIVE ;  /* 0x00000000000079c5 */ /* 0x000fcc0000000000 */
[----:B------:R-:W-:Y:S03]  /*1c40*/  HGMMA.64x128x16.F32 R24, gdesc[UR4], R24, gsb0 ;  /* 0x01e00000041879f0 */ /* 0x000fe60008000818 */
[----:B------:R-:W-:Y:S02]  /*1c50*/  WARPGROUP.DEPBAR.LE gsb0, 0x0 ;  /* 0x00008000000079c5 */ /* 0x000fe40000010000 */
[----:B------:R-:W-:Y:S05]  /*1c60*/  @!P0 BRA `(.L_x_856) ;  /* 0x0000000000048947 */ /* 0x000fea0003800000 */
[----:B------:R-:W-:Y:S01]  /*1c70*/  BPT.TRAP 0x1 ;  /* 0x000000040000795c */ /* 0x000fe20000300000 */
.L_x_856:
[----:B------:R-:W-:Y:S01]  /*1c80*/  R2UR UR4, R142 ;  /* 0x000000008e0472ca */ /* 0x000fe200000e0000 */
[----:B------:R-:W2:Y:S01]  /*1c90*/  S2UR UR6, SR_CgaCtaId ;  /* 0x00000000000679c3 */ /* 0x000ea20000008800 */
[----:B------:R-:W-:Y:S01]  /*1ca0*/  SHF.R.S32.HI R4, RZ, 0x4, R4 ;  /* 0x00000004ff047819 */ /* 0x000fe20000011404 */
[----:B------:R-:W-:Y:S01]  /*1cb0*/  IMAD.SHL.U32 R2, R2, 0x40, RZ ;  /* 0x0000004002027824 */ /* 0x000fe200078e00ff */
[C---:B------:R-:W-:Y:S01]  /*1cc0*/  LOP3.LUT P1, RZ, R5.reuse, 0x2, RZ, 0xc0, !PT ;  /* 0x0000000205ff7812 */ /* 0x040fe2000782c0ff */
[----:B------:R-:W-:Y:S01]  /*1cd0*/  IMAD.SHL.U32 R5, R5, 0x40, RZ ;  /* 0x0000004005057824 */ /* 0x000fe200078e00ff */
[----:B------:R-:W-:Y:S01]  /*1ce0*/  UISETP.NE.AND UP0, UPT, UR60, URZ, UPT ;  /* 0x0000003f3c00728c */ /* 0x000fe2000bf05270 */
[----:B------:R-:W-:Y:S01]  /*1cf0*/  IMAD.SHL.U32 R4, R4, 0x8, RZ ;  /* 0x0000000804047824 */ /* 0x000fe200078e00ff */
[----:B------:R-:W-:Y:S02]  /*1d00*/  ULDC UR35, c[0x0][0x2f0] ;  /* 0x0000bc0000237ab9 */ /* 0x000fe40000000800 */
[----:B------:R-:W-:-:S03]  /*1d10*/  LOP3.LUT R5, R5, 0x1c0, RZ, 0xc0, !PT ;  /* 0x000001c005057812 */ /* 0x000fc600078ec0ff */
[----:B------:R-:W-:Y:S01]  /*1d20*/  UISETP.NE.AND UP1, UPT, UR4, URZ, UPT ;  /* 0x0000003f0400728c */ /* 0x000fe2000bf25270 */
[----:B------:R-:W-:Y:S02]  /*1d30*/  LOP3.LUT R4, R5, 0x8, R4, 0xf8, !PT ;  /* 0x0000000805047812 */ /* 0x000fe400078ef804 */
[----:B------:R-:W-:Y:S01]  /*1d40*/  ULDC UR4, c[0x0][0x9d8] ;  /* 0x0002760000047ab9 */ /* 0x000fe20000000800 */
[----:B------:R-:W-:Y:S01]  /*1d50*/  SHF.R.U32.HI R5, RZ, 0x3, R5 ;  /* 0x00000003ff057819 */ /* 0x000fe20000011605 */
[----:B------:R-:W-:Y:S01]  /*1d60*/  FMUL.FTZ R97, R41, UR4 ;  /* 0x0000000429617c20 */ /* 0x000fe20008410000 */
[----:B------:R-:W-:Y:S01]  /*1d70*/  LOP3.LUT R41, R88, 0xffffff80, RZ, 0xc0, !PT ;  /* 0xffffff8058297812 */ /* 0x000fe200078ec0ff */
[----:B------:R-:W-:Y:S01]  /*1d80*/  FMUL.FTZ R90, R28, UR4 ;  /* 0x000000041c5a7c20 */ /* 0x000fe20008410000 */
[----:B------:R-:W-:Y:S01]  /*1d90*/  FMUL.FTZ R28, R54, UR4 ;  /* 0x00000004361c7c20 */ /* 0x000fe20008410000 */
[----:B------:R-:W-:Y:S01]  /*1da0*/  FMUL.FTZ R54, R64, UR4 ;  /* 0x0000000440367c20 */ /* 0x000fe20008410000 */
[----:B------:R-:W-:Y:S01]  /*1db0*/  FMUL.FTZ R21, R43, UR4 ;  /* 0x000000042b157c20 */ /* 0x000fe20008410000 */
[----:B------:R-:W-:-:S02]  /*1dc0*/  IMAD.IADD R64, R16, 0x1, -R41 ;  /* 0x0000000110407824 */ /* 0x000fc400078e0a29 */
[----:B------:R-:W-:Y:S01]  /*1dd0*/  FMUL.FTZ R91, R29, UR4 ;  /* 0x000000041d5b7c20 */ /* 0x000fe20008410000 */
[----:B------:R-:W-:Y:S01]  /*1de0*/  FMUL.FTZ R20, R42, UR4 ;  /* 0x000000042a147c20 */ /* 0x000fe20008410000 */
[----:B------:R-:W-:Y:S01]  /*1df0*/  FMUL.FTZ R98, R44, UR4 ;  /* 0x000000042c627c20 */ /* 0x000fe20008410000 */
[----:B------:R-:W-:Y:S01]  /*1e00*/  FMUL.FTZ R29, R55, UR4 ;  /* 0x00000004371d7c20 */ /* 0x000fe20008410000 */
[----:B------:R-:W-:Y:S01]  /*1e10*/  SHF.R.S32.HI R43, RZ, 0x1f, R64 ;  /* 0x0000001fff2b7819 */ /* 0x000fe20000011440 */
[----:B------:R-:W-:Y:S01]  /*1e20*/  IMAD.HI R42, R22, 0x55555556, RZ ;  /* 0x55555556162a7827 */ /* 0x000fe200078e02ff */
[----:B------:R-:W-:-:S03]  /*1e30*/  LEA.HI R44, R23, R16, RZ, 0x2 ;  /* 0x00000010172c7211 */ /* 0x000fc600078f10ff */
[----:B------:R-:W-:Y:S01]  /*1e40*/  FMUL.FTZ R55, R65, UR4 ;  /* 0x0000000441377c20 */ /* 0x000fe20008410000 */
[----:B------:R-:W-:Y:S01]  /*1e50*/  FMUL.FTZ R12, R34, UR4 ;  /* 0x00000004220c7c20 */ /* 0x000fe20008410000 */
[----:B------:R-:W-:Y:S01]  /*1e60*/  LEA.HI R65, R43, R64, RZ, 0x2 ;  /* 0x000000402b417211 */ /* 0x000fe200078f10ff */
[----:B------:R-:W-:Y:S01]  /*1e70*/  FMUL.FTZ R93, R33, UR4 ;  /* 0x00000004215d7c20 */ /* 0x000fe20008410000 */
[----:B------:R-:W-:Y:S01]  /*1e80*/  FMUL.FTZ R34, R67, UR4 ;  /* 0x0000000443227c20 */ /* 0x000fe20008410000 */
[----:B------:R-:W-:Y:S01]  /*1e90*/  FMUL.FTZ R33, R63, UR4 ;  /* 0x000000043f217c20 */ /* 0x000fe20008410000 */
[----:B------:R-:W-:Y:S01]  /*1ea0*/  LOP3.LUT R67, R44, 0xfffffffc, RZ, 0xc0, !PT ;  /* 0xfffffffc2c437812 */ /* 0x000fe200078ec0ff */
[----:B------:R-:W-:Y:S01]  /*1eb0*/  FMUL.FTZ R99, R45, UR4 ;  /* 0x000000042d637c20 */ /* 0x000fe20008410000 */
[----:B------:R-:W-:Y:S01]  /*1ec0*/  LEA.HI R63, R42, R42, RZ, 0x1 ;  /* 0x0000002a2a3f7211 */ /* 0x000fe200078f08ff */
[----:B------:R-:W-:Y:S01]  /*1ed0*/  @UP1 ULDC UR5, c[0x0][0x44c] ;  /* 0x0001130000051ab9 */ /* 0x000fe20000000800 */
[----:B------:R-:W-:Y:S01]  /*1ee0*/  LEA.HI R43, R43, R64, RZ, 0x5 ;  /* 0x000000402b2b7211 */ /* 0x000fe200078f28ff */
[----:B------:R-:W-:Y:S01]  /*1ef0*/  IMAD.IADD R67, R16, 0x1, -R67 ;  /* 0x0000000110437824 */ /* 0x000fe200078e0a43 */
[--C-:B------:R-:W-:Y:S01]  /*1f00*/  SHF.R.S32.HI R42, RZ, 0x2, R65.reuse ;  /* 0x00000002ff2a7819 */ /* 0x100fe20000011441 */
[----:B------:R-:W-:Y:S01]  /*1f10*/  IMAD R22, R63, -0x3, R22 ;  /* 0xfffffffd3f167824 */ /* 0x000fe200078e0216 */
[----:B------:R-:W-:Y:S01]  /*1f20*/  SHF.R.S32.HI R45, RZ, 0x1f, R65 ;  /* 0x0000001fff2d7819 */ /* 0x000fe20000011441 */
[----:B-1----:R-:W-:Y:S01]  /*1f30*/  FMUL.FTZ R3, R27, UR4 ;  /* 0x000000041b037c20 */ /* 0x002fe20008410000 */
[----:B------:R-:W-:Y:S01]  /*1f40*/  SHF.R.S32.HI R43, RZ, 0x5, R43 ;  /* 0x00000005ff2b7819 */ /* 0x000fe2000001142b */
[----:B------:R-:W-:Y:S01]  /*1f50*/  FMUL.FTZ R27, R51, UR4 ;  /* 0x00000004331b7c20 */ /* 0x000fe20008410000 */
[-C--:B------:R-:W-:Y:S01]  /*1f60*/  LEA.HI R45, R45, R42.reuse, RZ, 0x3 ;  /* 0x0000002a2d2d7211 */ /* 0x080fe200078f18ff */
[----:B0-----:R-:W-:Y:S01]  /*1f70*/  FMUL.FTZ R6, R24, UR4 ;  /* 0x0000000418067c20 */ /* 0x001fe20008410000 */
[----:B------:R-:W-:Y:S01]  /*1f80*/  LEA.HI R44, R67, R67, RZ, 0x1 ;  /* 0x00000043432c7211 */ /* 0x000fe200078f08ff */
[----:B------:R-:W-:Y:S01]  /*1f90*/  FMUL.FTZ R89, R25, UR4 ;  /* 0x0000000419597c20 */ /* 0x000fe20008410000 */
[----:B------:R-:W-:Y:S01]  /*1fa0*/  LEA R43, R43, UR40, 0x4 ;  /* 0x000000282b2b7c11 */ /* 0x000fe2000f8e20ff */
[----:B------:R-:W-:Y:S01]  /*1fb0*/  FMUL.FTZ R51, R57, UR4 ;  /* 0x0000000439337c20 */ /* 0x000fe20008410000 */
[----:B------:R-:W-:Y:S01]  /*1fc0*/  LOP3.LUT R45, R45, 0xfffffff8, RZ, 0xc0, !PT ;  /* 0xfffffff82d2d7812 */ /* 0x000fe200078ec0ff */
[----:B------:R-:W-:Y:S01]  /*1fd0*/  FMUL.FTZ R24, R46, UR4 ;  /* 0x000000042e187c20 */ /* 0x000fe20008410000 */
[----:B------:R-:W-:Y:S01]  /*1fe0*/  LOP3.LUT R44, R44, 0x1ffffffe, RZ, 0xc0, !PT ;  /* 0x1ffffffe2c2c7812 */ /* 0x000fe200078ec0ff */
[----:B------:R-:W-:Y:S01]  /*1ff0*/  FMUL.FTZ R25, R47, UR4 ;  /* 0x000000042f197c20 */ /* 0x000fe20008410000 */
[----:B------:R-:W-:Y:S01]  /*2000*/  IADD3 R43, R43, R42, -R45 ;  /* 0x0000002a2b2b7210 */ /* 0x000fe20007ffe82d */
[----:B------:R-:W-:Y:S01]  /*2010*/  FMUL.FTZ R57, R69, UR4 ;  /* 0x0000000445397c20 */ /* 0x000fe20008410000 */
[----:B------:R-:W-:Y:S01]  /*2020*/  PLOP3.LUT P2, PT, PT, PT, UP1, 0x80, 0x0 ;  /* 0x000000000000781c */ /* 0x000fe20003f4f018 */
[----:B------:R-:W-:Y:S01]  /*2030*/  IMAD.IADD R137, R67, 0x1, -R44 ;  /* 0x0000000143897824 */ /* 0x000fe200078e0a2c */
[----:B------:R-:W-:Y:S01]  /*2040*/  PLOP3.LUT P3, PT, PT, PT, UP1, 0x80, 0x0 ;  /* 0x000000000000781c */ /* 0x000fe20003f6f018 */
[----:B------:R-:W-:Y:S01]  /*2050*/  IMAD R22, R22, 0x40, R43 ;  /* 0x0000004016167824 */ /* 0x000fe200078e022b */
[----:B------:R-:W-:Y:S01]  /*2060*/  LEA.HI R16, R23, R16, RZ, 0x5 ;  /* 0x0000001017107211 */ /* 0x000fe200078f28ff */
[----:B------:R-:W-:Y:S01]  /*2070*/  FMUL.FTZ R0, R26, UR4 ;  /* 0x000000041a007c20 */ /* 0x000fe20008410000 */
[----:B------:R-:W-:Y:S01]  /*2080*/  LOP3.LUT R4, R4, R5, RZ, 0x3c, !PT ;  /* 0x0000000504047212 */ /* 0x000fe200078e3cff */
[----:B------:R-:W-:-:S02]  /*2090*/  IMAD R137, R137, 0x8, R22 ;  /* 0x0000000889897824 */ /* 0x000fc400078e0216 */
[----:B------:R-:W-:Y:S01]  /*20a0*/  FMUL.FTZ R46, R48, UR4 ;  /* 0x00000004302e7c20 */ /* 0x000fe20008410000 */
[----:B------:R-:W-:Y:S01]  /*20b0*/  FMUL.FTZ R47, R49, UR4 ;  /* 0x00000004312f7c20 */ /* 0x000fe20008410000 */
[----:B------:R-:W-:Y:S02]  /*20c0*/  IMAD.SHL.U32 R16, R16, 0x20, RZ ;  /* 0x0000002010107824 */ /* 0x000fe400078e00ff */
[----:B------:R-:W-:Y:S01]  /*20d0*/  FMUL.FTZ R10, R30, UR4 ;  /* 0x000000041e0a7c20 */ /* 0x000fe20008410000 */
[----:B------:R-:W-:Y:S02]  /*20e0*/  IMAD.MOV.U32 R69, RZ, RZ, R137 ;  /* 0x000000ffff457224 */ /* 0x000fe400078e0089 */
[----:B------:R-:W-:Y:S01]  /*20f0*/  FMUL.FTZ R11, R31, UR4 ;  /* 0x000000041f0b7c20 */ /* 0x000fe20008410000 */
[----:B------:R-:W-:Y:S01]  /*2100*/  @P2 IMAD.HI.U32 R5, R137, UR5, RZ ;  /* 0x0000000589052c27 */ /* 0x000fe2000f8e00ff */
[----:B------:R-:W-:-:S03]  /*2110*/  @UP1 ULDC UR5, c[0x0][0x450] ;  /* 0x0001140000051ab9 */ /* 0x000fc60000000800 */
[----:B------:R-:W-:Y:S01]  /*2120*/  FMUL.FTZ R92, R32, UR4 ;  /* 0x00000004205c7c20 */ /* 0x000fe20008410000 */
[----:B------:R-:W-:Y:S01]  /*2130*/  FMUL.FTZ R26, R50, UR4 ;  /* 0x00000004321a7c20 */ /* 0x000fe20008410000 */
[----:B------:R-:W-:Y:S01]  /*2140*/  FMUL.FTZ R48, R52, UR4 ;  /* 0x0000000434307c20 */ /* 0x000fe20008410000 */
[----:B------:R-:W-:Y:S01]  /*2150*/  FMUL.FTZ R49, R53, UR4 ;  /* 0x0000000435317c20 */ /* 0x000fe20008410000 */
[----:B------:R-:W-:Y:S01]  /*2160*/  IMAD.MOV.U32 R23, RZ, RZ, -0x80 ;  /* 0xffffff80ff177424 */ /* 0x000fe200078e00ff */
[----:B------:R-:W-:Y:S01]  /*2170*/  @P3 SHF.R.U32.HI R69, RZ, UR5, R5 ;  /* 0x00000005ff453c19 */ /* 0x000fe20008011605 */
[----:B------:R-:W-:Y:S01]  /*2180*/  FMUL.FTZ R13, R35, UR4 ;  /* 0x00000004230d7c20 */ /* 0x000fe20008410000 */
        /* <DEDUP_REMOVED lines=31> */
[----:B------:R-:W-:Y:S01]  /*2380*/  UIADD3 UR4, UR38, 0x2d840, URZ ;  /* 0x0002d84026047890 */ /* 0x000fe2000fffe03f */
[----:B------:R-:W-:Y:S01]  /*2390*/  LOP3.LUT R65, R65, 0x7ffffffc, RZ, 0xc0, !PT ;  /* 0x7ffffffc41417812 */ /* 0x000fe200078ec0ff */
[----:B------:R-:W-:Y:S01]  /*23a0*/  IMAD R74, R18, R23, 0x80 ;  /* 0x00000080124a7424 */ /* 0x000fe200078e0217 */
[----:B------:R-:W-:Y:S01]  /*23b0*/  LOP3.LUT R5, R16, 0xfffffc00, RZ, 0xc0, !PT ;  /* 0xfffffc0010057812 */ /* 0x000fe200078ec0ff */
[----:B--2---:R-:W-:Y:S01]  /*23c0*/  UPRMT UR4, UR6, 0x654, UR4 ;  /* 0x0000065406047896 */ /* 0x004fe20008000004 */
[----:B------:R-:W0:Y:S01]  /*23d0*/  SHFL.IDX PT, R16, R69, RZ, 0x1c1f ;  /* 0x001c1fff45107589 */ /* 0x000e2200000e0000 */
[----:B------:R-:W-:Y:S01]  /*23e0*/  LOP3.LUT R22, R2, 0xfffffe00, RZ, 0xc0, !PT ;  /* 0xfffffe0002167812 */ /* 0x000fe200078ec0ff */
[----:B------:R-:W-:Y:S01]  /*23f0*/  IMAD.IADD R2, R64, 0x1, -R65 ;  /* 0x0000000140027824 */ /* 0x000fe200078e0a41 */
[----:B------:R-:W-:Y:S01]  /*2400*/  ULDC UR5, c[0x0][0x288] ;  /* 0x0000a20000057ab9 */ /* 0x000fe20000000800 */
[----:B------:R-:W-:Y:S01]  /*2410*/  VIADD R23, R74, 0x1 ;  /* 0x000000014a177836 */ /* 0x000fe20000000000 */
[----:B------:R-:W-:Y:S01]  /*2420*/  IADD3 R22, R4, R22, R5 ;  /* 0x0000001604167210 */ /* 0x000fe20007ffe005 */
[----:B------:R-:W-:Y:S01]  /*2430*/  IMAD.U32 R75, RZ, RZ, UR5 ;  /* 0x00000005ff4b7e24 */ /* 0x000fe2000f8e00ff */
[----:B------:R-:W-:Y:S01]  /*2440*/  PLOP3.LUT P2, PT, PT, PT, UP0, 0x40, 0x0 ;  /* 0x000000000000781c */ /* 0x000fe20003f4e808 */
[----:B------:R-:W-:Y:S01]  /*2450*/  IMAD R4, R2, -0x2, R23 ;  /* 0xfffffffe02047824 */ /* 0x000fe200078e0217 */
[----:B------:R-:W-:Y:S01]  /*2460*/  SYNCS.ARRIVE.TRANS64.RED.A1T0 RZ, [UR4], RZ ;  /* 0x000000ffffff79a7 */ /* 0x000fe20008100404 */
[----:B------:R-:W1:Y:S01]  /*2470*/  MUFU.TANH R6, R6 ;  /* 0x0000000600067308 */ /* 0x000e620000002400 */
[----:B------:R-:W-:Y:S01]  /*2480*/  ULDC UR4, c[0x0][0x9dc] ;  /* 0x0002770000047ab9 */ /* 0x000fe20000000800 */
[C---:B------:R-:W-:Y:S01]  /*2490*/  IMAD R4, R17.reuse, UR35, R4 ;  /* 0x0000002311047c24 */ /* 0x040fe2000f8e0204 */
[----:B------:R-:W-:Y:S01]  /*24a0*/  ULOP3.LUT UR7, URZ, UR4, URZ, 0x33, !UPT ;  /* 0x000000043f077292 */ /* 0x000fe2000f8e333f */
[----:B------:R-:W-:Y:S01]  /*24b0*/  IMAD R5, R17, UR35, R74 ;  /* 0x0000002311057c24 */ /* 0x000fe2000f8e024a */
[----:B------:R-:W-:Y:S01]  /*24c0*/  ULDC UR6, c[0x0][0x9e0] ;  /* 0x0002780000067ab9 */ /* 0x000fe20000000800 */
[----:B------:R-:W-:Y:S01]  /*24d0*/  IMAD.IADD R4, R4, 0x1, -R75 ;  /* 0x0000000104047824 */ /* 0x000fe200078e0a4b */
[----:B------:R-:W-:Y:S01]  /*24e0*/  LEA R72, R18, 0xffffff80, 0x7 ;  /* 0xffffff8012487811 */ /* 0x000fe200078e38ff */
[----:B------:R-:W2:Y:S01]  /*24f0*/  MUFU.TANH R89, R89 ;  /* 0x0000005900597308 */ /* 0x000ea20000002400 */
[----:B------:R-:W-:-:S02]  /*2500*/  IMAD.MOV.U32 R23, RZ, RZ, 0x10 ;  /* 0x00000010ff177424 */ /* 0x000fc400078e00ff */
[----:B------:R-:W-:Y:S02]  /*2510*/  IMAD R71, R2, -0x2, R5 ;  /* 0xfffffffe02477824 */ /* 0x000fe400078e0205 */
[C---:B------:R-:W-:Y:S01]  /*2520*/  VIADD R76, R4.reuse, UR6 ;  /* 0x00000006044c7c36 */ /* 0x040fe20008000000 */
[----:B------:R-:W-:Y:S01]  /*2530*/  SEL R23, R23, 0xfffffff0, !P1 ;  /* 0xfffffff017177807 */ /* 0x000fe20004800000 */
[----:B------:R-:W-:Y:S01]  /*2540*/  VIADD R73, R4, UR7 ;  /* 0x0000000704497c36 */ /* 0x000fe20008000000 */
[----:B------:R-:W3:Y:S01]  /*2550*/  MUFU.TANH R0, R0 ;  /* 0x0000000000007308 */ /* 0x000ee20000002400 */
[----:B------:R-:W-:Y:S01]  /*2560*/  IMAD.U32 R143, RZ, RZ, UR7 ;  /* 0x00000007ff8f7e24 */ /* 0x000fe2000f8e00ff */
[----:B0-----:R-:W-:Y:S01]  /*2570*/  VIADDMNMX R67, R16, R76, R71, PT ;  /* 0x0000004c10437246 */ /* 0x001fe20003800147 */
[----:B------:R-:W-:-:S05]  /*2580*/  IMAD.IADD R70, R73, 0x1, R16 ;  /* 0x0000000149467824 */ /* 0x000fca00078e0210 */
[----:B------:R-:W0:Y:S08]  /*2590*/  MUFU.TANH R3, R3 ;  /* 0x0000000300037308 */ /* 0x000e300000002400 */
[----:B------:R-:W4:Y:S08]  /*25a0*/  MUFU.TANH R90, R90 ;  /* 0x0000005a005a7308 */ /* 0x000f300000002400 */
[----:B------:R-:W0:Y:S08]  /*25b0*/  MUFU.TANH R91, R91 ;  /* 0x0000005b005b7308 */ /* 0x000e300000002400 */
        /* <DEDUP_REMOVED lines=57> */
[----:B------:R-:W0:Y:S01]  /*2950*/  MUFU.TANH R44, R44 ;  /* 0x0000002c002c7308 */ /* 0x000e220000002400 */
[----:B-1234-:R-:W-:Y:S05]  /*2960*/  @P2 BRA `(.L_x_857) ;  /* 0x0000000000642947 */ /* 0x01efea0003800000 */
[----:B------:R-:W-:Y:S01]  /*2970*/  IMAD R4, R17, UR35, R16 ;  /* 0x0000002311047c24 */ /* 0x000fe2000f8e0210 */
[----:B------:R-:W-:Y:S03]  /*2980*/  BSSY B0, `(.L_x_858) ;  /* 0x0000013000007945 */ /* 0x000fe60003800000 */
[----:B------:R-:W-:-:S05]  /*2990*/  IMAD.IADD R65, R4, 0x1, -R75 ;  /* 0x0000000104417824 */ /* 0x000fca00078e0a4b */
[----:B------:R-:W-:-:S13]  /*29a0*/  ISETP.GT.AND P1, PT, R65, -0x1, PT ;  /* 0xffffffff4100780c */ /* 0x000fda0003f24270 */
[----:B------:R-:W-:Y:S05]  /*29b0*/  @P1 BRA `(.L_x_859) ;  /* 0x0000000000241947 */ /* 0x000fea0003800000 */
[----:B------:R-:W-:Y:S01]  /*29c0*/  ULDC UR4, c[0x0][0x9e4] ;  /* 0x0002790000047ab9 */ /* 0x000fe20000000800 */
[----:B------:R-:W-:Y:S01]  /*29d0*/  LOP3.LUT R65, RZ, R65, RZ, 0x33, !PT ;  /* 0x00000041ff417212 */ /* 0x000fe200078e33ff */
[----:B------:R-:W-:-:S05]  /*29e0*/  IMAD.U32 R16, RZ, RZ, UR4 ;  /* 0x00000004ff107e24 */ /* 0x000fca000f8e00ff */
[----:B------:R-:W-:-:S13]  /*29f0*/  ISETP.NE.AND P1, PT, R16, 0x1, PT ;  /* 0x000000011000780c */ /* 0x000fda0003f25270 */
[----:B------:R-:W1:Y:S02]  /*2a00*/  @P1 LDC.64 R4, c[0x0][0x9e8] ;  /* 0x00027a00ff041b82 */ /* 0x000e640000000a00 */
[----:B-1----:R-:W-:-:S05]  /*2a10*/  @P1 IMAD.HI.U32 R4, R65, R4, RZ ;  /* 0x0000000441041227 */ /* 0x002fca00078e00ff */
[----:B------:R-:W-:-:S04]  /*2a20*/  @P1 SHF.R.U32.HI R65, RZ, R5, R4 ;  /* 0x00000005ff411219 */ /* 0x000fc80000011604 */
[----:B------:R-:W-:Y:S01]  /*2a30*/  LOP3.LUT R65, RZ, R65, RZ, 0x33, !PT ;  /* 0x00000041ff417212 */ /* 0x000fe200078e33ff */
[----:B------:R-:W-:Y:S06]  /*2a40*/  BRA `(.L_x_860) ;  /* 0x0000000000187947 */ /* 0x000fec0003800000 */
.L_x_859:
[----:B------:R-:W-:Y:S02]  /*2a50*/  ULDC UR4, c[0x0][0x9e4] ;  /* 0x0002790000047ab9 */ /* 0x000fe40000000800 */
[----:B------:R-:W-:-:S05]  /*2a60*/  IMAD.U32 R16, RZ, RZ, UR4 ;  /* 0x00000004ff107e24 */ /* 0x000fca000f8e00ff */
[----:B------:R-:W-:-:S13]  /*2a70*/  ISETP.NE.AND P1, PT, R16, 0x1, PT ;  /* 0x000000011000780c */ /* 0x000fda0003f25270 */
[----:B------:R-:W1:Y:S02]  /*2a80*/  @P1 LDC.64 R4, c[0x0][0x9e8] ;  /* 0x00027a00ff041b82 */ /* 0x000e640000000a00 */
[----:B-1----:R-:W-:-:S05]  /*2a90*/  @P1 IMAD.HI.U32 R4, R65, R4, RZ ;  /* 0x0000000441041227 */ /* 0x002fca00078e00ff */
[----:B------:R-:W-:-:S07]  /*2aa0*/  @P1 SHF.R.U32.HI R65, RZ, R5, R4 ;  /* 0x00000005ff411219 */ /* 0x000fce0000011604 */
.L_x_860:
[----:B------:R-:W-:Y:S05]  /*2ab0*/  BSYNC B0 ;  /* 0x0000000000007941 */ /* 0x000fea0003800000 */
.L_x_858:
[----:B------:R-:W-:-:S04]  /*2ac0*/  IMAD R65, R65, R16, -R72 ;  /* 0x0000001041417224 */ /* 0x000fc800078e0a48 */
[----:B------:R-:W-:-:S05]  /*2ad0*/  IMAD R65, R2, -0x2, R65 ;  /* 0xfffffffe02417824 */ /* 0x000fca00078e0241 */
[----:B------:R-:W-:Y:S02]  /*2ae0*/  VIADDMNMX R67, R65, R16, R67, PT ;  /* 0x0000001041437246 */ /* 0x000fe40003800143 */
[----:B------:R-:W-:-:S07]  /*2af0*/  VIMNMX R70, R70, R65, !PT ;  /* 0x0000004146467248 */ /* 0x000fce0007fe0100 */
.L_x_857:
[C---:B------:R-:W-:Y:S01]  /*2b00*/  ISETP.GE.AND P6, PT, R74.reuse, 0xa, PT ;  /* 0x0000000a4a00780c */ /* 0x040fe20003fc6270 */
[----:B------:R-:W1:Y:S01]  /*2b10*/  SHFL.IDX PT, R4, R69, 0x1, 0x1c1f ;  /* 0x003c1f0045047f89 */ /* 0x000e6200000e0000 */
[C---:B------:R-:W-:Y:S01]  /*2b20*/  ISETP.GE.AND P1, PT, R74.reuse, 0x2, PT ;  /* 0x000000024a00780c */ /* 0x040fe20003f26270 */
[----:B------:R-:W-:Y:S01]  /*2b30*/  UISETP.NE.AND UP0, UPT, UR60, URZ, UPT ;  /* 0x0000003f3c00728c */ /* 0x000fe2000bf05270 */
[C---:B------:R-:W-:Y:S02]  /*2b40*/  ISETP.GE.AND P2, PT, R74.reuse, 0x9, PT ;  /* 0x000000094a00780c */ /* 0x040fe40003f46270 */
[----:B------:R-:W-:Y:S02]  /*2b50*/  ISETP.GE.AND P5, PT, R74, 0x11, PT ;  /* 0x000000114a00780c */ /* 0x000fe40003fa6270 */
[----:B------:R-:W-:Y:S02]  /*2b60*/  LOP3.LUT R16, R16, 0xfffffffb, RZ, 0xc0, !PT ;  /* 0xfffffffb10107812 */ /* 0x000fe400078ec0ff */
[----:B------:R-:W-:-:S02]  /*2b70*/  ISETP.GT.AND P4, PT, R70, 0x1, !P1 ;  /* 0x000000014600780c */ /* 0x000fc40004f84270 */
[----:B------:R-:W-:Y:S02]  /*2b80*/  ISETP.GT.AND P3, PT, R70, 0x8, !P2 ;  /* 0x000000084600780c */ /* 0x000fe40005764270 */
[----:B------:R-:W-:Y:S02]  /*2b90*/  @P6 LOP3.LUT R16, R16, 0x4, RZ, 0xfc, !PT ;  /* 0x0000000410106812 */ /* 0x000fe400078efcff */
[C---:B------:R-:W-:Y:S02]  /*2ba0*/  ISETP.LT.OR P4, PT, R67.reuse, 0x2, P4 ;  /* 0x000000024300780c */ /* 0x040fe40002781670 */
[----:B------:R-:W-:Y:S02]  /*2bb0*/  ISETP.LT.OR P3, PT, R67, 0x9, P3 ;  /* 0x000000094300780c */ /* 0x000fe40001f61670 */
[----:B------:R-:W-:Y:S02]  /*2bc0*/  LOP3.LUT R16, R16, 0xfffffff7, RZ, 0xc0, !PT ;  /* 0xfffffff710107812 */ /* 0x000fe400078ec0ff */
[----:B------:R-:W-:-:S02]  /*2bd0*/  FSEL R89, R89, -INF , !P4 ;  /* 0xff80000059597808 */ /* 0x000fc40006000000 */
[----:B------:R-:W-:Y:S02]  /*2be0*/  FSEL R90, R90, -INF , !P3 ;  /* 0xff8000005a5a7808 */ /* 0x000fe40005800000 */
[----:B------:R-:W-:Y:S02]  /*2bf0*/  ISETP.GT.AND P4, PT, R70, 0x9, !P6 ;  /* 0x000000094600780c */ /* 0x000fe40007784270 */
[----:B------:R-:W-:Y:S02]  /*2c00*/  @P5 LOP3.LUT R16, R16, 0x8, RZ, 0xfc, !PT ;  /* 0x0000000810105812 */ /* 0x000fe400078efcff */
[----:B------:R-:W-:Y:S02]  /*2c10*/  ISETP.GT.AND P3, PT, R70, 0x10, !P5 ;  /* 0x000000104600780c */ /* 0x000fe40006f64270 */
[----:B------:R-:W-:Y:S02]  /*2c20*/  ISETP.GE.AND P5, PT, R74, 0x12, PT ;  /* 0x000000124a00780c */ /* 0x000fe40003fa6270 */
[----:B------:R-:W-:-:S02]  /*2c30*/  ISETP.LT.OR P4, PT, R67, 0xa, P4 ;  /* 0x0000000a4300780c */ /* 0x000fc40002781670 */
[----:B------:R-:W-:Y:S02]  /*2c40*/  ISETP.LT.OR P3, PT, R67, 0x11, P3 ;  /* 0x000000114300780c */ /* 0x000fe40001f61670 */
[----:B0-----:R-:W-:Y:S02]  /*2c50*/  FSEL R91, R91, -INF , !P4 ;  /* 0xff8000005b5b7808 */ /* 0x001fe40006000000 */
[----:B------:R-:W-:Y:S02]  /*2c60*/  ISETP.GE.AND P4, PT, R74, 0x19, PT ;  /* 0x000000194a00780c */ /* 0x000fe40003f86270 */
[----:B------:R-:W-:Y:S02]  /*2c70*/  LOP3.LUT R16, R16, 0xffffffef, RZ, 0xc0, !PT ;  /* 0xffffffef10107812 */ /* 0x000fe400078ec0ff */
[----:B------:R-:W-:Y:S02]  /*2c80*/  FSEL R92, R92, -INF , !P3 ;  /* 0xff8000005c5c7808 */ /* 0x000fe40005800000 */
[----:B------:R-:W-:-:S02]  /*2c90*/  ISETP.GT.AND P3, PT, R70, 0x11, !P5 ;  /* 0x000000114600780c */ /* 0x000fc40006f64270 */
[----:B------:R-:W-:Y:S02]  /*2ca0*/  @P5 LOP3.LUT R16, R16, 0x10, RZ, 0xfc, !PT ;  /* 0x0000001010105812 */ /* 0x000fe400078efcff */
[----:B------:R-:W-:Y:S02]  /*2cb0*/  ISETP.LT.OR P3, PT, R67, 0x12, P3 ;  /* 0x000000124300780c */ /* 0x000fe40001f61670 */
[----:B------:R-:W-:Y:S02]  /*2cc0*/  LOP3.LUT R16, R16, 0xfdffffff, RZ, 0xc0, !PT ;  /* 0xfdffffff10107812 */ /* 0x000fe400078ec0ff */
[----:B------:R-:W-:Y:S02]  /*2cd0*/  FSEL R93, R93, -INF , !P3 ;  /* 0xff8000005d5d7808 */ /* 0x000fe40005800000 */
[----:B------:R-:W-:Y:S02]  /*2ce0*/  @P4 LOP3.LUT R16, R16, 0x2000000, RZ, 0xfc, !PT ;  /* 0x0200000010104812 */ /* 0x000fe400078efcff */
[----:B------:R-:W-:-:S02]  /*2cf0*/  ISETP.GT.AND P3, PT, R70, 0x18, !P4 ;  /* 0x000000184600780c */ /* 0x000fc40006764270 */
[----:B------:R-:W-:Y:S02]  /*2d00*/  ISETP.GE.AND P4, PT, R74, 0x1a, PT ;  /* 0x0000001a4a00780c */ /* 0x000fe40003f86270 */
[----:B------:R-:W-:Y:S02]  /*2d10*/  ISETP.LT.OR P3, PT, R67, 0x19, P3 ;  /* 0x000000194300780c */ /* 0x000fe40001f61670 */
[----:B------:R-:W-:Y:S02]  /*2d20*/  LOP3.LUT R16, R16, 0xfeffffff, RZ, 0xc0, !PT ;  /* 0xfeffffff10107812 */ /* 0x000fe400078ec0ff */
[----:B------:R-:W-:Y:S02]  /*2d30*/  FSEL R94, R94, -INF , !P3 ;  /* 0xff8000005e5e7808 */ /* 0x000fe40005800000 */
[----:B------:R-:W-:-:S04]  /*2d40*/  ISETP.GT.AND P3, PT, R70, 0x19, !P4 ;  /* 0x000000194600780c */ /* 0x000fc80006764270 */
[----:B------:R-:W-:Y:S02]  /*2d50*/  ISETP.LT.OR P3, PT, R67, 0x1a, P3 ;  /* 0x0000001a4300780c */ /* 0x000fe40001f61670 */
[----:B------:R-:W-:Y:S02]  /*2d60*/  @P4 LOP3.LUT R16, R16, 0x1000000, RZ, 0xfc, !PT ;  /* 0x0100000010104812 */ /* 0x000fe400078efcff */
[----:B------:R-:W-:Y:S02]  /*2d70*/  ISETP.GE.AND P4, PT, R74, 0x21, PT ;  /* 0x000000214a00780c */ /* 0x000fe40003f86270 */
[----:B------:R-:W-:Y:S02]  /*2d80*/  LOP3.LUT R16, R16, 0xff7fffff, RZ, 0xc0, !PT ;  /* 0xff7fffff10107812 */ /* 0x000fe400078ec0ff */
[----:B------:R-:W-:Y:S02]  /*2d90*/  FSEL R95, R95, -INF , !P3 ;  /* 0xff8000005f5f7808 */ /* 0x000fe40005800000 */
[----:B------:R-:W-:-:S04]  /*2da0*/  ISETP.GT.AND P3, PT, R70, 0x20, !P4 ;  /* 0x000000204600780c */ /* 0x000fc80006764270 */
[----:B------:R-:W-:-:S03]  /*2db0*/  ISETP.LT.OR P3, PT, R67, 0x21, P3 ;  /* 0x000000214300780c */ /* 0x000fc60001f61670 */
        /* <DEDUP_REMOVED lines=104> */
[----:B------:R-:W-:Y:S02]  /*3440*/  FSEL R59, R59, -INF , !P3 ;  /* 0xff8000003b3b7808 */ /* 0x000fe40005800000 */
[----:B------:R-:W-:Y:S02]  /*3450*/  LOP3.LUT R16, R16, 0xfbffffff, RZ, 0xc0, !PT ;  /* 0xfbffffff10107812 */ /* 0x000fe400078ec0ff */
[----:B------:R-:W-:-:S04]  /*3460*/  ISETP.GT.AND P3, PT, R70, 0x68, !P4 ;  /* 0x000000684600780c */ /* 0x000fc80006764270 */
[----:B------:R-:W-:-:S03]  /*3470*/  ISETP.LT.OR P3, PT, R67, 0x69, P3 ;  /* 0x000000694300780c */ /* 0x000fc60001f61670 */
[----:B------:R-:W-:Y:S02]  /*3480*/  @P4 LOP3.LUT R16, R16, 0x4000000, RZ, 0xfc, !PT ;  /* 0x0400000010104812 */ /* 0x000fe400078efcff */
[----:B------:R-:W-:Y:S02]  /*3490*/  ISETP.GE.AND P4, PT, R74, 0x6a, PT ;  /* 0x0000006a4a00780c */ /* 0x000fe40003f86270 */
[----:B------:R-:W-:Y:S02]  /*34a0*/  FSEL R60, R60, -INF , !P3 ;  /* 0xff8000003c3c7808 */ /* 0x000fe40005800000 */
[----:B------:R-:W-:Y:S02]  /*34b0*/  ISETP.GT.AND P3, PT, R70, 0x69, !P4 ;  /* 0x000000694600780c */ /* 0x000fe40006764270 */
[----:B------:R-:W-:Y:S02]  /*34c0*/  LOP3.LUT R16, R16, 0xffffffdf, RZ, 0xc0, !PT ;  /* 0xffffffdf10107812 */ /* 0x000fe400078ec0ff */
[----:B------:R-:W-:-:S04]  /*34d0*/  ISETP.LT.OR P3, PT, R67, 0x6a, P3 ;  /* 0x0000006a4300780c */ /* 0x000fc80001f61670 */
[----:B------:R-:W-:Y:S02]  /*34e0*/  FSEL R61, R61, -INF , !P3 ;  /* 0xff8000003d3d7808 */ /* 0x000fe40005800000 */
[----:B------:R-:W-:Y:S02]  /*34f0*/  ISETP.GE.AND P3, PT, R74, 0x71, PT ;  /* 0x000000714a00780c */ /* 0x000fe40003f66270 */
[----:B------:R-:W-:Y:S02]  /*3500*/  @P4 LOP3.LUT R16, R16, 0x20, RZ, 0xfc, !PT ;  /* 0x0000002010104812 */ /* 0x000fe400078efcff */
[----:B------:R-:W-:Y:S02]  /*3510*/  ISETP.GT.AND P4, PT, R70, 0x70, !P3 ;  /* 0x000000704600780c */ /* 0x000fe40005f84270 */
[----:B------:R-:W-:Y:S02]  /*3520*/  LOP3.LUT R16, R16, 0xfffffffd, RZ, 0xc0, !PT ;  /* 0xfffffffd10107812 */ /* 0x000fe400078ec0ff */
[----:B------:R-:W-:-:S04]  /*3530*/  ISETP.LT.OR P4, PT, R67, 0x71, P4 ;  /* 0x000000714300780c */ /* 0x000fc80002781670 */
[----:B------:R-:W-:Y:S02]  /*3540*/  FSEL R62, R62, -INF , !P4 ;  /* 0xff8000003e3e7808 */ /* 0x000fe40006000000 */
[----:B------:R-:W-:-:S04]  /*3550*/  ISETP.GE.AND P4, PT, R74, 0x72, PT ;  /* 0x000000724a00780c */ /* 0x000fc80003f86270 */
[----:B------:R-:W-:-:S04]  /*3560*/  ISETP.GT.AND P5, PT, R70, 0x71, !P4 ;  /* 0x000000714600780c */ /* 0x000fc800067a4270 */
[----:B------:R-:W-:-:S04]  /*3570*/  ISETP.LT.OR P5, PT, R67, 0x72, P5 ;  /* 0x000000724300780c */ /* 0x000fc80002fa1670 */
[----:B------:R-:W-:Y:S02]  /*3580*/  FSEL R48, R63, -INF , !P5 ;  /* 0xff8000003f307808 */ /* 0x000fe40006800000 */
[----:B------:R-:W-:Y:S02]  /*3590*/  ISETP.GE.AND P5, PT, R74, 0x79, PT ;  /* 0x000000794a00780c */ /* 0x000fe40003fa6270 */
[----:B-1----:R-:W-:Y:S02]  /*35a0*/  VIADDMNMX R63, R4, R76, R71, PT ;  /* 0x0000004c043f7246 */ /* 0x002fe40003800147 */
[----:B------:R-:W-:-:S04]  /*35b0*/  ISETP.GT.AND P6, PT, R70, 0x78, !P5 ;  /* 0x000000784600780c */ /* 0x000fc80006fc4270 */
[----:B------:R-:W-:-:S04]  /*35c0*/  ISETP.LT.OR P6, PT, R67, 0x79, P6 ;  /* 0x000000794300780c */ /* 0x000fc800037c1670 */
[----:B------:R-:W-:Y:S02]  /*35d0*/  FSEL R46, R84, -INF , !P6 ;  /* 0xff800000542e7808 */ /* 0x000fe40007000000 */
[----:B------:R-:W-:-:S13]  /*35e0*/  ISETP.GE.AND P6, PT, R74, 0x1, PT ;  /* 0x000000014a00780c */ /* 0x000fda0003fc6270 */
[----:B------:R-:W-:Y:S02]  /*35f0*/  @P6 LOP3.LUT R16, R16, 0x2, RZ, 0xfc, !PT ;  /* 0x0000000210106812 */ /* 0x000fe400078efcff */
[----:B------:R-:W-:Y:S02]  /*3600*/  ISETP.GT.AND P6, PT, R70, RZ, !P6 ;  /* 0x000000ff4600720c */ /* 0x000fe400077c4270 */
[----:B------:R-:W-:Y:S02]  /*3610*/  LOP3.LUT R16, R16, 0xfffffffe, RZ, 0xc0, !PT ;  /* 0xfffffffe10107812 */ /* 0x000fe400078ec0ff */
[----:B------:R-:W-:-:S04]  /*3620*/  ISETP.LT.OR P6, PT, R67, 0x1, P6 ;  /* 0x000000014300780c */ /* 0x000fc800037c1670 */
[----:B------:R-:W-:Y:S02]  /*3630*/  FSEL R68, R6, -INF , !P6 ;  /* 0xff80000006447808 */ /* 0x000fe40007000000 */
[----:B------:R-:W-:-:S13]  /*3640*/  ISETP.GE.AND P6, PT, R74, 0x7a, PT ;  /* 0x0000007a4a00780c */ /* 0x000fda0003fc6270 */
[----:B------:R-:W-:Y:S02]  /*3650*/  @P6 LOP3.LUT R16, R16, 0x1, RZ, 0xfc, !PT ;  /* 0x0000000110106812 */ /* 0x000fe400078efcff */
[----:B------:R-:W-:-:S04]  /*3660*/  ISETP.GT.AND P6, PT, R70, 0x79, !P6 ;  /* 0x000000794600780c */ /* 0x000fc800077c4270 */
[----:B------:R-:W-:Y:S01]  /*3670*/  ISETP.LT.OR P6, PT, R67, 0x7a, P6 ;  /* 0x0000007a4300780c */ /* 0x000fe200037c1670 */
[----:B------:R-:W-:-:S03]  /*3680*/  IMAD.IADD R67, R73, 0x1, R4 ;  /* 0x0000000149437824 */ /* 0x000fc600078e0204 */
[----:B------:R-:W-:Y:S02]  /*3690*/  FSEL R6, R85, -INF , !P6 ;  /* 0xff80000055067808 */ /* 0x000fe40007000000 */
[----:B------:R-:W-:-:S13]  /*36a0*/  PLOP3.LUT P6, PT, PT, PT, UP0, 0x40, 0x0 ;  /* 0x000000000000781c */ /* 0x000fda0003fce808 */
[----:B------:R-:W-:Y:S05]  /*36b0*/  @P6 BRA `(.L_x_861) ;  /* 0x0000000000646947 */ /* 0x000fea0003800000 */
        /* <DEDUP_REMOVED lines=9> */
[----:B------:R-:W0:Y:S02]  /*3750*/  @P6 LDC.64 R4, c[0x0][0x9e8] ;  /* 0x00027a00ff046b82 */ /* 0x000e240000000a00 */
[----:B0-----:R-:W-:-:S05]  /*3760*/  @P6 IMAD.HI.U32 R4, R69, R4, RZ ;  /* 0x0000000445046227 */ /* 0x001fca00078e00ff */
[----:B------:R-:W-:-:S04]  /*3770*/  @P6 SHF.R.U32.HI R69, RZ, R5, R4 ;  /* 0x00000005ff456219 */ /* 0x000fc80000011604 */
[----:B------:R-:W-:Y:S01]  /*3780*/  LOP3.LUT R69, RZ, R69, RZ, 0x33, !PT ;  /* 0x00000045ff457212 */ /* 0x000fe200078e33ff */
[----:B------:R-:W-:Y:S06]  /*3790*/  BRA `(.L_x_864) ;  /* 0x0000000000187947 */ /* 0x000fec0003800000 */
.L_x_863:
[----:B------:R-:W-:Y:S02]  /*37a0*/  ULDC UR4, c[0x0][0x9e4] ;  /* 0x0002790000047ab9 */ /* 0x000fe40000000800 */
[----:B------:R-:W-:-:S05]  /*37b0*/  IMAD.U32 R56, RZ, RZ, UR4 ;  /* 0x00000004ff387e24 */ /* 0x000fca000f8e00ff */
[----:B------:R-:W-:-:S13]  /*37c0*/  ISETP.NE.AND P6, PT, R56, 0x1, PT ;  /* 0x000000013800780c */ /* 0x000fda0003fc5270 */
[----:B------:R-:W0:Y:S02]  /*37d0*/  @P6 LDC.64 R4, c[0x0][0x9e8] ;  /* 0x00027a00ff046b82 */ /* 0x000e240000000a00 */
[----:B0-----:R-:W-:-:S05]  /*37e0*/  @P6 IMAD.HI.U32 R4, R69, R4, RZ ;  /* 0x0000000445046227 */ /* 0x001fca00078e00ff */
[----:B------:R-:W-:-:S07]  /*37f0*/  @P6 SHF.R.U32.HI R69, RZ, R5, R4 ;  /* 0x00000005ff456219 */ /* 0x000fce0000011604 */
.L_x_864:
[----:B------:R-:W-:Y:S05]  /*3800*/  BSYNC B0 ;  /* 0x0000000000007941 */ /* 0x000fea0003800000 */
.L_x_862:
[----:B------:R-:W-:-:S04]  /*3810*/  IMAD R69, R69, R56, -R72 ;  /* 0x0000003845457224 */ /* 0x000fc800078e0a48 */
[----:B------:R-:W-:-:S05]  /*3820*/  IMAD R4, R2, -0x2, R69 ;  /* 0xfffffffe02047824 */ /* 0x000fca00078e0245 */
[----:B------:R-:W-:Y:S02]  /*3830*/  VIADDMNMX R63, R4, R56, R63, PT ;  /* 0x00000038043f7246 */ /* 0x000fe4000380013f */
[----:B------:R-:W-:-:S07]  /*3840*/  VIMNMX R67, R67, R4, !PT ;  /* 0x0000000443437248 */ /* 0x000fce0007fe0100 */
.L_x_861:
[----:B------:R-:W-:Y:S01]  /*3850*/  ISETP.GT.AND P1, PT, R67, 0x1, !P1 ;  /* 0x000000014300780c */ /* 0x000fe20004f24270 */
[----:B------:R-:W-:Y:S01]  /*3860*/  ULDC UR11, c[0x0][0x988] ;  /* 0x00026200000b7ab9 */ /* 0x000fe20000000800 */
[----:B------:R-:W-:Y:S01]  /*3870*/  LOP3.LUT P6, RZ, R16, 0x4, RZ, 0xc0, !PT ;  /* 0x0000000410ff7812 */ /* 0x000fe200078cc0ff */
[----:B------:R-:W-:Y:S01]  /*3880*/  UISETP.NE.AND UP0, UPT, UR60, URZ, UPT ;  /* 0x0000003f3c00728c */ /* 0x000fe2000bf05270 */
[----:B------:R-:W-:Y:S02]  /*3890*/  ISETP.LT.OR P1, PT, R63, 0x2, P1 ;  /* 0x000000023f00780c */ /* 0x000fe40000f21670 */
[----:B------:R-:W-:Y:S02]  /*38a0*/  FMNMX.FTZ R5, R68, R89, !PT ;  /* 0x0000005944057209 */ /* 0x000fe40007810000 */
[----:B------:R-:W-:Y:S02]  /*38b0*/  FSEL R3, R3, -INF , !P1 ;  /* 0xff80000003037808 */ /* 0x000fe40004800000 */
[----:B------:R-:W-:-:S02]  /*38c0*/  ISETP.GT.AND P1, PT, R67, 0x9, !P6 ;  /* 0x000000094300780c */ /* 0x000fc40007724270 */
[----:B------:R-:W-:Y:S02]  /*38d0*/  FMNMX.FTZ R4, R90, R5, !PT ;  /* 0x000000055a047209 */ /* 0x000fe40007810000 */
[----:B------:R-:W-:Y:S02]  /*38e0*/  ISETP.LT.OR P1, PT, R63, 0xa, P1 ;  /* 0x0000000a3f00780c */ /* 0x000fe40000f21670 */
[----:B------:R-:W-:Y:S02]  /*38f0*/  FMNMX.FTZ R5, R91, R4, !PT ;  /* 0x000000045b057209 */ /* 0x000fe40007810000 */
[----:B------:R-:W-:Y:S02]  /*3900*/  FSEL R11, R11, -INF , !P1 ;  /* 0xff8000000b0b7808 */ /* 0x000fe40004800000 */
[----:B------:R-:W-:Y:S02]  /*3910*/  LOP3.LUT P1, RZ, R16, 0x8, RZ, 0xc0, !PT ;  /* 0x0000000810ff7812 */ /* 0x000fe4000782c0ff */
[----:B------:R-:W-:-:S02]  /*3920*/  FMNMX.FTZ R4, R92, R5, !PT ;  /* 0x000000055c047209 */ /* 0x000fc40007810000 */
[----:B------:R-:W-:Y:S02]  /*3930*/  ISETP.GT.AND P1, PT, R67, 0x10, !P1 ;  /* 0x000000104300780c */ /* 0x000fe40004f24270 */
[----:B------:R-:W-:Y:S02]  /*3940*/  FMNMX.FTZ R5, R93, R4, !PT ;  /* 0x000000045d057209 */ /* 0x000fe40007810000 */
[----:B------:R-:W-:Y:S02]  /*3950*/  ISETP.LT.OR P1, PT, R63, 0x11, P1 ;  /* 0x000000113f00780c */ /* 0x000fe40000f21670 */
[----:B------:R-:W-:Y:S02]  /*3960*/  ISETP.GT.AND P2, PT, R67, 0x8, !P2 ;  /* 0x000000084300780c */ /* 0x000fe40005744270 */
[----:B------:R-:W-:Y:S02]  /*3970*/  FSEL R12, R12, -INF , !P1 ;  /* 0xff8000000c0c7808 */ /* 0x000fe40004800000 */
[----:B------:R-:W-:-:S02]  /*3980*/  LOP3.LUT P1, RZ, R16, 0x10, RZ, 0xc0, !PT ;  /* 0x0000001010ff7812 */ /* 0x000fc4000782c0ff */
[----:B------:R-:W-:Y:S02]  /*3990*/  FMNMX.FTZ R4, R94, R5, !PT ;  /* 0x000000055e047209 */ /* 0x000fe40007810000 */
[----:B------:R-:W-:Y:S02]  /*39a0*/  ISETP.GT.AND P1, PT, R67, 0x11, !P1 ;  /* 0x000000114300780c */ /* 0x000fe40004f24270 */
[C---:B------:R-:W-:Y:S02]  /*39b0*/  ISETP.LT.OR P2, PT, R63.reuse, 0x9, P2 ;  /* 0x000000093f00780c */ /* 0x040fe40001741670 */
[----:B------:R-:W-:Y:S02]  /*39c0*/  ISETP.LT.OR P1, PT, R63, 0x12, P1 ;  /* 0x000000123f00780c */ /* 0x000fe40000f21670 */
[----:B------:R-:W-:Y:S02]  /*39d0*/  FMNMX.FTZ R5, R95, R4, !PT ;  /* 0x000000045f057209 */ /* 0x000fe40007810000 */
[----:B------:R-:W-:-:S02]  /*39e0*/  FSEL R13, R13, -INF , !P1 ;  /* 0xff8000000d0d7808 */ /* 0x000fc40004800000 */
[----:B------:R-:W-:Y:S02]  /*39f0*/  LOP3.LUT P1, RZ, R16, 0x2000000, RZ, 0xc0, !PT ;  /* 0x0200000010ff7812 */ /* 0x000fe4000782c0ff */
[----:B------:R-:W-:Y:S02]  /*3a00*/  FSEL R10, R10, -INF , !P2 ;  /* 0xff8000000a0a7808 */ /* 0x000fe40005000000 */
[----:B------:R-:W-:Y:S02]  /*3a10*/  ISETP.GT.AND P1, PT, R67, 0x18, !P1 ;  /* 0x000000184300780c */ /* 0x000fe40004f24270 */
[----:B------:R-:W-:Y:S02]  /*3a20*/  LOP3.LUT P2, RZ, R16, 0x40000, RZ, 0xc0, !PT ;  /* 0x0004000010ff7812 */ /* 0x000fe4000784c0ff */
[----:B------:R-:W-:Y:S02]  /*3a30*/  ISETP.LT.OR P1, PT, R63, 0x19, P1 ;  /* 0x000000193f00780c */ /* 0x000fe40000f21670 */
[----:B------:R-:W-:-:S02]  /*3a40*/  FMNMX.FTZ R4, R96, R5, !PT ;  /* 0x0000000560047209 */ /* 0x000fc40007810000 */
[----:B------:R-:W-:Y:S02]  /*3a50*/  FSEL R14, R14, -INF , !P1 ;  /* 0xff8000000e0e7808 */ /* 0x000fe40004800000 */
[C---:B------:R-:W-:Y:S02]  /*3a60*/  LOP3.LUT P1, RZ, R16.reuse, 0x1000000, RZ, 0xc0, !PT ;  /* 0x0100000010ff7812 */ /* 0x040fe4000782c0ff */
[----:B------:R-:W-:Y:S02]  /*3a70*/  FMNMX.FTZ R5, R97, R4, !PT ;  /* 0x0000000461057209 */ /* 0x000fe40007810000 */
[----:B------:R-:W-:Y:S02]  /*3a80*/  ISETP.GT.AND P1, PT, R67, 0x19, !P1 ;  /* 0x000000194300780c */ /* 0x000fe40004f24270 */
[----:B------:R-:W-:Y:S02]  /*3a90*/  LOP3.LUT P6, RZ, R16, 0x20000, RZ, 0xc0, !PT ;  /* 0x0002000010ff7812 */ /* 0x000fe400078cc0ff */
[----:B------:R-:W-:-:S02]  /*3aa0*/  ISETP.LT.OR P1, PT, R63, 0x1a, P1 ;  /* 0x0000001a3f00780c */ /* 0x000fc40000f21670 */
[----:B------:R-:W-:Y:S02]  /*3ab0*/  FMNMX.FTZ R4, R98, R5, !PT ;  /* 0x0000000562047209 */ /* 0x000fe40007810000 */
[----:B------:R-:W-:Y:S02]  /*3ac0*/  FSEL R15, R15, -INF , !P1 ;  /* 0xff8000000f0f7808 */ /* 0x000fe40004800000 */
[----:B------:R-:W-:Y:S02]  /*3ad0*/  LOP3.LUT P1, RZ, R16, 0x800000, RZ, 0xc0, !PT ;  /* 0x0080000010ff7812 */ /* 0x000fe4000782c0ff */
[----:B------:R-:W-:Y:S02]  /*3ae0*/  FMNMX.FTZ R5, R99, R4, !PT ;  /* 0x0000000463057209 */ /* 0x000fe40007810000 */
[----:B------:R-:W-:Y:S02]  /*3af0*/  ISETP.GT.AND P1, PT, R67, 0x20, !P1 ;  /* 0x000000204300780c */ /* 0x000fe40004f24270 */
[----:B------:R-:W-:-:S02]  /*3b00*/  FMNMX.FTZ R4, R64, R5, !PT ;  /* 0x0000000540047209 */ /* 0x000fc40007810000 */
[----:B------:R-:W-:Y:S02]  /*3b10*/  ISETP.LT.OR P1, PT, R63, 0x21, P1 ;  /* 0x000000213f00780c */ /* 0x000fe40000f21670 */
[----:B------:R-:W-:Y:S02]  /*3b20*/  FMNMX.FTZ R5, R65, R4, !PT ;  /* 0x0000000441057209 */ /* 0x000fe40007810000 */
[----:B------:R-:W-:Y:S02]  /*3b30*/  FSEL R20, R20, -INF , !P1 ;  /* 0xff80000014147808 */ /* 0x000fe40004800000 */
[----:B------:R-:W-:Y:S02]  /*3b40*/  LOP3.LUT P1, RZ, R16, 0x400000, RZ, 0xc0, !PT ;  /* 0x0040000010ff7812 */ /* 0x000fe4000782c0ff */
[----:B------:R-:W-:Y:S02]  /*3b50*/  FMNMX.FTZ R4, R66, R5, !PT ;  /* 0x0000000542047209 */ /* 0x000fe40007810000 */
        /* <DEDUP_REMOVED lines=10> */
[----:B------:R-:W-:Y:S02]  /*3c00*/  FMNMX.FTZ R5, R53, R4, !PT ;  /* 0x0000000435057209 */ /* 0x000fe40007810000 */
[----:B------:R-:W-:Y:S02]  /*3c10*/  FSEL R24, R24, -INF , !P1 ;  /* 0xff80000018187808 */ /* 0x000fe40004800000 */
[----:B------:R-:W-:-:S02]  /*3c20*/  LOP3.LUT P1, RZ, R16, 0x100000, RZ, 0xc0, !PT ;  /* 0x0010000010ff7812 */ /* 0x000fc4000782c0ff */
[----:B------:R-:W-:Y:S02]  /*3c30*/  FMNMX.FTZ R4, R54, R5, !PT ;  /* 0x0000000536047209 */ /* 0x000fe40007810000 */
[----:B------:R-:W-:Y:S02]  /*3c40*/  ISETP.GT.AND P1, PT, R67, 0x29, !P1 ;  /* 0x000000294300780c */ /* 0x000fe40004f24270 */
[----:B------:R-:W-:Y:S02]  /*3c50*/  FMNMX.FTZ R4, R55, R4, !PT ;  /* 0x0000000437047209 */ /* 0x000fe40007810000 */
[----:B------:R-:W-:Y:S02]  /*3c60*/  ISETP.LT.OR P1, PT, R63, 0x2a, P1 ;  /* 0x0000002a3f00780c */ /* 0x000fe40000f21670 */
[----:B------:R-:W-:Y:S02]  /*3c70*/  FMNMX.FTZ R4, R47, R4, !PT ;  /* 0x000000042f047209 */ /* 0x000fe40007810000 */
[----:B------:R-:W-:-:S02]  /*3c80*/  FSEL R25, R25, -INF , !P1 ;  /* 0xff80000019197808 */ /* 0x000fc40004800000 */
[----:B------:R-:W-:Y:S02]  /*3c90*/  LOP3.LUT P1, RZ, R16, 0x80000, RZ, 0xc0, !PT ;  /* 0x0008000010ff7812 */ /* 0x000fe4000782c0ff */
[----:B------:R-:W-:Y:S02]  /*3ca0*/  FMNMX.FTZ R5, R57, R4, !PT ;  /* 0x0000000439057209 */ /* 0x000fe40007810000 */
[----:B------:R-:W-:Y:S02]  /*3cb0*/  ISETP.GT.AND P1, PT, R67, 0x30, !P1 ;  /* 0x000000304300780c */ /* 0x000fe40004f24270 */
[----:B------:R-:W-:Y:S02]  /*3cc0*/  FMNMX.FTZ R4, R58, R5, !PT ;  /* 0x000000053a047209 */ /* 0x000fe40007810000 */
[----:B------:R-:W-:Y:S02]  /*3cd0*/  ISETP.LT.OR P1, PT, R63, 0x31, P1 ;  /* 0x000000313f00780c */ /* 0x000fe40000f21670 */
[----:B------:R-:W-:-:S02]  /*3ce0*/  FMNMX.FTZ R5, R59, R4, !PT ;  /* 0x000000043b057209 */ /* 0x000fc40007810000 */
[----:B------:R-:W-:Y:S02]  /*3cf0*/  FSEL R26, R26, -INF , !P1 ;  /* 0xff8000001a1a7808 */ /* 0x000fe40004800000 */
[----:B------:R-:W-:Y:S02]  /*3d00*/  ISETP.GT.AND P1, PT, R67, 0x31, !P2 ;  /* 0x000000314300780c */ /* 0x000fe40005724270 */
[----:B------:R-:W-:Y:S02]  /*3d10*/  FMNMX.FTZ R4, R60, R5, !PT ;  /* 0x000000053c047209 */ /* 0x000fe40007810000 */
[----:B------:R-:W-:Y:S02]  /*3d20*/  ISETP.LT.OR P1, PT, R63, 0x32, P1 ;  /* 0x000000323f00780c */ /* 0x000fe40000f21670 */
[----:B------:R-:W-:Y:S02]  /*3d30*/  FMNMX.FTZ R5, R61, R4, !PT ;  /* 0x000000043d057209 */ /* 0x000fe40007810000 */
[----:B------:R-:W-:-:S02]  /*3d40*/  FSEL R27, R27, -INF , !P1 ;  /* 0xff8000001b1b7808 */ /* 0x000fc40004800000 */
        /* <DEDUP_REMOVED lines=10> */
[----:B------:R-:W-:Y:S01]  /*3df0*/  LOP3.LUT P2, RZ, R16, 0x80, RZ, 0xc0, !PT ;  /* 0x0000008010ff7812 */ /* 0x000fe2000784c0ff */
[----:B------:R-:W0:Y:S01]  /*3e00*/  SHFL.BFLY PT, R4, R5, 0x2, 0x1f ;  /* 0x0c401f0005047f89 */ /* 0x000e2200000e0000 */
[----:B------:R-:W-:-:S02]  /*3e10*/  FSEL R29, R29, -INF , !P1 ;  /* 0xff8000001d1d7808 */ /* 0x000fc40004800000 */
[C---:B------:R-:W-:Y:S02]  /*3e20*/  LOP3.LUT P1, RZ, R16.reuse, 0x8000, RZ, 0xc0, !PT ;  /* 0x0000800010ff7812 */ /* 0x040fe4000782c0ff */
[----:B------:R-:W-:Y:S02]  /*3e30*/  LOP3.LUT P6, RZ, R16, 0x40, RZ, 0xc0, !PT ;  /* 0x0000004010ff7812 */ /* 0x000fe400078cc0ff */
[C---:B------:R-:W-:Y:S02]  /*3e40*/  ISETP.GT.AND P1, PT, R67.reuse, 0x40, !P1 ;  /* 0x000000404300780c */ /* 0x040fe40004f24270 */
[----:B------:R-:W-:Y:S02]  /*3e50*/  ISETP.GT.AND P3, PT, R67, 0x70, !P3 ;  /* 0x000000704300780c */ /* 0x000fe40005f64270 */
[----:B------:R-:W-:Y:S02]  /*3e60*/  ISETP.LT.OR P1, PT, R63, 0x41, P1 ;  /* 0x000000413f00780c */ /* 0x000fe40000f21670 */
[----:B------:R-:W-:-:S02]  /*3e70*/  ISETP.GT.AND P4, PT, R67, 0x71, !P4 ;  /* 0x000000714300780c */ /* 0x000fc40006784270 */
[----:B------:R-:W-:Y:S02]  /*3e80*/  FSEL R30, R30, -INF , !P1 ;  /* 0xff8000001e1e7808 */ /* 0x000fe40004800000 */
[----:B------:R-:W-:Y:S02]  /*3e90*/  LOP3.LUT P1, RZ, R16, 0x4000, RZ, 0xc0, !PT ;  /* 0x0000400010ff7812 */ /* 0x000fe4000782c0ff */
[C---:B------:R-:W-:Y:S02]  /*3ea0*/  ISETP.GT.AND P5, PT, R67.reuse, 0x78, !P5 ;  /* 0x000000784300780c */ /* 0x040fe40006fa4270 */
[----:B------:R-:W-:Y:S02]  /*3eb0*/  ISETP.GT.AND P1, PT, R67, 0x41, !P1 ;  /* 0x000000414300780c */ /* 0x000fe40004f24270 */
[C---:B------:R-:W-:Y:S02]  /*3ec0*/  ISETP.LT.OR P3, PT, R63.reuse, 0x71, P3 ;  /* 0x000000713f00780c */ /* 0x040fe40001f61670 */
[----:B------:R-:W-:-:S02]  /*3ed0*/  ISETP.LT.OR P1, PT, R63, 0x42, P1 ;  /* 0x000000423f00780c */ /* 0x000fc40000f21670 */
[----:B0-----:R-:W-:Y:S02]  /*3ee0*/  FMNMX.FTZ R4, R5, R4, !PT ;  /* 0x0000000405047209 */ /* 0x001fe40007810000 */
[----:B------:R-:W-:Y:S02]  /*3ef0*/  FSEL R31, R31, -INF , !P1 ;  /* 0xff8000001f1f7808 */ /* 0x000fe40004800000 */
[----:B------:R-:W-:Y:S01]  /*3f00*/  LOP3.LUT P1, RZ, R16, 0x2000, RZ, 0xc0, !PT ;  /* 0x0000200010ff7812 */ /* 0x000fe2000782c0ff */
[----:B------:R-:W0:Y:S01]  /*3f10*/  SHFL.BFLY PT, R69, R4, 0x1, 0x1f ;  /* 0x0c201f0004457f89 */ /* 0x000e2200000e0000 */
[----:B------:R-:W-:Y:S02]  /*3f20*/  ISETP.LT.OR P4, PT, R63, 0x72, P4 ;  /* 0x000000723f00780c */ /* 0x000fe40002781670 */
[----:B------:R-:W-:Y:S02]  /*3f30*/  ISETP.GT.AND P1, PT, R67, 0x48, !P1 ;  /* 0x000000484300780c */ /* 0x000fe40004f24270 */
[----:B------:R-:W-:-:S02]  /*3f40*/  FSEL R78, R43, -INF , !P4 ;  /* 0xff8000002b4e7808 */ /* 0x000fc40006000000 */
[C---:B------:R-:W-:Y:S02]  /*3f50*/  ISETP.LT.OR P1, PT, R63.reuse, 0x49, P1 ;  /* 0x000000493f00780c */ /* 0x040fe40000f21670 */
[----:B------:R-:W-:Y:S02]  /*3f60*/  ISETP.LT.OR P5, PT, R63, 0x79, P5 ;  /* 0x000000793f00780c */ /* 0x000fe40002fa1670 */
[----:B------:R-:W-:Y:S02]  /*3f70*/  FSEL R32, R32, -INF , !P1 ;  /* 0xff80000020207808 */ /* 0x000fe40004800000 */
[----:B------:R-:W-:Y:S02]  /*3f80*/  LOP3.LUT P1, RZ, R16, 0x1000, RZ, 0xc0, !PT ;  /* 0x0000100010ff7812 */ /* 0x000fe4000782c0ff */
[----:B------:R-:W-:Y:S02]  /*3f90*/  R2UR UR7, R19 ;  /* 0x00000000130772ca */ /* 0x000fe400000e0000 */
[----:B------:R-:W-:-:S02]  /*3fa0*/  ISETP.GT.AND P1, PT, R67, 0x49, !P1 ;  /* 0x000000494300780c */ /* 0x000fc40004f24270 */
[----:B------:R-:W-:Y:S02]  /*3fb0*/  R2UR UR4, R142 ;  /* 0x000000008e0472ca */ /* 0x000fe400000e0000 */
[----:B------:R-:W-:Y:S02]  /*3fc0*/  ISETP.LT.OR P1, PT, R63, 0x4a, P1 ;  /* 0x0000004a3f00780c */ /* 0x000fe40000f21670 */
[----:B0-----:R-:W-:Y:S02]  /*3fd0*/  FMNMX.FTZ R56, R4, R69, !PT ;  /* 0x0000004504387209 */ /* 0x001fe40007810000 */
[----:B------:R-:W-:Y:S02]  /*3fe0*/  FSEL R33, R33, -INF , !P1 ;  /* 0xff80000021217808 */ /* 0x000fe40004800000 */
[----:B------:R-:W-:Y:S01]  /*3ff0*/  LOP3.LUT P1, RZ, R16, 0x800, RZ, 0xc0, !PT ;  /* 0x0000080010ff7812 */ /* 0x000fe2000782c0ff */
[----:B------:R-:W-:-:S03]  /*4000*/  FMUL.FTZ R79, R56, UR11 ;  /* 0x0000000b384f7c20 */ /* 0x000fc60008410000 */
[----:B------:R-:W-:Y:S01]  /*4010*/  ISETP.GT.AND P1, PT, R67, 0x50, !P1 ;  /* 0x000000504300780c */ /* 0x000fe20004f24270 */
[----:B------:R-:W-:-:S03]  /*4020*/  UISETP.NE.AND UP1, UPT, UR4, URZ, UPT ;  /* 0x0000003f0400728c */ /* 0x000fc6000bf25270 */
[----:B------:R-:W-:-:S04]  /*4030*/  ISETP.LT.OR P1, PT, R63, 0x51, P1 ;  /* 0x000000513f00780c */ /* 0x000fc80000f21670 */
[----:B------:R-:W-:Y:S02]  /*4040*/  FSEL R35, R35, -INF , !P1 ;  /* 0xff80000023237808 */ /* 0x000fe40004800000 */
[----:B------:R-:W-:Y:S02]  /*4050*/  LOP3.LUT P1, RZ, R16, 0x400, RZ, 0xc0, !PT ;  /* 0x0000040010ff7812 */ /* 0x000fe4000782c0ff */
[----:B------:R-:W-:Y:S01]  /*4060*/  @UP1 ULDC UR4, c[0x0][0x44c] ;  /* 0x0001130000041ab9 */ /* 0x000fe20000000800 */
[----:B------:R-:W-:Y:S01]  /*4070*/  @UP1 ULDC UR10, c[0x0][0x450] ;  /* 0x00011400000a1ab9 */ /* 0x000fe20000000800 */
[----:B------:R-:W-:Y:S01]  /*4080*/  ISETP.GT.AND P1, PT, R67, 0x51, !P1 ;  /* 0x000000514300780c */ /* 0x000fe20004f24270 */
[----:B------:R-:W-:-:S03]  /*4090*/  UIMAD.WIDE.U32 UR4, UR40, UR4, URZ ;  /* 0x00000004280472a5 */ /* 0x000fc6000f8e003f */
[----:B------:R-:W-:Y:S01]  /*40a0*/  ISETP.LT.OR P1, PT, R63, 0x52, P1 ;  /* 0x000000523f00780c */ /* 0x000fe20000f21670 */
[----:B------:R-:W-:-:S03]  /*40b0*/  @UP1 USHF.R.U32.HI UR40, URZ, UR10, UR5 ;  /* 0x0000000a3f281299 */ /* 0x000fc60008011605 */
[----:B------:R-:W-:Y:S01]  /*40c0*/  FSEL R34, R34, -INF , !P1 ;  /* 0xff80000022227808 */ /* 0x000fe20004800000 */
[----:B------:R-:W-:Y:S01]  /*40d0*/  UIADD3 UR40, UR7, UR40, URZ ;  /* 0x0000002807287290 */ /* 0x000fe2000fffe03f */
[----:B------:R-:W-:-:S03]  /*40e0*/  LOP3.LUT P1, RZ, R16, 0x200, RZ, 0xc0, !PT ;  /* 0x0000020010ff7812 */ /* 0x000fc6000782c0ff */
[----:B------:R-:W-:Y:S01]  /*40f0*/  UIADD3 UR6, UR40, UR6, URZ ;  /* 0x0000000628067290 */ /* 0x000fe2000fffe03f */
[----:B------:R-:W-:-:S04]  /*4100*/  ISETP.GT.AND P1, PT, R67, 0x58, !P1 ;  /* 0x000000584300780c */ /* 0x000fc80004f24270 */
[----:B------:R-:W-:-:S04]  /*4110*/  ISETP.LT.OR P1, PT, R63, 0x59, P1 ;  /* 0x000000593f00780c */ /* 0x000fc80000f21670 */
[----:B------:R-:W-:Y:S02]  /*4120*/  FSEL R37, R37, -INF , !P1 ;  /* 0xff80000025257808 */ /* 0x000fe40004800000 */
[----:B------:R-:W-:-:S04]  /*4130*/  LOP3.LUT P1, RZ, R16, 0x100, RZ, 0xc0, !PT ;  /* 0x0000010010ff7812 */ /* 0x000fc8000782c0ff */
[----:B------:R-:W-:-:S04]  /*4140*/  ISETP.GT.AND P1, PT, R67, 0x59, !P1 ;  /* 0x000000594300780c */ /* 0x000fc80004f24270 */
[----:B------:R-:W-:-:S04]  /*4150*/  ISETP.LT.OR P1, PT, R63, 0x5a, P1 ;  /* 0x0000005a3f00780c */ /* 0x000fc80000f21670 */
[----:B------:R-:W-:Y:S02]  /*4160*/  FSEL R36, R36, -INF , !P1 ;  /* 0xff80000024247808 */ /* 0x000fe40004800000 */
[----:B------:R-:W-:Y:S02]  /*4170*/  ISETP.GT.AND P1, PT, R67, 0x60, !P2 ;  /* 0x000000604300780c */ /* 0x000fe40005724270 */
[----:B------:R-:W-:Y:S02]  /*4180*/  LOP3.LUT P2, RZ, R16, 0x20, RZ, 0xc0, !PT ;  /* 0x0000002010ff7812 */ /* 0x000fe4000784c0ff */
[----:B------:R-:W-:Y:S02]  /*4190*/  ISETP.LT.OR P1, PT, R63, 0x61, P1 ;  /* 0x000000613f00780c */ /* 0x000fe40000f21670 */
[----:B------:R-:W-:Y:S02]  /*41a0*/  ISETP.GT.AND P2, PT, R67, 0x69, !P2 ;  /* 0x000000694300780c */ /* 0x000fe40005744270 */
[----:B------:R-:W-:-:S02]  /*41b0*/  FSEL R39, R39, -INF , !P1 ;  /* 0xff80000027277808 */ /* 0x000fc40004800000 */
[----:B------:R-:W-:Y:S02]  /*41c0*/  ISETP.GT.AND P1, PT, R67, 0x61, !P6 ;  /* 0x000000614300780c */ /* 0x000fe40007724270 */
[----:B------:R-:W-:Y:S02]  /*41d0*/  LOP3.LUT P6, RZ, R16, 0x2, RZ, 0xc0, !PT ;  /* 0x0000000210ff7812 */ /* 0x000fe400078cc0ff */
[C---:B------:R-:W-:Y:S02]  /*41e0*/  ISETP.LT.OR P1, PT, R63.reuse, 0x62, P1 ;  /* 0x000000623f00780c */ /* 0x040fe40000f21670 */
[----:B------:R-:W-:Y:S02]  /*41f0*/  ISETP.LT.OR P2, PT, R63, 0x6a, P2 ;  /* 0x0000006a3f00780c */ /* 0x000fe40001741670 */
[----:B------:R-:W-:Y:S02]  /*4200*/  FSEL R38, R38, -INF , !P1 ;  /* 0xff80000026267808 */ /* 0x000fe40004800000 */
[----:B------:R-:W-:-:S04]  /*4210*/  FSETP.NEU.FTZ.AND P1, PT, R56, -INF , PT ;  /* 0xff8000003800780b */ /* 0x000fc80003f3d000 */
[----:B------:R-:W-:Y:S02]  /*4220*/  FSEL R79, R79, RZ, P1 ;  /* 0x000000ff4f4f7208 */ /* 0x000fe40000800000 */
[----:B------:R-:W-:Y:S02]  /*4230*/  ISETP.GT.AND P1, PT, R67, RZ, !P6 ;  /* 0x000000ff4300720c */ /* 0x000fe40007724270 */
[----:B------:R-:W-:Y:S01]  /*4240*/  LOP3.LUT P6, RZ, R16, 0x1, RZ, 0xc0, !PT ;  /* 0x0000000110ff7812 */ /* 0x000fe200078cc0ff */
[--C-:B------:R-:W-:Y:S01]  /*4250*/  FFMA.FTZ R82, R50, UR11, -R79.reuse ;  /* 0x0000000b32527c23 */ /* 0x100fe2000801084f */
[----:B------:R-:W-:Y:S01]  /*4260*/  ISETP.LT.OR P1, PT, R63, 0x1, P1 ;  /* 0x000000013f00780c */ /* 0x000fe20000f21670 */
[--C-:B------:R-:W-:Y:S01]  /*4270*/  FFMA.FTZ R52, R52, UR11, -R79.reuse ;  /* 0x0000000b34347c23 */ /* 0x100fe2000801084f */
[----:B------:R-:W-:Y:S01]  /*4280*/  ISETP.GT.AND P6, PT, R67, 0x79, !P6 ;  /* 0x000000794300780c */ /* 0x000fe200077c4270 */
[--C-:B------:R-:W-:Y:S01]  /*4290*/  FFMA.FTZ R69, R89, UR11, -R79.reuse ;  /* 0x0000000b59457c23 */ /* 0x100fe2000801084f */
[----:B------:R-:W-:Y:S01]  /*42a0*/  FSEL R74, R0, -INF , !P1 ;  /* 0xff800000004a7808 */ /* 0x000fe20004800000 */
[--C-:B------:R-:W-:Y:S01]  /*42b0*/  FFMA.FTZ R0, R68, UR11, -R79.reuse ;  /* 0x0000000b44007c23 */ /* 0x100fe2000801084f */
[----:B------:R-:W-:Y:S01]  /*42c0*/  LOP3.LUT P1, RZ, R16, 0x4000000, RZ, 0xc0, !PT ;  /* 0x0400000010ff7812 */ /* 0x000fe2000782c0ff */
[--C-:B------:R-:W-:Y:S01]  /*42d0*/  FFMA.FTZ R16, R90, UR11, -R79.reuse ;  /* 0x0000000b5a107c23 */ /* 0x100fe2000801084f */
[----:B------:R-:W-:Y:S01]  /*42e0*/  FMNMX.FTZ R5, R74, R3, !PT ;  /* 0x000000034a057209 */ /* 0x000fe20007810000 */
[----:B------:R-:W-:Y:S01]  /*42f0*/  MUFU.EX2 R69, R69 ;  /* 0x0000004500457308 */ /* 0x000fe20000000800 */
[----:B------:R-:W-:Y:S01]  /*4300*/  ISETP.GT.AND P1, PT, R67, 0x68, !P1 ;  /* 0x000000684300780c */ /* 0x000fe20004f24270 */
[--C-:B------:R-:W-:Y:S01]  /*4310*/  FFMA.FTZ R71, R91, UR11, -R79.reuse ;  /* 0x0000000b5b477c23 */ /* 0x100fe2000801084f */
[----:B------:R-:W-:Y:S01]  /*4320*/  FMNMX.FTZ R68, R10, R5, !PT ;  /* 0x000000050a447209 */ /* 0x000fe20007810000 */
[--C-:B------:R-:W-:Y:S01]  /*4330*/  FFMA.FTZ R4, R92, UR11, -R79.reuse ;  /* 0x0000000b5c047c23 */ /* 0x100fe2000801084f */
[----:B------:R-:W-:Y:S01]  /*4340*/  ISETP.LT.OR P1, PT, R63, 0x69, P1 ;  /* 0x000000693f00780c */ /* 0x000fe20000f21670 */
[--C-:B------:R-:W-:Y:S01]  /*4350*/  FFMA.FTZ R93, R93, UR11, -R79.reuse ;  /* 0x0000000b5d5d7c23 */ /* 0x100fe2000801084f */
[----:B------:R-:W-:Y:S01]  /*4360*/  FMNMX.FTZ R5, R11, R68, !PT ;  /* 0x000000440b057209 */ /* 0x000fe20007810000 */
[----:B------:R-:W0:Y:S01]  /*4370*/  MUFU.EX2 R0, R0 ;  /* 0x0000000000007308 */ /* 0x000e220000000800 */
[----:B------:R-:W-:Y:S01]  /*4380*/  FSEL R67, R40, -INF , !P1 ;  /* 0xff80000028437808 */ /* 0x000fe20004800000 */
[--C-:B------:R-:W-:Y:S01]  /*4390*/  FFMA.FTZ R95, R95, UR11, -R79.reuse ;  /* 0x0000000b5f5f7c23 */ /* 0x100fe2000801084f */
[----:B------:R-:W-:Y:S01]  /*43a0*/  FMNMX.FTZ R68, R12, R5, !PT ;  /* 0x000000050c447209 */ /* 0x000fe20007810000 */
[--C-:B------:R-:W-:Y:S01]  /*43b0*/  FFMA.FTZ R97, R97, UR11, -R79.reuse ;  /* 0x0000000b61617c23 */ /* 0x100fe2000801084f */
[----:B------:R-:W-:Y:S01]  /*43c0*/  FSEL R50, R42, -INF , !P3 ;  /* 0xff8000002a327808 */ /* 0x000fe20005800000 */
[--C-:B------:R-:W-:Y:S01]  /*43d0*/  FFMA.FTZ R99, R99, UR11, -R79.reuse ;  /* 0x0000000b63637c23 */ /* 0x100fe2000801084f */
[----:B------:R-:W-:Y:S01]  /*43e0*/  FMNMX.FTZ R73, R13, R68, !PT ;  /* 0x000000440d497209 */ /* 0x000fe20007810000 */
[----:B------:R-:W1:Y:S01]  /*43f0*/  MUFU.EX2 R16, R16 ;  /* 0x0000001000107308 */ /* 0x000e620000000800 */
[----:B------:R-:W-:Y:S01]  /*4400*/  ISETP.LT.OR P6, PT, R63, 0x7a, P6 ;  /* 0x0000007a3f00780c */ /* 0x000fe200037c1670 */
[--C-:B------:R-:W-:Y:S01]  /*4410*/  FFMA.FTZ R68, R94, UR11, -R79.reuse ;  /* 0x0000000b5e447c23 */ /* 0x100fe2000801084f */
[----:B------:R-:W-:Y:S01]  /*4420*/  FMNMX.FTZ R70, R14, R73, !PT ;  /* 0x000000490e467209 */ /* 0x000fe20007810000 */
[--C-:B------:R-:W-:Y:S01]  /*4430*/  FFMA.FTZ R64, R64, UR11, -R79.reuse ;  /* 0x0000000b40407c23 */ /* 0x100fe2000801084f */
[----:B------:R-:W-:Y:S01]  /*4440*/  FSEL R63, R45, -INF , !P5 ;  /* 0xff8000002d3f7808 */ /* 0x000fe20006800000 */
[--C-:B------:R-:W-:Y:S01]  /*4450*/  FFMA.FTZ R45, R55, UR11, -R79.reuse ;  /* 0x0000000b372d7c23 */ /* 0x100fe2000801084f */
[----:B------:R-:W-:Y:S01]  /*4460*/  FMNMX.FTZ R73, R15, R70, !PT ;  /* 0x000000460f497209 */ /* 0x000fe20007810000 */
[----:B------:R-:W2:Y:S01]  /*4470*/  MUFU.EX2 R71, R71 ;  /* 0x0000004700477308 */ /* 0x000ea20000000800 */
[----:B------:R-:W-:Y:S01]  /*4480*/  FSEL R80, R44, -INF , !P6 ;  /* 0xff8000002c507808 */ /* 0x000fe20007000000 */
[--C-:B------:R-:W-:Y:S01]  /*4490*/  FFMA.FTZ R44, R54, UR11, -R79.reuse ;  /* 0x0000000b362c7c23 */ /* 0x100fe2000801084f */
[----:B------:R-:W-:Y:S01]  /*44a0*/  FMNMX.FTZ R70, R20, R73, !PT ;  /* 0x0000004914467209 */ /* 0x000fe20007810000 */
[--C-:B------:R-:W-:Y:S01]  /*44b0*/  FFMA.FTZ R54, R61, UR11, -R79.reuse ;  /* 0x0000000b3d367c23 */ /* 0x100fe2000801084f */
[--C-:B------:R-:W-:Y:S01]  /*44c0*/  FFMA.FTZ R55, R58, UR11, -R79.reuse ;  /* 0x0000000b3a377c23 */ /* 0x100fe2000801084f */
[--C-:B------:R-:W-:Y:S01]  /*44d0*/  FFMA.FTZ R58, R59, UR11, -R79.reuse ;  /* 0x0000000b3b3a7c23 */ /* 0x100fe2000801084f */
[----:B------:R-:W-:Y:S01]  /*44e0*/  FMNMX.FTZ R77, R21, R70, !PT ;  /* 0x00000046154d7209 */ /* 0x000fe20007810000 */
[----:B------:R-:W3:Y:S01]  /*44f0*/  MUFU.EX2 R4, R4 ;  /* 0x0000000400047308 */ /* 0x000ee20000000800 */
        /* <DEDUP_REMOVED lines=11> */
[----:B------:R-:W4:Y:S03]  /*45b0*/  MUFU.EX2 R5, R93 ;  /* 0x0000005d00057308 */ /* 0x000f260000000800 */
[----:B------:R-:W-:Y:S01]  /*45c0*/  FMNMX.FTZ R81, R27, R72, !PT ;  /* 0x000000481b517209 */ /* 0x000fe20007810000 */
[----:B------:R-:W-:-:S03]  /*45d0*/  FFMA.FTZ R72, R98, UR11, -R79 ;  /* 0x0000000b62487c23 */ /* 0x000fc6000801084f */
        /* <DEDUP_REMOVED lines=16> */
[----:B------:R-:W-:Y:S01]  /*46e0*/  MUFU.EX2 R81, R99 ;  /* 0x0000006300517308 */ /* 0x000fe20000000800 */
[----:B------:R-:W-:Y:S02]  /*46f0*/  FSEL R76, R41, -INF , !P2 ;  /* 0xff800000294c7808 */ /* 0x000fe40005000000 */
[----:B------:R-:W-:Y:S01]  /*4700*/  FMNMX.FTZ R40, R38, R83, !PT ;  /* 0x0000005326287209 */ /* 0x000fe20007810000 */
[----:B------:R-:W-:-:S03]  /*4710*/  FFMA.FTZ R83, R51, UR11, -R79 ;  /* 0x0000000b33537c23 */ /* 0x000fc6000801084f */
[----:B------:R-:W-:Y:S01]  /*4720*/  FMNMX.FTZ R41, R67, R40, !PT ;  /* 0x0000002843297209 */ /* 0x000fe20007810000 */
[----:B------:R-:W-:Y:S03]  /*4730*/  MUFU.EX2 R64, R64 ;  /* 0x0000004000407308 */ /* 0x000fe60000000800 */
[----:B------:R-:W-:-:S04]  /*4740*/  FMNMX.FTZ R41, R76, R41, !PT ;  /* 0x000000294c297209 */ /* 0x000fc80007810000 */
[----:B------:R-:W-:Y:S01]  /*4750*/  FMNMX.FTZ R43, R50, R41, !PT ;  /* 0x00000029322b7209 */ /* 0x000fe20007810000 */
[----:B------:R5:W-:Y:S03]  /*4760*/  MUFU.EX2 R40, R82 ;  /* 0x0000005200287308 */ /* 0x000be60000000800 */
[----:B------:R-:W-:-:S04]  /*4770*/  FMNMX.FTZ R42, R78, R43, !PT ;  /* 0x0000002b4e2a7209 */ /* 0x000fc80007810000 */
[----:B------:R-:W-:Y:S01]  /*4780*/  FMNMX.FTZ R43, R63, R42, !PT ;  /* 0x0000002a3f2b7209 */ /* 0x000fe20007810000 */
[----:B------:R-:W-:Y:S03]  /*4790*/  MUFU.EX2 R41, R83 ;  /* 0x0000005300297308 */ /* 0x000fe60000000800 */
[----:B------:R-:W-:Y:S01]  /*47a0*/  FMNMX.FTZ R51, R80, R43, !PT ;  /* 0x0000002b50337209 */ /* 0x000fe20007810000 */
[--C-:B------:R-:W-:Y:S01]  /*47b0*/  FFMA.FTZ R43, R53, UR11, -R79.reuse ;  /* 0x0000000b352b7c23 */ /* 0x100fe2000801084f */
[----:B------:R-:W-:-:S03]  /*47c0*/  FFMA.FTZ R53, R62, UR11, -R79 ;  /* 0x0000000b3e357c23 */ /* 0x000fc6000801084f */
[----:B-----5:R-:W5:Y:S01]  /*47d0*/  SHFL.BFLY PT, R82, R51, 0x2, 0x1f ;  /* 0x0c401f0033527f89 */ /* 0x020f6200000e0000 */
[----:B------:R0:W-:Y:S08]  /*47e0*/  MUFU.EX2 R42, R52 ;  /* 0x00000034002a7308 */ /* 0x0001f00000000800 */
[----:B------:R-:W-:Y:S01]  /*47f0*/  MUFU.EX2 R65, R65 ;  /* 0x0000004100417308 */ /* 0x000fe20000000800 */
[----:B0-----:R-:W-:-:S07]  /*4800*/  FFMA.FTZ R52, R57, UR11, -R79 ;  /* 0x0000000b39347c23 */ /* 0x001fce000801084f */
[----:B------:R-:W-:Y:S01]  /*4810*/  MUFU.EX2 R66, R66 ;  /* 0x0000004200427308 */ /* 0x000fe20000000800 */
[----:B-----5:R-:W-:Y:S01]  /*4820*/  FMNMX.FTZ R82, R51, R82, !PT ;  /* 0x0000005233527209 */ /* 0x020fe20007810000 */
[----:B------:R-:W-:-:S06]  /*4830*/  FFMA.FTZ R51, R60, UR11, -R79 ;  /* 0x0000000b3c337c23 */ /* 0x000fcc000801084f */
[----:B------:R-:W-:Y:S01]  /*4840*/  MUFU.EX2 R49, R49 ;  /* 0x0000003100317308 */ /* 0x000fe20000000800 */
[----:B------:R-:W0:Y:S07]  /*4850*/  SHFL.BFLY PT, R57, R82, 0x1, 0x1f ;  /* 0x0c201f0052397f89 */ /* 0x000e2e00000e0000 */
[----:B------:R-:W-:Y:S08]  /*4860*/  MUFU.EX2 R43, R43 ;  /* 0x0000002b002b7308 */ /* 0x000ff00000000800 */
[----:B------:R-:W-:Y:S08]  /*4870*/  MUFU.EX2 R44, R44 ;  /* 0x0000002c002c7308 */ /* 0x000ff00000000800 */
[----:B------:R-:W-:Y:S01]  /*4880*/  MUFU.EX2 R45, R45 ;  /* 0x0000002d002d7308 */ /* 0x000fe20000000800 */
[----:B0-----:R-:W-:-:S04]  /*4890*/  FMNMX.FTZ R57, R82, R57, !PT ;  /* 0x0000003952397209 */ /* 0x001fc80007810000 */
[C---:B------:R-:W-:Y:S01]  /*48a0*/  FSETP.NEU.FTZ.AND P1, PT, R57.reuse, -INF , PT ;  /* 0xff8000003900780b */ /* 0x040fe20003f3d000 */
[----:B------:R-:W-:Y:S02]  /*48b0*/  FMUL.FTZ R61, R57, UR11 ;  /* 0x0000000b393d7c20 */ /* 0x000fe40008410000 */
[----:B------:R-:W-:Y:S03]  /*48c0*/  MUFU.EX2 R47, R47 ;  /* 0x0000002f002f7308 */ /* 0x000fe60000000800 */
[----:B------:R-:W-:Y:S02]  /*48d0*/  FSEL R61, R61, RZ, P1 ;  /* 0x000000ff3d3d7208 */ /* 0x000fe40000800000 */
[----:B------:R-:W-:-:S03]  /*48e0*/  PLOP3.LUT P1, PT, PT, PT, UP0, 0x40, 0x0 ;  /* 0x000000000000781c */ /* 0x000fc60003f2e808 */
[----:B------:R-:W-:Y:S01]  /*48f0*/  MUFU.EX2 R52, R52 ;  /* 0x0000003400347308 */ /* 0x000fe20000000800 */
[--C-:B------:R-:W-:Y:S01]  /*4900*/  FFMA.FTZ R74, R74, UR11, -R61.reuse ;  /* 0x0000000b4a4a7c23 */ /* 0x100fe2000801083d */
[--C-:B------:R-:W-:Y:S01]  /*4910*/  FFMA.FTZ R60, R3, UR11, -R61.reuse ;  /* 0x0000000b033c7c23 */ /* 0x100fe2000801083d */
[--C-:B------:R-:W-:Y:S01]  /*4920*/  FFMA.FTZ R62, R10, UR11, -R61.reuse ;  /* 0x0000000b0a3e7c23 */ /* 0x100fe2000801083d */
[--C-:B------:R-:W-:Y:S01]  /*4930*/  FFMA.FTZ R79, R11, UR11, -R61.reuse ;  /* 0x0000000b0b4f7c23 */ /* 0x100fe2000801083d */
[----:B------:R-:W-:Y:S01]  /*4940*/  FFMA.FTZ R6, R13, UR11, -R61 ;  /* 0x0000000b0d067c23 */ /* 0x000fe2000801083d */
[----:B------:R-:W-:Y:S01]  /*4950*/  FADD.FTZ R13, R0, R69 ;  /* 0x00000045000d7221 */ /* 0x000fe20000010000 */
[--C-:B------:R-:W-:Y:S01]  /*4960*/  FFMA.FTZ R3, R12, UR11, -R61.reuse ;  /* 0x0000000b0c037c23 */ /* 0x100fe2000801083d */
[----:B------:R0:W-:Y:S01]  /*4970*/  MUFU.EX2 R84, R74 ;  /* 0x0000004a00547308 */ /* 0x0001e20000000800 */
[----:B------:R-:W-:Y:S01]  /*4980*/  FFMA.FTZ R10, R14, UR11, -R61 ;  /* 0x0000000b0e0a7c23 */ /* 0x000fe2000801083d */
[----:B-1----:R-:W-:Y:S01]  /*4990*/  FADD.FTZ R14, R16, R13 ;  /* 0x0000000d100e7221 */ /* 0x002fe20000010000 */
[--C-:B------:R-:W-:Y:S01]  /*49a0*/  FFMA.FTZ R11, R15, UR11, -R61.reuse ;  /* 0x0000000b0f0b7c23 */ /* 0x100fe2000801083d */
[----:B------:R-:W-:Y:S01]  /*49b0*/  F2FP.F16.F32.PACK_AB R12, R69, R0 ;  /* 0x00000000450c723e */ /* 0x000fe200000000ff */
[--C-:B------:R-:W-:Y:S01]  /*49c0*/  FFMA.FTZ R83, R25, UR11, -R61.reuse ;  /* 0x0000000b19537c23 */ /* 0x100fe2000801083d */
[----:B--2---:R-:W-:Y:S01]  /*49d0*/  FADD.FTZ R15, R71, R14 ;  /* 0x0000000e470f7221 */ /* 0x004fe20000010000 */
[--C-:B------:R-:W-:Y:S01]  /*49e0*/  FFMA.FTZ R20, R20, UR11, -R61.reuse ;  /* 0x0000000b14147c23 */ /* 0x100fe2000801083d */
[----:B------:R1:W2:Y:S01]  /*49f0*/  MUFU.EX2 R89, R60 ;  /* 0x0000003c00597308 */ /* 0x0002a20000000800 */
[----:B0-----:R-:W-:Y:S01]  /*4a00*/  FFMA.FTZ R74, R26, UR11, -R61 ;  /* 0x0000000b1a4a7c23 */ /* 0x001fe2000801083d */
[----:B---3--:R-:W-:Y:S01]  /*4a10*/  FADD.FTZ R26, R4, R15 ;  /* 0x0000000f041a7221 */ /* 0x008fe20000010000 */
[--C-:B------:R-:W-:Y:S01]  /*4a20*/  FFMA.FTZ R85, R27, UR11, -R61.reuse ;  /* 0x0000000b1b557c23 */ /* 0x100fe2000801083d */
[--C-:B------:R-:W-:Y:S01]  /*4a30*/  FFMA.FTZ R82, R28, UR11, -R61.reuse ;  /* 0x0000000b1c527c23 */ /* 0x100fe2000801083d */
[----:B------:R-:W-:Y:S01]  /*4a40*/  F2FP.F16.F32.PACK_AB R14, R71, R16 ;  /* 0x00000010470e723e */ /* 0x000fe200000000ff */
[----:B----4-:R-:W-:Y:S01]  /*4a50*/  FADD.FTZ R25, R5, R26 ;  /* 0x0000001a05197221 */ /* 0x010fe20000010000 */
[--C-:B------:R-:W-:Y:S01]  /*4a60*/  FFMA.FTZ R87, R29, UR11, -R61.reuse ;  /* 0x0000000b1d577c23 */ /* 0x100fe2000801083d */
[----:B------:R0:W3:Y:S01]  /*4a70*/  MUFU.EX2 R86, R62 ;  /* 0x0000003e00567308 */ /* 0x0000e20000000800 */
[--C-:B-1----:R-:W-:Y:S01]  /*4a80*/  FFMA.FTZ R60, R31, UR11, -R61.reuse ;  /* 0x0000000b1f3c7c23 */ /* 0x102fe2000801083d */
[--C-:B------:R-:W-:Y:S01]  /*4a90*/  FFMA.FTZ R32, R32, UR11, -R61.reuse ;  /* 0x0000000b20207c23 */ /* 0x100fe2000801083d */
[--C-:B------:R-:W-:Y:S01]  /*4aa0*/  FFMA.FTZ R33, R33, UR11, -R61.reuse ;  /* 0x0000000b21217c23 */ /* 0x100fe2000801083d */
[--C-:B------:R-:W-:Y:S01]  /*4ab0*/  FFMA.FTZ R34, R34, UR11, -R61.reuse ;  /* 0x0000000b22227c23 */ /* 0x100fe2000801083d */
[--C-:B------:R-:W-:Y:S01]  /*4ac0*/  FFMA.FTZ R37, R37, UR11, -R61.reuse ;  /* 0x0000000b25257c23 */ /* 0x100fe2000801083d */
[--C-:B------:R-:W-:Y:S01]  /*4ad0*/  FFMA.FTZ R36, R36, UR11, -R61.reuse ;  /* 0x0000000b24247c23 */ /* 0x100fe2000801083d */
[----:B------:R-:W-:Y:S01]  /*4ae0*/  FFMA.FTZ R39, R39, UR11, -R61 ;  /* 0x0000000b27277c23 */ /* 0x000fe2000801083d */
[----:B------:R1:W4:Y:S01]  /*4af0*/  MUFU.EX2 R91, R79 ;  /* 0x0000004f005b7308 */ /* 0x0003220000000800 */
[----:B--2---:R-:W-:Y:S01]  /*4b00*/  FADD.FTZ R13, R84, R89 ;  /* 0x00000059540d7221 */ /* 0x004fe20000010000 */
[--C-:B0-----:R-:W-:Y:S01]  /*4b10*/  FFMA.FTZ R62, R24, UR11, -R61.reuse ;  /* 0x0000000b183e7c23 */ /* 0x101fe2000801083d */
[--C-:B------:R-:W-:Y:S01]  /*4b20*/  FFMA.FTZ R38, R38, UR11, -R61.reuse ;  /* 0x0000000b26267c23 */ /* 0x100fe2000801083d */
[--C-:B------:R-:W-:Y:S01]  /*4b30*/  FFMA.FTZ R67, R67, UR11, -R61.reuse ;  /* 0x0000000b43437c23 */ /* 0x100fe2000801083d */
[--C-:B------:R-:W-:Y:S01]  /*4b40*/  FFMA.FTZ R76, R76, UR11, -R61.reuse ;  /* 0x0000000b4c4c7c23 */ /* 0x100fe2000801083d */
[--C-:B------:R-:W-:Y:S01]  /*4b50*/  FFMA.FTZ R50, R50, UR11, -R61.reuse ;  /* 0x0000000b32327c23 */ /* 0x100fe2000801083d */
[----:B------:R-:W-:Y:S01]  /*4b60*/  FFMA.FTZ R63, R63, UR11, -R61 ;  /* 0x0000000b3f3f7c23 */ /* 0x000fe2000801083d */
[----:B------:R-:W0:Y:S01]  /*4b70*/  MUFU.EX2 R3, R3 ;  /* 0x0000000300037308 */ /* 0x000e220000000800 */
[----:B---3--:R-:W-:Y:S01]  /*4b80*/  FADD.FTZ R0, R86, R13 ;  /* 0x0000000d56007221 */ /* 0x008fe20000010000 */
[--C-:B-1----:R-:W-:Y:S01]  /*4b90*/  FFMA.FTZ R79, R21, UR11, -R61.reuse ;  /* 0x0000000b154f7c23 */ /* 0x102fe2000801083d */
[----:B------:R-:W-:Y:S01]  /*4ba0*/  F2FP.F16.F32.PACK_AB R13, R89, R84 ;  /* 0x00000054590d723e */ /* 0x000fe200000000ff */
[--C-:B------:R-:W-:Y:S01]  /*4bb0*/  FFMA.FTZ R21, R30, UR11, -R61.reuse ;  /* 0x0000000b1e157c23 */ /* 0x100fe2000801083d */
[----:B------:R-:W-:Y:S01]  /*4bc0*/  FFMA.FTZ R78, R78, UR11, -R61 ;  /* 0x0000000b4e4e7c23 */ /* 0x000fe2000801083d */
[----:B------:R-:W-:-:S02]  /*4bd0*/  F2FP.F16.F32.PACK_AB R26, R73, R68 ;  /* 0x00000044491a723e */ /* 0x000fc400000000ff */
[----:B------:R-:W1:Y:S01]  /*4be0*/  MUFU.EX2 R6, R6 ;  /* 0x0000000600067308 */ /* 0x000e620000000800 */
[C---:B----4-:R-:W-:Y:S01]  /*4bf0*/  FADD.FTZ R24, R91.reuse, R0 ;  /* 0x000000005b187221 */ /* 0x050fe20000010000 */
[----:B------:R-:W-:Y:S01]  /*4c00*/  LEA R0, R22, UR38, 0x1 ;  /* 0x0000002616007c11 */ /* 0x000fe2000f8e08ff */
[----:B------:R-:W-:Y:S01]  /*4c10*/  FADD.FTZ R22, R68, R25 ;  /* 0x0000001944167221 */ /* 0x000fe20000010000 */
[----:B------:R-:W-:Y:S02]  /*4c20*/  F2FP.F16.F32.PACK_AB R15, R91, R86 ;  /* 0x000000565b0f723e */ /* 0x000fe400000000ff */
[----:B------:R-:W-:Y:S01]  /*4c30*/  F2FP.F16.F32.PACK_AB R30, R81, R72 ;  /* 0x00000048511e723e */ /* 0x000fe200000000ff */
        /* <DEDUP_REMOVED lines=12> */
[----:B------:R-:W-:Y:S01]  /*4d00*/  F2FP.F16.F32.PACK_AB R24, R5, R4 ;  /* 0x000000040518723e */ /* 0x000fe200000000ff */
[----:B------:R-:W-:Y:S01]  /*4d10*/  FADD.FTZ R28, R64, R27 ;  /* 0x0000001b401c7221 */ /* 0x000fe20000010000 */
[----:B0-----:R-:W-:-:S04]  /*4d20*/  F2FP.F16.F32.PACK_AB R12, R65, R64 ;  /* 0x00000040410c723e */ /* 0x001fc800000000ff */
[----:B------:R-:W0:Y:S01]  /*4d30*/  MUFU.EX2 R79, R79 ;  /* 0x0000004f004f7308 */ /* 0x000e220000000800 */
[C---:B---3--:R-:W-:Y:S01]  /*4d40*/  FADD.FTZ R25, R11.reuse, R22 ;  /* 0x000000160b197221 */ /* 0x048fe20000010000 */
[----:B------:R-:W-:-:S06]  /*4d50*/  F2FP.F16.F32.PACK_AB R27, R11, R10 ;  /* 0x0000000a0b1b723e */ /* 0x000fcc00000000ff */
[----:B------:R-:W2:Y:S01]  /*4d60*/  MUFU.EX2 R62, R62 ;  /* 0x0000003e003e7308 */ /* 0x000ea20000000800 */
[----:B-1----:R-:W-:Y:S01]  /*4d70*/  FADD.FTZ R22, R20, R25 ;  /* 0x0000001914167221 */ /* 0x002fe20000010000 */
[----:B------:R-:W-:Y:S01]  /*4d80*/  FADD.FTZ R25, R65, R28 ;  /* 0x0000001c41197221 */ /* 0x000fe20000010000 */
[----:B------:R-:W-:-:S03]  /*4d90*/  F2FP.F16.F32.PACK_AB R28, R77, R70 ;  /* 0x000000464d1c723e */ /* 0x000fc600000000ff */
[----:B------:R-:W-:Y:S01]  /*4da0*/  FADD.FTZ R14, R66, R25 ;  /* 0x00000019420e7221 */ /* 0x000fe20000010000 */
[----:B------:R-:W-:Y:S01]  /*4db0*/  F2FP.F16.F32.PACK_AB R25, R6, R3 ;  /* 0x000000030619723e */ /* 0x000fe200000000ff */
[----:B------:R-:W1:Y:S01]  /*4dc0*/  MUFU.EX2 R83, R83 ;  /* 0x0000005300537308 */ /* 0x000e620000000800 */
[----:B0-----:R-:W-:Y:S01]  /*4dd0*/  FADD.FTZ R5, R79, R22 ;  /* 0x000000164f057221 */ /* 0x001fe20000010000 */
[C---:B------:R-:W-:Y:S01]  /*4de0*/  FADD.FTZ R13, R49.reuse, R14 ;  /* 0x0000000e310d7221 */ /* 0x040fe20000010000 */
[----:B------:R-:W-:Y:S01]  /*4df0*/  F2FP.F16.F32.PACK_AB R14, R49, R66 ;  /* 0x00000042310e723e */ /* 0x000fe200000000ff */
[----:B------:R-:W-:Y:S01]  /*4e00*/  IMAD R49, R7, 0x2, R0 ;  /* 0x0000000207317824 */ /* 0x000fe200078e0200 */
[----:B------:R-:W-:Y:S01]  /*4e10*/  F2FP.F16.F32.PACK_AB R29, R79, R20 ;  /* 0x000000144f1d723e */ /* 0x000fe200000000ff */
[----:B------:R-:W-:Y:S01]  /*4e20*/  FADD.FTZ R6, R40, R13 ;  /* 0x0000000d28067221 */ /* 0x000fe20000010000 */
[----:B------:R-:W-:Y:S01]  /*4e30*/  F2FP.F16.F32.PACK_AB R20, R41, R40 ;  /* 0x000000282914723e */ /* 0x000fe200000000ff */
[----:B------:R-:W0:Y:S01]  /*4e40*/  MUFU.EX2 R74, R74 ;  /* 0x0000004a004a7308 */ /* 0x000e220000000800 */
[----:B--2---:R-:W-:Y:S01]  /*4e50*/  FADD.FTZ R4, R62, R5 ;  /* 0x000000053e047221 */ /* 0x004fe20000010000 */
[----:B------:R-:W-:-:S06]  /*4e60*/  F2FP.F16.F32.PACK_AB R22, R43, R42 ;  /* 0x0000002a2b16723e */ /* 0x000fcc00000000ff */
[----:B------:R-:W2:Y:S01]  /*4e70*/  MUFU.EX2 R85, R85 ;  /* 0x0000005500557308 */ /* 0x000ea20000000800 */
[C---:B-1----:R-:W-:Y:S01]  /*4e80*/  FADD.FTZ R5, R83.reuse, R4 ;  /* 0x0000000453057221 */ /* 0x042fe20000010000 */
[----:B------:R-:W-:-:S06]  /*4e90*/  F2FP.F16.F32.PACK_AB R31, R83, R62 ;  /* 0x0000003e531f723e */ /* 0x000fcc00000000ff */
[----:B------:R-:W1:Y:S01]  /*4ea0*/  MUFU.EX2 R82, R82 ;  /* 0x0000005200527308 */ /* 0x000e620000000800 */
[----:B0-----:R-:W-:-:S07]  /*4eb0*/  FADD.FTZ R4, R74, R5 ;  /* 0x000000054a047221 */ /* 0x001fce0000010000 */
[----:B------:R-:W0:Y:S01]  /*4ec0*/  MUFU.EX2 R87, R87 ;  /* 0x0000005700577308 */ /* 0x000e220000000800 */
[C---:B--2---:R-:W-:Y:S01]  /*4ed0*/  FADD.FTZ R3, R85.reuse, R4 ;  /* 0x0000000455037221 */ /* 0x044fe20000010000 */
[----:B------:R-:W-:-:S06]  /*4ee0*/  F2FP.F16.F32.PACK_AB R13, R85, R74 ;  /* 0x0000004a550d723e */ /* 0x000fcc00000000ff */
[----:B------:R-:W2:Y:S01]  /*4ef0*/  MUFU.EX2 R21, R21 ;  /* 0x0000001500157308 */ /* 0x000ea20000000800 */
[----:B-1----:R-:W-:Y:S01]  /*4f00*/  FADD.FTZ R4, R82, R3 ;  /* 0x0000000352047221 */ /* 0x002fe20000010000 */
[----:B------:R-:W-:-:S04]  /*4f10*/  FADD.FTZ R3, R41, R6 ;  /* 0x0000000629037221 */ /* 0x000fc80000010000 */
[----:B------:R-:W-:Y:S02]  /*4f20*/  FADD.FTZ R10, R42, R3 ;  /* 0x000000032a0a7221 */ /* 0x000fe40000010000 */
[----:B------:R-:W1:Y:S01]  /*4f30*/  MUFU.EX2 R60, R60 ;  /* 0x0000003c003c7308 */ /* 0x000e620000000800 */
[----:B0-----:R-:W-:Y:S01]  /*4f40*/  FADD.FTZ R4, R87, R4 ;  /* 0x0000000457047221 */ /* 0x001fe20000010000 */
[----:B------:R-:W-:Y:S01]  /*4f50*/  FADD.FTZ R11, R43, R10 ;  /* 0x0000000a2b0b7221 */ /* 0x000fe20000010000 */
[----:B------:R-:W-:-:S03]  /*4f60*/  F2FP.F16.F32.PACK_AB R15, R87, R82 ;  /* 0x00000052570f723e */ /* 0x000fc600000000ff */
[----:B------:R-:W-:Y:S02]  /*4f70*/  FADD.FTZ R10, R44, R11 ;  /* 0x0000000b2c0a7221 */ /* 0x000fe40000010000 */
[----:B------:R0:W3:Y:S01]  /*4f80*/  MUFU.EX2 R19, R32 ;  /* 0x0000002000137308 */ /* 0x0000e20000000800 */
[----:B--2---:R-:W-:Y:S01]  /*4f90*/  FADD.FTZ R3, R21, R4 ;  /* 0x0000000415037221 */ /* 0x004fe20000010000 */
[----:B------:R-:W-:-:S04]  /*4fa0*/  FADD.FTZ R10, R45, R10 ;  /* 0x0000000a2d0a7221 */ /* 0x000fc80000010000 */
[----:B------:R-:W-:Y:S02]  /*4fb0*/  FADD.FTZ R11, R47, R10 ;  /* 0x0000000a2f0b7221 */ /* 0x000fe40000010000 */
[----:B------:R-:W2:Y:S01]  /*4fc0*/  MUFU.EX2 R16, R33 ;  /* 0x0000002100107308 */ /* 0x000ea20000000800 */
[----:B0-----:R-:W-:Y:S01]  /*4fd0*/  FFMA.FTZ R32, R35, UR11, -R61 ;  /* 0x0000000b23207c23 */ /* 0x001fe2000801083d */
[----:B-1----:R-:W-:Y:S01]  /*4fe0*/  FADD.FTZ R4, R60, R3 ;  /* 0x000000033c047221 */ /* 0x002fe20000010000 */
[----:B------:R-:W-:Y:S01]  /*4ff0*/  FADD.FTZ R10, R52, R11 ;  /* 0x0000000b340a7221 */ /* 0x000fe20000010000 */
[----:B------:R-:W-:Y:S01]  /*5000*/  FFMA.FTZ R61, R80, UR11, -R61 ;  /* 0x0000000b503d7c23 */ /* 0x000fe2000801083d */
[----:B------:R-:W-:Y:S01]  /*5010*/  IMAD R35, R23, 0x2, R0 ;  /* 0x0000000217237824 */ /* 0x000fe200078e0200 */
[----:B------:R-:W-:Y:S02]  /*5020*/  F2FP.F16.F32.PACK_AB R21, R60, R21 ;  /* 0x000000153c15723e */ /* 0x000fe400000000ff */
[----:B------:R-:W-:Y:S01]  /*5030*/  MUFU.EX2 R55, R55 ;  /* 0x0000003700377308 */ /* 0x000fe20000000800 */
[----:B---3--:R-:W-:Y:S01]  /*5040*/  FADD.FTZ R3, R19, R4 ;  /* 0x0000000413037221 */ /* 0x008fe20000010000 */
[----:B------:R0:W-:Y:S04]  /*5050*/  STSM.16.M88.4 [R35+0x21800], R24 ;  /* 0x0218001823007844 */ /* 0x0001e80000000200 */
[----:B------:R1:W-:Y:S02]  /*5060*/  STSM.16.M88.4 [R49+0x21800], R28 ;  /* 0x0218001c31007844 */ /* 0x0003e40000000200 */
[----:B------:R-:W3:Y:S01]  /*5070*/  MUFU.EX2 R32, R32 ;  /* 0x0000002000207308 */ /* 0x000ee20000000800 */
[----:B--2---:R-:W-:-:S07]  /*5080*/  FADD.FTZ R3, R16, R3 ;  /* 0x0000000310037221 */ /* 0x004fce0000010000 */
[----:B------:R2:W4:Y:S01]  /*5090*/  MUFU.EX2 R33, R34 ;  /* 0x0000002200217308 */ /* 0x0005220000000800 */
[----:B0-----:R-:W-:Y:S02]  /*50a0*/  F2FP.F16.F32.PACK_AB R24, R45, R44 ;  /* 0x0000002c2d18723e */ /* 0x001fe400000000ff */
[----:B------:R-:W-:-:S05]  /*50b0*/  F2FP.F16.F32.PACK_AB R26, R52, R47 ;  /* 0x0000002f341a723e */ /* 0x000fca00000000ff */
[----:B------:R-:W1:Y:S01]  /*50c0*/  MUFU.EX2 R58, R58 ;  /* 0x0000003a003a7308 */ /* 0x000e620000000800 */
[----:B--2---:R-:W-:Y:S02]  /*50d0*/  VIADD R34, R0, 0x21800 ;  /* 0x0002180000227836 */ /* 0x004fe40000000000 */
[----:B---3--:R-:W-:Y:S02]  /*50e0*/  FADD.FTZ R4, R32, R3 ;  /* 0x0000000320047221 */ /* 0x008fe40000010000 */
[----:B------:R-:W-:Y:S02]  /*50f0*/  IMAD R6, R23, 0x2, R34 ;  /* 0x0000000217067824 */ /* 0x000fe400078e0222 */
[----:B------:R-:W-:Y:S01]  /*5100*/  FADD.FTZ R23, R55, R10 ;  /* 0x0000000a37177221 */ /* 0x000fe20000010000 */
[----:B------:R-:W0:Y:S01]  /*5110*/  MUFU.EX2 R37, R37 ;  /* 0x0000002500257308 */ /* 0x000e220000000800 */
[----:B------:R-:W-:Y:S02]  /*5120*/  IMAD R5, R7, 0x2, R6 ;  /* 0x0000000207057824 */ /* 0x000fe400078e0206 */
[C---:B----4-:R-:W-:Y:S01]  /*5130*/  FADD.FTZ R4, R33.reuse, R4 ;  /* 0x0000000421047221 */ /* 0x050fe20000010000 */
[----:B------:R-:W-:Y:S01]  /*5140*/  F2FP.F16.F32.PACK_AB R25, R33, R32 ;  /* 0x000000202119723e */ /* 0x000fe200000000ff */
[----:B------:R-:W-:Y:S01]  /*5150*/  IMAD R7, R7, 0x2, R34 ;  /* 0x0000000207077824 */ /* 0x000fe200078e0222 */
[----:B------:R2:W-:Y:S02]  /*5160*/  STSM.16.M88.4 [R5], R12 ;  /* 0x0000000c05007844 */ /* 0x0005e40000000200 */
[----:B------:R-:W-:Y:S01]  /*5170*/  MUFU.EX2 R51, R51 ;  /* 0x0000003300337308 */ /* 0x000fe20000000800 */
[----:B-1----:R-:W-:Y:S01]  /*5180*/  FADD.FTZ R28, R58, R23 ;  /* 0x000000173a1c7221 */ /* 0x002fe20000010000 */
[----:B------:R-:W-:-:S05]  /*5190*/  F2FP.F16.F32.PACK_AB R23, R16, R19 ;  /* 0x000000131017723e */ /* 0x000fca00000000ff */
[----:B------:R1:W-:Y:S01]  /*51a0*/  STSM.16.M88.4 [R0+0x27800], R20 ;  /* 0x0278001400007844 */ /* 0x0003e20000000200 */
[----:B------:R-:W3:Y:S01]  /*51b0*/  MUFU.EX2 R54, R54 ;  /* 0x0000003600367308 */ /* 0x000ee20000000800 */
[----:B0-----:R-:W-:Y:S01]  /*51c0*/  FADD.FTZ R11, R37, R4 ;  /* 0x00000004250b7221 */ /* 0x001fe20000010000 */
[----:B--2---:R-:W-:-:S06]  /*51d0*/  F2FP.F16.F32.PACK_AB R12, R58, R55 ;  /* 0x000000373a0c723e */ /* 0x004fcc00000000ff */
[----:B------:R-:W0:Y:S08]  /*51e0*/  MUFU.EX2 R36, R36 ;  /* 0x0000002400247308 */ /* 0x000e300000000800 */
[----:B------:R-:W2:Y:S01]  /*51f0*/  MUFU.EX2 R39, R39 ;  /* 0x0000002700277308 */ /* 0x000ea20000000800 */
[----:B---3--:R-:W-:Y:S01]  /*5200*/  F2FP.F16.F32.PACK_AB R14, R54, R51 ;  /* 0x00000033360e723e */ /* 0x008fe200000000ff */
[----:B------:R-:W-:-:S04]  /*5210*/  FADD.FTZ R51, R51, R28 ;  /* 0x0000001c33337221 */ /* 0x000fc80000010000 */
[----:B------:R-:W-:Y:S02]  /*5220*/  FADD.FTZ R54, R54, R51 ;  /* 0x0000003336367221 */ /* 0x000fe40000010000 */
[----:B------:R-:W3:Y:S01]  /*5230*/  MUFU.EX2 R38, R38 ;  /* 0x0000002600267308 */ /* 0x000ee20000000800 */
[C---:B0-----:R-:W-:Y:S01]  /*5240*/  F2FP.F16.F32.PACK_AB R27, R36.reuse, R37 ;  /* 0x00000025241b723e */ /* 0x041fe200000000ff */
[----:B------:R-:W-:-:S04]  /*5250*/  FADD.FTZ R4, R36, R11 ;  /* 0x0000000b24047221 */ /* 0x000fc80000010000 */
[----:B------:R1:W-:Y:S02]  /*5260*/  STSM.16.M88.4 [R35+0x27800], R24 ;  /* 0x0278001823007844 */ /* 0x0003e40000000200 */
[----:B------:R-:W-:Y:S01]  /*5270*/  MUFU.EX2 R67, R67 ;  /* 0x0000004300437308 */ /* 0x000fe20000000800 */
[----:B--2---:R-:W-:-:S07]  /*5280*/  FADD.FTZ R11, R39, R4 ;  /* 0x00000004270b7221 */ /* 0x004fce0000010000 */
[----:B------:R-:W0:Y:S01]  /*5290*/  MUFU.EX2 R76, R76 ;  /* 0x0000004c004c7308 */ /* 0x000e220000000800 */
[C---:B---3--:R-:W-:Y:S01]  /*52a0*/  F2FP.F16.F32.PACK_AB R13, R38.reuse, R39 ;  /* 0x00000027260d723e */ /* 0x048fe200000000ff */
[----:B------:R-:W-:-:S06]  /*52b0*/  FADD.FTZ R4, R38, R11 ;  /* 0x0000000b26047221 */ /* 0x000fcc0000010000 */
[----:B------:R-:W-:Y:S08]  /*52c0*/  MUFU.EX2 R53, R53 ;  /* 0x0000003500357308 */ /* 0x000ff00000000800 */
[----:B------:R-:W2:Y:S01]  /*52d0*/  MUFU.EX2 R48, R48 ;  /* 0x0000003000307308 */ /* 0x000ea20000000800 */
[----:B0-----:R-:W-:Y:S01]  /*52e0*/  F2FP.F16.F32.PACK_AB R15, R76, R67 ;  /* 0x000000434c0f723e */ /* 0x001fe200000000ff */
[----:B------:R-:W-:-:S04]  /*52f0*/  FADD.FTZ R67, R67, R4 ;  /* 0x0000000443437221 */ /* 0x000fc80000010000 */
[----:B------:R1:W-:Y:S01]  /*5300*/  STSM.16.M88.4 [R49+0x27800], R12 ;  /* 0x0278000c31007844 */ /* 0x0003e20000000200 */
[----:B------:R-:W-:Y:S01]  /*5310*/  FADD.FTZ R67, R76, R67 ;  /* 0x000000434c437221 */ /* 0x000fe20000010000 */
[----:B------:R-:W0:Y:S08]  /*5320*/  MUFU.EX2 R46, R46 ;  /* 0x0000002e002e7308 */ /* 0x000e300000000800 */
[----:B------:R-:W3:Y:S01]  /*5330*/  MUFU.EX2 R59, R59 ;  /* 0x0000003b003b7308 */ /* 0x000ee20000000800 */
[----:B--2---:R-:W-:Y:S01]  /*5340*/  F2FP.F16.F32.PACK_AB R28, R48, R53 ;  /* 0x00000035301c723e */ /* 0x004fe200000000ff */
[----:B------:R-:W-:-:S04]  /*5350*/  FADD.FTZ R53, R53, R54 ;  /* 0x0000003635357221 */ /* 0x000fc80000010000 */
[----:B------:R-:W-:Y:S02]  /*5360*/  FADD.FTZ R53, R48, R53 ;  /* 0x0000003530357221 */ /* 0x000fe40000010000 */
[----:B------:R-:W-:Y:S02]  /*5370*/  MUFU.EX2 R50, R50 ;  /* 0x0000003200327308 */ /* 0x000fe40000000800 */
[----:B0-----:R-:W-:-:S06]  /*5380*/  FADD.FTZ R4, R46, R53 ;  /* 0x000000352e047221 */ /* 0x001fcc0000010000 */
[----:B------:R-:W0:Y:S01]  /*5390*/  MUFU.EX2 R3, R78 ;  /* 0x0000004e00037308 */ /* 0x000e220000000800 */
[C---:B---3--:R-:W-:Y:S01]  /*53a0*/  F2FP.F16.F32.PACK_AB R30, R59.reuse, R46 ;  /* 0x0000002e3b1e723e */ /* 0x048fe200000000ff */
[----:B------:R-:W-:-:S06]  /*53b0*/  FADD.FTZ R4, R59, R4 ;  /* 0x000000043b047221 */ /* 0x000fcc0000010000 */
[----:B------:R-:W2:Y:S08]  /*53c0*/  MUFU.EX2 R63, R63 ;  /* 0x0000003f003f7308 */ /* 0x000eb00000000800 */
[----:B------:R-:W3:Y:S01]  /*53d0*/  MUFU.EX2 R10, R61 ;  /* 0x0000003d000a7308 */ /* 0x000ee20000000800 */
[----:B0-----:R-:W-:Y:S01]  /*53e0*/  F2FP.F16.F32.PACK_AB R29, R3, R50 ;  /* 0x00000032031d723e */ /* 0x001fe200000000ff */
[----:B------:R-:W-:-:S04]  /*53f0*/  FADD.FTZ R50, R50, R67 ;  /* 0x0000004332327221 */ /* 0x000fc80000010000 */
[----:B------:R-:W-:-:S04]  /*5400*/  FADD.FTZ R50, R3, R50 ;  /* 0x0000003203327221 */ /* 0x000fc80000010000 */
[----:B--2---:R-:W-:Y:S01]  /*5410*/  FADD.FTZ R3, R63, R50 ;  /* 0x000000323f037221 */ /* 0x004fe20000010000 */
[----:B---3--:R-:W-:-:S03]  /*5420*/  F2FP.F16.F32.PACK_AB R31, R10, R63 ;  /* 0x0000003f0a1f723e */ /* 0x008fc600000000ff */
[----:B------:R-:W-:Y:S01]  /*5430*/  FADD.FTZ R3, R10, R3 ;  /* 0x000000030a037221 */ /* 0x000fe20000010000 */
[----:B------:R-:W-:Y:S01]  /*5440*/  VIADD R10, R18, 0xfffffffe ;  /* 0xfffffffe120a7836 */ /* 0x000fe20000000000 */
[----:B------:R1:W-:Y:S01]  /*5450*/  STSM.16.M88.4 [R5+0x6000], R28 ;  /* 0x0060001c05007844 */ /* 0x0003e20000000200 */
[----:B------:R0:W-:Y:S06]  /*5460*/  MEMBAR.ALL.CTA ;  /* 0x0000000000007992 */ /* 0x0001ec0000008000 */
[----:B0-----:R-:W0:Y:S02]  /*5470*/  FENCE.VIEW.ASYNC.S ;  /* 0x00000000000073c6 */ /* 0x001e240000000000 */
[----:B0-----:R-:W-:Y:S01]  /*5480*/  NOP ;  /* 0x0000000000007918 */ /* 0x001fe20000000000 */
[----:B------:R-:W-:Y:S05]  /*5490*/  @P1 BRA `(.L_x_865) ;  /* 0x00000000004c1947 */ /* 0x000fea0003800000 */
[----:B------:R-:W-:Y:S01]  /*54a0*/  ISETP.LT.AND P1, PT, RZ, UR40, PT ;  /* 0x00000028ff007c0c */ /* 0x000fe2000bf21270 */
[----:B------:R-:W-:-:S12]  /*54b0*/  UIADD3 UR7, UR40, -0x1, URZ ;  /* 0xffffffff28077890 */ /* 0x000fd8000fffe03f */
[----:B------:R-:W-:Y:S05]  /*54c0*/  @P1 BRA `(.L_x_866) ;  /* 0x0000000000201947 */ /* 0x000fea0003800000 */
[----:B------:R-:W-:Y:S01]  /*54d0*/  ULDC UR10, c[0x0][0x9e4] ;  /* 0x00027900000a7ab9 */ /* 0x000fe20000000800 */
[----:B------:R-:W-:Y:S02]  /*54e0*/  UIADD3 UR7, -UR40, URZ, URZ ;  /* 0x0000003f28077290 */ /* 0x000fe4000fffe13f */
[----:B------:R-:W-:-:S11]  /*54f0*/  UISETP.NE.AND UP0, UPT, UR10, 0x1, UPT ;  /* 0x000000010a00788c */ /* 0x000fd6000bf05270 */
[----:B------:R-:W-:Y:S02]  /*5500*/  @UP0 ULDC.64 UR14, c[0x0][0x9e8] ;  /* 0x00027a00000e0ab9 */ /* 0x000fe40000000a00 */
[----:B------:R-:W-:-:S04]  /*5510*/  UIMAD.WIDE.U32 UR4, UR7, UR14, URZ ;  /* 0x0000000e070472a5 */ /* 0x000fc8000f8e003f */
[----:B------:R-:W-:-:S04]  /*5520*/  @UP0 USHF.R.U32.HI UR7, URZ, UR15, UR5 ;  /* 0x0000000f3f070299 */ /* 0x000fc80008011605 */
[----:B------:R-:W-:Y:S01]  /*5530*/  ULOP3.LUT UR7, URZ, UR7, URZ, 0x33, !UPT ;  /* 0x000000073f077292 */ /* 0x000fe2000f8e333f */
[----:B------:R-:W-:Y:S11]  /*5540*/  BRA `(.L_x_867) ;  /* 0x0000000000147947 */ /* 0x000ff60003800000 */
.L_x_866:
[----:B------:R-:W-:Y:S02]  /*5550*/  ULDC UR10, c[0x0][0x9e4] ;  /* 0x00027900000a7ab9 */ /* 0x000fe40000000800 */
[----:B------:R-:W-:-:S11]  /*5560*/  UISETP.NE.AND UP0, UPT, UR10, 0x1, UPT ;  /* 0x000000010a00788c */ /* 0x000fd6000bf05270 */
[----:B------:R-:W-:Y:S02]  /*5570*/  @UP0 ULDC.64 UR14, c[0x0][0x9e8] ;  /* 0x00027a00000e0ab9 */ /* 0x000fe40000000a00 */
[----:B------:R-:W-:-:S04]  /*5580*/  UIMAD.WIDE.U32 UR4, UR7, UR14, URZ ;  /* 0x0000000e070472a5 */ /* 0x000fc8000f8e003f */
[----:B------:R-:W-:-:S12]  /*5590*/  @UP0 USHF.R.U32.HI UR7, URZ, UR15, UR5 ;  /* 0x0000000f3f070299 */ /* 0x000fd80008011605 */
.L_x_867:
[----:B------:R-:W-:-:S04]  /*55a0*/  UIMAD UR7, UR7, UR10, UR10 ;  /* 0x0000000a070772a4 */ /* 0x000fc8000f8e020a */
[----:B------:R-:W-:-:S04]  /*55b0*/  UISETP.LT.AND UP0, UPT, UR6, UR7, UPT ;  /* 0x000000070600728c */ /* 0x000fc8000bf01270 */
[----:B------:R-:W-:-:S12]  /*55c0*/  USEL UR6, UR6, UR7, UP0 ;  /* 0x0000000706067287 */ /* 0x000fd80008000000 */
.L_x_865:
[----:B------:R-:W-:Y:S01]  /*55d0*/  R2UR UR5, R145 ;  /* 0x00000000910572ca */ /* 0x000fe200000e0000 */
[----:B------:R-:W-:Y:S01]  /*55e0*/  USHF.R.S32.HI UR4, URZ, 0x1f, UR6 ;  /* 0x0000001f3f047899 */ /* 0x000fe20008011406 */
[----:B------:R-:W-:Y:S02]  /*55f0*/  CS2R R134, SRZ ;  /* 0x0000000000867805 */ /* 0x000fe4000001ff00 */
[----:B------:R-:W-:Y:S02]  /*5600*/  CS2R R132, SRZ ;  /* 0x0000000000847805 */ /* 0x000fe4000001ff00 */
[----:B------:R-:W-:Y:S01]  /*5610*/  CS2R R130, SRZ ;  /* 0x0000000000827805 */ /* 0x000fe2000001ff00 */
[----:B------:R-:W-:Y:S01]  /*5620*/  ULEA.HI UR4, UR4, UR6, URZ, 0x7 ;  /* 0x0000000604047291 */ /* 0x000fe2000f8f383f */
[----:B------:R-:W-:Y:S02]  /*5630*/  CS2R R128, SRZ ;  /* 0x0000000000807805 */ /* 0x000fe4000001ff00 */
[----:B------:R-:W-:-:S02]  /*5640*/  CS2R R126, SRZ ;  /* 0x00000000007e7805 */ /* 0x000fc4000001ff00 */
[----:B------:R-:W-:Y:S01]  /*5650*/  CS2R R124, SRZ ;  /* 0x00000000007c7805 */ /* 0x000fe2000001ff00 */
[----:B------:R-:W-:Y:S01]  /*5660*/  USHF.R.S32.HI UR4, URZ, 0x7, UR4 ;  /* 0x000000073f047899 */ /* 0x000fe20008011404 */
[----:B------:R-:W-:Y:S02]  /*5670*/  CS2R R122, SRZ ;  /* 0x00000000007a7805 */ /* 0x000fe4000001ff00 */
[----:B------:R-:W-:Y:S02]  /*5680*/  CS2R R120, SRZ ;  /* 0x0000000000787805 */ /* 0x000fe4000001ff00 */
[----:B------:R-:W-:Y:S01]  /*5690*/  CS2R R118, SRZ ;  /* 0x0000000000767805 */ /* 0x000fe2000001ff00 */
[----:B------:R-:W-:Y:S01]  /*56a0*/  UISETP.LT.AND UP0, UPT, UR5, UR4, UPT ;  /* 0x000000040500728c */ /* 0x000fe2000bf01270 */
[----:B------:R-:W-:Y:S02]  /*56b0*/  CS2R R116, SRZ ;  /* 0x0000000000747805 */ /* 0x000fe4000001ff00 */
[----:B------:R-:W-:-:S02]  /*56c0*/  CS2R R114, SRZ ;  /* 0x0000000000727805 */ /* 0x000fc4000001ff00 */
[----:B------:R-:W-:Y:S01]  /*56d0*/  CS2R R112, SRZ ;  /* 0x0000000000707805 */ /* 0x000fe2000001ff00 */
[----:B------:R-:W-:Y:S01]  /*56e0*/  USEL UR32, UR5, UR4, !UP0 ;  /* 0x0000000405207287 */ /* 0x000fe2000c000000 */
[----:B------:R-:W-:Y:S02]  /*56f0*/  CS2R R110, SRZ ;  /* 0x00000000006e7805 */ /* 0x000fe4000001ff00 */
[----:B------:R-:W-:Y:S01]  /*5700*/  CS2R R108, SRZ ;  /* 0x00000000006c7805 */ /* 0x000fe2000001ff00 */
[----:B------:R-:W-:Y:S01]  /*5710*/  UMOV UR4, URZ ;  /* 0x0000003f00047c82 */ /* 0x000fe20008000000 */
[----:B------:R-:W-:Y:S01]  /*5720*/  UMOV UR5, URZ ;  /* 0x0000003f00057c82 */ /* 0x000fe20008000000 */
[----:B------:R-:W-:Y:S02]  /*5730*/  CS2R R106, SRZ ;  /* 0x00000000006a7805 */ /* 0x000fe4000001ff00 */
[----:B------:R-:W-:Y:S02]  /*5740*/  ISETP.GE.AND P1, PT, R10, UR32, PT ;  /* 0x000000200a007c0c */ /* 0x000fe4000bf26270 */
        /* <DEDUP_REMOVED lines=8> */
[----:B------:R-:W-:Y:S01]  /*57d0*/  CS2R R88, SRZ ;  /* 0x0000000000587805 */ /* 0x000fe2000001ff00 */
[----:B------:R-:W-:Y:S06]  /*57e0*/  @!P1 BRA `(.L_x_868) ;  /* 0x0000003800b89947 */ /* 0x000fec0003800000 */
[----:B-1----:R-:W-:Y:S01]  /*57f0*/  IMAD.MOV.U32 R12, RZ, RZ, R57 ;  /* 0x000000ffff0c7224 */ /* 0x002fe200078e0039 */
[----:B------:R-:W-:Y:S01]  /*5800*/  UMOV UR41, URZ ;  /* 0x0000003f00297c82 */ /* 0x000fe20008000000 */
[----:B------:R-:W-:Y:S01]  /*5810*/  IMAD.MOV.U32 R11, RZ, RZ, R56 ;  /* 0x000000ffff0b7224 */ /* 0x000fe200078e0038 */
[----:B------:R-:W-:Y:S01]  /*5820*/  UMOV UR6, URZ ;  /* 0x0000003f00067c82 */ /* 0x000fe20008000000 */
[----:B------:R-:W-:Y:S01]  /*5830*/  IMAD.MOV.U32 R135, RZ, RZ, RZ ;  /* 0x000000ffff877224 */ /* 0x000fe200078e00ff */
[----:B------:R-:W-:Y:S01]  /*5840*/  ULDC UR33, c[0x0][0x9e4] ;  /* 0x0002790000217ab9 */ /* 0x000fe20000000800 */
[----:B------:R-:W-:Y:S01]  /*5850*/  ULDC UR35, c[0x0][0x2f0] ;  /* 0x0000bc0000237ab9 */ /* 0x000fe20000000800 */
[----:B------:R-:W-:Y:S01]  /*5860*/  ULDC UR7, c[0x0][0x9d8] ;  /* 0x0002760000077ab9 */ /* 0x000fe20000000800 */
[----:B------:R-:W-:Y:S01]  /*5870*/  ULDC UR34, c[0x0][0x988] ;  /* 0x0002620000227ab9 */ /* 0x000fe20000000800 */
[----:B------:R-:W-:-:S05]  /*5880*/  ULDC UR40, c[0x0][0x9e0] ;  /* 0x0002780000287ab9 */ /* 0x000fca0000000800 */
.L_x_887:
[----:B------:R-:W-:Y:S01]  /*5890*/  R2UR UR4, R140 ;  /* 0x000000008c0472ca */ /* 0x000fe200000e0000 */
[----:B------:R-:W-:-:S04]  /*58a0*/  UISETP.NE.AND UP0, UPT, UR6, 0x1, UPT ;  /* 0x000000010600788c */ /* 0x000fc8000bf05270 */
[----:B------:R-:W-:-:S04]  /*58b0*/  USEL UR5, URZ, 0x1, UP0 ;  /* 0x000000013f057887 */ /* 0x000fc80008000000 */
[----:B------:R-:W-:-:S04]  /*58c0*/  ULOP3.LUT UR5, UR41, UR5, URZ, 0x3c, !UPT ;  /* 0x0000000529057292 */ /* 0x000fc8000f8e3c3f */
[----:B------:R-:W-:-:S13]  /*58d0*/  ISETP.NE.AND P2, PT, RZ, UR4, PT ;  /* 0x00000004ff007c0c */ /* 0x000fda000bf45270 */
[----:B------:R-:W-:Y:S05]  /*58e0*/  @P2 BRA `(.L_x_869) ;  /* 0x0000000000382947 */ /* 0x000fea0003800000 */
[----:B------:R-:W-:Y:S05]  /*58f0*/  @!P0 BRA `(.L_x_870) ;  /* 0x0000000000048947 */ /* 0x000fea0003800000 */
[----:B------:R-:W-:Y:S01]  /*5900*/  BPT.TRAP 0x1 ;  /* 0x000000040000795c */ /* 0x000fe20000300000 */
.L_x_870:
        /* <DEDUP_REMOVED lines=9> */
.L_x_871:
[----:B-1----:R-:W-:Y:S05]  /*59a0*/  @P1 BRA `(.L_x_869) ;  /* 0x0000000000081947 */ /* 0x002fea0003800000 */
[----:B------:R-:W1:Y:S02]  /*59b0*/  SYNCS.PHASECHK.TRANS64.TRYWAIT P1, [UR4+0x2d830], R13 ;  /* 0x02d8300dff0075a7 */ /* 0x000e640008020144 */
[----:B-1----:R-:W-:Y:S05]  /*59c0*/  @!P1 BRA `(.L_x_872) ;  /* 0x0000010000109947 */ /* 0x002fea0003800000 */
.L_x_869:
[----:B-1----:R-:W1:Y:S01]  /*59d0*/  S2R R14, SR_TID.X ;  /* 0x00000000000e7919 */ /* 0x002e620000002100 */
[----:B------:R-:W-:Y:S01]  /*59e0*/  UIADD3 UR4, UR6, 0x1, URZ ;  /* 0x0000000106047890 */ /* 0x000fe2000fffe03f */
[----:B------:R-:W-:Y:S01]  /*59f0*/  R2UR UR28, R8 ;  /* 0x00000000081c72ca */ /* 0x000fe200000e0000 */
[----:B------:R-:W-:Y:S01]  /*5a00*/  UMOV UR31, 0x80000020 ;  /* 0x80000020001f7882 */ /* 0x000fe20000000000 */
[----:B------:R-:W-:Y:S01]  /*5a10*/  R2UR UR29, R9 ;  /* 0x00000000091d72ca */ /* 0x000fe200000e0000 */
[----:B------:R-:W-:Y:S01]  /*5a20*/  UISETP.NE.AND UP0, UPT, UR4, 0x2, UPT ;  /* 0x000000020400788c */ /* 0x000fe2000bf05270 */
[----:B------:R-:W-:Y:S01]  /*5a30*/  UMOV UR11, 0x80000020 ;  /* 0x80000020000b7882 */ /* 0x000fe20000000000 */
[----:B------:R-:W-:Y:S02]  /*5a40*/  UMOV UR15, 0x80000020 ;  /* 0x80000020000f7882 */ /* 0x000fe40000000000 */
[----:B------:R-:W-:Y:S01]  /*5a50*/  USEL UR4, UR4, URZ, UP0 ;  /* 0x0000003f04047287 */ /* 0x000fe20008000000 */
[----:B------:R-:W-:Y:S01]  /*5a60*/  UMOV UR19, 0x80000020 ;  /* 0x8000002000137882 */ /* 0x000fe20000000000 */
[----:B------:R-:W-:-:S02]  /*5a70*/  UMOV UR23, 0x80000020 ;  /* 0x8000002000177882 */ /* 0x000fc40000000000 */
[----:B------:R-:W-:Y:S01]  /*5a80*/  UIMAD UR30, UR4, 0x600, UR39 ;  /* 0x00000600041e78a4 */ /* 0x000fe2000f8e0227 */
[----:B------:R-:W-:-:S03]  /*5a90*/  UMOV UR27, 0x80000020 ;  /* 0x80000020001b7882 */ /* 0x000fc60000000000 */
[----:B------:R-:W-:Y:S02]  /*5aa0*/  UIADD3 UR10, UR30, 0x2, URZ ;  /* 0x000000021e0a7890 */ /* 0x000fe4000fffe03f */
[----:B------:R-:W-:Y:S02]  /*5ab0*/  UIADD3 UR14, UR30, 0x200, URZ ;  /* 0x000002001e0e7890 */ /* 0x000fe4000fffe03f */
[----:B------:R-:W-:Y:S02]  /*5ac0*/  UIADD3 UR18, UR30, 0x202, URZ ;  /* 0x000002021e127890 */ /* 0x000fe4000fffe03f */
[----:B------:R-:W-:Y:S02]  /*5ad0*/  UIADD3 UR22, UR30, 0x400, URZ ;  /* 0x000004001e167890 */ /* 0x000fe4000fffe03f */
        /* <DEDUP_REMOVED lines=25> */
.L_x_874:
[----:B------:R-:W-:Y:S01]  /*5c70*/  ULEA UR10, UR6, UR38, 0x3 ;  /* 0x00000026060a7291 */ /* 0x000fe2000f8e183f */
[----:B------:R-:W-:-:S05]  /*5c80*/  IMAD.U32 R13, RZ, RZ, UR41 ;  /* 0x00000029ff0d7e24 */ /* 0x000fca000f8e00ff */
[----:B------:R-:W-:-:S04]  /*5c90*/  SHF.L.U32 R13, R13, 0x1f, RZ ;  /* 0x0000001f0d0d7819 */ /* 0x000fc800000006ff */
[----:B------:R0:W1:Y:S01]  /*5ca0*/  SYNCS.PHASECHK.TRANS64.TRYWAIT P1, [UR10+0x2d850], R13 ;  /* 0x02d8500dff0075a7 */ /* 0x000062000802014a */
[----:B------:R-:W-:Y:S05]  /*5cb0*/  @!P0 BRA `(.L_x_875) ;  /* 0x0000000000048947 */ /* 0x000fea0003800000 */
[----:B------:R-:W-:Y:S01]  /*5cc0*/  BPT.TRAP 0x1 ;  /* 0x000000040000795c */ /* 0x000fe20000300000 */
.L_x_875:
[----:B-1----:R-:W-:Y:S05]  /*5cd0*/  @P1 BRA `(.L_x_873) ;  /* 0x0000000000081947 */ /* 0x002fea0003800000 */
[----:B------:R-:W1:Y:S02]  /*5ce0*/  SYNCS.PHASECHK.TRANS64.TRYWAIT P1, [UR10+0x2d850], R13 ;  /* 0x02d8500dff0075a7 */ /* 0x000e64000802014a */
[----:B-1----:R-:W-:Y:S05]  /*5cf0*/  @!P1 BRA `(.L_x_876) ;  /* 0x000000fc005c9947 */ /* 0x002fea0003800000 */
.L_x_873:
[----:B------:R-:W-:Y:S01]  /*5d00*/  UIADD3 UR10, UR38, 0x400, URZ ;  /* 0x00000400260a7890 */ /* 0x000fe2000fffe03f */
[----:B------:R-:W-:Y:S01]  /*5d10*/  R2UR UR14, R144 ;  /* 0x00000000900e72ca */ /* 0x000fe200000e0000 */
[----:B------:R-:W-:Y:S01]  /*5d20*/  WARPGROUP.ARRIVE ;  /* 0x00000000000079c5 */ /* 0x000fe20000000000 */
[----:B------:R-:W-:Y:S01]  /*5d30*/  UMOV UR29, 0x40000040 ;  /* 0x40000040001d7882 */ /* 0x000fe20000000000 */
[----:B------:R-:W-:-:S04]  /*5d40*/  USHF.R.U32.HI UR10, URZ, 0x4, UR10 ;  /* 0x000000043f0a7899 */ /* 0x000fc8000801160a */
[----:B------:R-:W1:Y:S01]  /*5d50*/  S2R R15, SR_TID.X ;  /* 0x00000000000f7919 */ /* 0x000e620000002100 */
[----:B------:R-:W-:Y:S01]  /*5d60*/  UMOV UR31, 0x80000020 ;  /* 0x80000020001f7882 */ /* 0x000fe20000000000 */
[----:B------:R-:W-:-:S04]  /*5d70*/  ULOP3.LUT UR10, UR10, 0x3fff, URZ, 0xc0, !UPT ;  /* 0x00003fff0a0a7892 */ /* 0x000fc8000f8ec03f */
[----:B------:R-:W-:Y:S02]  /*5d80*/  ULOP3.LUT UR11, UR10, 0x2000000, URZ, 0xfc, !UPT ;  /* 0x020000000a0b7892 */ /* 0x000fe4000f8efc3f */
[----:B------:R-:W-:Y:S02]  /*5d90*/  ULOP3.LUT UR10, UR14, 0x10000, URZ, 0xfc, !UPT ;  /* 0x000100000e0a7892 */ /* 0x000fe4000f8efc3f */
[----:B------:R-:W-:-:S05]  /*5da0*/  UIMAD UR11, UR6, 0x600, UR11 ;  /* 0x00000600060b78a4 */ /* 0x000fca000f8e020b */
[----:B------:R-:W-:Y:S02]  /*5db0*/  UMOV UR28, UR10 ;  /* 0x0000000a001c7c82 */ /* 0x000fe40008000000 */
[----:B------:R-:W-:Y:S02]  /*5dc0*/  UMOV UR30, UR11 ;  /* 0x0000000b001e7c82 */ /* 0x000fe40008000000 */
[----:B------:R-:W-:Y:S01]  /*5dd0*/  HGMMA.64x96x16.F32 R88, gdesc[UR28].tnspB, R88, gsb0 ;  /* 0x416000001c5879f0 */ /* 0x000fe20008000858 */
[----:B------:R-:W-:Y:S02]  /*5de0*/  UIADD3 UR28, UR10, 0x2, URZ ;  /* 0x000000020a1c7890 */ /* 0x000fe4000fffe03f */
[----:B------:R-:W-:Y:S01]  /*5df0*/  UIADD3 UR30, UR11, 0x40, URZ ;  /* 0x000000400b1e7890 */ /* 0x000fe2000fffe03f */
[----:B------:R-:W-:Y:S01]  /*5e00*/  UMOV UR29, 0x40000040 ;  /* 0x40000040001d7882 */ /* 0x000fe20000000000 */
[----:B------:R-:W-:Y:S01]  /*5e10*/  UMOV UR31, 0x80000020 ;  /* 0x80000020001f7882 */ /* 0x000fe20000000000 */
[----:B-1----:R-:W-:-:S02]  /*5e20*/  SHF.R.U32.HI R14, RZ, 0x7, R15 ;  /* 0x00000007ff0e7819 */ /* 0x002fc4000001160f */
        /* <DEDUP_REMOVED lines=52> */
.L_x_877:
[----:B------:R-:W-:Y:S01]  /*6170*/  R2UR UR10, R142 ;  /* 0x000000008e0a72ca */ /* 0x000fe200000e0000 */
[----:B------:R-:W-:Y:S01]  /*6180*/  FMUL.FTZ R22, R33, UR7 ;  /* 0x0000000721167c20 */ /* 0x000fe20008410000 */
[----:B------:R-:W-:Y:S01]  /*6190*/  FMUL.FTZ R23, R34, UR7 ;  /* 0x0000000722177c20 */ /* 0x000fe20008410000 */
[----:B------:R-:W-:Y:S01]  /*61a0*/  FMUL.FTZ R33, R44, UR7 ;  /* 0x000000072c217c20 */ /* 0x000fe20008410000 */
[----:B------:R-:W-:Y:S01]  /*61b0*/  FMUL.FTZ R34, R45, UR7 ;  /* 0x000000072d227c20 */ /* 0x000fe20008410000 */
[----:B------:R-:W1:Y:S01]  /*61c0*/  S2UR UR15, SR_CgaCtaId ;  /* 0x00000000000f79c3 */ /* 0x000e620000008800 */
[----:B------:R-:W-:Y:S01]  /*61d0*/  FMUL.FTZ R44, R55, UR7 ;  /* 0x00000007372c7c20 */ /* 0x000fe20008410000 */
[----:B------:R-:W-:Y:S01]  /*61e0*/  FMUL.FTZ R45, R56, UR7 ;  /* 0x00000007382d7c20 */ /* 0x000fe20008410000 */
[----:B------:R-:W-:Y:S01]  /*61f0*/  FMUL.FTZ R55, R66, UR7 ;  /* 0x0000000742377c20 */ /* 0x000fe20008410000 */
[----:B------:R-:W-:Y:S01]  /*6200*/  FMUL.FTZ R66, R75, UR7 ;  /* 0x000000074b427c20 */ /* 0x000fe20008410000 */
[----:B------:R-:W-:Y:S01]  /*6210*/  FMUL.FTZ R136, R26, UR7 ;  /* 0x000000071a887c20 */ /* 0x000fe20008410000 */
[----:B------:R-:W-:Y:S01]  /*6220*/  FMUL.FTZ R26, R37, UR7 ;  /* 0x00000007251a7c20 */ /* 0x000fe20008410000 */
[----:B------:R-:W-:Y:S01]  /*6230*/  FMUL.FTZ R37, R48, UR7 ;  /* 0x0000000730257c20 */ /* 0x000fe20008410000 */
[----:B------:R-:W-:Y:S01]  /*6240*/  UISETP.NE.AND UP1, UPT, UR10, URZ, UPT ;  /* 0x0000003f0a00728c */ /* 0x000fe2000bf25270 */
[----:B------:R-:W2:Y:S01]  /*6250*/  LDC R75, c[0x0][0x288] ;  /* 0x0000a200ff4b7b82 */ /* 0x000ea20000000800 */
[----:B------:R-:W-:-:S02]  /*6260*/  IMAD.MOV.U32 R138, RZ, RZ, R137 ;  /* 0x000000ffff8a7224 */ /* 0x000fc400078e0089 */
[----:B------:R-:W-:Y:S01]  /*6270*/  FMUL.FTZ R48, R59, UR7 ;  /* 0x000000073b307c20 */ /* 0x000fe20008410000 */
[----:B------:R-:W-:Y:S01]  /*6280*/  FMUL.FTZ R59, R68, UR7 ;  /* 0x00000007443b7c20 */ /* 0x000fe20008410000 */
[----:B------:R-:W-:Y:S01]  /*6290*/  FMUL.FTZ R68, R77, UR7 ;  /* 0x000000074d447c20 */ /* 0x000fe20008410000 */
[----:B------:R-:W-:Y:S01]  /*62a0*/  PLOP3.LUT P1, PT, PT, PT, UP1, 0x80, 0x0 ;  /* 0x000000000000781c */ /* 0x000fe20003f2f018 */
[----:B------:R-:W-:Y:S01]  /*62b0*/  IMAD.SHL.U32 R77, R10, 0x80, RZ ;  /* 0x000000800a4d7824 */ /* 0x000fe200078e00ff */
[----:B------:R-:W-:Y:S01]  /*62c0*/  PLOP3.LUT P2, PT, PT, PT, UP1, 0x80, 0x0 ;  /* 0x000000000000781c */ /* 0x000fe20003f4f018 */
[----:B0-----:R-:W-:Y:S01]  /*62d0*/  FMUL.FTZ R13, R24, UR7 ;  /* 0x00000007180d7c20 */ /* 0x001fe20008410000 */
[----:B------:R-:W-:Y:S01]  /*62e0*/  FMUL.FTZ R14, R25, UR7 ;  /* 0x00000007190e7c20 */ /* 0x000fe20008410000 */
[----:B------:R-:W-:Y:S01]  /*62f0*/  @UP1 ULDC UR11, c[0x0][0x44c] ;  /* 0x00011300000b1ab9 */ /* 0x000fe20000000800 */
[----:B------:R-:W-:Y:S01]  /*6300*/  FMUL.FTZ R15, R27, UR7 ;  /* 0x000000071b0f7c20 */ /* 0x000fe20008410000 */
[----:B------:R-:W-:Y:S01]  /*6310*/  FMUL.FTZ R16, R28, UR7 ;  /* 0x000000071c107c20 */ /* 0x000fe20008410000 */
[----:B------:R-:W-:Y:S01]  /*6320*/  FMUL.FTZ R18, R29, UR7 ;  /* 0x000000071d127c20 */ /* 0x000fe20008410000 */
[----:B------:R-:W-:Y:S01]  /*6330*/  FMUL.FTZ R24, R35, UR7 ;  /* 0x0000000723187c20 */ /* 0x000fe20008410000 */
[----:B------:R-:W-:Y:S01]  /*6340*/  FMUL.FTZ R19, R30, UR7 ;  /* 0x000000071e137c20 */ /* 0x000fe20008410000 */
[----:B------:R-:W-:Y:S01]  /*6350*/  FMUL.FTZ R20, R31, UR7 ;  /* 0x000000071f147c20 */ /* 0x000fe20008410000 */
[----:B------:R-:W-:Y:S01]  /*6360*/  FMUL.FTZ R21, R32, UR7 ;  /* 0x0000000720157c20 */ /* 0x000fe20008410000 */
[----:B------:R-:W-:Y:S01]  /*6370*/  @P1 IMAD.HI.U32 R56, R137, UR11, RZ ;  /* 0x0000000b89381c27 */ /* 0x000fe2000f8e00ff */
[----:B------:R-:W-:-:S03]  /*6380*/  @UP1 ULDC UR11, c[0x0][0x450] ;  /* 0x00011400000b1ab9 */ /* 0x000fc60000000800 */
[----:B------:R-:W-:Y:S01]  /*6390*/  FMUL.FTZ R25, R36, UR7 ;  /* 0x0000000724197c20 */ /* 0x000fe20008410000 */
[----:B------:R-:W-:Y:S01]  /*63a0*/  FMUL.FTZ R27, R38, UR7 ;  /* 0x00000007261b7c20 */ /* 0x000fe20008410000 */
[----:B------:R-:W-:Y:S01]  /*63b0*/  FMUL.FTZ R28, R39, UR7 ;  /* 0x00000007271c7c20 */ /* 0x000fe20008410000 */
[----:B------:R-:W-:Y:S01]  /*63c0*/  @P2 SHF.R.U32.HI R138, RZ, UR11, R56 ;  /* 0x0000000bff8a2c19 */ /* 0x000fe20008011638 */
[----:B------:R-:W-:Y:S01]  /*63d0*/  FMUL.FTZ R29, R40, UR7 ;  /* 0x00000007281d7c20 */ /* 0x000fe20008410000 */
[----:B------:R-:W-:Y:S01]  /*63e0*/  FMUL.FTZ R35, R46, UR7 ;  /* 0x000000072e237c20 */ /* 0x000fe20008410000 */
[----:B------:R-:W-:Y:S01]  /*63f0*/  FMUL.FTZ R30, R41, UR7 ;  /* 0x00000007291e7c20 */ /* 0x000fe20008410000 */
[----:B------:R-:W-:Y:S01]  /*6400*/  FMUL.FTZ R31, R42, UR7 ;  /* 0x000000072a1f7c20 */ /* 0x000fe20008410000 */
[----:B------:R-:W0:Y:S01]  /*6410*/  SHFL.IDX PT, R146, R138, RZ, 0x1c1f ;  /* 0x001c1fff8a927589 */ /* 0x000e2200000e0000 */
[----:B------:R-:W-:Y:S01]  /*6420*/  FMUL.FTZ R32, R43, UR7 ;  /* 0x000000072b207c20 */ /* 0x000fe20008410000 */
[----:B------:R-:W-:Y:S01]  /*6430*/  FMUL.FTZ R36, R47, UR7 ;  /* 0x000000072f247c20 */ /* 0x000fe20008410000 */
[----:B------:R-:W-:Y:S01]  /*6440*/  FMUL.FTZ R38, R49, UR7 ;  /* 0x0000000731267c20 */ /* 0x000fe20008410000 */
[----:B------:R-:W-:Y:S01]  /*6450*/  FMUL.FTZ R39, R50, UR7 ;  /* 0x0000000732277c20 */ /* 0x000fe20008410000 */
[----:B------:R-:W-:Y:S01]  /*6460*/  FMUL.FTZ R40, R51, UR7 ;  /* 0x0000000733287c20 */ /* 0x000fe20008410000 */
[----:B------:R-:W-:Y:S01]  /*6470*/  FMUL.FTZ R46, R57, UR7 ;  /* 0x00000007392e7c20 */ /* 0x000fe20008410000 */
[----:B------:R-:W-:Y:S01]  /*6480*/  UISETP.NE.AND UP0, UPT, UR60, URZ, UPT ;  /* 0x0000003f3c00728c */ /* 0x000fe2000bf05270 */
[----:B------:R-:W-:Y:S01]  /*6490*/  FMUL.FTZ R41, R52, UR7 ;  /* 0x0000000734297c20 */ /* 0x000fe20008410000 */
[----:B------:R-:W-:Y:S01]  /*64a0*/  FMUL.FTZ R42, R53, UR7 ;  /* 0x00000007352a7c20 */ /* 0x000fe20008410000 */
[----:B------:R-:W-:Y:S01]  /*64b0*/  FMUL.FTZ R43, R54, UR7 ;  /* 0x00000007362b7c20 */ /* 0x000fe20008410000 */
[----:B------:R-:W-:Y:S01]  /*64c0*/  FMUL.FTZ R47, R58, UR7 ;  /* 0x000000073a2f7c20 */ /* 0x000fe20008410000 */
[----:B------:R-:W-:Y:S01]  /*64d0*/  FMUL.FTZ R49, R60, UR7 ;  /* 0x000000073c317c20 */ /* 0x000fe20008410000 */
[----:B------:R-:W-:Y:S01]  /*64e0*/  FMUL.FTZ R50, R61, UR7 ;  /* 0x000000073d327c20 */ /* 0x000fe20008410000 */
[----:B------:R-:W-:Y:S01]  /*64f0*/  FMUL.FTZ R51, R62, UR7 ;  /* 0x000000073e337c20 */ /* 0x000fe20008410000 */
[----:B------:R-:W-:Y:S01]  /*6500*/  IADD3 R57, -R77, 0x1, RZ ;  /* 0x000000014d397810 */ /* 0x000fe20007ffe1ff */
[----:B------:R-:W-:Y:S01]  /*6510*/  FMUL.FTZ R52, R63, UR7 ;  /* 0x000000073f347c20 */ /* 0x000fe20008410000 */
[----:B------:R-:W-:Y:S01]  /*6520*/  FMUL.FTZ R53, R64, UR7 ;  /* 0x0000000740357c20 */ /* 0x000fe20008410000 */
[----:B------:R-:W-:Y:S01]  /*6530*/  FMUL.FTZ R54, R65, UR7 ;  /* 0x0000000741367c20 */ /* 0x000fe20008410000 */
[----:B------:R-:W-:Y:S01]  /*6540*/  FMUL.FTZ R58, R67, UR7 ;  /* 0x00000007433a7c20 */ /* 0x000fe20008410000 */
[----:B------:R-:W-:Y:S01]  /*6550*/  FMUL.FTZ R60, R69, UR7 ;  /* 0x00000007453c7c20 */ /* 0x000fe20008410000 */
[----:B------:R-:W-:Y:S01]  /*6560*/  FMUL.FTZ R61, R70, UR7 ;  /* 0x00000007463d7c20 */ /* 0x000fe20008410000 */
[----:B------:R-:W-:Y:S01]  /*6570*/  FMUL.FTZ R62, R71, UR7 ;  /* 0x00000007473e7c20 */ /* 0x000fe20008410000 */
[----:B------:R-:W-:Y:S01]  /*6580*/  ULEA UR10, UR4, UR38, 0x3 ;  /* 0x00000026040a7291 */ /* 0x000fe2000f8e183f */
        /* <DEDUP_REMOVED lines=14> */
[----:B------:R-:W-:Y:S01]  /*6670*/  R2UR UR14, R143 ;  /* 0x000000008f0e72ca */ /* 0x000fe200000e0000 */
[----:B------:R-:W-:Y:S01]  /*6680*/  UIADD3 UR10, UR10, 0x2d840, URZ ;  /* 0x0002d8400a0a7890 */ /* 0x000fe2000fffe03f */
[----:B------:R-:W-:Y:S01]  /*6690*/  IMAD R56, R2, -0x2, R57 ;  /* 0xfffffffe02387824 */ /* 0x000fe200078e0239 */
[----:B------:R-:W-:Y:S01]  /*66a0*/  PLOP3.LUT P1, PT, PT, PT, UP0, 0x40, 0x0 ;  /* 0x000000000000781c */ /* 0x000fe20003f2e808 */
[----:B------:R-:W3:Y:S01]  /*66b0*/  MUFU.TANH R13, R13 ;  /* 0x0000000d000d7308 */ /* 0x000ee20000002400 */
[----:B-1----:R-:W-:Y:S01]  /*66c0*/  UPRMT UR10, UR15, 0x654, UR10 ;  /* 0x000006540f0a7896 */ /* 0x002fe2000800000a */
[----:B------:R-:W-:-:S04]  /*66d0*/  IMAD R56, R17, UR35, R56 ;  /* 0x0000002311387c24 */ /* 0x000fc8000f8e0238 */
[----:B--2---:R-:W-:Y:S02]  /*66e0*/  IMAD.IADD R56, R56, 0x1, -R75 ;  /* 0x0000000138387824 */ /* 0x004fe400078e0a4b */
[----:B------:R-:W1:Y:S02]  /*66f0*/  MUFU.TANH R14, R14 ;  /* 0x0000000e000e7308 */ /* 0x000e640000002400 */
[C---:B------:R-:W-:Y:S01]  /*6700*/  VIADD R84, R56.reuse, UR40 ;  /* 0x0000002838547c36 */ /* 0x040fe20008000000 */
[----:B------:R-:W-:Y:S01]  /*6710*/  SYNCS.ARRIVE.TRANS64.RED.A1T0 RZ, [UR10], RZ ;  /* 0x000000ffffff79a7 */ /* 0x000fe2000810040a */
[----:B------:R-:W-:Y:S02]  /*6720*/  VIADD R83, R56, UR14 ;  /* 0x0000000e38537c36 */ /* 0x000fe40008000000 */
[----:B0-----:R-:W-:Y:S02]  /*6730*/  IMAD.IADD R82, R84, 0x1, R146 ;  /* 0x0000000154527824 */ /* 0x001fe400078e0292 */
[----:B------:R-:W0:Y:S01]  /*6740*/  MUFU.TANH R136, R136 ;  /* 0x0000008800887308 */ /* 0x000e220000002400 */
[----:B------:R-:W-:-:S07]  /*6750*/  IMAD.IADD R81, R146, 0x1, R83 ;  /* 0x0000000192517824 */ /* 0x000fce00078e0253 */
[----:B------:R-:W2:Y:S08]  /*6760*/  MUFU.TANH R15, R15 ;  /* 0x0000000f000f7308 */ /* 0x000eb00000002400 */
        /* <DEDUP_REMOVED lines=66> */
[----:B------:R-:W-:Y:S01]  /*6b90*/  IMAD.U32 R86, RZ, RZ, UR33 ;  /* 0x00000021ff567e24 */ /* 0x000fe2000f8e00ff */
[----:B------:R-:W-:-:S04]  /*6ba0*/  LOP3.LUT R85, RZ, R85, RZ, 0x33, !PT ;  /* 0x00000055ff557212 */ /* 0x000fc800078e33ff */
[----:B------:R-:W-:-:S13]  /*6bb0*/  ISETP.NE.AND P1, PT, R86, 0x1, PT ;  /* 0x000000015600780c */ /* 0x000fda0003f25270 */
[----:B------:R-:W1:Y:S02]  /*6bc0*/  @P1 LDC.64 R56, c[0x0][0x9e8] ;  /* 0x00027a00ff381b82 */ /* 0x000e640000000a00 */
[----:B-1----:R-:W-:-:S05]  /*6bd0*/  @P1 IMAD.HI.U32 R56, R85, R56, RZ ;  /* 0x0000003855381227 */ /* 0x002fca00078e00ff */
[----:B------:R-:W-:-:S04]  /*6be0*/  @P1 SHF.R.U32.HI R85, RZ, R57, R56 ;  /* 0x00000039ff551219 */ /* 0x000fc80000011638 */
[----:B------:R-:W-:Y:S01]  /*6bf0*/  LOP3.LUT R85, RZ, R85, RZ, 0x33, !PT ;  /* 0x00000055ff557212 */ /* 0x000fe200078e33ff */
[----:B------:R-:W-:Y:S06]  /*6c00*/  BRA `(.L_x_881) ;  /* 0x0000000000147947 */ /* 0x000fec0003800000 */
.L_x_880:
[----:B------:R-:W-:-:S05]  /*6c10*/  IMAD.U32 R86, RZ, RZ, UR33 ;  /* 0x00000021ff567e24 */ /* 0x000fca000f8e00ff */
[----:B------:R-:W-:-:S13]  /*6c20*/  ISETP.NE.AND P1, PT, R86, 0x1, PT ;  /* 0x000000015600780c */ /* 0x000fda0003f25270 */
[----:B------:R-:W1:Y:S02]  /*6c30*/  @P1 LDC.64 R56, c[0x0][0x9e8] ;  /* 0x00027a00ff381b82 */ /* 0x000e640000000a00 */
[----:B-1----:R-:W-:-:S05]  /*6c40*/  @P1 IMAD.HI.U32 R56, R85, R56, RZ ;  /* 0x0000003855381227 */ /* 0x002fca00078e00ff */
[----:B------:R-:W-:-:S07]  /*6c50*/  @P1 SHF.R.U32.HI R85, RZ, R57, R56 ;  /* 0x00000039ff551219 */ /* 0x000fce0000011638 */
.L_x_881:
[----:B------:R-:W-:Y:S05]  /*6c60*/  BSYNC B0 ;  /* 0x0000000000007941 */ /* 0x000fea0003800000 */
.L_x_879:
[----:B------:R-:W-:-:S04]  /*6c70*/  IMAD R85, R85, R86, -R77 ;  /* 0x0000005655557224 */ /* 0x000fc800078e0a4d */
[----:B------:R-:W-:-:S05]  /*6c80*/  IMAD R85, R2, -0x2, R85 ;  /* 0xfffffffe02557824 */ /* 0x000fca00078e0255 */
[----:B------:R-:W-:Y:S02]  /*6c90*/  VIADDMNMX R82, R85, R86, R82, PT ;  /* 0x0000005655527246 */ /* 0x000fe40003800152 */
[----:B------:R-:W-:-:S07]  /*6ca0*/  VIMNMX R81, R81, R85, !PT ;  /* 0x0000005551517248 */ /* 0x000fce0007fe0100 */
.L_x_878:
[----:B------:R-:W-:Y:S01]  /*6cb0*/  ISETP.GT.AND P1, PT, R10, -0x1, PT ;  /* 0xffffffff0a00780c */ /* 0x000fe20003f24270 */
[----:B------:R-:W1:Y:S01]  /*6cc0*/  SHFL.IDX PT, R56, R138, 0x1, 0x1c1f ;  /* 0x003c1f008a387f89 */ /* 0x000e6200000e0000 */
[----:B------:R-:W-:Y:S02]  /*6cd0*/  UISETP.NE.AND UP0, UPT, UR60, URZ, UPT ;  /* 0x0000003f3c00728c */ /* 0x000fe4000bf05270 */
[C---:B------:R-:W-:Y:S02]  /*6ce0*/  ISETP.GT.AND P3, PT, R81.reuse, 0x8, P1 ;  /* 0x000000085100780c */ /* 0x040fe40000f64270 */
[C---:B------:R-:W-:Y:S02]  /*6cf0*/  ISETP.GT.AND P6, PT, R81.reuse, RZ, P1 ;  /* 0x000000ff5100720c */ /* 0x040fe40000fc4270 */
[----:B------:R-:W-:Y:S02]  /*6d00*/  ISETP.LT.OR P3, PT, R82, 0x9, P3 ;  /* 0x000000095200780c */ /* 0x000fe40001f61670 */
[----:B------:R-:W-:-:S02]  /*6d10*/  ISETP.GT.AND P2, PT, R81, 0x1, P1 ;  /* 0x000000015100780c */ /* 0x000fc40000f44270 */
[----:B------:R-:W-:Y:S02]  /*6d20*/  FSEL R16, R16, -INF , !P3 ;  /* 0xff80000010107808 */ /* 0x000fe40005800000 */
[----:B------:R-:W-:Y:S02]  /*6d30*/  ISETP.GT.AND P3, PT, R81, 0x19, P1 ;  /* 0x000000195100780c */ /* 0x000fe40000f64270 */
[C---:B------:R-:W-:Y:S02]  /*6d40*/  ISETP.LT.OR P6, PT, R82.reuse, 0x1, P6 ;  /* 0x000000015200780c */ /* 0x040fe400037c1670 */
[C---:B------:R-:W-:Y:S02]  /*6d50*/  ISETP.LT.OR P2, PT, R82.reuse, 0x2, P2 ;  /* 0x000000025200780c */ /* 0x040fe40001741670 */
[----:B------:R-:W-:Y:S02]  /*6d60*/  ISETP.LT.OR P3, PT, R82, 0x1a, P3 ;  /* 0x0000001a5200780c */ /* 0x000fe40001f61670 */
[----:B------:R-:W-:-:S02]  /*6d70*/  FSEL R13, R13, -INF , !P6 ;  /* 0xff8000000d0d7808 */ /* 0x000fc40007000000 */
[----:B------:R-:W-:Y:S01]  /*6d80*/  FSEL R14, R14, -INF , !P2 ;  /* 0xff8000000e0e7808 */ /* 0x000fe20005000000 */
[--C-:B-1----:R-:W-:Y:S01]  /*6d90*/  IMAD.IADD R84, R84, 0x1, R56.reuse ;  /* 0x0000000154547824 */ /* 0x102fe200078e0238 */
[----:B------:R-:W-:Y:S01]  /*6da0*/  ISETP.GT.AND P5, PT, R81, 0x9, P1 ;  /* 0x000000095100780c */ /* 0x000fe20000fa4270 */
[----:B------:R-:W-:Y:S01]  /*6db0*/  IMAD.IADD R83, R83, 0x1, R56 ;  /* 0x0000000153537824 */ /* 0x000fe200078e0238 */
[C---:B------:R-:W-:Y:S02]  /*6dc0*/  ISETP.GT.AND P4, PT, R81.reuse, 0x10, P1 ;  /* 0x000000105100780c */ /* 0x040fe40000f84270 */
[C---:B------:R-:W-:Y:S02]  /*6dd0*/  ISETP.GT.AND P6, PT, R81.reuse, 0x11, P1 ;  /* 0x000000115100780c */ /* 0x040fe40000fc4270 */
[----:B------:R-:W-:Y:S02]  /*6de0*/  ISETP.GT.AND P2, PT, R81, 0x18, P1 ;  /* 0x000000185100780c */ /* 0x000fe40000f44270 */
[----:B0-----:R-:W-:-:S02]  /*6df0*/  FSEL R26, R26, -INF , !P3 ;  /* 0xff8000001a1a7808 */ /* 0x001fc40005800000 */
[----:B------:R-:W-:Y:S02]  /*6e00*/  ISETP.GT.AND P3, PT, R81, 0x30, P1 ;  /* 0x000000305100780c */ /* 0x000fe40000f64270 */
[C---:B------:R-:W-:Y:S02]  /*6e10*/  ISETP.LT.OR P5, PT, R82.reuse, 0xa, P5 ;  /* 0x0000000a5200780c */ /* 0x040fe40002fa1670 */
[C---:B------:R-:W-:Y:S02]  /*6e20*/  ISETP.LT.OR P4, PT, R82.reuse, 0x11, P4 ;  /* 0x000000115200780c */ /* 0x040fe40002781670 */
[C---:B------:R-:W-:Y:S02]  /*6e30*/  ISETP.LT.OR P6, PT, R82.reuse, 0x12, P6 ;  /* 0x000000125200780c */ /* 0x040fe400037c1670 */
[C---:B------:R-:W-:Y:S02]  /*6e40*/  ISETP.LT.OR P2, PT, R82.reuse, 0x19, P2 ;  /* 0x000000195200780c */ /* 0x040fe40001741670 */
[----:B------:R-:W-:-:S02]  /*6e50*/  ISETP.LT.OR P3, PT, R82, 0x31, P3 ;  /* 0x000000315200780c */ /* 0x000fc40001f61670 */
[----:B------:R-:W-:Y:S02]  /*6e60*/  FSEL R18, R18, -INF , !P5 ;  /* 0xff80000012127808 */ /* 0x000fe40006800000 */
[----:B------:R-:W-:Y:S02]  /*6e70*/  FSEL R21, R21, -INF , !P4 ;  /* 0xff80000015157808 */ /* 0x000fe40006000000 */
[----:B------:R-:W-:Y:S02]  /*6e80*/  FSEL R22, R22, -INF , !P6 ;  /* 0xff80000016167808 */ /* 0x000fe40007000000 */
[----:B------:R-:W-:Y:S02]  /*6e90*/  FSEL R25, R25, -INF , !P2 ;  /* 0xff80000019197808 */ /* 0x000fe40005000000 */
[C---:B------:R-:W-:Y:S02]  /*6ea0*/  ISETP.GT.AND P5, PT, R81.reuse, 0x20, P1 ;  /* 0x000000205100780c */ /* 0x040fe40000fa4270 */
[----:B------:R-:W-:-:S02]  /*6eb0*/  ISETP.GT.AND P4, PT, R81, 0x21, P1 ;  /* 0x000000215100780c */ /* 0x000fc40000f84270 */
[C---:B------:R-:W-:Y:S02]  /*6ec0*/  ISETP.GT.AND P6, PT, R81.reuse, 0x28, P1 ;  /* 0x000000285100780c */ /* 0x040fe40000fc4270 */
[----:B------:R-:W-:Y:S02]  /*6ed0*/  ISETP.GT.AND P2, PT, R81, 0x29, P1 ;  /* 0x000000295100780c */ /* 0x000fe40000f44270 */
[----:B------:R-:W-:Y:S02]  /*6ee0*/  FSEL R37, R37, -INF , !P3 ;  /* 0xff80000025257808 */ /* 0x000fe40005800000 */
[----:B------:R-:W-:Y:S02]  /*6ef0*/  ISETP.GT.AND P3, PT, R81, 0x41, P1 ;  /* 0x000000415100780c */ /* 0x000fe40000f64270 */
[C---:B------:R-:W-:Y:S02]  /*6f00*/  ISETP.LT.OR P5, PT, R82.reuse, 0x21, P5 ;  /* 0x000000215200780c */ /* 0x040fe40002fa1670 */
[----:B------:R-:W-:-:S02]  /*6f10*/  ISETP.LT.OR P4, PT, R82, 0x22, P4 ;  /* 0x000000225200780c */ /* 0x000fc40002781670 */
[C---:B------:R-:W-:Y:S02]  /*6f20*/  ISETP.LT.OR P6, PT, R82.reuse, 0x29, P6 ;  /* 0x000000295200780c */ /* 0x040fe400037c1670 */
[C---:B------:R-:W-:Y:S02]  /*6f30*/  ISETP.LT.OR P2, PT, R82.reuse, 0x2a, P2 ;  /* 0x0000002a5200780c */ /* 0x040fe40001741670 */
[----:B------:R-:W-:Y:S02]  /*6f40*/  ISETP.LT.OR P3, PT, R82, 0x42, P3 ;  /* 0x000000425200780c */ /* 0x000fe40001f61670 */
[----:B------:R-:W-:Y:S02]  /*6f50*/  FSEL R29, R29, -INF , !P5 ;  /* 0xff8000001d1d7808 */ /* 0x000fe40006800000 */
[----:B------:R-:W-:Y:S02]  /*6f60*/  FSEL R30, R30, -INF , !P4 ;  /* 0xff8000001e1e7808 */ /* 0x000fe40006000000 */
[----:B------:R-:W-:-:S02]  /*6f70*/  FSEL R33, R33, -INF , !P6 ;  /* 0xff80000021217808 */ /* 0x000fc40007000000 */
[----:B------:R-:W-:Y:S02]  /*6f80*/  FSEL R34, R34, -INF , !P2 ;  /* 0xff80000022227808 */ /* 0x000fe40005000000 */
[C---:B------:R-:W-:Y:S02]  /*6f90*/  ISETP.GT.AND P5, PT, R81.reuse, 0x31, P1 ;  /* 0x000000315100780c */ /* 0x040fe40000fa4270 */
[C---:B------:R-:W-:Y:S02]  /*6fa0*/  ISETP.GT.AND P4, PT, R81.reuse, 0x38, P1 ;  /* 0x000000385100780c */ /* 0x040fe40000f84270 */
[C---:B------:R-:W-:Y:S02]  /*6fb0*/  ISETP.GT.AND P6, PT, R81.reuse, 0x39, P1 ;  /* 0x000000395100780c */ /* 0x040fe40000fc4270 */
[----:B------:R-:W-:Y:S02]  /*6fc0*/  ISETP.GT.AND P2, PT, R81, 0x40, P1 ;  /* 0x000000405100780c */ /* 0x000fe40000f44270 */
[----:B------:R-:W-:-:S02]  /*6fd0*/  FSEL R46, R46, -INF , !P3 ;  /* 0xff8000002e2e7808 */ /* 0x000fc40005800000 */
        /* <DEDUP_REMOVED lines=30> */
[----:B------:R-:W-:Y:S02]  /*71c0*/  PLOP3.LUT P3, PT, PT, PT, UP0, 0x40, 0x0 ;  /* 0x000000000000781c */ /* 0x000fe40003f6e808 */
[C---:B------:R-:W-:Y:S02]  /*71d0*/  ISETP.LT.OR P5, PT, R82.reuse, 0x5a, P5 ;  /* 0x0000005a5200780c */ /* 0x040fe40002fa1670 */
[C---:B------:R-:W-:Y:S02]  /*71e0*/  ISETP.LT.OR P4, PT, R82.reuse, 0x61, P4 ;  /* 0x000000615200780c */ /* 0x040fe40002781670 */
[C---:B------:R-:W-:Y:S02]  /*71f0*/  ISETP.LT.OR P6, PT, R82.reuse, 0x62, P6 ;  /* 0x000000625200780c */ /* 0x040fe400037c1670 */
[----:B------:R-:W-:Y:S02]  /*7200*/  ISETP.LT.OR P2, PT, R82, 0x69, P2 ;  /* 0x000000695200780c */ /* 0x000fe40001741670 */
[----:B------:R-:W-:-:S02]  /*7210*/  FSEL R60, R60, -INF , !P5 ;  /* 0xff8000003c3c7808 */ /* 0x000fc40006800000 */
[----:B------:R-:W-:Y:S02]  /*7220*/  FSEL R63, R63, -INF , !P4 ;  /* 0xff8000003f3f7808 */ /* 0x000fe40006000000 */
[----:B------:R-:W-:Y:S02]  /*7230*/  FSEL R64, R64, -INF , !P6 ;  /* 0xff80000040407808 */ /* 0x000fe40007000000 */
[----:B------:R-:W-:Y:S02]  /*7240*/  FSEL R67, R67, -INF , !P2 ;  /* 0xff80000043437808 */ /* 0x000fe40005000000 */
[C---:B------:R-:W-:Y:S02]  /*7250*/  ISETP.GT.AND P5, PT, R81.reuse, 0x70, P1 ;  /* 0x000000705100780c */ /* 0x040fe40000fa4270 */
[C---:B------:R-:W-:Y:S02]  /*7260*/  ISETP.GT.AND P4, PT, R81.reuse, 0x71, P1 ;  /* 0x000000715100780c */ /* 0x040fe40000f84270 */
[----:B------:R-:W-:-:S02]  /*7270*/  ISETP.GT.AND P6, PT, R81, 0x78, P1 ;  /* 0x000000785100780c */ /* 0x000fc40000fc4270 */
[----:B------:R-:W-:Y:S02]  /*7280*/  ISETP.GT.AND P2, PT, R81, 0x79, P1 ;  /* 0x000000795100780c */ /* 0x000fe40000f44270 */
[C---:B------:R-:W-:Y:S02]  /*7290*/  ISETP.LT.OR P5, PT, R82.reuse, 0x71, P5 ;  /* 0x000000715200780c */ /* 0x040fe40002fa1670 */
[C---:B------:R-:W-:Y:S02]  /*72a0*/  ISETP.LT.OR P4, PT, R82.reuse, 0x72, P4 ;  /* 0x000000725200780c */ /* 0x040fe40002781670 */
[C---:B------:R-:W-:Y:S02]  /*72b0*/  ISETP.LT.OR P6, PT, R82.reuse, 0x79, P6 ;  /* 0x000000795200780c */ /* 0x040fe400037c1670 */
[----:B------:R-:W-:Y:S02]  /*72c0*/  ISETP.LT.OR P2, PT, R82, 0x7a, P2 ;  /* 0x0000007a5200780c */ /* 0x000fe40001741670 */
[----:B------:R-:W-:-:S02]  /*72d0*/  FSEL R71, R71, -INF , !P5 ;  /* 0xff80000047477808 */ /* 0x000fc40006800000 */
[----:B------:R-:W-:Y:S02]  /*72e0*/  FSEL R72, R72, -INF , !P4 ;  /* 0xff80000048487808 */ /* 0x000fe40006000000 */
[----:B------:R-:W-:Y:S02]  /*72f0*/  FSEL R76, R76, -INF , !P6 ;  /* 0xff8000004c4c7808 */ /* 0x000fe40007000000 */
[----:B------:R-:W-:Y:S01]  /*7300*/  FSEL R78, R78, -INF , !P2 ;  /* 0xff8000004e4e7808 */ /* 0x000fe20005000000 */
[----:B------:R-:W-:Y:S06]  /*7310*/  @P3 BRA `(.L_x_882) ;  /* 0x00000000005c3947 */ /* 0x000fec0003800000 */
        /* <DEDUP_REMOVED lines=8> */
[----:B------:R-:W0:Y:S02]  /*73a0*/  @P2 LDC.64 R56, c[0x0][0x9e8] ;  /* 0x00027a00ff382b82 */ /* 0x000e240000000a00 */
[----:B0-----:R-:W-:-:S05]  /*73b0*/  @P2 IMAD.HI.U32 R56, R81, R56, RZ ;  /* 0x0000003851382227 */ /* 0x001fca00078e00ff */
[----:B------:R-:W-:-:S04]  /*73c0*/  @P2 SHF.R.U32.HI R81, RZ, R57, R56 ;  /* 0x00000039ff512219 */ /* 0x000fc80000011638 */
[----:B------:R-:W-:Y:S01]  /*73d0*/  LOP3.LUT R81, RZ, R81, RZ, 0x33, !PT ;  /* 0x00000051ff517212 */ /* 0x000fe200078e33ff */
[----:B------:R-:W-:Y:S06]  /*73e0*/  BRA `(.L_x_885) ;  /* 0x0000000000147947 */ /* 0x000fec0003800000 */
.L_x_884:
[----:B------:R-:W-:-:S05]  /*73f0*/  IMAD.U32 R82, RZ, RZ, UR33 ;  /* 0x00000021ff527e24 */ /* 0x000fca000f8e00ff */
[----:B------:R-:W-:-:S13]  /*7400*/  ISETP.NE.AND P2, PT, R82, 0x1, PT ;  /* 0x000000015200780c */ /* 0x000fda0003f45270 */
[----:B------:R-:W0:Y:S02]  /*7410*/  @P2 LDC.64 R56, c[0x0][0x9e8] ;  /* 0x00027a00ff382b82 */ /* 0x000e240000000a00 */
[----:B0-----:R-:W-:-:S05]  /*7420*/  @P2 IMAD.HI.U32 R56, R81, R56, RZ ;  /* 0x0000003851382227 */ /* 0x001fca00078e00ff */
[----:B------:R-:W-:-:S07]  /*7430*/  @P2 SHF.R.U32.HI R81, RZ, R57, R56 ;  /* 0x00000039ff512219 */ /* 0x000fce0000011638 */
.L_x_885:
[----:B------:R-:W-:Y:S05]  /*7440*/  BSYNC B0 ;  /* 0x0000000000007941 */ /* 0x000fea0003800000 */
.L_x_883:
[----:B------:R-:W-:-:S04]  /*7450*/  IMAD R77, R81, R82, -R77 ;  /* 0x00000052514d7224 */ /* 0x000fc800078e0a4d */
[----:B------:R-:W-:-:S05]  /*7460*/  IMAD R77, R2, -0x2, R77 ;  /* 0xfffffffe024d7824 */ /* 0x000fca00078e024d */
[----:B------:R-:W-:Y:S02]  /*7470*/  VIADDMNMX R84, R77, R82, R84, PT ;  /* 0x000000524d547246 */ /* 0x000fe40003800154 */
[----:B------:R-:W-:-:S07]  /*7480*/  VIMNMX R83, R83, R77, !PT ;  /* 0x0000004d53537248 */ /* 0x000fce0007fe0100 */
.L_x_882:
[----:B------:R-:W-:Y:S01]  /*7490*/  FMNMX.FTZ R57, R13, R11, !PT ;  /* 0x0000000b0d397209 */ /* 0x000fe20007810000 */
[----:B------:R-:W-:Y:S01]  /*74a0*/  UMOV UR11, UR34 ;  /* 0x00000022000b7c82 */ /* 0x000fe20008000000 */
[----:B------:R-:W-:Y:S02]  /*74b0*/  ISETP.GT.AND P5, PT, R83, 0x10, P1 ;  /* 0x000000105300780c */ /* 0x000fe40000fa4270 */
[----:B------:R-:W-:Y:S02]  /*74c0*/  FMNMX.FTZ R57, R14, R57, !PT ;  /* 0x000000390e397209 */ /* 0x000fe40007810000 */
[----:B------:R-:W-:Y:S02]  /*74d0*/  ISETP.LT.OR P5, PT, R84, 0x11, P5 ;  /* 0x000000115400780c */ /* 0x000fe40002fa1670 */
[----:B------:R-:W-:Y:S02]  /*74e0*/  FMNMX.FTZ R57, R16, R57, !PT ;  /* 0x0000003910397209 */ /* 0x000fe40007810000 */
[----:B------:R-:W-:-:S02]  /*74f0*/  FSEL R23, R23, -INF , !P5 ;  /* 0xff80000017177808 */ /* 0x000fc40006800000 */
[----:B------:R-:W-:Y:S02]  /*7500*/  FMNMX.FTZ R56, R18, R57, !PT ;  /* 0x0000003912387209 */ /* 0x000fe40007810000 */
[----:B------:R-:W-:Y:S02]  /*7510*/  ISETP.GT.AND P5, PT, R83, 0x20, P1 ;  /* 0x000000205300780c */ /* 0x000fe40000fa4270 */
[----:B------:R-:W-:Y:S02]  /*7520*/  FMNMX.FTZ R57, R21, R56, !PT ;  /* 0x0000003815397209 */ /* 0x000fe40007810000 */
[----:B------:R-:W-:Y:S02]  /*7530*/  ISETP.LT.OR P5, PT, R84, 0x21, P5 ;  /* 0x000000215400780c */ /* 0x000fe40002fa1670 */
[----:B------:R-:W-:Y:S02]  /*7540*/  FMNMX.FTZ R56, R22, R57, !PT ;  /* 0x0000003916387209 */ /* 0x000fe40007810000 */
[----:B------:R-:W-:-:S02]  /*7550*/  FSEL R31, R31, -INF , !P5 ;  /* 0xff8000001f1f7808 */ /* 0x000fc40006800000 */
[----:B------:R-:W-:Y:S02]  /*7560*/  FMNMX.FTZ R57, R25, R56, !PT ;  /* 0x0000003819397209 */ /* 0x000fe40007810000 */
[C---:B------:R-:W-:Y:S02]  /*7570*/  ISETP.GT.AND P5, PT, R83.reuse, RZ, P1 ;  /* 0x000000ff5300720c */ /* 0x040fe40000fa4270 */
[----:B------:R-:W-:Y:S02]  /*7580*/  FMNMX.FTZ R56, R26, R57, !PT ;  /* 0x000000391a387209 */ /* 0x000fe40007810000 */
[----:B------:R-:W-:Y:S02]  /*7590*/  ISETP.GT.AND P2, PT, R83, 0x1, P1 ;  /* 0x000000015300780c */ /* 0x000fe40000f44270 */
[----:B------:R-:W-:Y:S02]  /*75a0*/  FMNMX.FTZ R57, R29, R56, !PT ;  /* 0x000000381d397209 */ /* 0x000fe40007810000 */
[----:B------:R-:W-:-:S02]  /*75b0*/  ISETP.LT.OR P5, PT, R84, 0x1, P5 ;  /* 0x000000015400780c */ /* 0x000fc40002fa1670 */
[----:B------:R-:W-:Y:S02]  /*75c0*/  FMNMX.FTZ R56, R30, R57, !PT ;  /* 0x000000391e387209 */ /* 0x000fe40007810000 */
[----:B------:R-:W-:Y:S02]  /*75d0*/  ISETP.GT.AND P3, PT, R83, 0x8, P1 ;  /* 0x000000085300780c */ /* 0x000fe40000f64270 */
[----:B------:R-:W-:Y:S02]  /*75e0*/  FMNMX.FTZ R57, R33, R56, !PT ;  /* 0x0000003821397209 */ /* 0x000fe40007810000 */
[----:B------:R-:W-:Y:S02]  /*75f0*/  ISETP.LT.OR P2, PT, R84, 0x2, P2 ;  /* 0x000000025400780c */ /* 0x000fe40001741670 */
[----:B------:R-:W-:Y:S02]  /*7600*/  FMNMX.FTZ R56, R34, R57, !PT ;  /* 0x0000003922387209 */ /* 0x000fe40007810000 */
[----:B------:R-:W-:-:S02]  /*7610*/  ISETP.GT.AND P4, PT, R83, 0x9, P1 ;  /* 0x000000095300780c */ /* 0x000fc40000f84270 */
[----:B------:R-:W-:Y:S02]  /*7620*/  FMNMX.FTZ R57, R37, R56, !PT ;  /* 0x0000003825397209 */ /* 0x000fe40007810000 */
[----:B------:R-:W-:Y:S02]  /*7630*/  ISETP.LT.OR P3, PT, R84, 0x9, P3 ;  /* 0x000000095400780c */ /* 0x000fe40001f61670 */
[----:B------:R-:W-:Y:S02]  /*7640*/  FMNMX.FTZ R56, R38, R57, !PT ;  /* 0x0000003926387209 */ /* 0x000fe40007810000 */
[----:B------:R-:W-:Y:S02]  /*7650*/  FSEL R15, R15, -INF , !P2 ;  /* 0xff8000000f0f7808 */ /* 0x000fe40005000000 */
[----:B------:R-:W-:Y:S02]  /*7660*/  FMNMX.FTZ R57, R41, R56, !PT ;  /* 0x0000003829397209 */ /* 0x000fe40007810000 */
[----:B------:R-:W-:-:S02]  /*7670*/  ISETP.LT.OR P4, PT, R84, 0xa, P4 ;  /* 0x0000000a5400780c */ /* 0x000fc40002781670 */
[----:B------:R-:W-:Y:S02]  /*7680*/  FMNMX.FTZ R56, R42, R57, !PT ;  /* 0x000000392a387209 */ /* 0x000fe40007810000 */
[----:B------:R-:W-:Y:S02]  /*7690*/  FSEL R19, R19, -INF , !P3 ;  /* 0xff80000013137808 */ /* 0x000fe40005800000 */
[----:B------:R-:W-:Y:S02]  /*76a0*/  FMNMX.FTZ R57, R45, R56, !PT ;  /* 0x000000382d397209 */ /* 0x000fe40007810000 */
[----:B------:R-:W-:Y:S02]  /*76b0*/  ISETP.GT.AND P2, PT, R83, 0x11, P1 ;  /* 0x000000115300780c */ /* 0x000fe40000f44270 */
[----:B------:R-:W-:Y:S02]  /*76c0*/  FMNMX.FTZ R56, R46, R57, !PT ;  /* 0x000000392e387209 */ /* 0x000fe40007810000 */
[----:B------:R-:W-:-:S02]  /*76d0*/  FSEL R20, R20, -INF , !P4 ;  /* 0xff80000014147808 */ /* 0x000fc40006000000 */
        /* <DEDUP_REMOVED lines=28> */
[----:B------:R-:W-:Y:S01]  /*78a0*/  ISETP.GT.AND P2, PT, R83, 0x30, P1 ;  /* 0x000000305300780c */ /* 0x000fe20000f44270 */
[----:B------:R-:W0:Y:S01]  /*78b0*/  SHFL.BFLY PT, R56, R57, 0x2, 0x1f ;  /* 0x0c401f0039387f89 */ /* 0x000e2200000e0000 */
[----:B------:R-:W-:-:S02]  /*78c0*/  FSEL R35, R35, -INF , !P3 ;  /* 0xff80000023237808 */ /* 0x000fc40005800000 */
[C---:B------:R-:W-:Y:S02]  /*78d0*/  ISETP.LT.OR P4, PT, R84.reuse, 0x2a, P4 ;  /* 0x0000002a5400780c */ /* 0x040fe40002781670 */
[----:B------:R-:W-:Y:S02]  /*78e0*/  ISETP.GT.AND P3, PT, R83, 0x31, P1 ;  /* 0x000000315300780c */ /* 0x000fe40000f64270 */
[----:B------:R-:W-:Y:S02]  /*78f0*/  ISETP.LT.OR P2, PT, R84, 0x31, P2 ;  /* 0x000000315400780c */ /* 0x000fe40001741670 */
[----:B------:R-:W-:Y:S02]  /*7900*/  FSEL R36, R36, -INF , !P4 ;  /* 0xff80000024247808 */ /* 0x000fe40006000000 */
[----:B------:R-:W-:Y:S02]  /*7910*/  FSEL R39, R39, -INF , !P2 ;  /* 0xff80000027277808 */ /* 0x000fe40005000000 */
[----:B------:R-:W-:-:S02]  /*7920*/  ISETP.LT.OR P3, PT, R84, 0x32, P3 ;  /* 0x000000325400780c */ /* 0x000fc40001f61670 */
[C---:B------:R-:W-:Y:S02]  /*7930*/  ISETP.GT.AND P4, PT, R83.reuse, 0x39, P1 ;  /* 0x000000395300780c */ /* 0x040fe40000f84270 */
[----:B------:R-:W-:Y:S02]  /*7940*/  FSEL R40, R40, -INF , !P3 ;  /* 0xff80000028287808 */ /* 0x000fe40005800000 */
[C---:B------:R-:W-:Y:S02]  /*7950*/  ISETP.GT.AND P2, PT, R83.reuse, 0x40, P1 ;  /* 0x000000405300780c */ /* 0x040fe40000f44270 */
[----:B------:R-:W-:Y:S02]  /*7960*/  ISETP.LT.OR P4, PT, R84, 0x3a, P4 ;  /* 0x0000003a5400780c */ /* 0x000fe40002781670 */
[----:B------:R-:W-:Y:S02]  /*7970*/  ISETP.GT.AND P3, PT, R83, 0x41, P1 ;  /* 0x000000415300780c */ /* 0x000fe40000f64270 */
[----:B0-----:R-:W-:-:S02]  /*7980*/  FMNMX.FTZ R77, R57, R56, !PT ;  /* 0x00000038394d7209 */ /* 0x001fc40007810000 */
[----:B------:R-:W-:Y:S02]  /*7990*/  ISETP.LT.OR P2, PT, R84, 0x41, P2 ;  /* 0x000000415400780c */ /* 0x000fe40001741670 */
[----:B------:R-:W-:Y:S01]  /*79a0*/  FSEL R44, R44, -INF , !P4 ;  /* 0xff8000002c2c7808 */ /* 0x000fe20006000000 */
[----:B------:R-:W0:Y:S01]  /*79b0*/  SHFL.BFLY PT, R56, R77, 0x1, 0x1f ;  /* 0x0c201f004d387f89 */ /* 0x000e2200000e0000 */
[----:B------:R-:W-:Y:S02]  /*79c0*/  FSEL R47, R47, -INF , !P2 ;  /* 0xff8000002f2f7808 */ /* 0x000fe40005000000 */
[----:B------:R-:W-:Y:S02]  /*79d0*/  ISETP.LT.OR P3, PT, R84, 0x42, P3 ;  /* 0x000000425400780c */ /* 0x000fe40001f61670 */
[----:B------:R-:W-:Y:S02]  /*79e0*/  ISETP.GT.AND P4, PT, R83, 0x49, P1 ;  /* 0x000000495300780c */ /* 0x000fe40000f84270 */
[----:B------:R-:W-:-:S02]  /*79f0*/  FSEL R48, R48, -INF , !P3 ;  /* 0xff80000030307808 */ /* 0x000fc40005800000 */
[C---:B------:R-:W-:Y:S02]  /*7a00*/  ISETP.GT.AND P2, PT, R83.reuse, 0x50, P1 ;  /* 0x000000505300780c */ /* 0x040fe40000f44270 */
[C---:B------:R-:W-:Y:S02]  /*7a10*/  ISETP.LT.OR P4, PT, R84.reuse, 0x4a, P4 ;  /* 0x0000004a5400780c */ /* 0x040fe40002781670 */
[----:B------:R-:W-:Y:S02]  /*7a20*/  ISETP.GT.AND P3, PT, R83, 0x51, P1 ;  /* 0x000000515300780c */ /* 0x000fe40000f64270 */
[----:B------:R-:W-:Y:S02]  /*7a30*/  ISETP.LT.OR P2, PT, R84, 0x51, P2 ;  /* 0x000000515400780c */ /* 0x000fe40001741670 */
[----:B------:R-:W-:Y:S02]  /*7a40*/  FSEL R52, R52, -INF , !P4 ;  /* 0xff80000034347808 */ /* 0x000fe40006000000 */
[----:B------:R-:W-:-:S02]  /*7a50*/  FSEL R55, R55, -INF , !P2 ;  /* 0xff80000037377808 */ /* 0x000fc40005000000 */
[----:B------:R-:W-:Y:S02]  /*7a60*/  ISETP.LT.OR P3, PT, R84, 0x52, P3 ;  /* 0x000000525400780c */ /* 0x000fe40001f61670 */
[----:B------:R-:W-:Y:S02]  /*7a70*/  ISETP.GT.AND P4, PT, R83, 0x59, P1 ;  /* 0x000000595300780c */ /* 0x000fe40000f84270 */
[----:B0-----:R-:W-:Y:S02]  /*7a80*/  FMNMX.FTZ R56, R77, R56, !PT ;  /* 0x000000384d387209 */ /* 0x001fe40007810000 */
[----:B------:R-:W-:Y:S02]  /*7a90*/  FSEL R77, R136, -INF , !P5 ;  /* 0xff800000884d7808 */ /* 0x000fe40006800000 */
[C---:B------:R-:W-:Y:S01]  /*7aa0*/  FSETP.NEU.FTZ.AND P6, PT, R56.reuse, -INF , PT ;  /* 0xff8000003800780b */ /* 0x040fe20003fdd000 */
[----:B------:R-:W-:Y:S01]  /*7ab0*/  FMUL.FTZ R81, R56, UR11 ;  /* 0x0000000b38517c20 */ /* 0x000fe20008410000 */
[----:B------:R-:W-:-:S02]  /*7ac0*/  FMNMX.FTZ R82, R77, R12, !PT ;  /* 0x0000000c4d527209 */ /* 0x000fc40007810000 */
[----:B------:R-:W-:Y:S02]  /*7ad0*/  ISETP.GT.AND P5, PT, R83, 0x38, P1 ;  /* 0x000000385300780c */ /* 0x000fe40000fa4270 */
[----:B------:R-:W-:Y:S02]  /*7ae0*/  FMNMX.FTZ R82, R15, R82, !PT ;  /* 0x000000520f527209 */ /* 0x000fe40007810000 */
[----:B------:R-:W-:Y:S02]  /*7af0*/  FSEL R57, R81, RZ, P6 ;  /* 0x000000ff51397208 */ /* 0x000fe40003000000 */
[----:B------:R-:W-:Y:S02]  /*7b00*/  FMNMX.FTZ R81, R19, R82, !PT ;  /* 0x0000005213517209 */ /* 0x000fe40007810000 */
[----:B------:R-:W-:Y:S01]  /*7b10*/  ISETP.LT.OR P5, PT, R84, 0x39, P5 ;  /* 0x000000395400780c */ /* 0x000fe20002fa1670 */
[--C-:B------:R-:W-:Y:S01]  /*7b20*/  FFMA.FTZ R13, R13, UR11, -R57.reuse ;  /* 0x0000000b0d0d7c23 */ /* 0x100fe20008010839 */
[----:B------:R-:W-:Y:S01]  /*7b30*/  FMNMX.FTZ R82, R20, R81, !PT ;  /* 0x0000005114527209 */ /* 0x000fe20007810000 */
[--C-:B------:R-:W-:Y:S01]  /*7b40*/  FFMA.FTZ R14, R14, UR11, -R57.reuse ;  /* 0x0000000b0e0e7c23 */ /* 0x100fe20008010839 */
[----:B------:R-:W-:Y:S01]  /*7b50*/  FSEL R43, R43, -INF , !P5 ;  /* 0xff8000002b2b7808 */ /* 0x000fe20006800000 */
[--C-:B------:R-:W-:Y:S01]  /*7b60*/  FFMA.FTZ R16, R16, UR11, -R57.reuse ;  /* 0x0000000b10107c23 */ /* 0x100fe20008010839 */
[----:B------:R-:W-:Y:S01]  /*7b70*/  FMNMX.FTZ R81, R23, R82, !PT ;  /* 0x0000005217517209 */ /* 0x000fe20007810000 */
[--C-:B------:R-:W-:Y:S01]  /*7b80*/  FFMA.FTZ R18, R18, UR11, -R57.reuse ;  /* 0x0000000b12127c23 */ /* 0x100fe20008010839 */
[----:B------:R-:W-:Y:S01]  /*7b90*/  ISETP.GT.AND P5, PT, R83, 0x48, P1 ;  /* 0x000000485300780c */ /* 0x000fe20000fa4270 */
[--C-:B------:R-:W-:Y:S01]  /*7ba0*/  FFMA.FTZ R21, R21, UR11, -R57.reuse ;  /* 0x0000000b15157c23 */ /* 0x100fe20008010839 */
[----:B------:R-:W-:Y:S01]  /*7bb0*/  FMNMX.FTZ R82, R24, R81, !PT ;  /* 0x0000005118527209 */ /* 0x000fe20007810000 */
[--C-:B------:R-:W-:Y:S01]  /*7bc0*/  FFMA.FTZ R22, R22, UR11, -R57.reuse ;  /* 0x0000000b16167c23 */ /* 0x100fe20008010839 */
        /* <DEDUP_REMOVED lines=24> */
[----:B------:R-:W-:Y:S01]  /*7d50*/  FSEL R61, R61, -INF , !P5 ;  /* 0xff8000003d3d7808 */ /* 0x000fe20006800000 */
[--C-:B------:R-:W-:Y:S01]  /*7d60*/  FFMA.FTZ R49, R49, UR11, -R57.reuse ;  /* 0x0000000b31317c23 */ /* 0x100fe20008010839 */
[----:B------:R-:W-:Y:S01]  /*7d70*/  FMNMX.FTZ R81, R39, R82, !PT ;  /* 0x0000005227517209 */ /* 0x000fe20007810000 */
[--C-:B------:R-:W-:Y:S01]  /*7d80*/  FFMA.FTZ R50, R50, UR11, -R57.reuse ;  /* 0x0000000b32327c23 */ /* 0x100fe20008010839 */
[----:B------:R-:W-:Y:S01]  /*7d90*/  ISETP.LT.OR P4, PT, R84, 0x5a, P4 ;  /* 0x0000005a5400780c */ /* 0x000fe20002781670 */
[--C-:B------:R-:W-:Y:S01]  /*7da0*/  FFMA.FTZ R53, R53, UR11, -R57.reuse ;  /* 0x0000000b35357c23 */ /* 0x100fe20008010839 */
[----:B------:R-:W-:Y:S01]  /*7db0*/  FMNMX.FTZ R82, R40, R81, !PT ;  /* 0x0000005128527209 */ /* 0x000fe20007810000 */
[--C-:B------:R-:W-:Y:S01]  /*7dc0*/  FFMA.FTZ R54, R54, UR11, -R57.reuse ;  /* 0x0000000b36367c23 */ /* 0x100fe20008010839 */
[----:B------:R-:W-:Y:S01]  /*7dd0*/  ISETP.GT.AND P5, PT, R83, 0x68, P1 ;  /* 0x000000685300780c */ /* 0x000fe20000fa4270 */
        /* <DEDUP_REMOVED lines=10> */
[----:B------:R-:W-:Y:S01]  /*7e80*/  FFMA.FTZ R68, R68, UR11, -R57 ;  /* 0x0000000b44447c23 */ /* 0x000fe20008010839 */
[----:B------:R-:W-:Y:S01]  /*7e90*/  FSEL R62, R62, -INF , !P4 ;  /* 0xff8000003e3e7808 */ /* 0x000fe20006000000 */
[----:B------:R-:W-:Y:S01]  /*7ea0*/  MUFU.EX2 R13, R13 ;  /* 0x0000000d000d7308 */ /* 0x000fe20000000800 */
[----:B------:R-:W-:-:S02]  /*7eb0*/  FMNMX.FTZ R82, R48, R81, !PT ;  /* 0x0000005130527209 */ /* 0x000fc40007810000 */
[----:B------:R-:W-:Y:S02]  /*7ec0*/  ISETP.LT.OR P5, PT, R84, 0x69, P5 ;  /* 0x000000695400780c */ /* 0x000fe40002fa1670 */
[----:B------:R-:W-:Y:S02]  /*7ed0*/  FMNMX.FTZ R81, R51, R82, !PT ;  /* 0x0000005233517209 */ /* 0x000fe40007810000 */
[----:B------:R-:W-:Y:S01]  /*7ee0*/  FSEL R65, R65, -INF , !P2 ;  /* 0xff80000041417808 */ /* 0x000fe20005000000 */
[----:B------:R-:W-:Y:S01]  /*7ef0*/  MUFU.EX2 R14, R14 ;  /* 0x0000000e000e7308 */ /* 0x000fe20000000800 */
[----:B------:R-:W-:Y:S02]  /*7f00*/  FMNMX.FTZ R82, R52, R81, !PT ;  /* 0x0000005134527209 */ /* 0x000fe40007810000 */
[----:B------:R-:W-:Y:S02]  /*7f10*/  ISETP.LT.OR P3, PT, R84, 0x62, P3 ;  /* 0x000000625400780c */ /* 0x000fe40001f61670 */
[----:B------:R-:W-:-:S02]  /*7f20*/  FMNMX.FTZ R81, R55, R82, !PT ;  /* 0x0000005237517209 */ /* 0x000fc40007810000 */
[----:B------:R-:W-:Y:S01]  /*7f30*/  ISETP.GT.AND P4, PT, R83, 0x69, P1 ;  /* 0x000000695300780c */ /* 0x000fe20000f84270 */
[----:B------:R-:W-:Y:S01]  /*7f40*/  MUFU.EX2 R16, R16 ;  /* 0x0000001000107308 */ /* 0x000fe20000000800 */
[----:B------:R-:W-:Y:S02]  /*7f50*/  FMNMX.FTZ R82, R58, R81, !PT ;  /* 0x000000513a527209 */ /* 0x000fe40007810000 */
[----:B------:R-:W-:Y:S02]  /*7f60*/  FSEL R66, R66, -INF , !P3 ;  /* 0xff80000042427808 */ /* 0x000fe40005800000 */
[----:B------:R-:W-:Y:S02]  /*7f70*/  FMNMX.FTZ R81, R61, R82, !PT ;  /* 0x000000523d517209 */ /* 0x000fe40007810000 */
[----:B------:R-:W-:Y:S01]  /*7f80*/  ISETP.GT.AND P2, PT, R83, 0x70, P1 ;  /* 0x000000705300780c */ /* 0x000fe20000f44270 */
[----:B------:R-:W-:Y:S01]  /*7f90*/  MUFU.EX2 R18, R18 ;  /* 0x0000001200127308 */ /* 0x000fe20000000800 */
[----:B------:R-:W-:-:S02]  /*7fa0*/  FMNMX.FTZ R82, R62, R81, !PT ;  /* 0x000000513e527209 */ /* 0x000fc40007810000 */
[----:B------:R-:W-:Y:S02]  /*7fb0*/  FSEL R81, R69, -INF , !P5 ;  /* 0xff80000045517808 */ /* 0x000fe40006800000 */
[----:B------:R-:W-:Y:S02]  /*7fc0*/  FMNMX.FTZ R69, R65, R82, !PT ;  /* 0x0000005241457209 */ /* 0x000fe40007810000 */
[----:B------:R-:W-:Y:S01]  /*7fd0*/  ISETP.LT.OR P4, PT, R84, 0x6a, P4 ;  /* 0x0000006a5400780c */ /* 0x000fe20002781670 */
[----:B------:R-:W-:Y:S01]  /*7fe0*/  MUFU.EX2 R21, R21 ;  /* 0x0000001500157308 */ /* 0x000fe20000000800 */
[----:B------:R-:W-:Y:S02]  /*7ff0*/  FMNMX.FTZ R86, R66, R69, !PT ;  /* 0x0000004542567209 */ /* 0x000fe40007810000 */
[----:B------:R-:W-:Y:S02]  /*8000*/  ISETP.GT.AND P3, PT, R83, 0x71, P1 ;  /* 0x000000715300780c */ /* 0x000fe40000f64270 */
[----:B------:R-:W-:-:S02]  /*8010*/  ISETP.LT.OR P2, PT, R84, 0x71, P2 ;  /* 0x000000715400780c */ /* 0x000fc40001741670 */
[----:B------:R-:W-:Y:S01]  /*8020*/  FSEL R82, R70, -INF , !P4 ;  /* 0xff80000046527808 */ /* 0x000fe20006000000 */
[----:B------:R-:W-:Y:S01]  /*8030*/  MUFU.EX2 R22, R22 ;  /* 0x0000001600167308 */ /* 0x000fe20000000800 */
[----:B------:R-:W-:Y:S02]  /*8040*/  FMNMX.FTZ R69, R81, R86, !PT ;  /* 0x0000005651457209 */ /* 0x000fe40007810000 */
[----:B------:R-:W-:Y:S02]  /*8050*/  ISETP.GT.AND P5, PT, R83, 0x78, P1 ;  /* 0x000000785300780c */ /* 0x000fe40000fa4270 */
[----:B------:R-:W-:Y:S02]  /*8060*/  ISETP.LT.OR P3, PT, R84, 0x72, P3 ;  /* 0x000000725400780c */ /* 0x000fe40001f61670 */
[----:B------:R-:W-:Y:S01]  /*8070*/  FSEL R73, R73, -INF , !P2 ;  /* 0xff80000049497808 */ /* 0x000fe20005000000 */
[----:B------:R-:W-:Y:S01]  /*8080*/  MUFU.EX2 R25, R25 ;  /* 0x0000001900197308 */ /* 0x000fe20000000800 */
[----:B------:R-:W-:-:S02]  /*8090*/  FMNMX.FTZ R70, R82, R69, !PT ;  /* 0x0000004552467209 */ /* 0x000fc40007810000 */
[----:B------:R-:W-:Y:S02]  /*80a0*/  ISETP.GT.AND P1, PT, R83, 0x79, P1 ;  /* 0x000000795300780c */ /* 0x000fe40000f24270 */
[----:B------:R-:W-:Y:S02]  /*80b0*/  ISETP.LT.OR P5, PT, R84, 0x79, P5 ;  /* 0x000000795400780c */ /* 0x000fe40002fa1670 */
[----:B------:R-:W-:Y:S01]  /*80c0*/  FSEL R74, R74, -INF , !P3 ;  /* 0xff8000004a4a7808 */ /* 0x000fe20005800000 */
[----:B------:R-:W-:Y:S01]  /*80d0*/  MUFU.EX2 R26, R26 ;  /* 0x0000001a001a7308 */ /* 0x000fe20000000800 */
[----:B------:R-:W-:Y:S02]  /*80e0*/  FMNMX.FTZ R69, R73, R70, !PT ;  /* 0x0000004649457209 */ /* 0x000fe40007810000 */
[----:B------:R-:W-:Y:S02]  /*80f0*/  ISETP.LT.OR P1, PT, R84, 0x7a, P1 ;  /* 0x0000007a5400780c */ /* 0x000fe40000f21670 */
[----:B------:R-:W-:-:S02]  /*8100*/  FSEL R79, R79, -INF , !P5 ;  /* 0xff8000004f4f7808 */ /* 0x000fc40006800000 */
[----:B------:R-:W-:Y:S01]  /*8110*/  FMNMX.FTZ R70, R74, R69, !PT ;  /* 0x000000454a467209 */ /* 0x000fe20007810000 */
[----:B------:R-:W-:Y:S01]  /*8120*/  MUFU.EX2 R29, R29 ;  /* 0x0000001d001d7308 */ /* 0x000fe20000000800 */
[----:B------:R-:W-:Y:S02]  /*8130*/  FSEL R80, R80, -INF , !P1 ;  /* 0xff80000050507808 */ /* 0x000fe40004800000 */
[----:B------:R-:W-:-:S04]  /*8140*/  FMNMX.FTZ R69, R79, R70, !PT ;  /* 0x000000464f457209 */ /* 0x000fc80007810000 */
[----:B------:R-:W-:Y:S01]  /*8150*/  FMNMX.FTZ R69, R80, R69, !PT ;  /* 0x0000004550457209 */ /* 0x000fe20007810000 */
[----:B------:R-:W-:Y:S04]  /*8160*/  MUFU.EX2 R30, R30 ;  /* 0x0000001e001e7308 */ /* 0x000fe80000000800 */
[----:B------:R-:W0:Y:S04]  /*8170*/  SHFL.BFLY PT, R70, R69, 0x2, 0x1f ;  /* 0x0c401f0045467f89 */ /* 0x000e2800000e0000 */
[----:B------:R-:W-:Y:S08]  /*8180*/  MUFU.EX2 R33, R33 ;  /* 0x0000002100217308 */ /* 0x000ff00000000800 */
[----:B------:R-:W-:Y:S08]  /*8190*/  MUFU.EX2 R34, R34 ;  /* 0x0000002200227308 */ /* 0x000ff00000000800 */
[----:B------:R-:W-:Y:S01]  /*81a0*/  MUFU.EX2 R37, R37 ;  /* 0x0000002500257308 */ /* 0x000fe20000000800 */
[----:B0-----:R-:W-:Y:S01]  /*81b0*/  FMNMX.FTZ R83, R69, R70, !PT ;  /* 0x0000004645537209 */ /* 0x001fe20007810000 */
[--C-:B------:R-:W-:Y:S01]  /*81c0*/  FFMA.FTZ R69, R71, UR11, -R57.reuse ;  /* 0x0000000b47457c23 */ /* 0x100fe20008010839 */
[--C-:B------:R-:W-:Y:S01]  /*81d0*/  FFMA.FTZ R71, R76, UR11, -R57.reuse ;  /* 0x0000000b4c477c23 */ /* 0x100fe20008010839 */
[--C-:B------:R-:W-:Y:S01]  /*81e0*/  FFMA.FTZ R70, R72, UR11, -R57.reuse ;  /* 0x0000000b48467c23 */ /* 0x100fe20008010839 */
[----:B------:R-:W-:Y:S01]  /*81f0*/  FFMA.FTZ R76, R78, UR11, -R57 ;  /* 0x0000000b4e4c7c23 */ /* 0x000fe20008010839 */
[----:B------:R-:W0:Y:S01]  /*8200*/  SHFL.BFLY PT, R84, R83, 0x1, 0x1f ;  /* 0x0c201f0053547f89 */ /* 0x000e2200000e0000 */
[----:B------:R-:W-:Y:S01]  /*8210*/  FSEL R72, R56, RZ, P6 ;  /* 0x000000ff38487208 */ /* 0x000fe20003000000 */
[----:B------:R-:W-:Y:S04]  /*8220*/  MUFU.EX2 R38, R38 ;  /* 0x0000002600267308 */ /* 0x000fe80000000800 */
[----:B------:R-:W-:-:S04]  /*8230*/  FADD.FTZ R11, -R72, R11 ;  /* 0x0000000b480b7221 */ /* 0x000fc80000010100 */
[----:B------:R-:W-:Y:S01]  /*8240*/  FMUL.FTZ R11, R11, UR11 ;  /* 0x0000000b0b0b7c20 */ /* 0x000fe20008410000 */
[----:B------:R1:W-:Y:S08]  /*8250*/  MUFU.EX2 R72, R76 ;  /* 0x0000004c00487308 */ /* 0x0003f00000000800 */
[----:B------:R-:W2:Y:S01]  /*8260*/  MUFU.EX2 R11, R11 ;  /* 0x0000000b000b7308 */ /* 0x000ea20000000800 */
[----:B0-----:R-:W-:-:S07]  /*8270*/  FMNMX.FTZ R57, R83, R84, !PT ;  /* 0x0000005453397209 */ /* 0x001fce0007810000 */
[----:B------:R-:W-:Y:S01]  /*8280*/  MUFU.EX2 R41, R41 ;  /* 0x0000002900297308 */ /* 0x000fe20000000800 */
[C---:B------:R-:W-:Y:S01]  /*8290*/  FSETP.NEU.FTZ.AND P1, PT, R57.reuse, -INF , PT ;  /* 0xff8000003900780b */ /* 0x040fe20003f3d000 */
[----:B------:R-:W-:-:S05]  /*82a0*/  FMUL.FTZ R78, R57, UR11 ;  /* 0x0000000b394e7c20 */ /* 0x000fca0008410000 */
[----:B------:R-:W-:Y:S01]  /*82b0*/  FSEL R78, R78, RZ, P1 ;  /* 0x000000ff4e4e7208 */ /* 0x000fe20000800000 */
[----:B------:R-:W-:Y:S04]  /*82c0*/  MUFU.EX2 R42, R42 ;  /* 0x0000002a002a7308 */ /* 0x000fe80000000800 */
[--C-:B------:R-:W-:Y:S01]  /*82d0*/  FFMA.FTZ R85, R15, UR11, -R78.reuse ;  /* 0x0000000b0f557c23 */ /* 0x100fe2000801084e */
[--C-:B------:R-:W-:Y:S01]  /*82e0*/  FFMA.FTZ R15, R19, UR11, -R78.reuse ;  /* 0x0000000b130f7c23 */ /* 0x100fe2000801084e */
[----:B------:R-:W-:Y:S01]  /*82f0*/  FSEL R19, R57, RZ, P1 ;  /* 0x000000ff39137208 */ /* 0x000fe20000800000 */
[--C-:B------:R-:W-:Y:S01]  /*8300*/  FFMA.FTZ R77, R77, UR11, -R78.reuse ;  /* 0x0000000b4d4d7c23 */ /* 0x100fe2000801084e */
[--C-:B------:R-:W-:Y:S01]  /*8310*/  FFMA.FTZ R20, R20, UR11, -R78.reuse ;  /* 0x0000000b14147c23 */ /* 0x100fe2000801084e */
[----:B-1----:R-:W-:Y:S01]  /*8320*/  FFMA.FTZ R76, R23, UR11, -R78 ;  /* 0x0000000b174c7c23 */ /* 0x002fe2000801084e */
[----:B------:R-:W-:Y:S01]  /*8330*/  MUFU.EX2 R85, R85 ;  /* 0x0000005500557308 */ /* 0x000fe20000000800 */
[----:B------:R-:W-:Y:S01]  /*8340*/  FADD.FTZ R19, -R19, R12 ;  /* 0x0000000c13137221 */ /* 0x000fe20000010100 */
[--C-:B------:R-:W-:Y:S01]  /*8350*/  FFMA.FTZ R84, R24, UR11, -R78.reuse ;  /* 0x0000000b18547c23 */ /* 0x100fe2000801084e */
[--C-:B------:R-:W-:Y:S01]  /*8360*/  FFMA.FTZ R83, R32, UR11, -R78.reuse ;  /* 0x0000000b20537c23 */ /* 0x100fe2000801084e */
[--C-:B------:R-:W-:Y:S01]  /*8370*/  FFMA.FTZ R32, R43, UR11, -R78.reuse ;  /* 0x0000000b2b207c23 */ /* 0x100fe2000801084e */
[----:B------:R-:W-:Y:S01]  /*8380*/  FMUL.FTZ R19, R19, UR11 ;  /* 0x0000000b13137c20 */ /* 0x000fe20008410000 */
[----:B--2---:R-:W-:Y:S01]  /*8390*/  FFMA.FTZ R43, R11, R4, R13 ;  /* 0x000000040b2b7223 */ /* 0x004fe2000001000d */
[--C-:B------:R-:W-:Y:S01]  /*83a0*/  FFMA.FTZ R23, R27, UR11, -R78.reuse ;  /* 0x0000000b1b177c23 */ /* 0x100fe2000801084e */
[----:B------:R-:W-:Y:S01]  /*83b0*/  MUFU.EX2 R77, R77 ;  /* 0x0000004d004d7308 */ /* 0x000fe20000000800 */
[--C-:B------:R-:W-:Y:S01]  /*83c0*/  FFMA.FTZ R24, R28, UR11, -R78.reuse ;  /* 0x0000000b1c187c23 */ /* 0x100fe2000801084e */
[----:B------:R-:W-:Y:S01]  /*83d0*/  FADD.FTZ R43, R14, R43 ;  /* 0x0000002b0e2b7221 */ /* 0x000fe20000010000 */
[--C-:B------:R-:W-:Y:S01]  /*83e0*/  FFMA.FTZ R28, R31, UR11, -R78.reuse ;  /* 0x0000000b1f1c7c23 */ /* 0x100fe2000801084e */
[--C-:B------:R-:W-:Y:S01]  /*83f0*/  FFMA.FTZ R31, R39, UR11, -R78.reuse ;  /* 0x0000000b271f7c23 */ /* 0x100fe2000801084e */
[--C-:B------:R-:W-:Y:S01]  /*8400*/  FFMA.FTZ R39, R47, UR11, -R78.reuse ;  /* 0x0000000b2f277c23 */ /* 0x100fe2000801084e */
[----:B------:R-:W-:Y:S01]  /*8410*/  FADD.FTZ R43, R16, R43 ;  /* 0x0000002b102b7221 */ /* 0x000fe20000010000 */
        /* <DEDUP_REMOVED lines=9> */
[----:B------:R-:W1:Y:S01]  /*84b0*/  MUFU.EX2 R15, R15 ;  /* 0x0000000f000f7308 */ /* 0x000e620000000800 */
[--C-:B------:R-:W-:Y:S01]  /*84c0*/  FFMA.FTZ R44, R61, UR11, -R78.reuse ;  /* 0x0000000b3d2c7c23 */ /* 0x100fe2000801084e */
[--C-:B------:R-:W-:Y:S01]  /*84d0*/  FFMA.FTZ R48, R81, UR11, -R78.reuse ;  /* 0x0000000b51307c23 */ /* 0x100fe2000801084e */
[----:B------:R-:W-:-:S05]  /*84e0*/  FFMA.FTZ R52, R82, UR11, -R78 ;  /* 0x0000000b52347c23 */ /* 0x000fca000801084e */
[----:B------:R-:W2:Y:S01]  /*84f0*/  MUFU.EX2 R20, R20 ;  /* 0x0000001400147308 */ /* 0x000ea20000000800 */
[----:B0-----:R-:W-:-:S04]  /*8500*/  FFMA.FTZ R4, R19, R3, R77 ;  /* 0x0000000313047223 */ /* 0x001fc8000001004d */
[----:B------:R-:W-:-:S03]  /*8510*/  FADD.FTZ R4, R85, R4 ;  /* 0x0000000455047221 */ /* 0x000fc60000010000 */
[----:B------:R-:W0:Y:S01]  /*8520*/  MUFU.EX2 R76, R76 ;  /* 0x0000004c004c7308 */ /* 0x000e220000000800 */
[----:B-1----:R-:W-:Y:S01]  /*8530*/  FADD.FTZ R3, R15, R4 ;  /* 0x000000040f037221 */ /* 0x002fe20000010000 */
[----:B------:R-:W-:Y:S01]  /*8540*/  FADD.FTZ R4, R18, R43 ;  /* 0x0000002b12047221 */ /* 0x000fe20000010000 */
[--C-:B------:R-:W-:Y:S01]  /*8550*/  FFMA.FTZ R43, R55, UR11, -R78.reuse ;  /* 0x0000000b372b7c23 */ /* 0x100fe2000801084e */
[--C-:B------:R-:W-:Y:S01]  /*8560*/  FFMA.FTZ R55, R62, UR11, -R78.reuse ;  /* 0x0000000b3e377c23 */ /* 0x100fe2000801084e */
[----:B------:R-:W-:Y:S01]  /*8570*/  FFMA.FTZ R62, R79, UR11, -R78 ;  /* 0x0000000b4f3e7c23 */ /* 0x000fe2000801084e */
[----:B------:R-:W-:Y:S02]  /*8580*/  FADD.FTZ R47, R21, R4 ;  /* 0x00000004152f7221 */ /* 0x000fe40000010000 */
[----:B------:R-:W1:Y:S01]  /*8590*/  MUFU.EX2 R84, R84 ;  /* 0x0000005400547308 */ /* 0x000e620000000800 */
[----:B--2---:R-:W-:Y:S01]  /*85a0*/  FADD.FTZ R3, R20, R3 ;  /* 0x0000000314037221 */ /* 0x004fe20000010000 */
[----:B------:R-:W-:-:S06]  /*85b0*/  FADD.FTZ R4, R22, R47 ;  /* 0x0000002f16047221 */ /* 0x000fcc0000010000 */
[----:B------:R-:W2:Y:S01]  /*85c0*/  MUFU.EX2 R23, R23 ;  /* 0x0000001700177308 */ /* 0x000ea20000000800 */
[----:B0-----:R-:W-:-:S07]  /*85d0*/  FADD.FTZ R3, R76, R3 ;  /* 0x000000034c037221 */ /* 0x001fce0000010000 */
[----:B------:R-:W0:Y:S01]  /*85e0*/  MUFU.EX2 R24, R24 ;  /* 0x0000001800187308 */ /* 0x000e220000000800 */
[----:B-1----:R-:W-:Y:S01]  /*85f0*/  FADD.FTZ R12, R84, R3 ;  /* 0x00000003540c7221 */ /* 0x002fe20000010000 */
[----:B------:R-:W-:-:S04]  /*8600*/  FADD.FTZ R3, R25, R4 ;  /* 0x0000000419037221 */ /* 0x000fc80000010000 */
[----:B------:R-:W-:Y:S02]  /*8610*/  FADD.FTZ R4, R26, R3 ;  /* 0x000000031a047221 */ /* 0x000fe40000010000 */
[----:B------:R-:W1:Y:S01]  /*8620*/  MUFU.EX2 R28, R28 ;  /* 0x0000001c001c7308 */ /* 0x000e620000000800 */
[----:B--2---:R-:W-:Y:S01]  /*8630*/  FADD.FTZ R47, R23, R12 ;  /* 0x0000000c172f7221 */ /* 0x004fe20000010000 */
[----:B------:R-:W-:-:S04]  /*8640*/  FADD.FTZ R3, R29, R4 ;  /* 0x000000041d037221 */ /* 0x000fc80000010000 */
[----:B------:R-:W-:Y:S02]  /*8650*/  FADD.FTZ R12, R30, R3 ;  /* 0x000000031e0c7221 */ /* 0x000fe40000010000 */
[----:B------:R-:W2:Y:S01]  /*8660*/  MUFU.EX2 R83, R83 ;  /* 0x0000005300537308 */ /* 0x000ea20000000800 */
[----:B0-----:R-:W-:Y:S01]  /*8670*/  FADD.FTZ R47, R24, R47 ;  /* 0x0000002f182f7221 */ /* 0x001fe20000010000 */
[----:B------:R-:W-:-:S06]  /*8680*/  FADD.FTZ R3, R33, R12 ;  /* 0x0000000c21037221 */ /* 0x000fcc0000010000 */
[----:B------:R-:W0:Y:S01]  /*8690*/  MUFU.EX2 R27, R27 ;  /* 0x0000001b001b7308 */ /* 0x000e220000000800 */
[----:B-1----:R-:W-:-:S07]  /*86a0*/  FADD.FTZ R4, R28, R47 ;  /* 0x0000002f1c047221 */ /* 0x002fce0000010000 */
[----:B------:R-:W1:Y:S01]  /*86b0*/  MUFU.EX2 R36, R36 ;  /* 0x0000002400247308 */ /* 0x000e620000000800 */
[----:B--2---:R-:W-:-:S07]  /*86c0*/  FADD.FTZ R4, R83, R4 ;  /* 0x0000000453047221 */ /* 0x004fce0000010000 */
[----:B------:R-:W2:Y:S01]  /*86d0*/  MUFU.EX2 R31, R31 ;  /* 0x0000001f001f7308 */ /* 0x000ea20000000800 */
[----:B0-----:R-:W-:Y:S01]  /*86e0*/  FADD.FTZ R47, R27, R4 ;  /* 0x000000041b2f7221 */ /* 0x001fe20000010000 */
[----:B------:R-:W-:-:S04]  /*86f0*/  FADD.FTZ R4, R34, R3 ;  /* 0x0000000322047221 */ /* 0x000fc80000010000 */
[----:B------:R-:W-:Y:S02]  /*8700*/  FADD.FTZ R3, R37, R4 ;  /* 0x0000000425037221 */ /* 0x000fe40000010000 */
[----:B------:R-:W0:Y:S01]  /*8710*/  MUFU.EX2 R35, R35 ;  /* 0x0000002300237308 */ /* 0x000e220000000800 */
[----:B-1----:R-:W-:Y:S01]  /*8720*/  FADD.FTZ R12, R36, R47 ;  /* 0x0000002f240c7221 */ /* 0x002fe20000010000 */
[----:B------:R-:W-:Y:S01]  /*8730*/  FADD.FTZ R4, R38, R3 ;  /* 0x0000000326047221 */ /* 0x000fe20000010000 */
[--C-:B------:R-:W-:Y:S01]  /*8740*/  FFMA.FTZ R47, R65, UR11, -R78.reuse ;  /* 0x0000000b412f7c23 */ /* 0x100fe2000801084e */
[----:B------:R-:W-:Y:S02]  /*8750*/  FFMA.FTZ R65, R66, UR11, -R78 ;  /* 0x0000000b42417c23 */ /* 0x000fe4000801084e */
[----:B------:R-:W-:Y:S02]  /*8760*/  FADD.FTZ R51, R41, R4 ;  /* 0x0000000429337221 */ /* 0x000fe40000010000 */
[----:B------:R-:W1:Y:S01]  /*8770*/  MUFU.EX2 R32, R32 ;  /* 0x0000002000207308 */ /* 0x000e620000000800 */
[----:B--2---:R-:W-:Y:S01]  /*8780*/  FADD.FTZ R12, R31, R12 ;  /* 0x0000000c1f0c7221 */ /* 0x004fe20000010000 */
[----:B------:R-:W-:-:S06]  /*8790*/  FADD.FTZ R4, R42, R51 ;  /* 0x000000332a047221 */ /* 0x000fcc0000010000 */
        /* <DEDUP_REMOVED lines=20> */
[----:B------:R-:W-:-:S06]  /*88e0*/  FFMA.FTZ R51, R73, UR11, -R78 ;  /* 0x0000000b49337c23 */ /* 0x000fcc000801084e */
        /* <DEDUP_REMOVED lines=9> */
[----:B--2---:R-:W-:Y:S01]  /*8980*/  FADD.FTZ R3, R58, R61 ;  /* 0x0000003d3a037221 */ /* 0x004fe20000010000 */
[----:B------:R-:W-:-:S06]  /*8990*/  FFMA.FTZ R61, R74, UR11, -R78 ;  /* 0x0000000b4a3d7c23 */ /* 0x000fcc000801084e */
        /* <DEDUP_REMOVED lines=34> */
[----:B-1----:R-:W-:-:S04]  /*8bc0*/  FADD.FTZ R79, R71, R4 ;  /* 0x00000004474f7221 */ /* 0x002fc80000010000 */
[----:B------:R-:W-:Y:S01]  /*8bd0*/  FADD.FTZ R4, R72, R79 ;  /* 0x0000004f48047221 */ /* 0x000fe20000010000 */
[----:B--2---:R-:W-:-:S04]  /*8be0*/  FADD.FTZ R12, R62, R3 ;  /* 0x000000033e0c7221 */ /* 0x004fc80000010000 */
[----:B0-----:R-:W-:Y:S01]  /*8bf0*/  FADD.FTZ R3, R73, R12 ;  /* 0x0000000c49037221 */ /* 0x001fe20000010000 */
[----:B------:R-:W-:Y:S06]  /*8c00*/  @!P0 BRA `(.L_x_886) ;  /* 0x0000000000048947 */ /* 0x000fec0003800000 */
[----:B------:R-:W-:Y:S01]  /*8c10*/  BPT.TRAP 0x1 ;  /* 0x000000040000795c */ /* 0x000fe20000300000 */
.L_x_886:
[----:B------:R-:W0:Y:S01]  /*8c20*/  S2UR UR10, SR_CgaCtaId ;  /* 0x00000000000a79c3 */ /* 0x000e220000008800 */
[----:B------:R-:W-:Y:S01]  /*8c30*/  ULEA UR6, UR6, UR38, 0x3 ;  /* 0x0000002606067291 */ /* 0x000fe2000f8e183f */
[----:B------:R-:W-:Y:S01]  /*8c40*/  F2FP.F16.F32.PACK_AB R12, R14, R13 ;  /* 0x0000000d0e0c723e */ /* 0x000fe200000000ff */
[----:B------:R-:W-:Y:S01]  /*8c50*/  UMOV UR41, UR5 ;  /* 0x0000000500297c82 */ /* 0x000fe20008000000 */
[----:B------:R-:W-:Y:S01]  /*8c60*/  F2FP.F16.F32.PACK_AB R13, R85, R77 ;  /* 0x0000004d550d723e */ /* 0x000fe200000000ff */
[----:B------:R-:W-:Y:S01]  /*8c70*/  UIADD3 UR6, UR6, 0x2d860, URZ ;  /* 0x0002d86006067890 */ /* 0x000fe2000fffe03f */
[----:B------:R-:W-:Y:S01]  /*8c80*/  F2FP.F16.F32.PACK_AB R14, R18, R16 ;  /* 0x00000010120e723e */ /* 0x000fe200000000ff */
[----:B------:R-:W-:Y:S01]  /*8c90*/  FMUL.FTZ R88, R88, R11 ;  /* 0x0000000b58587220 */ /* 0x000fe20000410000 */
[----:B------:R-:W-:Y:S01]  /*8ca0*/  F2FP.F16.F32.PACK_AB R15, R20, R15 ;  /* 0x0000000f140f723e */ /* 0x000fe200000000ff */
[----:B------:R-:W-:Y:S01]  /*8cb0*/  FMUL.FTZ R89, R89, R11 ;  /* 0x0000000b59597220 */ /* 0x000fe20000410000 */
[----:B------:R-:W-:Y:S01]  /*8cc0*/  F2FP.F16.F32.PACK_AB R20, R22, R21 ;  /* 0x000000151614723e */ /* 0x000fe200000000ff */
[----:B------:R-:W-:Y:S01]  /*8cd0*/  FMUL.FTZ R92, R92, R11 ;  /* 0x0000000b5c5c7220 */ /* 0x000fe20000410000 */
[----:B------:R-:W-:Y:S01]  /*8ce0*/  F2FP.F16.F32.PACK_AB R23, R24, R23 ;  /* 0x000000171817723e */ /* 0x000fe200000000ff */
[-C--:B------:R-:W-:Y:S01]  /*8cf0*/  FMUL.FTZ R93, R93, R11.reuse ;  /* 0x0000000b5d5d7220 */ /* 0x080fe20000410000 */
        /* <DEDUP_REMOVED lines=10> */
[----:B0-----:R-:W-:Y:S01]  /*8da0*/  UPRMT UR6, UR10, 0x654, UR6 ;  /* 0x000006540a067896 */ /* 0x001fe20008000006 */
[----:B------:R-:W-:Y:S01]  /*8db0*/  F2FP.F16.F32.PACK_AB R27, R36, R27 ;  /* 0x0000001b241b723e */ /* 0x000fe200000000ff */
[----:B------:R-:W-:Y:S01]  /*8dc0*/  FMUL.FTZ R105, R105, R11 ;  /* 0x0000000b69697220 */ /* 0x000fe20000410000 */
[----:B------:R-:W-:Y:S01]  /*8dd0*/  F2FP.F16.F32.PACK_AB R29, R35, R31 ;  /* 0x0000001f231d723e */ /* 0x000fe200000000ff */
[----:B------:R-:W-:Y:S01]  /*8de0*/  FMUL.FTZ R108, R108, R11 ;  /* 0x0000000b6c6c7220 */ /* 0x000fe20000410000 */
[----:B------:R-:W-:Y:S01]  /*8df0*/  F2FP.F16.F32.PACK_AB R28, R38, R37 ;  /* 0x00000025261c723e */ /* 0x000fe200000000ff */
[----:B------:R-:W-:Y:S01]  /*8e00*/  FMUL.FTZ R109, R109, R11 ;  /* 0x0000000b6d6d7220 */ /* 0x000fe20000410000 */
[----:B------:R-:W-:Y:S01]  /*8e10*/  F2FP.F16.F32.PACK_AB R30, R42, R41 ;  /* 0x000000292a1e723e */ /* 0x000fe200000000ff */
[----:B------:R-:W-:Y:S01]  /*8e20*/  FMUL.FTZ R112, R112, R11 ;  /* 0x0000000b70707220 */ /* 0x000fe20000410000 */
[----:B------:R-:W-:Y:S01]  /*8e30*/  SYNCS.ARRIVE.TRANS64.RED.A1T0 RZ, [UR6], RZ ;  /* 0x000000ffffff79a7 */ /* 0x000fe20008100406 */
[----:B------:R-:W-:Y:S01]  /*8e40*/  F2FP.F16.F32.PACK_AB R31, R136, R32 ;  /* 0x00000020881f723e */ /* 0x000fe200000000ff */
[----:B------:R0:W-:Y:S01]  /*8e50*/  STSM.16.M88.4 [R0+0x21800], R12 ;  /* 0x0218000c00007844 */ /* 0x0001e20000000200 */
[----:B------:R-:W-:Y:S01]  /*8e60*/  F2FP.F16.F32.PACK_AB R32, R46, R45 ;  /* 0x0000002d2e20723e */ /* 0x000fe200000000ff */
[----:B------:R-:W-:Y:S01]  /*8e70*/  UMOV UR6, UR4 ;  /* 0x0000000400067c82 */ /* 0x000fe20008000000 */
[----:B------:R-:W-:Y:S01]  /*8e80*/  F2FP.F16.F32.PACK_AB R33, R87, R39 ;  /* 0x000000275721723e */ /* 0x000fe200000000ff */
[----:B------:R1:W-:Y:S01]  /*8e90*/  STSM.16.M88.4 [R6], R20 ;  /* 0x0000001406007844 */ /* 0x0003e20000000200 */
[----:B------:R-:W-:Y:S01]  /*8ea0*/  F2FP.F16.F32.PACK_AB R34, R50, R49 ;  /* 0x000000313222723e */ /* 0x000fe200000000ff */
[----:B------:R-:W-:Y:S01]  /*8eb0*/  FMUL.FTZ R113, R113, R11 ;  /* 0x0000000b71717220 */ /* 0x000fe20000410000 */
[----:B------:R-:W-:Y:S01]  /*8ec0*/  F2FP.F16.F32.PACK_AB R35, R86, R40 ;  /* 0x000000285623723e */ /* 0x000fe200000000ff */
[----:B------:R-:W-:Y:S01]  /*8ed0*/  STSM.16.M88.4 [R7], R24 ;  /* 0x0000001807007844 */ /* 0x000fe20000000200 */
[----:B------:R-:W-:Y:S01]  /*8ee0*/  F2FP.F16.F32.PACK_AB R66, R68, R67 ;  /* 0x000000434442723e */ /* 0x000fe200000000ff */
[----:B------:R-:W-:Y:S01]  /*8ef0*/  FMUL.FTZ R116, R116, R11 ;  /* 0x0000000b74747220 */ /* 0x000fe20000410000 */
[----:B------:R-:W-:Y:S01]  /*8f00*/  F2FP.F16.F32.PACK_AB R64, R64, R63 ;  /* 0x0000003f4040723e */ /* 0x000fe200000000ff */
[----:B------:R-:W-:Y:S01]  /*8f10*/  STSM.16.M88.4 [R5], R28 ;  /* 0x0000001c05007844 */ /* 0x000fe20000000200 */
[----:B------:R-:W-:Y:S01]  /*8f20*/  F2FP.F16.F32.PACK_AB R65, R65, R47 ;  /* 0x0000002f4141723e */ /* 0x000fe200000000ff */
[----:B------:R-:W-:Y:S01]  /*8f30*/  FMUL.FTZ R117, R117, R11 ;  /* 0x0000000b75757220 */ /* 0x000fe20000410000 */
[----:B------:R-:W-:Y:S01]  /*8f40*/  F2FP.F16.F32.PACK_AB R67, R52, R48 ;  /* 0x000000303443723e */ /* 0x000fe200000000ff */
[----:B------:R-:W-:Y:S01]  /*8f50*/  STSM.16.M88.4 [R0+0x27800], R32 ;  /* 0x0278002000007844 */ /* 0x000fe20000000200 */
[----:B0-----:R-:W-:Y:S01]  /*8f60*/  F2FP.F16.F32.PACK_AB R12, R54, R53 ;  /* 0x00000035360c723e */ /* 0x001fe200000000ff */
[----:B------:R-:W-:Y:S01]  /*8f70*/  FMUL.FTZ R120, R120, R11 ;  /* 0x0000000b78787220 */ /* 0x000fe20000410000 */
[----:B------:R-:W-:Y:S01]  /*8f80*/  F2FP.F16.F32.PACK_AB R13, R58, R43 ;  /* 0x0000002b3a0d723e */ /* 0x000fe200000000ff */
[----:B------:R-:W-:Y:S01]  /*8f90*/  FMUL.FTZ R121, R121, R11 ;  /* 0x0000000b79797220 */ /* 0x000fe20000410000 */
[----:B------:R-:W-:Y:S01]  /*8fa0*/  F2FP.F16.F32.PACK_AB R14, R60, R59 ;  /* 0x0000003b3c0e723e */ /* 0x000fe200000000ff */
[-C--:B------:R-:W-:Y:S01]  /*8fb0*/  FMUL.FTZ R124, R124, R11.reuse ;  /* 0x0000000b7c7c7220 */ /* 0x080fe20000410000 */
[----:B------:R-:W-:Y:S01]  /*8fc0*/  F2FP.F16.F32.PACK_AB R15, R55, R44 ;  /* 0x0000002c370f723e */ /* 0x000fe200000000ff */
[----:B------:R-:W-:Y:S01]  /*8fd0*/  FMUL.FTZ R125, R125, R11 ;  /* 0x0000000b7d7d7220 */ /* 0x000fe20000410000 */
[----:B-1----:R-:W-:Y:S01]  /*8fe0*/  F2FP.F16.F32.PACK_AB R20, R70, R69 ;  /* 0x000000454614723e */ /* 0x002fe200000000ff */
[----:B------:R-:W-:Y:S01]  /*8ff0*/  FMUL.FTZ R128, R128, R11 ;  /* 0x0000000b80807220 */ /* 0x000fe20000410000 */
[----:B------:R-:W-:Y:S01]  /*9000*/  F2FP.F16.F32.PACK_AB R21, R61, R51 ;  /* 0x000000333d15723e */ /* 0x000fe200000000ff */
[----:B------:R0:W-:Y:S01]  /*9010*/  STSM.16.M88.4 [R6+0x6000], R12 ;  /* 0x0060000c06007844 */ /* 0x0001e20000000200 */
[----:B------:R-:W-:Y:S01]  /*9020*/  F2FP.F16.F32.PACK_AB R22, R72, R71 ;  /* 0x000000474816723e */ /* 0x000fe200000000ff */
[-C--:B------:R-:W-:Y:S01]  /*9030*/  FMUL.FTZ R129, R129, R11.reuse ;  /* 0x0000000b81817220 */ /* 0x080fe20000410000 */
[----:B------:R-:W-:Y:S01]  /*9040*/  F2FP.F16.F32.PACK_AB R23, R73, R62 ;  /* 0x0000003e4917723e */ /* 0x000fe200000000ff */
[----:B------:R2:W-:Y:S01]  /*9050*/  STSM.16.M88.4 [R7+0x6000], R64 ;  /* 0x0060004007007844 */ /* 0x0005e20000000200 */
[----:B------:R-:W-:Y:S01]  /*9060*/  ISETP.GT.AND P1, PT, R10, UR32, PT ;  /* 0x000000200a007c0c */ /* 0x000fe2000bf24270 */
[-C--:B------:R-:W-:Y:S01]  /*9070*/  FMUL.FTZ R132, R132, R11.reuse ;  /* 0x0000000b84847220 */ /* 0x080fe20000410000 */
[----:B------:R-:W-:Y:S01]  /*9080*/  FMUL.FTZ R133, R133, R11 ;  /* 0x0000000b85857220 */ /* 0x000fe20000410000 */
        /* <DEDUP_REMOVED lines=32> */
[----:B0-----:R-:W-:Y:S02]  /*9290*/  IMAD.MOV.U32 R12, RZ, RZ, R57 ;  /* 0x000000ffff0c7224 */ /* 0x001fe400078e0039 */
[----:B------:R-:W-:Y:S01]  /*92a0*/  IMAD.MOV.U32 R11, RZ, RZ, R56 ;  /* 0x000000ffff0b7224 */ /* 0x000fe200078e0038 */
[----:B-1----:R-:W-:Y:S01]  /*92b0*/  NOP ;  /* 0x0000000000007918 */ /* 0x002fe20000000000 */
[----:B--2---:R-:W-:Y:S05]  /*92c0*/  @P1 BRA `(.L_x_887) ;  /* 0xffffffc400701947 */ /* 0x004fea000383ffff */
.L_x_868:
[----:B------:R-:W-:Y:S01]  /*92d0*/  R2UR UR6, R142 ;  /* 0x000000008e0672ca */ /* 0x000fe200000e0000 */
[----:B------:R-:W-:Y:S01]  /*92e0*/  UISETP.NE.AND UP0, UPT, UR60, URZ, UPT ;  /* 0x0000003f3c00728c */ /* 0x000fe2000bf05270 */
[----:B-1----:R-:W-:Y:S01]  /*92f0*/  IADD3 R12, -R75, 0x1, RZ ;  /* 0x000000014b0c7810 */ /* 0x002fe20007ffe1ff */
[----:B------:R-:W-:-:S04]  /*9300*/  UMOV UR10, 0xc0 ;  /* 0x000000c0000a7882 */ /* 0x000fc80000000000 */
[----:B------:R-:W-:Y:S01]  /*9310*/  IMAD R12, R17, UR35, R12 ;  /* 0x00000023110c7c24 */ /* 0x000fe2000f8e020c */
[----:B------:R-:W-:-:S04]  /*9320*/  PLOP3.LUT P1, PT, PT, PT, UP0, 0x40, 0x0 ;  /* 0x000000000000781c */ /* 0x000fc80003f2e808 */
[----:B------:R-:W-:Y:S01]  /*9330*/  R2UR UR14, R12 ;  /* 0x000000000c0e72ca */ /* 0x000fe200000e0000 */
[----:B------:R-:W-:Y:S01]  /*9340*/  UISETP.NE.AND UP1, UPT, UR6, URZ, UPT ;  /* 0x0000003f0600728c */ /* 0x000fe2000bf25270 */
[----:B------:R-:W0:Y:S10]  /*9350*/  S2UR UR6, SR_CTAID.X ;  /* 0x00000000000679c3 */ /* 0x000e340000002500 */
[----:B------:R-:W-:Y:S01]  /*9360*/  @UP1 ULDC UR15, c[0x0][0x450] ;  /* 0x00011400000f1ab9 */ /* 0x000fe20000000800 */
[----:B0-----:R-:W-:-:S03]  /*9370*/  UIMAD UR10, UR6, UR10, 0xbf ;  /* 0x000000bf060a74a4 */ /* 0x001fc6000f8e020a */
[----:B------:R-:W-:Y:S02]  /*9380*/  @UP1 ULDC UR6, c[0x0][0x44c] ;  /* 0x0001130000061ab9 */ /* 0x000fe40000000800 */
[----:B------:R-:W-:-:S04]  /*9390*/  UIMAD.WIDE.U32 UR6, UR10, UR6, URZ ;  /* 0x000000060a0672a5 */ /* 0x000fc8000f8e003f */
[----:B------:R-:W-:-:S04]  /*93a0*/  @UP1 USHF.R.U32.HI UR10, URZ, UR15, UR7 ;  /* 0x0000000f3f0a1299 */ /* 0x000fc80008011607 */
[----:B------:R-:W-:-:S03]  /*93b0*/  UIADD3 UR10, UR14, UR10, URZ ;  /* 0x0000000a0e0a7290 */ /* 0x000fc6000fffe03f */
[----:B------:R-:W-:Y:S02]  /*93c0*/  ULDC UR14, c[0x0][0x9dc] ;  /* 0x00027700000e7ab9 */ /* 0x000fe40000000800 */
[----:B------:R-:W-:Y:S01]  /*93d0*/  UIADD3 UR14, UR10, -UR14, URZ ;  /* 0x8000000e0a0e7290 */ /* 0x000fe2000fffe03f */
[----:B------:R-:W-:Y:S11]  /*93e0*/  @P1 BRA `(.L_x_888) ;  /* 0x00000000004c1947 */ /* 0x000ff60003800000 */
[----:B------:R-:W-:-:S06]  /*93f0*/  UISETP.GT.AND UP0, UPT, UR10, -0x1, UPT ;  /* 0xffffffff0a00788c */ /* 0x000fcc000bf04270 */
[----:B------:R-:W-:-:S13]  /*9400*/  PLOP3.LUT P1, PT, PT, PT, UP0, 0x80, 0x0 ;  /* 0x000000000000781c */ /* 0x000fda0003f2f008 */
[----:B------:R-:W-:Y:S05]  /*9410*/  @P1 BRA `(.L_x_889) ;  /* 0x0000000000201947 */ /* 0x000fea0003800000 */
[----:B------:R-:W-:Y:S01]  /*9420*/  ULDC UR15, c[0x0][0x9e4] ;  /* 0x00027900000f7ab9 */ /* 0x000fe20000000800 */
[----:B------:R-:W-:Y:S02]  /*9430*/  ULOP3.LUT UR10, URZ, UR10, URZ, 0x33, !UPT ;  /* 0x0000000a3f0a7292 */ /* 0x000fe4000f8e333f */
[----:B------:R-:W-:-:S11]  /*9440*/  UISETP.NE.AND UP0, UPT, UR15, 0x1, UPT ;  /* 0x000000010f00788c */ /* 0x000fd6000bf05270 */
[----:B------:R-:W-:Y:S02]  /*9450*/  @UP0 ULDC.64 UR18, c[0x0][0x9e8] ;  /* 0x00027a0000120ab9 */ /* 0x000fe40000000a00 */
[----:B------:R-:W-:-:S04]  /*9460*/  UIMAD.WIDE.U32 UR6, UR10, UR18, URZ ;  /* 0x000000120a0672a5 */ /* 0x000fc8000f8e003f */
[----:B------:R-:W-:-:S04]  /*9470*/  @UP0 USHF.R.U32.HI UR10, URZ, UR19, UR7 ;  /* 0x000000133f0a0299 */ /* 0x000fc80008011607 */
[----:B------:R-:W-:Y:S01]  /*9480*/  ULOP3.LUT UR10, URZ, UR10, URZ, 0x33, !UPT ;  /* 0x0000000a3f0a7292 */ /* 0x000fe2000f8e333f */
[----:B------:R-:W-:Y:S11]  /*9490*/  BRA `(.L_x_890) ;  /* 0x0000000000147947 */ /* 0x000ff60003800000 */
.L_x_889:
[----:B------:R-:W-:Y:S02]  /*94a0*/  ULDC UR15, c[0x0][0x9e4] ;  /* 0x00027900000f7ab9 */ /* 0x000fe40000000800 */
[----:B------:R-:W-:-:S11]  /*94b0*/  UISETP.NE.AND UP0, UPT, UR15, 0x1, UPT ;  /* 0x000000010f00788c */ /* 0x000fd6000bf05270 */
[----:B------:R-:W-:Y:S02]  /*94c0*/  @UP0 ULDC.64 UR18, c[0x0][0x9e8] ;  /* 0x00027a0000120ab9 */ /* 0x000fe40000000a00 */
[----:B------:R-:W-:-:S04]  /*94d0*/  UIMAD.WIDE.U32 UR6, UR10, UR18, URZ ;  /* 0x000000120a0672a5 */ /* 0x000fc8000f8e003f */
[----:B------:R-:W-:-:S12]  /*94e0*/  @UP0 USHF.R.U32.HI UR10, URZ, UR19, UR7 ;  /* 0x000000133f0a0299 */ /* 0x000fd80008011607 */
.L_x_890:
[----:B------:R-:W-:-:S04]  /*94f0*/  UIMAD UR10, UR10, UR15, URZ ;  /* 0x0000000f0a0a72a4 */ /* 0x000fc8000f8e023f */
[----:B------:R-:W-:-:S04]  /*9500*/  UISETP.LT.AND UP0, UPT, UR14, UR10, UPT ;  /* 0x0000000a0e00728c */ /* 0x000fc8000bf01270 */
[----:B------:R-:W-:-:S12]  /*9510*/  USEL UR14, UR14, UR10, !UP0 ;  /* 0x0000000a0e0e7287 */ /* 0x000fd8000c000000 */
.L_x_888:
[----:B------:R-:W-:Y:S01]  /*9520*/  UIADD3 UR14, UR14, 0x7f, URZ ;  /* 0x0000007f0e0e7890 */ /* 0x000fe2000fffe03f */
[----:B------:R-:W-:-:S03]  /*9530*/  R2UR UR7, R145 ;  /* 0x00000000910772ca */ /* 0x000fc600000e0000 */
[----:B------:R-:W-:-:S04]  /*9540*/  USHF.R.S32.HI UR6, URZ, 0x1f, UR14 ;  /* 0x0000001f3f067899 */ /* 0x000fc8000801140e */
[----:B------:R-:W-:-:S04]  /*9550*/  ULEA.HI UR6, UR6, UR14, URZ, 0x7 ;  /* 0x0000000e06067291 */ /* 0x000fc8000f8f383f */
[----:B------:R-:W-:-:S04]  /*9560*/  USHF.R.S32.HI UR6, URZ, 0x7, UR6 ;  /* 0x000000073f067899 */ /* 0x000fc80008011406 */
[----:B------:R-:W-:-:S04]  /*9570*/  UISETP.LT.AND UP0, UPT, UR7, UR6, UPT ;  /* 0x000000060700728c */ /* 0x000fc8000bf01270 */
[----:B------:R-:W-:-:S06]  /*9580*/  USEL UR6, UR7, UR6, !UP0 ;  /* 0x0000000607067287 */ /* 0x000fcc000c000000 */
[----:B------:R-:W-:-:S13]  /*9590*/  ISETP.GE.AND P1, PT, R10, UR6, PT ;  /* 0x000000060a007c0c */ /* 0x000fda000bf26270 */
[----:B------:R-:W-:Y:S05]  /*95a0*/  @!P1 BRA `(.L_x_891) ;  /* 0x0000002800649947 */ /* 0x000fea0003800000 */
[----:B------:R-:W-:Y:S01]  /*95b0*/  IMAD.MOV.U32 R12, RZ, RZ, R57 ;  /* 0x000000ffff0c7224 */ /* 0x000fe200078e0039 */
[----:B------:R-:W-:Y:S01]  /*95c0*/  UMOV UR32, UR5 ;  /* 0x0000000500207c82 */ /* 0x000fe20008000000 */
[----:B------:R-:W-:Y:S01]  /*95d0*/  IMAD.MOV.U32 R11, RZ, RZ, R56 ;  /* 0x000000ffff0b7224 */ /* 0x000fe200078e0038 */
[----:B------:R-:W-:Y:S01]  /*95e0*/  UMOV UR7, UR4 ;  /* 0x0000000400077c82 */ /* 0x000fe20008000000 */
[----:B------:R-:W-:Y:S01]  /*95f0*/  ULDC UR10, c[0x0][0x9d8] ;  /* 0x00027600000a7ab9 */ /* 0x000fe20000000800 */
[----:B------:R-:W-:-:S05]  /*9600*/  ULDC UR11, c[0x0][0x988] ;  /* 0x00026200000b7ab9 */ /* 0x000fca0000000800 */
.L_x_902:
        /* <DEDUP_REMOVED lines=8> */
.L_x_893:
        /* <DEDUP_REMOVED lines=9> */
.L_x_894:
[----:B-1----:R-:W-:Y:S05]  /*9720*/  @P1 BRA `(.L_x_892) ;  /* 0x0000000000081947 */ /* 0x002fea0003800000 */
[----:B------:R-:W1:Y:S02]  /*9730*/  SYNCS.PHASECHK.TRANS64.TRYWAIT P1, [UR4+0x2d830], R13 ;  /* 0x02d8300dff0075a7 */ /* 0x000e640008020144 */
[----:B-1----:R-:W-:Y:S05]  /*9740*/  @!P1 BRA `(.L_x_895) ;  /* 0x000000c000e09947 */ /* 0x002fea0003800000 */
.L_x_892:
        /* <DEDUP_REMOVED lines=11> */
[----:B------:R-:W-:-:S04]  /*9800*/  UIMAD UR26, UR4, 0x600, UR39 ;  /* 0x00000600041a78a4 */ /* 0x000fc8000f8e0227 */
[----:B------:R-:W-:Y:S02]  /*9810*/  UIADD3 UR14, UR26, 0x200, URZ ;  /* 0x000002001a0e7890 */ /* 0x000fe4000fffe03f */
[----:B------:R-:W-:Y:S02]  /*9820*/  UIADD3 UR18, UR26, 0x202, URZ ;  /* 0x000002021a127890 */ /* 0x000fe4000fffe03f */
[----:B------:R-:W-:Y:S01]  /*9830*/  UMOV UR30, UR26 ;  /* 0x0000001a001e7c82 */ /* 0x000fe20008000000 */
[----:B------:R-:W-:Y:S01]  /*9840*/  UIADD3 UR22, UR26, 0x400, URZ ;  /* 0x000004001a167890 */ /* 0x000fe2000fffe03f */
[----:B-1----:R-:W-:-:S05]  /*9850*/  SHF.R.U32.HI R14, RZ, 0x7, R14 ;  /* 0x00000007ff0e7819 */ /* 0x002fca000001160e */
[----:B0-----:R-:W-:-:S05]  /*9860*/  VIADD R13, R14, 0x8 ;  /* 0x000000080e0d7836 */ /* 0x001fca0000000000 */
[----:B------:R0:W-:Y:S06]  /*9870*/  BAR.SYNC.DEFER_BLOCKING R13, 0x100 ;  /* 0x0004000d0000751d */ /* 0x0001ec0000010000 */
[----:B------:R-:W-:-:S06]  /*9880*/  WARPGROUP.ARRIVE ;  /* 0x00000000000079c5 */ /* 0x000fcc0000000000 */
[----:B------:R-:W-:Y:S01]  /*9890*/  HGMMA.64x128x16.F32 R24, gdesc[UR28], RZ, !UPT, gsb0 ;  /* 0x01e000001c1879f0 */ /* 0x000fe2000c0008ff */
[----:B------:R-:W-:Y:S01]  /*98a0*/  UIADD3 UR30, UR26, 0x2, URZ ;  /* 0x000000021a1e7890 */ /* 0x000fe2000fffe03f */
[----:B------:R-:W-:Y:S01]  /*98b0*/  UMOV UR28, UR8 ;  /* 0x00000008001c7c82 */ /* 0x000fe20008000000 */
[----:B------:R-:W-:Y:S01]  /*98c0*/  UMOV UR29, UR9 ;  /* 0x00000009001d7c82 */ /* 0x000fe20008000000 */
[----:B------:R-:W-:Y:S01]  /*98d0*/  UMOV UR31, 0x80000020 ;  /* 0x80000020001f7882 */ /* 0x000fe20000000000 */
[----:B------:R-:W-:Y:S01]  /*98e0*/  UIADD3 UR26, UR26, 0x402, URZ ;  /* 0x000004021a1a7890 */ /* 0x000fe2000fffe03f */
        /* <DEDUP_REMOVED lines=19> */
.L_x_897:
[----:B------:R-:W-:Y:S01]  /*9a20*/  ULEA UR14, UR7, UR38, 0x3 ;  /* 0x00000026070e7291 */ /* 0x000fe2000f8e183f */
[----:B------:R-:W-:-:S05]  /*9a30*/  IMAD.U32 R13, RZ, RZ, UR32 ;  /* 0x00000020ff0d7e24 */ /* 0x000fca000f8e00ff */
[----:B------:R-:W-:-:S04]  /*9a40*/  SHF.L.U32 R13, R13, 0x1f, RZ ;  /* 0x0000001f0d0d7819 */ /* 0x000fc800000006ff */
[----:B------:R0:W1:Y:S01]  /*9a50*/  SYNCS.PHASECHK.TRANS64.TRYWAIT P1, [UR14+0x2d850], R13 ;  /* 0x02d8500dff0075a7 */ /* 0x000062000802014e */
[----:B------:R-:W-:Y:S05]  /*9a60*/  @!P0 BRA `(.L_x_898) ;  /* 0x0000000000048947 */ /* 0x000fea0003800000 */
[----:B------:R-:W-:Y:S01]  /*9a70*/  BPT.TRAP 0x1 ;  /* 0x000000040000795c */ /* 0x000fe20000300000 */
.L_x_898:
[----:B-1----:R-:W-:Y:S05]  /*9a80*/  @P1 BRA `(.L_x_896) ;  /* 0x0000000000081947 */ /* 0x002fea0003800000 */
[----:B------:R-:W1:Y:S02]  /*9a90*/  SYNCS.PHASECHK.TRANS64.TRYWAIT P1, [UR14+0x2d850], R13 ;  /* 0x02d8500dff0075a7 */ /* 0x000e64000802014e */
[----:B-1----:R-:W-:Y:S05]  /*9aa0*/  @!P1 BRA `(.L_x_899) ;  /* 0x000000c000209947 */ /* 0x002fea0003800000 */
.L_x_896:
        /* <DEDUP_REMOVED lines=71> */
.L_x_900:
        /* <DEDUP_REMOVED lines=66> */
[----:B------:R-:W2:Y:S01]  /*a340*/  S2UR UR15, SR_CgaCtaId ;  /* 0x00000000000f79c3 */ /* 0x000ea20000008800 */
[----:B------:R-:W-:-:S03]  /*a350*/  ULEA UR14, UR4, UR38, 0x3 ;  /* 0x00000026040e7291 */ /* 0x000fc6000f8e183f */
[----:B------:R-:W3:Y:S01]  /*a360*/  MUFU.TANH R22, R22 ;  /* 0x0000001600167308 */ /* 0x000ee20000002400 */
[----:B0-----:R-:W-:Y:S01]  /*a370*/  FMNMX.FTZ R57, R19, R56, !PT ;  /* 0x0000003813397209 */ /* 0x001fe20007810000 */
[----:B------:R-:W-:-:S06]  /*a380*/  UIADD3 UR14, UR14, 0x2d840, URZ ;  /* 0x0002d8400e0e7890 */ /* 0x000fcc000fffe03f */
[----:B------:R-:W0:Y:S01]  /*a390*/  MUFU.TANH R24, R24 ;  /* 0x0000001800187308 */ /* 0x000e220000002400 */
[----:B-1----:R-:W-:Y:S01]  /*a3a0*/  FMNMX.FTZ R69, R21, R68, !PT ;  /* 0x0000004415457209 */ /* 0x002fe20007810000 */
[----:B------:R-:W-:-:S06]  /*a3b0*/  FMUL.FTZ R68, R76, UR10 ;  /* 0x0000000a4c447c20 */ /* 0x000fcc0008410000 */
[----:B------:R-:W1:Y:S01]  /*a3c0*/  MUFU.TANH R23, R23 ;  /* 0x0000001700177308 */ /* 0x000e620000002400 */
[----:B---3--:R-:W-:Y:S01]  /*a3d0*/  FMNMX.FTZ R56, R22, R57, !PT ;  /* 0x0000003916387209 */ /* 0x008fe20007810000 */
[----:B--2---:R-:W-:-:S06]  /*a3e0*/  UPRMT UR14, UR15, 0x654, UR14 ;  /* 0x000006540f0e7896 */ /* 0x004fcc000800000e */
[----:B------:R-:W2:Y:S01]  /*a3f0*/  MUFU.TANH R25, R25 ;  /* 0x0000001900197308 */ /* 0x000ea20000002400 */
[----:B0-----:R-:W-:Y:S01]  /*a400*/  FMNMX.FTZ R70, R24, R69, !PT ;  /* 0x0000004518467209 */ /* 0x001fe20007810000 */
[----:B------:R-:W-:Y:S01]  /*a410*/  FMUL.FTZ R69, R77, UR10 ;  /* 0x0000000a4d457c20 */ /* 0x000fe20008410000 */
[----:B------:R-:W-:Y:S05]  /*a420*/  SYNCS.ARRIVE.TRANS64.RED.A1T0 RZ, [UR14], RZ ;  /* 0x000000ffffff79a7 */ /* 0x000fea000810040e */
        /* <DEDUP_REMOVED lines=114> */
[----:B--2---:R-:W-:-:S05]  /*ab50*/  FMNMX.FTZ R81, R77, R56, !PT ;  /* 0x000000384d517209 */ /* 0x004fca0007810000 */
[----:B------:R-:W1:Y:S01]  /*ab60*/  SHFL.BFLY PT, R56, R81, 0x2, 0x1f ;  /* 0x0c401f0051387f89 */ /* 0x000e6200000e0000 */
[----:B0-----:R-:W-:-:S05]  /*ab70*/  FMNMX.FTZ R80, R79, R80, !PT ;  /* 0x000000504f507209 */ /* 0x001fca0007810000 */
[----:B------:R-:W0:Y:S01]  /*ab80*/  SHFL.BFLY PT, R57, R80, 0x2, 0x1f ;  /* 0x0c401f0050397f89 */ /* 0x000e2200000e0000 */
[----:B-1----:R-:W-:Y:S02]  /*ab90*/  FMNMX.FTZ R82, R81, R56, !PT ;  /* 0x0000003851527209 */ /* 0x002fe40007810000 */
[----:B0-----:R-:W-:-:S03]  /*aba0*/  FMNMX.FTZ R83, R80, R57, !PT ;  /* 0x0000003950537209 */ /* 0x001fc60007810000 */
[----:B------:R-:W0:Y:S04]  /*abb0*/  SHFL.BFLY PT, R57, R82, 0x1, 0x1f ;  /* 0x0c201f0052397f89 */ /* 0x000e2800000e0000 */
[----:B------:R-:W1:Y:S01]  /*abc0*/  SHFL.BFLY PT, R84, R83, 0x1, 0x1f ;  /* 0x0c201f0053547f89 */ /* 0x000e6200000e0000 */
[----:B0-----:R-:W-:Y:S02]  /*abd0*/  FMNMX.FTZ R56, R82, R57, !PT ;  /* 0x0000003952387209 */ /* 0x001fe40007810000 */
[----:B-1----:R-:W-:-:S03]  /*abe0*/  FMNMX.FTZ R57, R83, R84, !PT ;  /* 0x0000005453397209 */ /* 0x002fc60007810000 */
[C---:B------:R-:W-:Y:S01]  /*abf0*/  FADD.FTZ R11, -R56.reuse, R11 ;  /* 0x0000000b380b7221 */ /* 0x040fe20000010100 */
[----:B------:R-:W-:-:S03]  /*ac00*/  FMUL.FTZ R80, R56, UR11 ;  /* 0x0000000b38507c20 */ /* 0x000fc60008410000 */
[----:B------:R-:W-:Y:S01]  /*ac10*/  FMUL.FTZ R84, R11, UR11 ;  /* 0x0000000b0b547c20 */ /* 0x000fe20008410000 */
[----:B------:R-:W-:Y:S01]  /*ac20*/  FFMA.FTZ R81, R38, UR11, -R80 ;  /* 0x0000000b26517c23 */ /* 0x000fe20008010850 */
[C---:B------:R-:W-:Y:S01]  /*ac30*/  FADD.FTZ R11, -R57.reuse, R12 ;  /* 0x0000000c390b7221 */ /* 0x040fe20000010100 */
[----:B------:R-:W-:Y:S01]  /*ac40*/  FMUL.FTZ R38, R57, UR11 ;  /* 0x0000000b39267c20 */ /* 0x000fe20008410000 */
[--C-:B------:R-:W-:Y:S01]  /*ac50*/  FFMA.FTZ R13, R13, UR11, -R80.reuse ;  /* 0x0000000b0d0d7c23 */ /* 0x100fe20008010850 */
[----:B------:R-:W-:Y:S01]  /*ac60*/  FFMA.FTZ R14, R14, UR11, -R80 ;  /* 0x0000000b0e0e7c23 */ /* 0x000fe20008010850 */
[----:B------:R-:W-:Y:S01]  /*ac70*/  FMUL.FTZ R11, R11, UR11 ;  /* 0x0000000b0b0b7c20 */ /* 0x000fe20008410000 */
[--C-:B------:R-:W-:Y:S01]  /*ac80*/  FFMA.FTZ R15, R15, UR11, -R38.reuse ;  /* 0x0000000b0f0f7c23 */ /* 0x100fe20008010826 */
[----:B------:R-:W-:Y:S01]  /*ac90*/  FFMA.FTZ R138, R16, UR11, -R38 ;  /* 0x0000000b108a7c23 */ /* 0x000fe20008010826 */
[----:B------:R-:W-:Y:S01]  /*aca0*/  MUFU.EX2 R12, R84 ;  /* 0x00000054000c7308 */ /* 0x000fe20000000800 */
[--C-:B------:R-:W-:Y:S01]  /*acb0*/  FFMA.FTZ R18, R18, UR11, -R80.reuse ;  /* 0x0000000b12127c23 */ /* 0x100fe20008010850 */
[----:B------:R-:W-:Y:S01]  /*acc0*/  FFMA.FTZ R82, R39, UR11, -R80 ;  /* 0x0000000b27527c23 */ /* 0x000fe20008010850 */
[----:B------:R-:W-:Y:S01]  /*acd0*/  FFMA.FTZ R39, R20, UR11, -R38 ;  /* 0x0000000b14277c23 */ /* 0x000fe20008010826 */
[----:B------:R-:W-:Y:S01]  /*ace0*/  FFMA.FTZ R19, R19, UR11, -R80 ;  /* 0x0000000b13137c23 */ /* 0x000fe20008010850 */
[----:B------:R-:W-:Y:S01]  /*acf0*/  FFMA.FTZ R136, R21, UR11, -R38 ;  /* 0x0000000b15887c23 */ /* 0x000fe20008010826 */
[----:B------:R-:W-:Y:S01]  /*ad00*/  FFMA.FTZ R22, R22, UR11, -R80 ;  /* 0x0000000b16167c23 */ /* 0x000fe20008010850 */
[----:B------:R-:W-:Y:S01]  /*ad10*/  FFMA.FTZ R16, R24, UR11, -R38 ;  /* 0x0000000b18107c23 */ /* 0x000fe20008010826 */
[----:B------:R-:W0:Y:S01]  /*ad20*/  MUFU.EX2 R13, R13 ;  /* 0x0000000d000d7308 */ /* 0x000e220000000800 */
[----:B------:R-:W-:Y:S01]  /*ad30*/  FFMA.FTZ R23, R23, UR11, -R80 ;  /* 0x0000000b17177c23 */ /* 0x000fe20008010850 */
[--C-:B------:R-:W-:Y:S01]  /*ad40*/  FFMA.FTZ R25, R25, UR11, -R38.reuse ;  /* 0x0000000b19197c23 */ /* 0x100fe20008010826 */
[----:B------:R-:W-:Y:S01]  /*ad50*/  FFMA.FTZ R86, R37, UR11, -R38 ;  /* 0x0000000b25567c23 */ /* 0x000fe20008010826 */
[----:B------:R-:W-:Y:S01]  /*ad60*/  FFMA.FTZ R26, R26, UR11, -R80 ;  /* 0x0000000b1a1a7c23 */ /* 0x000fe20008010850 */
[----:B------:R-:W-:Y:S01]  /*ad70*/  FFMA.FTZ R20, R28, UR11, -R38 ;  /* 0x0000000b1c147c23 */ /* 0x000fe20008010826 */
[----:B------:R-:W-:Y:S01]  /*ad80*/  FFMA.FTZ R27, R27, UR11, -R80 ;  /* 0x0000000b1b1b7c23 */ /* 0x000fe20008010850 */
[----:B------:R-:W-:Y:S01]  /*ad90*/  FFMA.FTZ R87, R29, UR11, -R38 ;  /* 0x0000000b1d577c23 */ /* 0x000fe20008010826 */
[----:B------:R-:W-:Y:S01]  /*ada0*/  MUFU.EX2 R11, R11 ;  /* 0x0000000b000b7308 */ /* 0x000fe20000000800 */
[----:B------:R-:W-:Y:S01]  /*adb0*/  FFMA.FTZ R30, R30, UR11, -R80 ;  /* 0x0000000b1e1e7c23 */ /* 0x000fe20008010850 */
[----:B------:R-:W-:Y:S01]  /*adc0*/  FFMA.FTZ R21, R32, UR11, -R38 ;  /* 0x0000000b20157c23 */ /* 0x000fe20008010826 */
[----:B------:R-:W-:Y:S01]  /*add0*/  FFMA.FTZ R31, R31, UR11, -R80 ;  /* 0x0000000b1f1f7c23 */ /* 0x000fe20008010850 */
[----:B------:R-:W-:Y:S01]  /*ade0*/  FFMA.FTZ R33, R33, UR11, -R38 ;  /* 0x0000000b21217c23 */ /* 0x000fe20008010826 */
[----:B------:R-:W-:Y:S01]  /*adf0*/  FFMA.FTZ R34, R34, UR11, -R80 ;  /* 0x0000000b22227c23 */ /* 0x000fe20008010850 */
[----:B------:R-:W-:Y:S01]  /*ae00*/  FFMA.FTZ R28, R36, UR11, -R38 ;  /* 0x0000000b241c7c23 */ /* 0x000fe20008010826 */
[----:B------:R-:W-:Y:S01]  /*ae10*/  FFMA.FTZ R35, R35, UR11, -R80 ;  /* 0x0000000b23237c23 */ /* 0x000fe20008010850 */
[----:B------:R-:W1:Y:S01]  /*ae20*/  MUFU.EX2 R15, R15 ;  /* 0x0000000f000f7308 */ /* 0x000e620000000800 */
[----:B0-----:R-:W-:Y:S01]  /*ae30*/  FFMA.FTZ R37, R12, R4, R13 ;  /* 0x000000040c257223 */ /* 0x001fe2000001000d */
[--C-:B------:R-:W-:Y:S01]  /*ae40*/  FFMA.FTZ R29, R40, UR11, -R38.reuse ;  /* 0x0000000b281d7c23 */ /* 0x100fe20008010826 */
[----:B------:R-:W-:Y:S01]  /*ae50*/  FFMA.FTZ R41, R41, UR11, -R38 ;  /* 0x0000000b29297c23 */ /* 0x000fe20008010826 */
[----:B------:R-:W-:Y:S01]  /*ae60*/  FFMA.FTZ R42, R42, UR11, -R80 ;  /* 0x0000000b2a2a7c23 */ /* 0x000fe20008010850 */
[----:B------:R-:W-:Y:S01]  /*ae70*/  FFMA.FTZ R44, R44, UR11, -R38 ;  /* 0x0000000b2c2c7c23 */ /* 0x000fe20008010826 */
[----:B------:R-:W-:Y:S01]  /*ae80*/  FFMA.FTZ R43, R43, UR11, -R80 ;  /* 0x0000000b2b2b7c23 */ /* 0x000fe20008010850 */
[----:B------:R-:W-:Y:S01]  /*ae90*/  FFMA.FTZ R85, R45, UR11, -R38 ;  /* 0x0000000b2d557c23 */ /* 0x000fe20008010826 */
[----:B------:R-:W0:Y:S01]  /*aea0*/  MUFU.EX2 R14, R14 ;  /* 0x0000000e000e7308 */ /* 0x000e220000000800 */
[----:B------:R-:W-:Y:S01]  /*aeb0*/  FFMA.FTZ R46, R46, UR11, -R80 ;  /* 0x0000000b2e2e7c23 */ /* 0x000fe20008010850 */
[----:B------:R-:W-:Y:S01]  /*aec0*/  FFMA.FTZ R45, R48, UR11, -R38 ;  /* 0x0000000b302d7c23 */ /* 0x000fe20008010826 */
[----:B------:R-:W-:Y:S01]  /*aed0*/  FFMA.FTZ R47, R47, UR11, -R80 ;  /* 0x0000000b2f2f7c23 */ /* 0x000fe20008010850 */
[----:B------:R-:W-:Y:S01]  /*aee0*/  FFMA.FTZ R49, R49, UR11, -R38 ;  /* 0x0000000b31317c23 */ /* 0x000fe20008010826 */
[----:B------:R-:W-:Y:S01]  /*aef0*/  FFMA.FTZ R50, R50, UR11, -R80 ;  /* 0x0000000b32327c23 */ /* 0x000fe20008010850 */
[----:B------:R-:W-:Y:S01]  /*af00*/  FFMA.FTZ R52, R52, UR11, -R38 ;  /* 0x0000000b34347c23 */ /* 0x000fe20008010826 */
[----:B------:R-:W-:Y:S01]  /*af10*/  FFMA.FTZ R51, R51, UR11, -R80 ;  /* 0x0000000b33337c23 */ /* 0x000fe20008010850 */
[----:B------:R-:W2:Y:S01]  /*af20*/  MUFU.EX2 R138, R138 ;  /* 0x0000008a008a7308 */ /* 0x000ea20000000800 */
[----:B-1----:R-:W-:Y:S01]  /*af30*/  FFMA.FTZ R3, R11, R3, R15 ;  /* 0x000000030b037223 */ /* 0x002fe2000001000f */
[----:B------:R-:W-:Y:S01]  /*af40*/  FFMA.FTZ R84, R53, UR11, -R38 ;  /* 0x0000000b35547c23 */ /* 0x000fe20008010826 */
[----:B------:R-:W-:Y:S01]  /*af50*/  FFMA.FTZ R54, R54, UR11, -R80 ;  /* 0x0000000b36367c23 */ /* 0x000fe20008010850 */
[----:B------:R-:W-:Y:S01]  /*af60*/  FFMA.FTZ R53, R58, UR11, -R38 ;  /* 0x0000000b3a357c23 */ /* 0x000fe20008010826 */
[----:B------:R-:W-:Y:S01]  /*af70*/  FFMA.FTZ R55, R55, UR11, -R80 ;  /* 0x0000000b37377c23 */ /* 0x000fe20008010850 */
[----:B------:R-:W-:Y:S01]  /*af80*/  FFMA.FTZ R83, R59, UR11, -R38 ;  /* 0x0000000b3b537c23 */ /* 0x000fe20008010826 */
[----:B------:R-:W-:Y:S01]  /*af90*/  FFMA.FTZ R60, R60, UR11, -R80 ;  /* 0x0000000b3c3c7c23 */ /* 0x000fe20008010850 */
[----:B------:R-:W1:Y:S01]  /*afa0*/  MUFU.EX2 R18, R18 ;  /* 0x0000001200127308 */ /* 0x000e620000000800 */
[----:B0-----:R-:W-:Y:S01]  /*afb0*/  FADD.FTZ R37, R14, R37 ;  /* 0x000000250e257221 */ /* 0x001fe20000010000 */
[----:B------:R-:W-:Y:S01]  /*afc0*/  FFMA.FTZ R58, R62, UR11, -R38 ;  /* 0x0000000b3e3a7c23 */ /* 0x000fe20008010826 */
[--C-:B------:R-:W-:Y:S01]  /*afd0*/  FFMA.FTZ R61, R61, UR11, -R80.reuse ;  /* 0x0000000b3d3d7c23 */ /* 0x100fe20008010850 */
[--C-:B------:R-:W-:Y:S01]  /*afe0*/  FFMA.FTZ R64, R64, UR11, -R80.reuse ;  /* 0x0000000b40407c23 */ /* 0x100fe20008010850 */
[--C-:B------:R-:W-:Y:S01]  /*aff0*/  FFMA.FTZ R65, R65, UR11, -R80.reuse ;  /* 0x0000000b41417c23 */ /* 0x100fe20008010850 */
[--C-:B------:R-:W-:Y:S01]  /*b000*/  FFMA.FTZ R68, R68, UR11, -R80.reuse ;  /* 0x0000000b44447c23 */ /* 0x100fe20008010850 */
[--C-:B------:R-:W-:Y:S01]  /*b010*/  FFMA.FTZ R69, R69, UR11, -R80.reuse ;  /* 0x0000000b45457c23 */ /* 0x100fe20008010850 */
[----:B------:R-:W0:Y:S01]  /*b020*/  MUFU.EX2 R39, R39 ;  /* 0x0000002700277308 */ /* 0x000e220000000800 */
[----:B--2---:R-:W-:Y:S01]  /*b030*/  FADD.FTZ R4, R138, R3 ;  /* 0x000000038a047221 */ /* 0x004fe20000010000 */
[--C-:B------:R-:W-:Y:S01]  /*b040*/  FFMA.FTZ R72, R72, UR11, -R80.reuse ;  /* 0x0000000b48487c23 */ /* 0x100fe20008010850 */
[--C-:B------:R-:W-:Y:S01]  /*b050*/  FFMA.FTZ R73, R73, UR11, -R80.reuse ;  /* 0x0000000b49497c23 */ /* 0x100fe20008010850 */
[--C-:B------:R-:W-:Y:S01]  /*b060*/  FFMA.FTZ R76, R76, UR11, -R80.reuse ;  /* 0x0000000b4c4c7c23 */ /* 0x100fe20008010850 */
[----:B------:R-:W-:Y:S01]  /*b070*/  FFMA.FTZ R77, R77, UR11, -R80 ;  /* 0x0000000b4d4d7c23 */ /* 0x000fe20008010850 */
[--C-:B------:R-:W-:Y:S01]  /*b080*/  FFMA.FTZ R80, R63, UR11, -R38.reuse ;  /* 0x0000000b3f507c23 */ /* 0x100fe20008010826 */
[--C-:B------:R-:W-:Y:S01]  /*b090*/  FFMA.FTZ R59, R66, UR11, -R38.reuse ;  /* 0x0000000b423b7c23 */ /* 0x100fe20008010826 */
[----:B------:R-:W2:Y:S01]  /*b0a0*/  MUFU.EX2 R19, R19 ;  /* 0x0000001300137308 */ /* 0x000ea20000000800 */
[----:B-1----:R-:W-:Y:S01]  /*b0b0*/  FADD.FTZ R24, R18, R37 ;  /* 0x0000002512187221 */ /* 0x002fe20000010000 */
[--C-:B------:R-:W-:Y:S01]  /*b0c0*/  FFMA.FTZ R66, R67, UR11, -R38.reuse ;  /* 0x0000000b43427c23 */ /* 0x100fe20008010826 */
[--C-:B------:R-:W-:Y:S01]  /*b0d0*/  FFMA.FTZ R62, R70, UR11, -R38.reuse ;  /* 0x0000000b463e7c23 */ /* 0x100fe20008010826 */
[--C-:B------:R-:W-:Y:S01]  /*b0e0*/  FFMA.FTZ R67, R71, UR11, -R38.reuse ;  /* 0x0000000b47437c23 */ /* 0x100fe20008010826 */
[--C-:B------:R-:W-:Y:S01]  /*b0f0*/  FFMA.FTZ R63, R74, UR11, -R38.reuse ;  /* 0x0000000b4a3f7c23 */ /* 0x100fe20008010826 */
[--C-:B------:R-:W-:Y:S01]  /*b100*/  FFMA.FTZ R70, R75, UR11, -R38.reuse ;  /* 0x0000000b4b467c23 */ /* 0x100fe20008010826 */
[----:B------:R-:W-:Y:S01]  /*b110*/  FFMA.FTZ R71, R78, UR11, -R38 ;  /* 0x0000000b4e477c23 */ /* 0x000fe20008010826 */
[----:B------:R-:W1:Y:S01]  /*b120*/  MUFU.EX2 R136, R136 ;  /* 0x0000008800887308 */ /* 0x000e620000000800 */
[----:B0-----:R-:W-:Y:S01]  /*b130*/  FADD.FTZ R3, R39, R4 ;  /* 0x0000000427037221 */ /* 0x001fe20000010000 */
[----:B------:R-:W-:-:S06]  /*b140*/  FFMA.FTZ R74, R79, UR11, -R38 ;  /* 0x0000000b4f4a7c23 */ /* 0x000fcc0008010826 */
        /* <DEDUP_REMOVED lines=116> */
.L_x_901:
[----:B------:R-:W0:Y:S01]  /*b890*/  S2UR UR14, SR_CgaCtaId ;  /* 0x00000000000e79c3 */ /* 0x000e220000008800 */
[----:B------:R-:W-:Y:S01]  /*b8a0*/  ULEA UR7, UR7, UR38, 0x3 ;  /* 0x0000002607077291 */ /* 0x000fe2000f8e183f */
[----:B------:R-:W-:Y:S01]  /*b8b0*/  F2FP.F16.F32.PACK_AB R36, R14, R13 ;  /* 0x0000000d0e24723e */ /* 0x000fe200000000ff */
[----:B------:R-:W-:Y:S01]  /*b8c0*/  UMOV UR32, UR5 ;  /* 0x0000000500207c82 */ /* 0x000fe20008000000 */
[----:B------:R-:W-:Y:S01]  /*b8d0*/  F2FP.F16.F32.PACK_AB R37, R138, R15 ;  /* 0x0000000f8a25723e */ /* 0x000fe200000000ff */
[----:B------:R-:W-:Y:S01]  /*b8e0*/  UIADD3 UR7, UR7, 0x2d860, URZ ;  /* 0x0002d86007077890 */ /* 0x000fe2000fffe03f */
[----:B------:R-:W-:Y:S01]  /*b8f0*/  F2FP.F16.F32.PACK_AB R38, R19, R18 ;  /* 0x000000121326723e */ /* 0x000fe200000000ff */
[-C--:B------:R-:W-:Y:S01]  /*b900*/  FMUL.FTZ R88, R88, R12.reuse ;  /* 0x0000000c58587220 */ /* 0x080fe20000410000 */
        /* <DEDUP_REMOVED lines=16> */
[----:B0-----:R-:W-:Y:S01]  /*ba10*/  UPRMT UR7, UR14, 0x654, UR7 ;  /* 0x000006540e077896 */ /* 0x001fe20008000007 */
[----:B------:R-:W-:Y:S01]  /*ba20*/  F2FP.F16.F32.PACK_AB R35, R86, R28 ;  /* 0x0000001c5623723e */ /* 0x000fe200000000ff */
[----:B------:R-:W-:Y:S01]  /*ba30*/  FMUL.FTZ R105, R105, R12 ;  /* 0x0000000c69697220 */ /* 0x000fe20000410000 */
        /* <DEDUP_REMOVED lines=25> */
[----:B------:R0:W-:Y:S01]  /*bbd0*/  STSM.16.M88.4 [R0+0x27800], R48 ;  /* 0x0278003000007844 */ /* 0x0001e20000000200 */
[----:B------:R-:W-:Y:S01]  /*bbe0*/  F2FP.F16.F32.PACK_AB R23, R80, R58 ;  /* 0x0000003a5017723e */ /* 0x000fe200000000ff */
[----:B------:R-:W-:Y:S01]  /*bbf0*/  FMUL.FTZ R120, R120, R12 ;  /* 0x0000000c78787220 */ /* 0x000fe20000410000 */
[----:B------:R-:W-:Y:S01]  /*bc00*/  F2FP.F16.F32.PACK_AB R66, R69, R68 ;  /* 0x000000444542723e */ /* 0x000fe200000000ff */
[----:B------:R-:W-:Y:S01]  /*bc10*/  FMUL.FTZ R121, R121, R12 ;  /* 0x0000000c79797220 */ /* 0x000fe20000410000 */
[----:B------:R-:W-:Y:S01]  /*bc20*/  F2FP.F16.F32.PACK_AB R67, R67, R62 ;  /* 0x0000003e4343723e */ /* 0x000fe200000000ff */
[----:B------:R0:W-:Y:S01]  /*bc30*/  STSM.16.M88.4 [R6+0x6000], R20 ;  /* 0x0060001406007844 */ /* 0x0001e20000000200 */
[----:B------:R-:W-:Y:S01]  /*bc40*/  F2FP.F16.F32.PACK_AB R69, R70, R63 ;  /* 0x0000003f4645723e */ /* 0x000fe200000000ff */
[----:B------:R-:W-:Y:S01]  /*bc50*/  FMUL.FTZ R124, R124, R12 ;  /* 0x0000000c7c7c7220 */ /* 0x000fe20000410000 */
[----:B------:R-:W-:Y:S01]  /*bc60*/  F2FP.F16.F32.PACK_AB R68, R73, R72 ;  /* 0x000000484944723e */ /* 0x000fe200000000ff */
[----:B------:R0:W-:Y:S01]  /*bc70*/  STSM.16.M88.4 [R7+0x6000], R64 ;  /* 0x0060004007007844 */ /* 0x0001e20000000200 */
[----:B------:R-:W-:Y:S01]  /*bc80*/  F2FP.F16.F32.PACK_AB R70, R77, R76 ;  /* 0x0000004c4d46723e */ /* 0x000fe200000000ff */
[-C--:B------:R-:W-:Y:S01]  /*bc90*/  FMUL.FTZ R125, R125, R12.reuse ;  /* 0x0000000c7d7d7220 */ /* 0x080fe20000410000 */
[----:B------:R-:W-:Y:S01]  /*bca0*/  F2FP.F16.F32.PACK_AB R71, R74, R71 ;  /* 0x000000474a47723e */ /* 0x000fe200000000ff */
[-C--:B------:R-:W-:Y:S01]  /*bcb0*/  FMUL.FTZ R128, R128, R12.reuse ;  /* 0x0000000c80807220 */ /* 0x080fe20000410000 */
[----:B------:R-:W-:Y:S01]  /*bcc0*/  ISETP.GT.AND P1, PT, R10, UR6, PT ;  /* 0x000000060a007c0c */ /* 0x000fe2000bf24270 */
        /* <DEDUP_REMOVED lines=36> */
[----:B------:R-:W-:Y:S01]  /*bf10*/  IMAD.MOV.U32 R11, RZ, RZ, R56 ;  /* 0x000000ffff0b7224 */ /* 0x000fe200078e0038 */
[----:B-1----:R-:W-:Y:S01]  /*bf20*/  NOP ;  /* 0x0000000000007918 */ /* 0x002fe20000000000 */
[----:B0-----:R-:W-:Y:S05]  /*bf30*/  @P1 BRA `(.L_x_902) ;  /* 0xffffffd400b41947 */ /* 0x001fea000383ffff */
.L_x_891:
[----:B------:R-:W-:-:S13]  /*bf40*/  R2UR UR6, R145 ;  /* 0x00000000910672ca */ /* 0x000fda00000e0000 */
[----:B------:R-:W-:-:S13]  /*bf50*/  ISETP.GE.AND P1, PT, R10, UR6, PT ;  /* 0x000000060a007c0c */ /* 0x000fda000bf26270 */
[----:B------:R-:W-:Y:S05]  /*bf60*/  @!P1 BRA `(.L_x_903) ;  /* 0x0000003800d49947 */ /* 0x000fea0003800000 */
[----:B------:R-:W0:Y:S01]  /*bf70*/  S2R R11, SR_TID.X ;  /* 0x00000000000b7919 */ /* 0x000e220000002100 */
[----:B------:R-:W-:Y:S01]  /*bf80*/  R2UR UR6, R144 ;  /* 0x00000000900672ca */ /* 0x000fe200000e0000 */
[----:B------:R-:W-:Y:S01]  /*bf90*/  UMOV UR7, UR4 ;  /* 0x0000000400077c82 */ /* 0x000fe20008000000 */
[----:B------:R-:W-:Y:S01]  /*bfa0*/  UMOV UR30, UR5 ;  /* 0x00000005001e7c82 */ /* 0x000fe20008000000 */
[----:B------:R-:W-:Y:S01]  /*bfb0*/  UMOV UR5, 0x40000040 ;  /* 0x4000004000057882 */ /* 0x000fe20000000000 */
[----:B------:R-:W-:Y:S01]  /*bfc0*/  IMAD.MOV.U32 R12, RZ, RZ, R57 ;  /* 0x000000ffff0c7224 */ /* 0x000fe200078e0039 */
[----:B------:R-:W-:Y:S01]  /*bfd0*/  UMOV UR57, 0x40000040 ;  /* 0x4000004000397882 */ /* 0x000fe20000000000 */
[----:B------:R-:W-:Y:S01]  /*bfe0*/  IMAD.U32 R139, RZ, RZ, UR5 ;  /* 0x00000005ff8b7e24 */ /* 0x000fe2000f8e00ff */
[----:B------:R-:W-:Y:S01]  /*bff0*/  UMOV UR53, 0x40000040 ;  /* 0x4000004000357882 */ /* 0x000fe20000000000 */
[----:B------:R-:W-:Y:S01]  /*c000*/  UMOV UR29, 0x40000040 ;  /* 0x40000040001d7882 */ /* 0x000fe20000000000 */
[----:B------:R-:W-:Y:S01]  /*c010*/  UMOV UR33, 0x40000040 ;  /* 0x4000004000217882 */ /* 0x000fe20000000000 */
[----:B------:R-:W-:Y:S01]  /*c020*/  UMOV UR41, 0x40000040 ;  /* 0x4000004000297882 */ /* 0x000fe20000000000 */
[----:B------:R-:W-:-:S02]  /*c030*/  UMOV UR45, 0x40000040 ;  /* 0x40000040002d7882 */ /* 0x000fc40000000000 */
[----:B------:R-:W-:-:S03]  /*c040*/  ULOP3.LUT UR61, UR6, 0x10000, URZ, 0xfc, !UPT ;  /* 0x00010000063d7892 */ /* 0x000fc6000f8efc3f */
[----:B------:R-:W-:Y:S01]  /*c050*/  ULDC UR6, c[0x0][0x9d8] ;  /* 0x0002760000067ab9 */ /* 0x000fe20000000800 */
[----:B------:R-:W-:Y:S02]  /*c060*/  UIADD3 UR4, UR61, 0x2, URZ ;  /* 0x000000023d047890 */ /* 0x000fe4000fffe03f */
[----:B------:R-:W-:Y:S02]  /*c070*/  UIADD3 UR56, UR61, 0x4, URZ ;  /* 0x000000043d387890 */ /* 0x000fe4000fffe03f */
[----:B------:R-:W-:Y:S02]  /*c080*/  UIADD3 UR52, UR61, 0x6, URZ ;  /* 0x000000063d347890 */ /* 0x000fe4000fffe03f */
[----:B------:R-:W-:Y:S01]  /*c090*/  IMAD.U32 R138, RZ, RZ, UR4 ;  /* 0x00000004ff8a7e24 */ /* 0x000fe2000f8e00ff */
[----:B------:R-:W-:Y:S02]  /*c0a0*/  UIADD3 UR28, UR61, 0x600, URZ ;  /* 0x000006003d1c7890 */ /* 0x000fe4000fffe03f */
[----:B------:R-:W-:-:S02]  /*c0b0*/  UIADD3 UR32, UR61, 0x602, URZ ;  /* 0x000006023d207890 */ /* 0x000fc4000fffe03f */
[----:B------:R-:W-:Y:S02]  /*c0c0*/  UIADD3 UR40, UR61, 0x604, URZ ;  /* 0x000006043d287890 */ /* 0x000fe4000fffe03f */
[----:B------:R-:W-:Y:S01]  /*c0d0*/  UIADD3 UR44, UR61, 0x606, URZ ;  /* 0x000006063d2c7890 */ /* 0x000fe2000fffe03f */
[----:B0-----:R-:W-:Y:S02]  /*c0e0*/  SHF.R.U32.HI R13, RZ, 0x7, R11 ;  /* 0x00000007ff0d7819 */ /* 0x001fe4000001160b */
[----:B------:R-:W-:Y:S01]  /*c0f0*/  ISETP.GE.U32.AND P1, PT, R11, 0x180, PT ;  /* 0x000001800b00780c */ /* 0x000fe20003f26070 */
[----:B------:R-:W-:Y:S02]  /*c100*/  IMAD.MOV.U32 R11, RZ, RZ, R56 ;  /* 0x000000ffff0b7224 */ /* 0x000fe400078e0038 */
[C---:B------:R-:W-:Y:S02]  /*c110*/  VIADD R141, R13.reuse, 0x9 ;  /* 0x000000090d8d7836 */ /* 0x040fe40000000000 */
[----:B------:R-:W-:-:S03]  /*c120*/  VIADD R146, R13, 0x8 ;  /* 0x000000080d927836 */ /* 0x000fc60000000000 */
[----:B------:R-:W-:-:S07]  /*c130*/  SEL R141, R141, 0x9, !P1 ;  /* 0x000000098d8d7807 */ /* 0x000fce0004800000 */
.L_x_922:
[----:B------:R-:W-:Y:S01]  /*c140*/  R2UR UR10, R140 ;  /* 0x000000008c0a72ca */ /* 0x000fe200000e0000 */
[----:B------:R-:W-:-:S04]  /*c150*/  UIADD3 UR4, UR7, 0x1, URZ ;  /* 0x0000000107047890 */ /* 0x000fc8000fffe03f */
[----:B------:R-:W-:-:S04]  /*c160*/  UISETP.NE.AND UP0, UPT, UR4, 0x2, UPT ;  /* 0x000000020400788c */ /* 0x000fc8000bf05270 */
[----:B------:R-:W-:Y:S02]  /*c170*/  USEL UR5, URZ, 0x1, UP0 ;  /* 0x000000013f057887 */ /* 0x000fe40008000000 */
[----:B------:R-:W-:Y:S02]  /*c180*/  USEL UR4, UR4, URZ, UP0 ;  /* 0x0000003f04047287 */ /* 0x000fe40008000000 */
[----:B------:R-:W-:Y:S01]  /*c190*/  ISETP.NE.AND P2, PT, RZ, UR10, PT ;  /* 0x0000000aff007c0c */ /* 0x000fe2000bf45270 */
[----:B------:R-:W-:-:S12]  /*c1a0*/  ULOP3.LUT UR5, UR30, UR5, URZ, 0x3c, !UPT ;  /* 0x000000051e057292 */ /* 0x000fd8000f8e3c3f */
[----:B--2---:R-:W-:Y:S05]  /*c1b0*/  @P2 BRA `(.L_x_904) ;  /* 0x00000000002c2947 */ /* 0x004fea0003800000 */
[----:B------:R-:W-:Y:S05]  /*c1c0*/  @!P0 BRA `(.L_x_905) ;  /* 0x0000000000048947 */ /* 0x000fea0003800000 */
[----:B------:R-:W-:Y:S01]  /*c1d0*/  BPT.TRAP 0x1 ;  /* 0x000000040000795c */ /* 0x000fe20000300000 */
.L_x_905:
[----:B------:R-:W-:Y:S01]  /*c1e0*/  ULEA UR10, UR4, UR38, 0x3 ;  /* 0x00000026040a7291 */ /* 0x000fe2000f8e183f */
[----:B------:R-:W-:-:S05]  /*c1f0*/  IMAD.U32 R13, RZ, RZ, UR5 ;  /* 0x00000005ff0d7e24 */ /* 0x000fca000f8e00ff */
[----:B------:R-:W-:-:S04]  /*c200*/  SHF.L.U32 R13, R13, 0x1f, RZ ;  /* 0x0000001f0d0d7819 */ /* 0x000fc800000006ff */
[----:B------:R0:W1:Y:S01]  /*c210*/  SYNCS.PHASECHK.TRANS64.TRYWAIT P1, [UR10+0x2d830], R13 ;  /* 0x02d8300dff0075a7 */ /* 0x000062000802014a */
[----:B------:R-:W-:Y:S05]  /*c220*/  @!P0 BRA `(.L_x_906) ;  /* 0x0000000000048947 */ /* 0x000fea0003800000 */
[----:B------:R-:W-:Y:S01]  /*c230*/  BPT.TRAP 0x1 ;  /* 0x000000040000795c */ /* 0x000fe20000300000 */
.L_x_906:
[----:B-1----:R-:W-:Y:S05]  /*c240*/  @P1 BRA `(.L_x_904) ;  /* 0x0000000000081947 */ /* 0x002fea0003800000 */
[----:B------:R-:W1:Y:S02]  /*c250*/  SYNCS.PHASECHK.TRANS64.TRYWAIT P1, [UR10+0x2d830], R13 ;  /* 0x02d8300dff0075a7 */ /* 0x000e64000802014a */
[----:B-1----:R-:W-:Y:S05]  /*c260*/  @!P1 BRA `(.L_x_907) ;  /* 0x0000009800489947 */ /* 0x002fea0003800000 */
.L_x_904:
[----:B------:R2:W-:Y:S01]  /*c270*/  BAR.SYNC.DEFER_BLOCKING R146, 0x100 ;  /* 0x000400920000751d */ /* 0x0005e20000010000 */
[----:B------:R-:W-:Y:S01]  /*c280*/  R2UR UR48, R8 ;  /* 0x00000000083072ca */ /* 0x000fe200000e0000 */
[----:B------:R-:W-:Y:S01]  /*c290*/  UIMAD UR26, UR4, 0x600, UR39 ;  /* 0x00000600041a78a4 */ /* 0x000fe2000f8e0227 */
[----:B------:R-:W-:-:S03]  /*c2a0*/  R2UR UR49, R9 ;  /* 0x00000000093172ca */ /* 0x000fc600000e0000 */
[----:B------:R-:W-:Y:S01]  /*c2b0*/  UMOV UR51, 0x80000020 ;  /* 0x8000002000337882 */ /* 0x000fe20000000000 */
[----:B------:R-:W-:Y:S02]  /*c2c0*/  UIADD3 UR10, UR26, 0x2, URZ ;  /* 0x000000021a0a7890 */ /* 0x000fe4000fffe03f */
[----:B------:R-:W-:Y:S01]  /*c2d0*/  UMOV UR50, UR26 ;  /* 0x0000001a00327c82 */ /* 0x000fe20008000000 */
[----:B------:R-:W-:Y:S01]  /*c2e0*/  UMOV UR11, 0x80000020 ;  /* 0x80000020000b7882 */ /* 0x000fe20000000000 */
[----:B------:R-:W-:Y:S01]  /*c2f0*/  UIADD3 UR14, UR26, 0x200, URZ ;  /* 0x000002001a0e7890 */ /* 0x000fe2000fffe03f */
[----:B------:R-:W-:Y:S01]  /*c300*/  UMOV UR15, 0x80000020 ;  /* 0x80000020000f7882 */ /* 0x000fe20000000000 */
[----:B------:R-:W-:Y:S01]  /*c310*/  UIADD3 UR18, UR26, 0x202, URZ ;  /* 0x000002021a127890 */ /* 0x000fe2000fffe03f */
[----:B------:R-:W-:Y:S01]  /*c320*/  UMOV UR19, 0x80000020 ;  /* 0x8000002000137882 */ /* 0x000fe20000000000 */
[----:B------:R-:W-:Y:S01]  /*c330*/  UIADD3 UR22, UR26, 0x400, URZ ;  /* 0x000004001a167890 */ /* 0x000fe2000fffe03f */
[----:B------:R-:W-:Y:S01]  /*c340*/  UMOV UR23, 0x80000020 ;  /* 0x8000002000177882 */ /* 0x000fe20000000000 */
[----:B------:R-:W-:Y:S01]  /*c350*/  UIADD3 UR26, UR26, 0x402, URZ ;  /* 0x000004021a1a7890 */ /* 0x000fe2000fffe03f */
[----:B------:R-:W-:Y:S01]  /*c360*/  UMOV UR27, 0x80000020 ;  /* 0x80000020001b7882 */ /* 0x000fe20000000000 */
        /* <DEDUP_REMOVED lines=18> */
[----:B--2---:R-:W-:Y:S05]  /*c490*/  @P2 BRA `(.L_x_908) ;  /* 0x00000000002c2947 */ /* 0x004fea0003800000 */
[----:B------:R-:W-:Y:S05]  /*c4a0*/  @!P0 BRA `(.L_x_909) ;  /* 0x0000000000048947 */ /* 0x000fea0003800000 */
[----:B------:R-:W-:Y:S01]  /*c4b0*/  BPT.TRAP 0x1 ;  /* 0x000000040000795c */ /* 0x000fe20000300000 */
.L_x_909:
[----:B------:R-:W-:Y:S01]  /*c4c0*/  ULEA UR10, UR7, UR38, 0x3 ;  /* 0x00000026070a7291 */ /* 0x000fe2000f8e183f */
[----:B01----:R-:W-:-:S05]  /*c4d0*/  IMAD.U32 R13, RZ, RZ, UR30 ;  /* 0x0000001eff0d7e24 */ /* 0x003fca000f8e00ff */
[----:B------:R-:W-:-:S04]  /*c4e0*/  SHF.L.U32 R13, R13, 0x1f, RZ ;  /* 0x0000001f0d0d7819 */ /* 0x000fc800000006ff */
[----:B------:R0:W1:Y:S01]  /*c4f0*/  SYNCS.PHASECHK.TRANS64.TRYWAIT P1, [UR10+0x2d850], R13 ;  /* 0x02d8500dff0075a7 */ /* 0x000062000802014a */
[----:B------:R-:W-:Y:S05]  /*c500*/  @!P0 BRA `(.L_x_910) ;  /* 0x0000000000048947 */ /* 0x000fea0003800000 */
[----:B------:R-:W-:Y:S01]  /*c510*/  BPT.TRAP 0x1 ;  /* 0x000000040000795c */ /* 0x000fe20000300000 */
.L_x_910:
[----:B-1----:R-:W-:Y:S05]  /*c520*/  @P1 BRA `(.L_x_908) ;  /* 0x0000000000081947 */ /* 0x002fea0003800000 */
[----:B------:R-:W1:Y:S02]  /*c530*/  SYNCS.PHASECHK.TRANS64.TRYWAIT P1, [UR10+0x2d850], R13 ;  /* 0x02d8500dff0075a7 */ /* 0x000e64000802014a */
[----:B-1----:R-:W-:Y:S05]  /*c540*/  @!P1 BRA `(.L_x_911) ;  /* 0x0000009400a89947 */ /* 0x002fea0003800000 */
.L_x_908:
[----:B------:R-:W-:Y:S01]  /*c550*/  UIADD3 UR10, UR38, 0x400, URZ ;  /* 0x00000400260a7890 */ /* 0x000fe2000fffe03f */
[----:B------:R-:W-:Y:S01]  /*c560*/  WARPGROUP.ARRIVE ;  /* 0x00000000000079c5 */ /* 0x000fe20000000000 */
[----:B------:R-:W-:Y:S01]  /*c570*/  UMOV UR48, UR61 ;  /* 0x0000003d00307c82 */ /* 0x000fe20008000000 */
[----:B------:R-:W-:Y:S01]  /*c580*/  UMOV UR49, 0x40000040 ;  /* 0x4000004000317882 */ /* 0x000fe20000000000 */
[----:B------:R-:W-:Y:S01]  /*c590*/  USHF.R.U32.HI UR10, URZ, 0x4, UR10 ;  /* 0x000000043f0a7899 */ /* 0x000fe2000801160a */
[----:B------:R-:W-:Y:S01]  /*c5a0*/  UMOV UR51, 0x80000020 ;  /* 0x8000002000337882 */ /* 0x000fe20000000000 */
[----:B------:R-:W-:Y:S02]  /*c5b0*/  UMOV UR59, 0x80000020 ;  /* 0x80000020003b7882 */ /* 0x000fe40000000000 */
[----:B------:R-:W-:Y:S01]  /*c5c0*/  ULOP3.LUT UR10, UR10, 0x3fff, URZ, 0xc0, !UPT ;  /* 0x00003fff0a0a7892 */ /* 0x000fe2000f8ec03f */
[----:B------:R-:W-:Y:S01]  /*c5d0*/  UMOV UR55, 0x80000020 ;  /* 0x8000002000377882 */ /* 0x000fe20000000000 */
[----:B------:R-:W-:-:S02]  /*c5e0*/  UMOV UR31, 0x80000020 ;  /* 0x80000020001f7882 */ /* 0x000fc40000000000 */
[----:B------:R-:W-:Y:S01]  /*c5f0*/  ULOP3.LUT UR10, UR10, 0x2000000, URZ, 0xfc, !UPT ;  /* 0x020000000a0a7892 */ /* 0x000fe2000f8efc3f */
[----:B------:R-:W-:Y:S01]  /*c600*/  UMOV UR35, 0x80000020 ;  /* 0x8000002000237882 */ /* 0x000fe20000000000 */
[----:B------:R-:W-:Y:S02]  /*c610*/  UMOV UR43, 0x80000020 ;  /* 0x80000020002b7882 */ /* 0x000fe40000000000 */
[----:B------:R-:W-:Y:S01]  /*c620*/  UIMAD UR10, UR7, 0x600, UR10 ;  /* 0x00000600070a78a4 */ /* 0x000fe2000f8e020a */
[----:B------:R-:W-:-:S03]  /*c630*/  UMOV UR47, 0x80000020 ;  /* 0x80000020002f7882 */ /* 0x000fc60000000000 */
[----:B------:R-:W-:Y:S02]  /*c640*/  UIADD3 UR11, UR10, 0x40, URZ ;  /* 0x000000400a0b7890 */ /* 0x000fe4000fffe03f */
[----:B------:R-:W-:Y:S02]  /*c650*/  UIADD3 UR58, UR10, 0x80, URZ ;  /* 0x000000800a3a7890 */ /* 0x000fe4000fffe03f */
[----:B------:R-:W-:Y:S01]  /*c660*/  UMOV UR50, UR10 ;  /* 0x0000000a00327c82 */ /* 0x000fe20008000000 */
[----:B------:R-:W-:Y:S01]  /*c670*/  UIADD3 UR54, UR10, 0xc0, URZ ;  /* 0x000000c00a367890 */ /* 0x000fe2000fffe03f */
[----:B------:R-:W-:Y:S01]  /*c680*/  HGMMA.64x96x16.F32 R88, gdesc[UR48].tnspB, R88, gsb0 ;  /* 0x41600000305879f0 */ /* 0x000fe20008000858 */
[----:B------:R-:W-:Y:S01]  /*c690*/  R2UR UR48, R138 ;  /* 0x000000008a3072ca */ /* 0x000fe200000e0000 */
[----:B------:R-:W-:Y:S01]  /*c6a0*/  UMOV UR50, UR11 ;  /* 0x0000000b00327c82 */ /* 0x000fe20008000000 */
[----:B------:R-:W-:Y:S01]  /*c6b0*/  R2UR UR49, R139 ;  /* 0x000000008b3172ca */ /* 0x000fe200000e0000 */
[----:B------:R-:W-:Y:S01]  /*c6c0*/  UMOV UR51, 0x80000020 ;  /* 0x8000002000337882 */ /* 0x000fe20000000000 */
[----:B------:R-:W-:-:S02]  /*c6d0*/  UIADD3 UR30, UR10, 0x100, URZ ;  /* 0x000001000a1e7890 */ /* 0x000fc4000fffe03f */
[----:B------:R-:W-:Y:S02]  /*c6e0*/  UIADD3 UR34, UR10, 0x140, URZ ;  /* 0x000001400a227890 */ /* 0x000fe4000fffe03f */
[----:B------:R-:W-:Y:S02]  /*c6f0*/  UIADD3 UR42, UR10, 0x180, URZ ;  /* 0x000001800a2a7890 */ /* 0x000fe4000fffe03f */
[----:B------:R-:W-:Y:S01]  /*c700*/  UIADD3 UR46, UR10, 0x1c0, URZ ;  /* 0x000001c00a2e7890 */ /* 0x000fe2000fffe03f */
        /* <DEDUP_REMOVED lines=25> */
.L_x_912:
[----:B------:R-:W-:Y:S01]  /*c8a0*/  R2UR UR10, R142 ;  /* 0x000000008e0a72ca */ /* 0x000fe200000e0000 */
[----:B------:R-:W3:Y:S01]  /*c8b0*/  S2UR UR15, SR_CgaCtaId ;  /* 0x00000000000f79c3 */ /* 0x000ee20000008800 */
[----:B------:R-:W-:Y:S01]  /*c8c0*/  FMUL.FTZ R23, R33, UR6 ;  /* 0x0000000621177c20 */ /* 0x000fe20008410000 */
[----:B------:R-:W-:Y:S01]  /*c8d0*/  FMUL.FTZ R33, R43, UR6 ;  /* 0x000000062b217c20 */ /* 0x000fe20008410000 */
[----:B------:R-:W-:Y:S01]  /*c8e0*/  FMUL.FTZ R43, R54, UR6 ;  /* 0x00000006362b7c20 */ /* 0x000fe20008410000 */
[----:B------:R-:W-:Y:S01]  /*c8f0*/  FMUL.FTZ R22, R32, UR6 ;  /* 0x0000000620167c20 */ /* 0x000fe20008410000 */
[----:B------:R-:W-:Y:S01]  /*c900*/  FMUL.FTZ R32, R41, UR6 ;  /* 0x0000000629207c20 */ /* 0x000fe20008410000 */
[----:B------:R-:W-:Y:S01]  /*c910*/  FMUL.FTZ R41, R51, UR6 ;  /* 0x0000000633297c20 */ /* 0x000fe20008410000 */
[----:B------:R-:W-:Y:S02]  /*c920*/  IMAD.MOV.U32 R136, RZ, RZ, R137 ;  /* 0x000000ffff887224 */ /* 0x000fe400078e0089 */
[----:B------:R-:W-:Y:S01]  /*c930*/  FMUL.FTZ R51, R62, UR6 ;  /* 0x000000063e337c20 */ /* 0x000fe20008410000 */
[----:B------:R-:W-:Y:S01]  /*c940*/  FMUL.FTZ R62, R69, UR6 ;  /* 0x00000006453e7c20 */ /* 0x000fe20008410000 */
[----:B------:R-:W-:Y:S01]  /*c950*/  FMUL.FTZ R69, R78, UR6 ;  /* 0x000000064e457c20 */ /* 0x000fe20008410000 */
[----:B------:R-:W-:Y:S01]  /*c960*/  IMAD.SHL.U32 R78, R10, 0x80, RZ ;  /* 0x000000800a4e7824 */ /* 0x000fe200078e00ff */
[----:B------:R-:W-:Y:S01]  /*c970*/  UISETP.NE.AND UP1, UPT, UR10, URZ, UPT ;  /* 0x0000003f0a00728c */ /* 0x000fe2000bf25270 */
[----:B01----:R-:W-:Y:S01]  /*c980*/  FMUL.FTZ R13, R24, UR6 ;  /* 0x00000006180d7c20 */ /* 0x003fe20008410000 */
[----:B------:R-:W-:Y:S01]  /*c990*/  FMUL.FTZ R15, R25, UR6 ;  /* 0x00000006190f7c20 */ /* 0x000fe20008410000 */
[----:B------:R-:W-:Y:S01]  /*c9a0*/  FMUL.FTZ R14, R26, UR6 ;  /* 0x000000061a0e7c20 */ /* 0x000fe20008410000 */
[----:B------:R-:W-:Y:S01]  /*c9b0*/  FMUL.FTZ R16, R27, UR6 ;  /* 0x000000061b107c20 */ /* 0x000fe20008410000 */
[----:B------:R-:W-:Y:S01]  /*c9c0*/  FMUL.FTZ R18, R28, UR6 ;  /* 0x000000061c127c20 */ /* 0x000fe20008410000 */
[----:B------:R-:W-:Y:S01]  /*c9d0*/  PLOP3.LUT P1, PT, PT, PT, UP1, 0x80, 0x0 ;  /* 0x000000000000781c */ /* 0x000fe20003f2f018 */
[----:B------:R-:W-:Y:S01]  /*c9e0*/  FMUL.FTZ R20, R29, UR6 ;  /* 0x000000061d147c20 */ /* 0x000fe20008410000 */
[----:B------:R-:W-:Y:S01]  /*c9f0*/  PLOP3.LUT P2, PT, PT, PT, UP1, 0x80, 0x0 ;  /* 0x000000000000781c */ /* 0x000fe20003f4f018 */
[----:B------:R-:W-:Y:S01]  /*ca00*/  FMUL.FTZ R19, R30, UR6 ;  /* 0x000000061e137c20 */ /* 0x000fe20008410000 */
        /* <DEDUP_REMOVED lines=16> */
[----:B------:R-:W-:Y:S01]  /*cb10*/  ULEA UR10, UR4, UR38, 0x3 ;  /* 0x00000026040a7291 */ /* 0x000fe2000f8e183f */
        /* <DEDUP_REMOVED lines=41> */
[----:B------:R-:W-:Y:S01]  /*cdb0*/  IMAD R54, R2, -0x2, R55 ;  /* 0xfffffffe02367824 */ /* 0x000fe200078e0237 */
[----:B---3--:R-:W-:Y:S01]  /*cdc0*/  UPRMT UR10, UR15, 0x654, UR10 ;  /* 0x000006540f0a7896 */ /* 0x008fe2000800000a */
[----:B------:R-:W-:Y:S01]  /*cdd0*/  PLOP3.LUT P1, PT, PT, PT, UP0, 0x40, 0x0 ;  /* 0x000000000000781c */ /* 0x000fe20003f2e808 */
[----:B------:R-:W1:Y:S01]  /*cde0*/  MUFU.TANH R13, R13 ;  /* 0x0000000d000d7308 */ /* 0x000e620000002400 */
[----:B------:R-:W-:Y:S01]  /*cdf0*/  ULDC UR15, c[0x0][0x2f0] ;  /* 0x0000bc00000f7ab9 */ /* 0x000fe20000000800 */
[----:B------:R-:W-:Y:S01]  /*ce00*/  ULDC UR18, c[0x0][0x288] ;  /* 0x0000a20000127ab9 */ /* 0x000fe20000000800 */
[----:B------:R-:W-:Y:S01]  /*ce10*/  IMAD R54, R17, UR15, R54 ;  /* 0x0000000f11367c24 */ /* 0x000fe2000f8e0236 */
[----:B------:R-:W-:-:S03]  /*ce20*/  ULDC UR15, c[0x0][0x9e0] ;  /* 0x00027800000f7ab9 */ /* 0x000fc60000000800 */
[----:B------:R-:W-:Y:S01]  /*ce30*/  VIADD R54, R54, -UR18 ;  /* 0x8000001236367c36 */ /* 0x000fe20008000000 */
[----:B------:R-:W3:Y:S01]  /*ce40*/  MUFU.TANH R15, R15 ;  /* 0x0000000f000f7308 */ /* 0x000ee20000002400 */
[----:B------:R-:W-:Y:S02]  /*ce50*/  SYNCS.ARRIVE.TRANS64.RED.A1T0 RZ, [UR10], RZ ;  /* 0x000000ffffff79a7 */ /* 0x000fe4000810040a */
[C---:B------:R-:W-:Y:S02]  /*ce60*/  VIADD R84, R54.reuse, UR15 ;  /* 0x0000000f36547c36 */ /* 0x040fe40008000000 */
[----:B------:R-:W-:Y:S02]  /*ce70*/  VIADD R83, R54, UR14 ;  /* 0x0000000e36537c36 */ /* 0x000fe40008000000 */
[--C-:B0-----:R-:W-:Y:S01]  /*ce80*/  IMAD.IADD R82, R84, 0x1, R148.reuse ;  /* 0x0000000154527824 */ /* 0x101fe200078e0294 */
[----:B------:R-:W0:Y:S01]  /*ce90*/  MUFU.TANH R14, R14 ;  /* 0x0000000e000e7308 */ /* 0x000e220000002400 */
[----:B------:R-:W-:-:S07]  /*cea0*/  IMAD.IADD R81, R83, 0x1, R148 ;  /* 0x0000000153517824 */ /* 0x000fce00078e0294 */
        /* <DEDUP_REMOVED lines=61> */
[----:B-1-34-:R-:W-:Y:S05]  /*d280*/  @P1 BRA `(.L_x_913) ;  /* 0x00000000006c1947 */ /* 0x01afea0003800000 */
[----:B------:R-:W-:Y:S01]  /*d290*/  ULDC UR11, c[0x0][0x2f0] ;  /* 0x0000bc00000b7ab9 */ /* 0x000fe20000000800 */
[----:B------:R-:W-:Y:S01]  /*d2a0*/  ULDC UR10, c[0x0][0x288] ;  /* 0x0000a200000a7ab9 */ /* 0x000fe20000000800 */
[----:B------:R-:W-:Y:S01]  /*d2b0*/  IMAD R54, R17, UR11, R148 ;  /* 0x0000000b11367c24 */ /* 0x000fe2000f8e0294 */
[----:B------:R-:W-:Y:S03]  /*d2c0*/  BSSY B0, `(.L_x_914) ;  /* 0x0000013000007945 */ /* 0x000fe60003800000 */
[----:B------:R-:W-:-:S05]  /*d2d0*/  VIADD R85, R54, -UR10 ;  /* 0x8000000a36557c36 */ /* 0x000fca0008000000 */
        /* <DEDUP_REMOVED lines=11> */
.L_x_915:
[----:B------:R-:W-:Y:S02]  /*d390*/  ULDC UR10, c[0x0][0x9e4] ;  /* 0x00027900000a7ab9 */ /* 0x000fe40000000800 */
[----:B------:R-:W-:-:S05]  /*d3a0*/  IMAD.U32 R86, RZ, RZ, UR10 ;  /* 0x0000000aff567e24 */ /* 0x000fca000f8e00ff */
[----:B------:R-:W-:-:S13]  /*d3b0*/  ISETP.NE.AND P1, PT, R86, 0x1, PT ;  /* 0x000000015600780c */ /* 0x000fda0003f25270 */
[----:B------:R-:W1:Y:S02]  /*d3c0*/  @P1 LDC.64 R54, c[0x0][0x9e8] ;  /* 0x00027a00ff361b82 */ /* 0x000e640000000a00 */
[----:B-1----:R-:W-:-:S05]  /*d3d0*/  @P1 IMAD.HI.U32 R54, R85, R54, RZ ;  /* 0x0000003655361227 */ /* 0x002fca00078e00ff */
[----:B------:R-:W-:-:S07]  /*d3e0*/  @P1 SHF.R.U32.HI R85, RZ, R55, R54 ;  /* 0x00000037ff551219 */ /* 0x000fce0000011636 */
.L_x_916:
[----:B------:R-:W-:Y:S05]  /*d3f0*/  BSYNC B0 ;  /* 0x0000000000007941 */ /* 0x000fea0003800000 */
.L_x_914:
[----:B------:R-:W-:-:S04]  /*d400*/  IMAD R85, R85, R86, -R78 ;  /* 0x0000005655557224 */ /* 0x000fc800078e0a4e */
[----:B------:R-:W-:-:S05]  /*d410*/  IMAD R85, R2, -0x2, R85 ;  /* 0xfffffffe02557824 */ /* 0x000fca00078e0255 */
[----:B------:R-:W-:Y:S02]  /*d420*/  VIADDMNMX R82, R85, R86, R82, PT ;  /* 0x0000005655527246 */ /* 0x000fe40003800152 */
[----:B------:R-:W-:-:S07]  /*d430*/  VIMNMX R81, R81, R85, !PT ;  /* 0x0000005551517248 */ /* 0x000fce0007fe0100 */
.L_x_913:
[----:B------:R-:W-:Y:S01]  /*d440*/  ISETP.GT.AND P1, PT, R10, -0x1, PT ;  /* 0xffffffff0a00780c */ /* 0x000fe20003f24270 */
[----:B------:R-:W1:Y:S01]  /*d450*/  SHFL.IDX PT, R54, R136, 0x1, 0x1c1f ;  /* 0x003c1f0088367f89 */ /* 0x000e6200000e0000 */
[----:B------:R-:W-:Y:S02]  /*d460*/  UISETP.NE.AND UP0, UPT, UR60, URZ, UPT ;  /* 0x0000003f3c00728c */ /* 0x000fe4000bf05270 */
[C---:B------:R-:W-:Y:S02]  /*d470*/  ISETP.GT.AND P3, PT, R81.reuse, 0x8, P1 ;  /* 0x000000085100780c */ /* 0x040fe40000f64270 */
[C---:B------:R-:W-:Y:S02]  /*d480*/  ISETP.GT.AND P6, PT, R81.reuse, RZ, P1 ;  /* 0x000000ff5100720c */ /* 0x040fe40000fc4270 */
[----:B------:R-:W-:Y:S02]  /*d490*/  ISETP.LT.OR P3, PT, R82, 0x9, P3 ;  /* 0x000000095200780c */ /* 0x000fe40001f61670 */
[----:B------:R-:W-:-:S02]  /*d4a0*/  ISETP.GT.AND P2, PT, R81, 0x1, P1 ;  /* 0x000000015100780c */ /* 0x000fc40000f44270 */
[----:B0-----:R-:W-:Y:S02]  /*d4b0*/  FSEL R18, R18, -INF , !P3 ;  /* 0xff80000012127808 */ /* 0x001fe40005800000 */
        /* <DEDUP_REMOVED lines=26> */
[C---:B------:R-:W-:Y:S02]  /*d660*/  ISETP.GT.AND P2, PT, R81.reuse, 0x29, P1 ;  /* 0x000000295100780c */ /* 0x040fe40000f44270 */
        /* <DEDUP_REMOVED lines=84> */
.L_x_919:
[----:B------:R-:W-:Y:S02]  /*dbb0*/  ULDC UR10, c[0x0][0x9e4] ;  /* 0x00027900000a7ab9 */ /* 0x000fe40000000800 */
[----:B------:R-:W-:-:S05]  /*dbc0*/  IMAD.U32 R56, RZ, RZ, UR10 ;  /* 0x0000000aff387e24 */ /* 0x000fca000f8e00ff */
[----:B------:R-:W-:-:S13]  /*dbd0*/  ISETP.NE.AND P2, PT, R56, 0x1, PT ;  /* 0x000000013800780c */ /* 0x000fda0003f45270 */
[----:B------:R-:W0:Y:S02]  /*dbe0*/  @P2 LDC.64 R54, c[0x0][0x9e8] ;  /* 0x00027a00ff362b82 */ /* 0x000e240000000a00 */
[----:B0-----:R-:W-:-:S05]  /*dbf0*/  @P2 IMAD.HI.U32 R54, R81, R54, RZ ;  /* 0x0000003651362227 */ /* 0x001fca00078e00ff */
[----:B------:R-:W-:-:S07]  /*dc00*/  @P2 SHF.R.U32.HI R81, RZ, R55, R54 ;  /* 0x00000037ff512219 */ /* 0x000fce0000011636 */
.L_x_920:
[----:B------:R-:W-:Y:S05]  /*dc10*/  BSYNC B0 ;  /* 0x0000000000007941 */ /* 0x000fea0003800000 */
.L_x_918:
[----:B------:R-:W-:-:S04]  /*dc20*/  IMAD R81, R81, R56, -R78 ;  /* 0x0000003851517224 */ /* 0x000fc800078e0a4e */
[----:B------:R-:W-:-:S05]  /*dc30*/  IMAD R81, R2, -0x2, R81 ;  /* 0xfffffffe02517824 */ /* 0x000fca00078e0251 */
[----:B------:R-:W-:Y:S02]  /*dc40*/  VIADDMNMX R84, R81, R56, R84, PT ;  /* 0x0000003851547246 */ /* 0x000fe40003800154 */
[----:B------:R-:W-:-:S07]  /*dc50*/  VIMNMX R83, R83, R81, !PT ;  /* 0x0000005153537248 */ /* 0x000fce0007fe0100 */
.L_x_917:
[----:B------:R-:W-:Y:S01]  /*dc60*/  FMNMX.FTZ R54, R13, R11, !PT ;  /* 0x0000000b0d367209 */ /* 0x000fe20007810000 */
[----:B------:R-:W-:Y:S01]  /*dc70*/  ULDC UR10, c[0x0][0x988] ;  /* 0x00026200000a7ab9 */ /* 0x000fe20000000800 */
[----:B------:R-:W-:Y:S01]  /*dc80*/  ISETP.GT.AND P5, PT, R83, 0x10, P1 ;  /* 0x000000105300780c */ /* 0x000fe20000fa4270 */
[----:B------:R-:W-:Y:S01]  /*dc90*/  UMOV UR11, UR10 ;  /* 0x0000000a000b7c82 */ /* 0x000fe20008000000 */
        /* <DEDUP_REMOVED lines=17> */
[C---:B------:R-:W-:Y:S02]  /*ddb0*/  ISETP.GT.AND P3, PT, R83.reuse, 0x8, P1 ;  /* 0x000000085300780c */ /* 0x040fe40000f64270 */
        /* <DEDUP_REMOVED lines=49> */
[C---:B------:R-:W-:Y:S02]  /*e0d0*/  ISETP.LT.OR P2, PT, R84.reuse, 0x31, P2 ;  /* 0x000000315400780c */ /* 0x040fe40001741670 */
[----:B------:R-:W-:Y:S02]  /*e0e0*/  FSEL R37, R37, -INF , !P4 ;  /* 0xff80000025257808 */ /* 0x000fe40006000000 */
[----:B------:R-:W-:Y:S02]  /*e0f0*/  FSEL R39, R39, -INF , !P2 ;  /* 0xff80000027277808 */ /* 0x000fe40005000000 */
[----:B------:R-:W-:-:S02]  /*e100*/  ISETP.LT.OR P3, PT, R84, 0x32, P3 ;  /* 0x000000325400780c */ /* 0x000fc40001f61670 */
[----:B------:R-:W-:Y:S02]  /*e110*/  ISETP.GT.AND P4, PT, R83, 0x39, P1 ;  /* 0x000000395300780c */ /* 0x000fe40000f84270 */
[----:B------:R-:W-:Y:S02]  /*e120*/  FSEL R41, R41, -INF , !P3 ;  /* 0xff80000029297808 */ /* 0x000fe40005800000 */
[C---:B------:R-:W-:Y:S02]  /*e130*/  ISETP.GT.AND P2, PT, R83.reuse, 0x40, P1 ;  /* 0x000000405300780c */ /* 0x040fe40000f44270 */
[----:B------:R-:W-:Y:S02]  /*e140*/  ISETP.LT.OR P4, PT, R84, 0x3a, P4 ;  /* 0x0000003a5400780c */ /* 0x000fe40002781670 */
[----:B------:R-:W-:Y:S02]  /*e150*/  ISETP.GT.AND P3, PT, R83, 0x41, P1 ;  /* 0x000000415300780c */ /* 0x000fe40000f64270 */
[----:B0-----:R-:W-:-:S02]  /*e160*/  FMNMX.FTZ R55, R54, R55, !PT ;  /* 0x0000003736377209 */ /* 0x001fc40007810000 */
[C---:B------:R-:W-:Y:S02]  /*e170*/  ISETP.LT.OR P2, PT, R84.reuse, 0x41, P2 ;  /* 0x000000415400780c */ /* 0x040fe40001741670 */
        /* <DEDUP_REMOVED lines=8> */
[C---:B------:R-:W-:Y:S02]  /*e200*/  ISETP.LT.OR P2, PT, R84.reuse, 0x51, P2 ;  /* 0x000000515400780c */ /* 0x040fe40001741670 */
[----:B------:R-:W-:Y:S02]  /*e210*/  ISETP.GT.AND P3, PT, R83, 0x51, P1 ;  /* 0x000000515300780c */ /* 0x000fe40000f64270 */
[----:B------:R-:W-:Y:S02]  /*e220*/  FSEL R53, R53, -INF , !P4 ;  /* 0xff80000035357808 */ /* 0x000fe40006000000 */
[----:B------:R-:W-:-:S02]  /*e230*/  ISETP.LT.OR P3, PT, R84, 0x52, P3 ;  /* 0x000000525400780c */ /* 0x000fc40001f61670 */
[----:B------:R-:W-:Y:S02]  /*e240*/  ISETP.GT.AND P4, PT, R83, 0x59, P1 ;  /* 0x000000595300780c */ /* 0x000fe40000f84270 */
[----:B------:R-:W-:Y:S02]  /*e250*/  FSEL R59, R59, -INF , !P3 ;  /* 0xff8000003b3b7808 */ /* 0x000fe40005800000 */
[----:B0-----:R-:W-:Y:S02]  /*e260*/  FMNMX.FTZ R56, R55, R56, !PT ;  /* 0x0000003837387209 */ /* 0x001fe40007810000 */
[----:B------:R-:W-:Y:S02]  /*e270*/  ISETP.LT.OR P4, PT, R84, 0x5a, P4 ;  /* 0x0000005a5400780c */ /* 0x000fe40002781670 */
[C---:B------:R-:W-:Y:S01]  /*e280*/  FSETP.NEU.FTZ.AND P6, PT, R56.reuse, -INF , PT ;  /* 0xff8000003800780b */ /* 0x040fe20003fdd000 */
[----:B------:R-:W-:Y:S01]  /*e290*/  FMUL.FTZ R78, R56, UR11 ;  /* 0x0000000b384e7c20 */ /* 0x000fe20008410000 */
[----:B------:R-:W-:-:S04]  /*e2a0*/  ISETP.GT.AND P3, PT, R83, 0x61, P1 ;  /* 0x000000615300780c */ /* 0x000fc80000f64270 */
[----:B------:R-:W-:Y:S02]  /*e2b0*/  FSEL R55, R78, RZ, P6 ;  /* 0x000000ff4e377208 */ /* 0x000fe40003000000 */
[----:B------:R-:W-:-:S03]  /*e2c0*/  ISETP.LT.OR P3, PT, R84, 0x62, P3 ;  /* 0x000000625400780c */ /* 0x000fc60001f61670 */
[--C-:B------:R-:W-:Y:S01]  /*e2d0*/  FFMA.FTZ R78, R22, UR11, -R55.reuse ;  /* 0x0000000b164e7c23 */ /* 0x100fe20008010837 */
[----:B------:R-:W-:Y:S01]  /*e2e0*/  FSEL R22, R14, -INF , !P5 ;  /* 0xff8000000e167808 */ /* 0x000fe20006800000 */
[--C-:B------:R-:W-:Y:S01]  /*e2f0*/  FFMA.FTZ R13, R13, UR11, -R55.reuse ;  /* 0x0000000b0d0d7c23 */ /* 0x100fe20008010837 */
[----:B------:R-:W-:Y:S01]  /*e300*/  ISETP.GT.AND P5, PT, R83, 0x38, P1 ;  /* 0x000000385300780c */ /* 0x000fe20000fa4270 */
[----:B------:R0:W-:Y:S01]  /*e310*/  MUFU.EX2 R14, R78 ;  /* 0x0000004e000e7308 */ /* 0x0001e20000000800 */
[----:B------:R-:W-:Y:S01]  /*e320*/  FMNMX.FTZ R81, R22, R12, !PT ;  /* 0x0000000c16517209 */ /* 0x000fe20007810000 */
[--C-:B------:R-:W-:Y:S01]  /*e330*/  FFMA.FTZ R15, R15, UR11, -R55.reuse ;  /* 0x0000000b0f0f7c23 */ /* 0x100fe20008010837 */
[----:B------:R-:W-:Y:S01]  /*e340*/  ISETP.LT.OR P5, PT, R84, 0x39, P5 ;  /* 0x000000395400780c */ /* 0x000fe20002fa1670 */
[--C-:B------:R-:W-:Y:S01]  /*e350*/  FFMA.FTZ R18, R18, UR11, -R55.reuse ;  /* 0x0000000b12127c23 */ /* 0x100fe20008010837 */
[----:B------:R-:W-:Y:S01]  /*e360*/  FMNMX.FTZ R54, R16, R81, !PT ;  /* 0x0000005110367209 */ /* 0x000fe20007810000 */
[--C-:B------:R-:W-:Y:S01]  /*e370*/  FFMA.FTZ R20, R20, UR11, -R55.reuse ;  /* 0x0000000b14147c23 */ /* 0x100fe20008010837 */
[----:B------:R-:W-:Y:S01]  /*e380*/  FSEL R43, R43, -INF , !P5 ;  /* 0xff8000002b2b7808 */ /* 0x000fe20006800000 */
[----:B------:R-:W-:Y:S01]  /*e390*/  MUFU.EX2 R13, R13 ;  /* 0x0000000d000d7308 */ /* 0x000fe20000000800 */
[----:B------:R-:W-:Y:S01]  /*e3a0*/  FMNMX.FTZ R54, R19, R54, !PT ;  /* 0x0000003613367209 */ /* 0x000fe20007810000 */
[--C-:B------:R-:W-:Y:S01]  /*e3b0*/  FFMA.FTZ R23, R23, UR11, -R55.reuse ;  /* 0x0000000b17177c23 */ /* 0x100fe20008010837 */
[----:B------:R-:W-:Y:S01]  /*e3c0*/  ISETP.GT.AND P5, PT, R83, 0x48, P1 ;  /* 0x000000485300780c */ /* 0x000fe20000fa4270 */
[--C-:B------:R-:W-:Y:S01]  /*e3d0*/  FFMA.FTZ R26, R26, UR11, -R55.reuse ;  /* 0x0000000b1a1a7c23 */ /* 0x100fe20008010837 */
[----:B------:R-:W-:Y:S01]  /*e3e0*/  FMNMX.FTZ R81, R21, R54, !PT ;  /* 0x0000003615517209 */ /* 0x000fe20007810000 */
[--C-:B------:R-:W-:Y:S01]  /*e3f0*/  FFMA.FTZ R28, R28, UR11, -R55.reuse ;  /* 0x0000000b1c1c7c23 */ /* 0x100fe20008010837 */
[----:B------:R-:W-:Y:S01]  /*e400*/  ISETP.LT.OR P5, PT, R84, 0x49, P5 ;  /* 0x000000495400780c */ /* 0x000fe20002fa1670 */
[----:B------:R-:W-:Y:S01]  /*e410*/  MUFU.EX2 R15, R15 ;  /* 0x0000000f000f7308 */ /* 0x000fe20000000800 */
[----:B------:R-:W-:Y:S01]  /*e420*/  FMNMX.FTZ R54, R24, R81, !PT ;  /* 0x0000005118367209 */ /* 0x000fe20007810000 */
[--C-:B------:R-:W-:Y:S01]  /*e430*/  FFMA.FTZ R30, R30, UR11, -R55.reuse ;  /* 0x0000000b1e1e7c23 */ /* 0x100fe20008010837 */
[----:B------:R-:W-:Y:S01]  /*e440*/  FSEL R51, R51, -INF , !P5 ;  /* 0xff80000033337808 */ /* 0x000fe20006800000 */
[--C-:B------:R-:W-:Y:S01]  /*e450*/  FFMA.FTZ R32, R32, UR11, -R55.reuse ;  /* 0x0000000b20207c23 */ /* 0x100fe20008010837 */
[----:B------:R-:W-:Y:S01]  /*e460*/  FMNMX.FTZ R54, R25, R54, !PT ;  /* 0x0000003619367209 */ /* 0x000fe20007810000 */
[--C-:B------:R-:W-:Y:S01]  /*e470*/  FFMA.FTZ R34, R34, UR11, -R55.reuse ;  /* 0x0000000b22227c23 */ /* 0x100fe20008010837 */
[----:B------:R-:W-:Y:S01]  /*e480*/  ISETP.GT.AND P5, PT, R83, 0x58, P1 ;  /* 0x000000585300780c */ /* 0x000fe20000fa4270 */
[----:B------:R-:W-:Y:S01]  /*e490*/  MUFU.EX2 R18, R18 ;  /* 0x0000001200127308 */ /* 0x000fe20000000800 */
        /* <DEDUP_REMOVED lines=9> */
[----:B------:R-:W-:Y:S01]  /*e530*/  MUFU.EX2 R20, R20 ;  /* 0x0000001400147308 */ /* 0x000fe20000000800 */
[----:B------:R-:W-:Y:S01]  /*e540*/  ISETP.GT.AND P4, PT, R83, 0x69, P1 ;  /* 0x000000695300780c */ /* 0x000fe20000f84270 */
[--C-:B------:R-:W-:Y:S01]  /*e550*/  FFMA.FTZ R42, R42, UR11, -R55.reuse ;  /* 0x0000000b2a2a7c23 */ /* 0x100fe20008010837 */
[----:B------:R-:W-:Y:S01]  /*e560*/  FMNMX.FTZ R54, R33, R54, !PT ;  /* 0x0000003621367209 */ /* 0x000fe20007810000 */
[--C-:B------:R-:W-:Y:S01]  /*e570*/  FFMA.FTZ R48, R48, UR11, -R55.reuse ;  /* 0x0000000b30307c23 */ /* 0x100fe20008010837 */
[----:B------:R-:W-:Y:S01]  /*e580*/  FSEL R67, R67, -INF , !P3 ;  /* 0xff80000043437808 */ /* 0x000fe20005800000 */
[--C-:B------:R-:W-:Y:S01]  /*e590*/  FFMA.FTZ R50, R50, UR11, -R55.reuse ;  /* 0x0000000b32327c23 */ /* 0x100fe20008010837 */
[----:B------:R-:W-:Y:S01]  /*e5a0*/  FMNMX.FTZ R54, R35, R54, !PT ;  /* 0x0000003623367209 */ /* 0x000fe20007810000 */
[----:B------:R-:W-:Y:S01]  /*e5b0*/  MUFU.EX2 R23, R23 ;  /* 0x0000001700177308 */ /* 0x000fe20000000800 */
        /* <DEDUP_REMOVED lines=14> */
[----:B0-----:R-:W-:Y:S01]  /*e6a0*/  FMNMX.FTZ R78, R43, R54, !PT ;  /* 0x000000362b4e7209 */ /* 0x001fe20007810000 */
[----:B------:R-:W-:Y:S01]  /*e6b0*/  FFMA.FTZ R70, R70, UR11, -R55 ;  /* 0x0000000b46467c23 */ /* 0x000fe20008010837 */
[----:B------:R-:W-:Y:S01]  /*e6c0*/  FSEL R54, R57, -INF , !P2 ;  /* 0xff80000039367808 */ /* 0x000fe20005000000 */
[----:B------:R-:W-:Y:S01]  /*e6d0*/  MUFU.EX2 R26, R26 ;  /* 0x0000001a001a7308 */ /* 0x000fe20000000800 */
[----:B------:R-:W-:-:S02]  /*e6e0*/  FMNMX.FTZ R78, R45, R78, !PT ;  /* 0x0000004e2d4e7209 */ /* 0x000fc40007810000 */
[----:B------:R-:W-:Y:S02]  /*e6f0*/  ISETP.GT.AND P2, PT, R83, 0x60, P1 ;  /* 0x000000605300780c */ /* 0x000fe40000f44270 */
[----:B------:R-:W-:Y:S02]  /*e700*/  FMNMX.FTZ R78, R47, R78, !PT ;  /* 0x0000004e2f4e7209 */ /* 0x000fe40007810000 */
[----:B------:R-:W-:Y:S01]  /*e710*/  ISETP.LT.OR P2, PT, R84, 0x61, P2 ;  /* 0x000000615400780c */ /* 0x000fe20001741670 */
[----:B------:R-:W-:Y:S01]  /*e720*/  MUFU.EX2 R28, R28 ;  /* 0x0000001c001c7308 */ /* 0x000fe20000000800 */
[----:B------:R-:W-:Y:S02]  /*e730*/  FMNMX.FTZ R82, R49, R78, !PT ;  /* 0x0000004e31527209 */ /* 0x000fe40007810000 */
[----:B------:R-:W-:Y:S01]  /*e740*/  FSEL R78, R61, -INF , !P5 ;  /* 0xff8000003d4e7808 */ /* 0x000fe20006800000 */
[----:B------:R-:W-:Y:S01]  /*e750*/  FFMA.FTZ R61, R44, UR11, -R55 ;  /* 0x0000000b2c3d7c23 */ /* 0x000fe20008010837 */
[----:B------:R-:W-:-:S02]  /*e760*/  FMNMX.FTZ R82, R51, R82, !PT ;  /* 0x0000005233527209 */ /* 0x000fc40007810000 */
[----:B------:R-:W-:Y:S01]  /*e770*/  ISETP.GT.AND P5, PT, R83, 0x68, P1 ;  /* 0x000000685300780c */ /* 0x000fe20000fa4270 */
[----:B------:R-:W-:Y:S01]  /*e780*/  MUFU.EX2 R30, R30 ;  /* 0x0000001e001e7308 */ /* 0x000fe20000000800 */
[----:B------:R-:W-:Y:S02]  /*e790*/  FMNMX.FTZ R57, R53, R82, !PT ;  /* 0x0000005235397209 */ /* 0x000fe40007810000 */
[----:B------:R-:W-:Y:S02]  /*e7a0*/  FSEL R65, R65, -INF , !P2 ;  /* 0xff80000041417808 */ /* 0x000fe40005000000 */
[----:B------:R-:W-:Y:S02]  /*e7b0*/  FMNMX.FTZ R82, R54, R57, !PT ;  /* 0x0000003936527209 */ /* 0x000fe40007810000 */
[----:B------:R-:W-:Y:S01]  /*e7c0*/  ISETP.LT.OR P5, PT, R84, 0x69, P5 ;  /* 0x000000695400780c */ /* 0x000fe20002fa1670 */
        /* <DEDUP_REMOVED lines=13> */
[----:B------:R-:W-:Y:S01]  /*e8a0*/  FSEL R46, R71, -INF , !P4 ;  /* 0xff800000472e7808 */ /* 0x000fe20006000000 */
[--C-:B------:R-:W-:Y:S01]  /*e8b0*/  FFMA.FTZ R71, R72, UR11, -R55.reuse ;  /* 0x0000000b48477c23 */ /* 0x100fe20008010837 */
[----:B------:R-:W-:Y:S01]  /*e8c0*/  FMNMX.FTZ R57, R44, R57, !PT ;  /* 0x000000392c397209 */ /* 0x000fe20007810000 */
[--C-:B------:R-:W-:Y:S01]  /*e8d0*/  FFMA.FTZ R72, R74, UR11, -R55.reuse ;  /* 0x0000000b4a487c23 */ /* 0x100fe20008010837 */
[----:B------:R-:W-:Y:S01]  /*e8e0*/  FSEL R82, R73, -INF , !P2 ;  /* 0xff80000049527808 */ /* 0x000fe20005000000 */
[--C-:B------:R-:W-:Y:S01]  /*e8f0*/  FFMA.FTZ R73, R76, UR11, -R55.reuse ;  /* 0x0000000b4c497c23 */ /* 0x100fe20008010837 */
[----:B------:R-:W-:Y:S01]  /*e900*/  FMNMX.FTZ R57, R46, R57, !PT ;  /* 0x000000392e397209 */ /* 0x000fe20007810000 */
[----:B------:R-:W-:Y:S01]  /*e910*/  FFMA.FTZ R55, R79, UR11, -R55 ;  /* 0x0000000b4f377c23 */ /* 0x000fe20008010837 */
[----:B------:R-:W-:Y:S01]  /*e920*/  ISETP.GT.AND P1, PT, R83, 0x79, P1 ;  /* 0x000000795300780c */ /* 0x000fe20000f24270 */
[----:B------:R-:W-:Y:S01]  /*e930*/  MUFU.EX2 R38, R38 ;  /* 0x0000002600267308 */ /* 0x000fe20000000800 */
[----:B------:R-:W-:-:S02]  /*e940*/  ISETP.LT.OR P5, PT, R84, 0x79, P5 ;  /* 0x000000795400780c */ /* 0x000fc40002fa1670 */
[----:B------:R-:W-:Y:S02]  /*e950*/  FMNMX.FTZ R86, R82, R57, !PT ;  /* 0x0000003952567209 */ /* 0x000fe40007810000 */
[----:B------:R-:W-:Y:S02]  /*e960*/  ISETP.LT.OR P1, PT, R84, 0x7a, P1 ;  /* 0x0000007a5400780c */ /* 0x000fe40000f21670 */
[----:B------:R-:W-:Y:S01]  /*e970*/  FSEL R77, R77, -INF , !P5 ;  /* 0xff8000004d4d7808 */ /* 0x000fe20006800000 */
[----:B------:R-:W-:Y:S01]  /*e980*/  MUFU.EX2 R40, R40 ;  /* 0x0000002800287308 */ /* 0x000fe20000000800 */
[----:B------:R-:W-:Y:S02]  /*e990*/  FMNMX.FTZ R86, R75, R86, !PT ;  /* 0x000000564b567209 */ /* 0x000fe40007810000 */
[----:B------:R-:W-:Y:S02]  /*e9a0*/  FSEL R80, R80, -INF , !P1 ;  /* 0xff80000050507808 */ /* 0x000fe40004800000 */
[----:B------:R-:W-:-:S02]  /*e9b0*/  FMNMX.FTZ R57, R77, R86, !PT ;  /* 0x000000564d397209 */ /* 0x000fc40007810000 */
[----:B------:R-:W-:Y:S01]  /*e9c0*/  FSEL R74, R56, RZ, P6 ;  /* 0x000000ff384a7208 */ /* 0x000fe20003000000 */
[----:B------:R-:W-:Y:S01]  /*e9d0*/  MUFU.EX2 R42, R42 ;  /* 0x0000002a002a7308 */ /* 0x000fe20000000800 */
[----:B------:R-:W-:-:S03]  /*e9e0*/  FMNMX.FTZ R57, R80, R57, !PT ;  /* 0x0000003950397209 */ /* 0x000fc60007810000 */
[----:B------:R-:W-:Y:S02]  /*e9f0*/  FADD.FTZ R74, -R74, R11 ;  /* 0x0000000b4a4a7221 */ /* 0x000fe40000010100 */
[----:B------:R-:W0:Y:S02]  /*ea00*/  SHFL.BFLY PT, R84, R57, 0x2, 0x1f ;  /* 0x0c401f0039547f89 */ /* 0x000e2400000e0000 */
[----:B------:R-:W-:Y:S01]  /*ea10*/  FMUL.FTZ R11, R74, UR11 ;  /* 0x0000000b4a0b7c20 */ /* 0x000fe20008410000 */
[----:B------:R-:W-:Y:S08]  /*ea20*/  MUFU.EX2 R61, R61 ;  /* 0x0000003d003d7308 */ /* 0x000ff00000000800 */
[----:B------:R-:W1:Y:S08]  /*ea30*/  MUFU.EX2 R11, R11 ;  /* 0x0000000b000b7308 */ /* 0x000e700000000800 */
[----:B------:R-:W-:Y:S01]  /*ea40*/  MUFU.EX2 R63, R63 ;  /* 0x0000003f003f7308 */ /* 0x000fe20000000800 */
[----:B0-----:R-:W-:-:S07]  /*ea50*/  FMNMX.FTZ R84, R57, R84, !PT ;  /* 0x0000005439547209 */ /* 0x001fce0007810000 */
[----:B------:R-:W-:Y:S01]  /*ea60*/  MUFU.EX2 R48, R48 ;  /* 0x0000003000307308 */ /* 0x000fe20000000800 */
[----:B-1----:R-:W-:Y:S01]  /*ea70*/  FFMA.FTZ R4, R11, R4, R13 ;  /* 0x000000040b047223 */ /* 0x002fe2000001000d */
[----:B------:R-:W0:Y:S06]  /*ea80*/  SHFL.BFLY PT, R57, R84, 0x1, 0x1f ;  /* 0x0c201f0054397f89 */ /* 0x000e2c00000e0000 */
[----:B------:R-:W-:Y:S08]  /*ea90*/  MUFU.EX2 R50, R50 ;  /* 0x0000003200327308 */ /* 0x000ff00000000800 */
[----:B------:R-:W-:Y:S08]  /*eaa0*/  MUFU.EX2 R52, R52 ;  /* 0x0000003400347308 */ /* 0x000ff00000000800 */
[----:B------:R-:W-:Y:S01]  /*eab0*/  MUFU.EX2 R69, R69 ;  /* 0x0000004500457308 */ /* 0x000fe20000000800 */
[----:B0-----:R-:W-:-:S04]  /*eac0*/  FMNMX.FTZ R57, R84, R57, !PT ;  /* 0x0000003954397209 */ /* 0x001fc80007810000 */
[C---:B------:R-:W-:Y:S01]  /*ead0*/  FSETP.NEU.FTZ.AND P1, PT, R57.reuse, -INF , PT ;  /* 0xff8000003900780b */ /* 0x040fe20003f3d000 */
[----:B------:R-:W-:Y:S02]  /*eae0*/  FMUL.FTZ R84, R57, UR11 ;  /* 0x0000000b39547c20 */ /* 0x000fe40008410000 */
[----:B------:R-:W-:Y:S03]  /*eaf0*/  MUFU.EX2 R58, R58 ;  /* 0x0000003a003a7308 */ /* 0x000fe60000000800 */
[----:B------:R-:W-:-:S05]  /*eb00*/  FSEL R84, R84, RZ, P1 ;  /* 0x000000ff54547208 */ /* 0x000fca0000800000 */
[----:B------:R-:W-:Y:S01]  /*eb10*/  MUFU.EX2 R60, R60 ;  /* 0x0000003c003c7308 */ /* 0x000fe20000000800 */
[--C-:B------:R-:W-:Y:S01]  /*eb20*/  FFMA.FTZ R83, R21, UR11, -R84.reuse ;  /* 0x0000000b15537c23 */ /* 0x100fe20008010854 */
[--C-:B------:R-:W-:Y:S01]  /*eb30*/  FFMA.FTZ R21, R31, UR11, -R84.reuse ;  /* 0x0000000b1f157c23 */ /* 0x100fe20008010854 */
[----:B------:R-:W-:Y:S01]  /*eb40*/  FSEL R31, R57, RZ, P1 ;  /* 0x000000ff391f7208 */ /* 0x000fe20000800000 */
[--C-:B------:R-:W-:Y:S01]  /*eb50*/  FFMA.FTZ R85, R16, UR11, -R84.reuse ;  /* 0x0000000b10557c23 */ /* 0x100fe20008010854 */
[--C-:B------:R-:W-:Y:S01]  /*eb60*/  FFMA.FTZ R76, R22, UR11, -R84.reuse ;  /* 0x0000000b164c7c23 */ /* 0x100fe20008010854 */
[--C-:B------:R-:W-:Y:S01]  /*eb70*/  FFMA.FTZ R74, R19, UR11, -R84.reuse ;  /* 0x0000000b134a7c23 */ /* 0x100fe20008010854 */
[----:B------:R-:W-:Y:S01]  /*eb80*/  FFMA.FTZ R22, R24, UR11, -R84 ;  /* 0x0000000b18167c23 */ /* 0x000fe20008010854 */
[----:B------:R-:W-:Y:S01]  /*eb90*/  FADD.FTZ R31, -R31, R12 ;  /* 0x0000000c1f1f7221 */ /* 0x000fe20000010100 */
[----:B------:R-:W-:Y:S01]  /*eba0*/  MUFU.EX2 R83, R83 ;  /* 0x0000005300537308 */ /* 0x000fe20000000800 */
[--C-:B------:R-:W-:Y:S01]  /*ebb0*/  FFMA.FTZ R25, R25, UR11, -R84.reuse ;  /* 0x0000000b19197c23 */ /* 0x100fe20008010854 */
[--C-:B------:R-:W-:Y:S01]  /*ebc0*/  FFMA.FTZ R27, R27, UR11, -R84.reuse ;  /* 0x0000000b1b1b7c23 */ /* 0x100fe20008010854 */
[----:B------:R-:W-:Y:S01]  /*ebd0*/  FMUL.FTZ R16, R31, UR11 ;  /* 0x0000000b1f107c20 */ /* 0x000fe20008410000 */
        /* <DEDUP_REMOVED lines=22> */
[----:B------:R-:W-:-:S06]  /*ed40*/  FFMA.FTZ R77, R77, UR11, -R84 ;  /* 0x0000000b4d4d7c23 */ /* 0x000fcc0008010854 */
[----:B------:R-:W3:Y:S01]  /*ed50*/  MUFU.EX2 R74, R74 ;  /* 0x0000004a004a7308 */ /* 0x000ee20000000800 */
[----:B0-----:R-:W-:Y:S01]  /*ed60*/  FFMA.FTZ R24, R16, R3, R76 ;  /* 0x0000000310187223 */ /* 0x001fe2000001004c */
[----:B------:R-:W-:-:S04]  /*ed70*/  FADD.FTZ R3, R15, R4 ;  /* 0x000000040f037221 */ /* 0x000fc80000010000 */
[----:B------:R-:W-:Y:S02]  /*ed80*/  FADD.FTZ R3, R18, R3 ;  /* 0x0000000312037221 */ /* 0x000fe40000010000 */
[----:B------:R-:W0:Y:S01]  /*ed90*/  MUFU.EX2 R22, R22 ;  /* 0x0000001600167308 */ /* 0x000e220000000800 */
[----:B-1----:R-:W-:Y:S01]  /*eda0*/  FADD.FTZ R31, R85, R24 ;  /* 0x00000018551f7221 */ /* 0x002fe20000010000 */
[----:B------:R-:W-:-:S06]  /*edb0*/  FADD.FTZ R3, R20, R3 ;  /* 0x0000000314037221 */ /* 0x000fcc0000010000 */
[----:B------:R-:W1:Y:S01]  /*edc0*/  MUFU.EX2 R25, R25 ;  /* 0x0000001900197308 */ /* 0x000e620000000800 */
[----:B---3--:R-:W-:Y:S01]  /*edd0*/  FADD.FTZ R4, R74, R31 ;  /* 0x0000001f4a047221 */ /* 0x008fe20000010000 */
[--C-:B------:R-:W-:Y:S01]  /*ede0*/  FFMA.FTZ R31, R54, UR11, -R84.reuse ;  /* 0x0000000b361f7c23 */ /* 0x100fe20008010854 */
[----:B------:R-:W-:Y:S02]  /*edf0*/  FFMA.FTZ R54, R82, UR11, -R84 ;  /* 0x0000000b52367c23 */ /* 0x000fe40008010854 */
[----:B------:R-:W-:Y:S01]  /*ee00*/  FADD.FTZ R37, R83, R4 ;  /* 0x0000000453257221 */ /* 0x000fe20000010000 */
[----:B------:R-:W-:Y:S02]  /*ee10*/  FADD.FTZ R4, R14, R3 ;  /* 0x000000030e047221 */ /* 0x000fe40000010000 */
[----:B------:R-:W3:Y:S01]  /*ee20*/  MUFU.EX2 R27, R27 ;  /* 0x0000001b001b7308 */ /* 0x000ee20000000800 */
[----:B0-----:R-:W-:Y:S01]  /*ee30*/  FADD.FTZ R24, R22, R37 ;  /* 0x0000002516187221 */ /* 0x001fe20000010000 */
[----:B------:R-:W-:Y:S01]  /*ee40*/  FADD.FTZ R3, R23, R4 ;  /* 0x0000000417037221 */ /* 0x000fe20000010000 */
[--C-:B------:R-:W-:Y:S01]  /*ee50*/  FFMA.FTZ R37, R78, UR11, -R84.reuse ;  /* 0x0000000b4e257c23 */ /* 0x100fe20008010854 */
[----:B------:R-:W-:-:S02]  /*ee60*/  FFMA.FTZ R78, R80, UR11, -R84 ;  /* 0x0000000b504e7c23 */ /* 0x000fc40008010854 */
[----:B------:R-:W-:Y:S02]  /*ee70*/  FADD.FTZ R3, R26, R3 ;  /* 0x000000031a037221 */ /* 0x000fe40000010000 */
[----:B------:R-:W0:Y:S01]  /*ee80*/  MUFU.EX2 R79, R79 ;  /* 0x0000004f004f7308 */ /* 0x000e220000000800 */
[----:B-1----:R-:W-:Y:S01]  /*ee90*/  FADD.FTZ R24, R25, R24 ;  /* 0x0000001819187221 */ /* 0x002fe20000010000 */
[----:B------:R-:W-:-:S04]  /*eea0*/  FADD.FTZ R3, R28, R3 ;  /* 0x000000031c037221 */ /* 0x000fc80000010000 */
[----:B------:R-:W-:Y:S02]  /*eeb0*/  FADD.FTZ R3, R30, R3 ;  /* 0x000000031e037221 */ /* 0x000fe40000010000 */
[----:B------:R-:W1:Y:S01]  /*eec0*/  MUFU.EX2 R21, R21 ;  /* 0x0000001500157308 */ /* 0x000e620000000800 */
[----:B---3--:R-:W-:Y:S01]  /*eed0*/  FADD.FTZ R24, R27, R24 ;  /* 0x000000181b187221 */ /* 0x008fe20000010000 */
[----:B------:R-:W-:-:S04]  /*eee0*/  FADD.FTZ R3, R32, R3 ;  /* 0x0000000320037221 */ /* 0x000fc80000010000 */
[----:B------:R-:W-:Y:S02]  /*eef0*/  FADD.FTZ R3, R34, R3 ;  /* 0x0000000322037221 */ /* 0x000fe40000010000 */
[----:B------:R-:W3:Y:S01]  /*ef00*/  MUFU.EX2 R33, R33 ;  /* 0x0000002100217308 */ /* 0x000ee20000000800 */
[----:B0-----:R-:W-:Y:S01]  /*ef10*/  FADD.FTZ R24, R79, R24 ;  /* 0x000000184f187221 */ /* 0x001fe20000010000 */
[----:B------:R-:W-:-:S04]  /*ef20*/  FADD.FTZ R3, R36, R3 ;  /* 0x0000000324037221 */ /* 0x000fc80000010000 */
        /* <DEDUP_REMOVED lines=14> */
[----:B-1----:R-:W-:-:S07]  /*f010*/  FADD.FTZ R24, R29, R24 ;  /* 0x000000181d187221 */ /* 0x002fce0000010000 */
[----:B------:R-:W1:Y:S01]  /*f020*/  MUFU.EX2 R43, R43 ;  /* 0x0000002b002b7308 */ /* 0x000e620000000800 */
[----:B---3--:R-:W-:-:S07]  /*f030*/  FADD.FTZ R24, R19, R24 ;  /* 0x0000001813187221 */ /* 0x008fce0000010000 */
[----:B------:R-:W3:Y:S01]  /*f040*/  MUFU.EX2 R136, R136 ;  /* 0x0000008800887308 */ /* 0x000ee20000000800 */
[----:B0-----:R-:W-:-:S07]  /*f050*/  FADD.FTZ R24, R41, R24 ;  /* 0x0000001829187221 */ /* 0x001fce0000010000 */
[----:B------:R-:W0:Y:S01]  /*f060*/  MUFU.EX2 R12, R12 ;  /* 0x0000000c000c7308 */ /* 0x000e220000000800 */
[----:B-1----:R-:W-:Y:S01]  /*f070*/  FADD.FTZ R3, R43, R24 ;  /* 0x000000182b037221 */ /* 0x002fe20000010000 */
[----:B------:R-:W-:-:S06]  /*f080*/  FADD.FTZ R24, R52, R45 ;  /* 0x0000002d34187221 */ /* 0x000fcc0000010000 */
[----:B------:R-:W1:Y:S01]  /*f090*/  MUFU.EX2 R49, R49 ;  /* 0x0000003100317308 */ /* 0x000e620000000800 */
[----:B---3--:R-:W-:-:S07]  /*f0a0*/  FADD.FTZ R3, R136, R3 ;  /* 0x0000000388037221 */ /* 0x008fce0000010000 */
[----:B------:R-:W3:Y:S01]  /*f0b0*/  MUFU.EX2 R51, R51 ;  /* 0x0000003300337308 */ /* 0x000ee20000000800 */
[----:B0-----:R-:W-:Y:S01]  /*f0c0*/  FADD.FTZ R4, R12, R3 ;  /* 0x000000030c047221 */ /* 0x001fe20000010000 */
[----:B------:R-:W-:-:S04]  /*f0d0*/  FADD.FTZ R3, R69, R24 ;  /* 0x0000001845037221 */ /* 0x000fc80000010000 */
[----:B------:R-:W-:Y:S02]  /*f0e0*/  FADD.FTZ R3, R58, R3 ;  /* 0x000000033a037221 */ /* 0x000fe40000010000 */
[----:B------:R-:W0:Y:S01]  /*f0f0*/  MUFU.EX2 R87, R87 ;  /* 0x0000005700577308 */ /* 0x000e220000000800 */
[----:B-1----:R-:W-:Y:S01]  /*f100*/  FADD.FTZ R4, R49, R4 ;  /* 0x0000000431047221 */ /* 0x002fe20000010000 */
[----:B------:R-:W-:-:S06]  /*f110*/  FADD.FTZ R3, R60, R3 ;  /* 0x000000033c037221 */ /* 0x000fcc0000010000 */
[----:B------:R-:W1:Y:S01]  /*f120*/  MUFU.EX2 R31, R31 ;  /* 0x0000001f001f7308 */ /* 0x000e620000000800 */
[----:B---3--:R-:W-:-:S07]  /*f130*/  FADD.FTZ R4, R51, R4 ;  /* 0x0000000433047221 */ /* 0x008fce0000010000 */
[----:B------:R-:W3:Y:S01]  /*f140*/  MUFU.EX2 R86, R86 ;  /* 0x0000005600567308 */ /* 0x000ee20000000800 */
[----:B0-----:R-:W-:-:S07]  /*f150*/  FADD.FTZ R4, R87, R4 ;  /* 0x0000000457047221 */ /* 0x001fce0000010000 */
[----:B------:R-:W0:Y:S01]  /*f160*/  MUFU.EX2 R37, R37 ;  /* 0x0000002500257308 */ /* 0x000e220000000800 */
[----:B-1----:R-:W-:-:S07]  /*f170*/  FADD.FTZ R45, R31, R4 ;  /* 0x000000041f2d7221 */ /* 0x002fce0000010000 */
        /* <DEDUP_REMOVED lines=36> */
[----:B---3--:R-:W-:-:S03]  /*f3c0*/  FADD.FTZ R4, R55, R24 ;  /* 0x0000001837047221 */ /* 0x008fc60000010000 */
[----:B0-----:R-:W-:Y:S01]  /*f3d0*/  FADD.FTZ R3, R78, R3 ;  /* 0x000000034e037221 */ /* 0x001fe20000010000 */
[----:B------:R-:W-:Y:S06]  /*f3e0*/  @!P0 BRA `(.L_x_921) ;  /* 0x0000000000048947 */ /* 0x000fec0003800000 */
[----:B------:R-:W-:Y:S01]  /*f3f0*/  BPT.TRAP 0x1 ;  /* 0x000000040000795c */ /* 0x000fe20000300000 */
.L_x_921:
        /* <DEDUP_REMOVED lines=34> */
[----:B------:R-:W-:Y:S01]  /*f620*/  SYNCS.ARRIVE.TRANS64.RED.A1T0 RZ, [UR7], RZ ;  /* 0x000000ffffff79a7 */ /* 0x000fe20008100407 */
[----:B------:R-:W-:Y:S01]  /*f630*/  F2FP.F16.F32.PACK_AB R48, R48, R63 ;  /* 0x0000003f3030723e */ /* 0x000fe200000000ff */
[----:B------:R-:W-:Y:S01]  /*f640*/  STSM.16.M88.4 [R0+0x21800], R44 ;  /* 0x0218002c00007844 */ /* 0x000fe20000000200 */
[----:B------:R-:W-:Y:S01]  /*f650*/  F2FP.F16.F32.PACK_AB R49, R49, R12 ;  /* 0x0000000c3131723e */ /* 0x000fe200000000ff */
[----:B------:R-:W-:Y:S01]  /*f660*/  UMOV UR7, UR4 ;  /* 0x0000000400077c82 */ /* 0x000fe20008000000 */
        /* <DEDUP_REMOVED lines=27> */
[-C--:B------:R-:W-:Y:S01]  /*f820*/  FMUL.FTZ R128, R128, R11.reuse ;  /* 0x0000000b80807220 */ /* 0x080fe20000410000 */
[----:B------:R-:W-:Y:S01]  /*f830*/  R2UR UR10, R145 ;  /* 0x00000000910a72ca */ /* 0x000fe200000e0000 */
        /* <DEDUP_REMOVED lines=11> */
[----:B---3--:R-:W3:Y:S01]  /*f8f0*/  FENCE.VIEW.ASYNC.S ;  /* 0x00000000000073c6 */ /* 0x008ee20000000000 */
[-C--:B------:R-:W-:Y:S01]  /*f900*/  FMUL.FTZ R94, R94, R16.reuse ;  /* 0x000000105e5e7220 */ /* 0x080fe20000410000 */
[-C--:B------:R-:W-:Y:S01]  /*f910*/  FMUL.FTZ R95, R95, R16.reuse ;  /* 0x000000105f5f7220 */ /* 0x080fe20000410000 */
[-C--:B------:R-:W-:Y:S01]  /*f920*/  FMUL.FTZ R98, R98, R16.reuse ;  /* 0x0000001062627220 */ /* 0x080fe20000410000 */
[-C--:B------:R-:W-:Y:S01]  /*f930*/  FMUL.FTZ R99, R99, R16.reuse ;  /* 0x0000001063637220 */ /* 0x080fe20000410000 */
[-C--:B------:R-:W-:Y:S01]  /*f940*/  FMUL.FTZ R102, R102, R16.reuse ;  /* 0x0000001066667220 */ /* 0x080fe20000410000 */
[----:B------:R-:W-:Y:S01]  /*f950*/  ISETP.GT.AND P1, PT, R10, UR10, PT ;  /* 0x0000000a0a007c0c */ /* 0x000fe2000bf24270 */
        /* <DEDUP_REMOVED lines=20> */
[----:B---3--:R-:W-:Y:S01]  /*faa0*/  NOP ;  /* 0x0000000000007918 */ /* 0x008fe20000000000 */
[----:B-1----:R-:W-:Y:S05]  /*fab0*/  @P1 BRA `(.L_x_922) ;  /* 0xffffffc400a01947 */ /* 0x002fea000383ffff */
.L_x_903:
[----:B------:R-:W-:Y:S06]  /*fac0*/  BAR.ARV 0x8, 0x200 ;  /* 0x0208000000007b1d */ /* 0x000fec0000002000 */
[----:B------:R-:W-:Y:S05]  /*fad0*/  @!P0 BRA `(.L_x_923) ;  /* 0x0000000000048947 */ /* 0x000fea0003800000 */
[----:B------:R-:W-:Y:S01]  /*fae0*/  BPT.TRAP 0x1 ;  /* 0x000000040000795c */ /* 0x000fe20000300000 */
.L_x_923:
[----:B------:R-:W-:Y:S01]  /*faf0*/  ULEA UR6, UR4, UR38, 0x3 ;  /* 0x0000002604067291 */ /* 0x000fe2000f8e183f */
[----:B------:R-:W-:-:S05]  /*fb00*/  IMAD.U32 R0, RZ, RZ, UR5 ;  /* 0x00000005ff007e24 */ /* 0x000fca000f8e00ff */
[----:B------:R-:W-:-:S04]  /*fb10*/  SHF.L.U32 R0, R0, 0x1f, RZ ;  /* 0x0000001f00007819 */ /* 0x000fc800000006ff */
[----:B------:R0:W1:Y:S01]  /*fb20*/  SYNCS.PHASECHK.TRANS64.TRYWAIT P1, [UR6+0x2d850], R0 ;  /* 0x02d85000ff0075a7 */ /* 0x0000620008020146 */
[----:B------:R-:W-:Y:S05]  /*fb30*/  @!P0 BRA `(.L_x_924) ;  /* 0x0000000000048947 */ /* 0x000fea0003800000 */
[----:B------:R-:W-:Y:S01]  /*fb40*/  BPT.TRAP 0x1 ;  /* 0x000000040000795c */ /* 0x000fe20000300000 */
.L_x_924:
[----:B-1----:R-:W-:Y:S05]  /*fb50*/  @P1 BRA `(.L_x_925) ;  /* 0x0000000000081947 */ /* 0x002fea0003800000 */
[----:B------:R-:W1:Y:S02]  /*fb60*/  SYNCS.PHASECHK.TRANS64.TRYWAIT P1, [UR6+0x2d850], R0 ;  /* 0x02d85000ff0075a7 */ /* 0x000e640008020146 */
[----:B-1----:R-:W-:Y:S05]  /*fb70*/  @!P1 BRA `(.L_x_926) ;  /* 0x0000006000349947 */ /* 0x002fea0003800000 */
.L_x_925:
[----:B------:R-:W-:Y:S01]  /*fb80*/  UIADD3 UR38, UR38, 0x400, URZ ;  /* 0x0000040026267890 */ /* 0x000fe2000fffe03f */
[----:B------:R-:W-:Y:S01]  /*fb90*/  R2UR UR5, R144 ;  /* 0x00000000900572ca */ /* 0x000fe200000e0000 */
[----:B------:R-:W-:Y:S01]  /*fba0*/  WARPGROUP.ARRIVE ;  /* 0x00000000000079c5 */ /* 0x000fe20000000000 */
[----:B------:R-:W-:Y:S01]  /*fbb0*/  UMOV UR13, 0x40000040 ;  /* 0x40000040000d7882 */ /* 0x000fe20000000000 */
[----:B------:R-:W-:Y:S01]  /*fbc0*/  USHF.R.U32.HI UR38, URZ, 0x4, UR38 ;  /* 0x000000043f267899 */ /* 0x000fe20008011626 */
[----:B-1----:R-:W1:Y:S01]  /*fbd0*/  SHFL.BFLY PT, R5, R4, 0x2, 0x1f ;  /* 0x0c401f0004057f89 */ /* 0x002e6200000e0000 */
[----:B------:R-:W-:Y:S01]  /*fbe0*/  UMOV UR15, 0x80000020 ;  /* 0x80000020000f7882 */ /* 0x000fe20000000000 */
[----:B------:R-:W-:Y:S01]  /*fbf0*/  IMAD.MOV.U32 R6, RZ, RZ, RZ ;  /* 0x000000ffff067224 */ /* 0x000fe200078e00ff */
[----:B------:R-:W-:Y:S01]  /*fc00*/  ULOP3.LUT UR38, UR38, 0x3fff, URZ, 0xc0, !UPT ;  /* 0x00003fff26267892 */ /* 0x000fe2000f8ec03f */
[----:B0-----:R-:W0:Y:S01]  /*fc10*/  SHFL.BFLY PT, R0, R3, 0x2, 0x1f ;  /* 0x0c401f0003007f89 */ /* 0x001e2200000e0000 */
[----:B------:R-:W-:-:S02]  /*fc20*/  IMAD.U32 R11, RZ, RZ, UR11 ;  /* 0x0000000bff0b7e24 */ /* 0x000fc4000f8e00ff */
        /* <DEDUP_REMOVED lines=8> */
[----:B-1----:R-:W-:Y:S01]  /*fcb0*/  FADD.FTZ R5, R5, R4 ;  /* 0x0000000405057221 */ /* 0x002fe20000010000 */
[----:B------:R-:W-:Y:S01]  /*fcc0*/  UMOV UR13, 0x40000040 ;  /* 0x40000040000d7882 */ /* 0x000fe20000000000 */
[----:B------:R-:W-:Y:S01]  /*fcd0*/  UMOV UR15, 0x80000020 ;  /* 0x80000020000f7882 */ /* 0x000fe20000000000 */
[----:B0-----:R-:W-:Y:S01]  /*fce0*/  FADD.FTZ R2, R0, R3 ;  /* 0x0000000300027221 */ /* 0x001fe20000010000 */
[----:B------:R-:W-:Y:S01]  /*fcf0*/  IMAD.MOV.U32 R3, RZ, RZ, RZ ;  /* 0x000000ffff037224 */ /* 0x000fe200078e00ff */
[----:B------:R-:W0:Y:S04]  /*fd00*/  SHFL.BFLY PT, R0, R5, 0x1, 0x1f ;  /* 0x0c201f0005007f89 */ /* 0x000e2800000e0000 */
[----:B------:R-:W1:Y:S01]  /*fd10*/  SHFL.BFLY PT, R7, R2, 0x1, 0x1f ;  /* 0x0c201f0002077f89 */ /* 0x000e6200000e0000 */
[----:B0-----:R-:W-:Y:S01]  /*fd20*/  FADD.FTZ R9, R5, R0 ;  /* 0x0000000005097221 */ /* 0x001fe20000010000 */
[----:B------:R-:W-:-:S02]  /*fd30*/  IMAD.U32 R5, RZ, RZ, UR11 ;  /* 0x0000000bff057e24 */ /* 0x000fc4000f8e00ff */
[----:B------:R-:W-:Y:S02]  /*fd40*/  IMAD.MOV.U32 R0, RZ, RZ, -0x800000 ;  /* 0xff800000ff007424 */ /* 0x000fe400078e00ff */
[----:B-1----:R-:W-:Y:S01]  /*fd50*/  FADD.FTZ R10, R2, R7 ;  /* 0x00000007020a7221 */ /* 0x002fe20000010000 */
[----:B------:R-:W-:Y:S01]  /*fd60*/  FSETP.NE.FTZ.AND P1, PT, R9, RZ, PT ;  /* 0x000000ff0900720b */ /* 0x000fe20003f35000 */
[----:B------:R-:W-:-:S03]  /*fd70*/  IMAD.MOV.U32 R2, RZ, RZ, -0x800000 ;  /* 0xff800000ff027424 */ /* 0x000fc600078e00ff */
[----:B------:R-:W-:-:S09]  /*fd80*/  FSETP.NE.FTZ.AND P2, PT, R10, RZ, PT ;  /* 0x000000ff0a00720b */ /* 0x000fd20003f55000 */
[----:B------:R-:W0:Y:S01]  /*fd90*/  @P1 MUFU.LG2 R4, R9 ;  /* 0x0000000900041308 */ /* 0x000e220000000c00 */
[----:B------:R-:W-:-:S03]  /*fda0*/  @P1 FMUL.FTZ R5, R5, 0.69314718246459960938 ;  /* 0x3f31721805051820 */ /* 0x000fc60000410000 */
[----:B------:R-:W-:-:S04]  /*fdb0*/  @P2 FMUL.FTZ R11, R11, 0.69314718246459960938 ;  /* 0x3f3172180b0b2820 */ /* 0x000fc80000410000 */
[----:B------:R-:W1:Y:S08]  /*fdc0*/  @P2 MUFU.LG2 R7, R10 ;  /* 0x0000000a00072308 */ /* 0x000e700000000c00 */
[----:B------:R3:W4:Y:S01]  /*fdd0*/  @P1 MUFU.RCP R3, R9 ;  /* 0x0000000900031308 */ /* 0x0007220000001000 */
        /* <DEDUP_REMOVED lines=51> */
[----:B0--34-:R-:W-:Y:S05]  /*10110*/  @!P0 BRA `(.L_x_927) ;  /* 0x0000000000048947 */ /* 0x019fea0003800000 */
[----:B------:R-:W-:Y:S01]  /*10120*/  BPT.TRAP 0x1 ;  /* 0x000000040000795c */ /* 0x000fe20000300000 */
.L_x_927:
[----:B------:R-:W0:Y:S01]  /*10130*/  S2UR UR4, SR_CgaCtaId ;  /* 0x00000000000479c3 */ /* 0x000e220000008800 */
[----:B------:R-:W-:Y:S01]  /*10140*/  UIADD3 UR6, UR6, 0x2d860, URZ ;  /* 0x0002d86006067890 */ /* 0x000fe2000fffe03f */
        /* <DEDUP_REMOVED lines=22> */
[----:B0-----:R-:W-:Y:S01]  /*102b0*/  UPRMT UR6, UR4, 0x654, UR6 ;  /* 0x0000065404067896 */ /* 0x001fe20008000006 */
        /* <DEDUP_REMOVED lines=28> */
.L_x_849:
[----:B------:R-:W-:Y:S05]  /*10480*/  @P0 BRA `(.L_x_928) ;  /* 0x0000001000940947 */ /* 0x000fea0003800000 */
[----:B------:R-:W3:Y:S01]  /*10490*/  LDL R4, [R1+0x4] ;  /* 0x0000040001047983 */ /* 0x000ee20000100800 */
[----:B------:R-:W0:Y:S01]  /*104a0*/  LDC R7, c[0x0][0xbe8] ;  /* 0x0002fa00ff077b82 */ /* 0x000e220000000800 */
[----:B------:R-:W-:Y:S01]  /*104b0*/  ULDC.64 UR8, c[0x0][0xbd0] ;  /* 0x0002f40000087ab9 */ /* 0x000fe20000000a00 */
[----:B------:R-:W-:Y:S01]  /*104c0*/  BSSY B0, `(.L_x_929) ;  /* 0x00000d5000007945 */ /* 0x000fe20003800000 */
[----:B------:R-:W1:Y:S01]  /*104d0*/  S2R R3, SR_TID.X ;  /* 0x0000000000037919 */ /* 0x000e620000002100 */
[----:B------:R-:W4:Y:S04]  /*104e0*/  S2R R21, SR_CTAID.X ;  /* 0x0000000000157919 */ /* 0x000f280000002500 */
[----:B------:R-:W5:Y:S08]  /*104f0*/  S2UR UR12, SR_CTAID.Z ;  /* 0x00000000000c79c3 */ /* 0x000f700000002700 */
[----:B------:R-:W2:Y:S08]  /*10500*/  LDC.64 R14, c[0x0][0xbd8] ;  /* 0x0002f600ff0e7b82 */ /* 0x000eb00000000a00 */
[----:B------:R-:W-:Y:S01]  /*10510*/  BAR.SYNC.DEFER_BLOCKING 0x1, 0x180 ;  /* 0x0046000000007b1d */ /* 0x000fe20000010000 */
[----:B0-----:R-:W-:-:S07]  /*10520*/  ISETP.NE.AND P0, PT, R7, 0x1, PT ;  /* 0x000000010700780c */ /* 0x001fce0003f05270 */
[----:B------:R-:W0:Y:S01]  /*10530*/  S2UR UR11, SR_CTAID.Y ;  /* 0x00000000000b79c3 */ /* 0x000e220000002600 */
[----:B-----5:R-:W-:-:S07]  /*10540*/  USHF.R.S32.HI UR10, URZ, 0x1f, UR12 ;  /* 0x0000001f3f0a7899 */ /* 0x020fce000801140c */
[----:B------:R-:W0:Y:S08]  /*10550*/  LDC R20, c[0x0][0xc50] ;  /* 0x00031400ff147b82 */ /* 0x000e300000000800 */
[----:B------:R-:W5:Y:S08]  /*10560*/  LDC.64 R18, c[0x0][0xb40] ;  /* 0x0002d000ff127b82 */ /* 0x000f700000000a00 */
[----:B------:R-:W5:Y:S08]  /*10570*/  @P0 LDC R16, c[0x0][0xbf0] ;  /* 0x0002fc00ff100b82 */ /* 0x000f700000000800 */
[----:B------:R-:W5:Y:S08]  /*10580*/  @P0 LDC R25, c[0x0][0xbec] ;  /* 0x0002fb00ff190b82 */ /* 0x000f700000000800 */
[----:B------:R-:W5:Y:S01]  /*10590*/  @P0 LDC R22, c[0x0][0xbf0] ;  /* 0x0002fc00ff160b82 */ /* 0x000f620000000800 */
[----:B---3--:R-:W-:Y:S01]  /*105a0*/  R2UR UR13, R4 ;  /* 0x00000000040d72ca */ /* 0x008fe200000e0000 */
[----:B-1----:R-:W-:-:S05]  /*105b0*/  VIADD R4, R3, 0xffffff80 ;  /* 0xffffff8003047836 */ /* 0x002fca0000000000 */
[----:B------:R-:W-:-:S04]  /*105c0*/  SHF.R.S32.HI R5, RZ, 0x1f, R4 ;  /* 0x0000001fff057819 */ /* 0x000fc80000011404 */
[CC--:B------:R-:W-:Y:S02]  /*105d0*/  LEA.HI R8, R5.reuse, R4.reuse, RZ, 0x7 ;  /* 0x0000000405087211 */ /* 0x0c0fe400078f38ff */
[----:B------:R-:W-:Y:S01]  /*105e0*/  LEA.HI R9, R5, R4, RZ, 0x2 ;  /* 0x0000000405097211 */ /* 0x000fe200078f10ff */
[----:B------:R-:W-:Y:S01]  /*105f0*/  USHF.R.S32.HI UR7, URZ, 0x1f, UR13 ;  /* 0x0000001f3f077899 */ /* 0x000fe2000801140d */
[----:B------:R-:W-:Y:S01]  /*10600*/  LOP3.LUT R3, R8, 0xffffff80, RZ, 0xc0, !PT ;  /* 0xffffff8008037812 */ /* 0x000fe200078ec0ff */
[----:B------:R-:W-:Y:S01]  /*10610*/  UIMAD.WIDE.U32 UR4, UR13, UR8, URZ ;  /* 0x000000080d0472a5 */ /* 0x000fe2000f8e003f */
[----:B------:R-:W-:Y:S01]  /*10620*/  SHF.R.S32.HI R8, RZ, 0x7, R8 ;  /* 0x00000007ff087819 */ /* 0x000fe20000011408 */
[----:B------:R-:W-:Y:S01]  /*10630*/  UIMAD UR6, UR7, UR8, URZ ;  /* 0x00000008070672a4 */ /* 0x000fe2000f8e023f */
[----:B------:R-:W-:Y:S01]  /*10640*/  LOP3.LUT R9, R9, 0xfffffffc, RZ, 0xc0, !PT ;  /* 0xfffffffc09097812 */ /* 0x000fe200078ec0ff */
[----:B------:R-:W-:Y:S02]  /*10650*/  IMAD.IADD R3, R4, 0x1, -R3 ;  /* 0x0000000104037824 */ /* 0x000fe400078e0a03 */
[----:B------:R-:W-:Y:S01]  /*10660*/  IMAD.HI R5, R8, 0x55555556, RZ ;  /* 0x5555555608057827 */ /* 0x000fe200078e02ff */
[----:B------:R-:W-:-:S02]  /*10670*/  UIMAD UR6, UR13, UR9, UR6 ;  /* 0x000000090d0672a4 */ /* 0x000fc4000f8e0206 */
[----:B------:R-:W-:Y:S01]  /*10680*/  SHF.R.S32.HI R10, RZ, 0x1f, R3 ;  /* 0x0000001fff0a7819 */ /* 0x000fe20000011403 */
[----:B------:R-:W-:Y:S01]  /*10690*/  IMAD.IADD R13, R4, 0x1, -R9 ;  /* 0x00000001040d7824 */ /* 0x000fe200078e0a09 */
[----:B------:R-:W-:Y:S01]  /*106a0*/  LEA.HI R5, R5, R5, RZ, 0x1 ;  /* 0x0000000505057211 */ /* 0x000fe200078f08ff */
[----:B------:R-:W-:Y:S01]  /*106b0*/  UIADD3 UR6, UR5, UR6, URZ ;  /* 0x0000000605067290 */ /* 0x000fe2000fffe03f */
[CC--:B------:R-:W-:Y:S01]  /*106c0*/  LEA.HI R6, R10.reuse, R3.reuse, RZ, 0x2 ;  /* 0x000000030a067211 */ /* 0x0c0fe200078f10ff */
[----:B------:R-:W-:Y:S01]  /*106d0*/  ULDC.64 UR8, c[0x0][0xb38] ;  /* 0x0002ce0000087ab9 */ /* 0x000fe20000000a00 */
[----:B------:R-:W-:Y:S01]  /*106e0*/  LEA.HI R10, R10, R3, RZ, 0x5 ;  /* 0x000000030a0a7211 */ /* 0x000fe200078f28ff */
[----:B------:R-:W-:Y:S01]  /*106f0*/  IMAD R9, R5, -0x3, R8 ;  /* 0xfffffffd05097824 */ /* 0x000fe200078e0208 */
[--C-:B------:R-:W-:Y:S01]  /*10700*/  SHF.R.S32.HI R11, RZ, 0x2, R6.reuse ;  /* 0x00000002ff0b7819 */ /* 0x100fe20000011406 */
[----:B------:R-:W-:Y:S01]  /*10710*/  UIMAD UR7, UR7, UR8, URZ ;  /* 0x00000008070772a4 */ /* 0x000fe2000f8e023f */
[----:B------:R-:W-:Y:S01]  /*10720*/  SHF.R.S32.HI R12, RZ, 0x1f, R6 ;  /* 0x0000001fff0c7819 */ /* 0x000fe20000011406 */
[----:B------:R-:W-:Y:S01]  /*10730*/  IMAD R17, RZ, RZ, -UR13 ;  /* 0x8000000dff117e24 */ /* 0x000fe2000f8e02ff */
[----:B------:R-:W-:-:S02]  /*10740*/  LEA.HI R5, R13, R13, RZ, 0x1 ;  /* 0x0000000d0d057211 */ /* 0x000fc400078f08ff */
[----:B------:R-:W-:Y:S01]  /*10750*/  LEA.HI R12, R12, R11, RZ, 0x3 ;  /* 0x0000000b0c0c7211 */ /* 0x000fe200078f18ff */
[----:B0-----:R-:W-:Y:S01]  /*10760*/  IMAD R23, R20, R17, UR11 ;  /* 0x0000000b14177e24 */ /* 0x001fe2000f8e0211 */
[----:B------:R-:W-:Y:S02]  /*10770*/  LOP3.LUT R8, R5, 0x1ffffffe, RZ, 0xc0, !PT ;  /* 0x1ffffffe05087812 */ /* 0x000fe400078ec0ff */
[----:B------:R-:W-:Y:S02]  /*10780*/  LOP3.LUT R12, R12, 0xfffffff8, RZ, 0xc0, !PT ;  /* 0xfffffff80c0c7812 */ /* 0x000fe400078ec0ff */
[----:B------:R-:W-:Y:S02]  /*10790*/  SHF.R.S32.HI R5, RZ, 0x5, R10 ;  /* 0x00000005ff057819 */ /* 0x000fe4000001140a */
[----:B------:R-:W-:Y:S01]  /*107a0*/  LOP3.LUT R6, R6, 0x7ffffffc, RZ, 0xc0, !PT ;  /* 0x7ffffffc06067812 */ /* 0x000fe200078ec0ff */
[----:B------:R-:W-:Y:S02]  /*107b0*/  IMAD.IADD R4, R11, 0x1, -R12 ;  /* 0x000000010b047824 */ /* 0x000fe400078e0a0c */
[----:B------:R-:W-:-:S02]  /*107c0*/  IMAD.IADD R11, R13, 0x1, -R8 ;  /* 0x000000010d0b7824 */ /* 0x000fc400078e0a08 */
[----:B------:R-:W0:Y:S01]  /*107d0*/  @P0 LDC R13, c[0x0][0xbec] ;  /* 0x0002fb00ff0d0b82 */ /* 0x000e220000000800 */
[----:B------:R-:W-:Y:S02]  /*107e0*/  IMAD R8, R5, 0x10, R4 ;  /* 0x0000001005087824 */ /* 0x000fe400078e0204 */
[----:B------:R-:W-:Y:S02]  /*107f0*/  IMAD.U32 R5, RZ, RZ, UR5 ;  /* 0x00000005ff057e24 */ /* 0x000fe4000f8e00ff */
[----:B------:R-:W-:Y:S02]  /*10800*/  IMAD R10, R9, 0x40, R8 ;  /* 0x00000040090a7824 */ /* 0x000fe400078e0208 */
[----:B------:R-:W-:Y:S01]  /*10810*/  IMAD.U32 R4, RZ, RZ, UR4 ;  /* 0x00000004ff047e24 */ /* 0x000fe2000f8e00ff */
[----:B------:R-:W-:Y:S01]  /*10820*/  UIMAD.WIDE.U32 UR4, UR13, UR8, URZ ;  /* 0x000000080d0472a5 */ /* 0x000fe2000f8e003f */
[----:B------:R-:W-:Y:S01]  /*10830*/  IMAD.U32 R5, RZ, RZ, UR6 ;  /* 0x00000006ff057e24 */ /* 0x000fe2000f8e00ff */
[----:B------:R-:W-:Y:S01]  /*10840*/  UIMAD UR6, UR13, UR9, UR7 ;  /* 0x000000090d0672a4 */ /* 0x000fe2000f8e0207 */
[----:B--2---:R-:W-:-:S02]  /*10850*/  IMAD R12, R14, UR10, RZ ;  /* 0x0000000a0e0c7c24 */ /* 0x004fc4000f8e02ff */
[----:B------:R-:W-:Y:S01]  /*10860*/  IMAD R8, R11, 0x8, R10 ;  /* 0x000000080b087824 */ /* 0x000fe200078e020a */
[----:B------:R-:W-:Y:S01]  /*10870*/  UIADD3 UR6, UR5, UR6, URZ ;  /* 0x0000000605067290 */ /* 0x000fe2000fffe03f */
[----:B------:R-:W-:Y:S01]  /*10880*/  IMAD R15, R15, UR12, R12 ;  /* 0x0000000c0f0f7c24 */ /* 0x000fe2000f8e020c */
[----:B------:R-:W-:Y:S01]  /*10890*/  ULDC.64 UR8, c[0x0][0xb28] ;  /* 0x0002ca0000087ab9 */ /* 0x000fe20000000a00 */
[----:B----4-:R-:W-:Y:S02]  /*108a0*/  IMAD R12, R21, 0xc0, R8 ;  /* 0x000000c0150c7824 */ /* 0x010fe400078e0208 */
[----:B------:R-:W-:-:S04]  /*108b0*/  IMAD.WIDE.U32 R4, R14, UR12, R4 ;  /* 0x0000000c0e047c25 */ /* 0x000fc8000f8e0004 */
[----:B------:R-:W-:Y:S02]  /*108c0*/  IMAD.U32 R9, RZ, RZ, UR5 ;  /* 0x00000005ff097e24 */ /* 0x000fe4000f8e00ff */
[----:B0-----:R-:W-:-:S04]  /*108d0*/  @P0 IMAD.HI.U32 R13, R12, R13, RZ ;  /* 0x0000000d0c0d0227 */ /* 0x001fc800078e00ff */
[----:B------:R-:W-:Y:S01]  /*108e0*/  IMAD.U32 R8, RZ, RZ, UR4 ;  /* 0x00000004ff087e24 */ /* 0x000fe2000f8e00ff */
[----:B------:R-:W-:Y:S01]  /*108f0*/  ULDC.64 UR4, c[0x0][0xbe0] ;  /* 0x0002f80000047ab9 */ /* 0x000fe20000000a00 */
[----:B------:R-:W-:Y:S01]  /*10900*/  IMAD.U32 R9, RZ, RZ, UR6 ;  /* 0x00000006ff097e24 */ /* 0x000fe2000f8e00ff */
[----:B------:R-:W-:Y:S01]  /*10910*/  ULDC.64 UR6, c[0x0][0xb48] ;  /* 0x0002d20000067ab9 */ /* 0x000fe20000000a00 */
[----:B-----5:R-:W-:Y:S02]  /*10920*/  IMAD R14, R18, UR10, RZ ;  /* 0x0000000a120e7c24 */ /* 0x020fe4000f8e02ff */
[----:B------:R-:W-:Y:S01]  /*10930*/  IMAD.MOV.U32 R11, RZ, RZ, R12 ;  /* 0x000000ffff0b7224 */ /* 0x000fe200078e000c */
[----:B------:R-:W-:Y:S01]  /*10940*/  @P0 SHF.R.U32.HI R11, RZ, R16, R13 ;  /* 0x00000010ff0b0219 */ /* 0x000fe2000001160d */
[----:B------:R-:W-:Y:S01]  /*10950*/  IMAD.IADD R5, R5, 0x1, R15 ;  /* 0x0000000105057824 */ /* 0x000fe200078e020f */
[----:B------:R-:W-:Y:S01]  /*10960*/  SHF.R.S32.HI R16, RZ, 0x1f, R23 ;  /* 0x0000001fff107819 */ /* 0x000fe20000011417 */
[----:B------:R-:W-:-:S02]  /*10970*/  IMAD R15, R19, UR12, R14 ;  /* 0x0000000c130f7c24 */ /* 0x000fc4000f8e020e */
[----:B------:R-:W-:-:S04]  /*10980*/  IMAD.WIDE.U32 R8, R18, UR12, R8 ;  /* 0x0000000c12087c25 */ /* 0x000fc8000f8e0008 */
[----:B------:R-:W-:-:S04]  /*10990*/  @P0 IMAD.HI.U32 R25, R12, R25, RZ ;  /* 0x000000190c190227 */ /* 0x000fc800078e00ff */
[----:B------:R-:W-:Y:S02]  /*109a0*/  IMAD.IADD R9, R9, 0x1, R15 ;  /* 0x0000000109097824 */ /* 0x000fe400078e020f */
[----:B------:R-:W-:Y:S02]  /*109b0*/  IMAD R15, R16, UR6, RZ ;  /* 0x00000006100f7c24 */ /* 0x000fe4000f8e02ff */
[----:B------:R-:W-:-:S04]  /*109c0*/  IMAD.WIDE.U32 R4, R23, UR4, R4 ;  /* 0x0000000417047c25 */ /* 0x000fc8000f8e0004 */
[----:B------:R-:W-:Y:S01]  /*109d0*/  IMAD.MOV.U32 R13, RZ, RZ, R12 ;  /* 0x000000ffff0d7224 */ /* 0x000fe200078e000c */
[----:B------:R-:W-:Y:S01]  /*109e0*/  @P0 SHF.R.U32.HI R13, RZ, R22, R25 ;  /* 0x00000016ff0d0219 */ /* 0x000fe20000011619 */
[----:B------:R-:W-:Y:S01]  /*109f0*/  IMAD R14, R16, UR4, RZ ;  /* 0x00000004100e7c24 */ /* 0x000fe2000f8e02ff */
[----:B------:R-:W-:Y:S01]  /*10a00*/  IADD3 R4, P0, R11, R4, RZ ;  /* 0x000000040b047210 */ /* 0x000fe20007f1e0ff */
[C---:B------:R-:W-:Y:S01]  /*10a10*/  IMAD R17, R23.reuse, UR7, R15 ;  /* 0x0000000717117c24 */ /* 0x040fe2000f8e020f */
[--C-:B------:R-:W-:Y:S01]  /*10a20*/  SHF.R.S32.HI R15, RZ, 0x1f, R11.reuse ;  /* 0x0000001fff0f7819 */ /* 0x100fe2000001140b */
[----:B------:R-:W-:Y:S02]  /*10a30*/  IMAD.MOV R11, RZ, RZ, -R11 ;  /* 0x000000ffff0b7224 */ /* 0x000fe400078e0a0b */
[C---:B------:R-:W-:Y:S01]  /*10a40*/  IMAD R16, R23.reuse, UR5, R14 ;  /* 0x0000000517107c24 */ /* 0x040fe2000f8e020e */
[----:B------:R-:W-:Y:S01]  /*10a50*/  SHF.R.S32.HI R14, RZ, 0x1f, R13 ;  /* 0x0000001fff0e7819 */ /* 0x000fe2000001140d */
[----:B------:R-:W-:Y:S01]  /*10a60*/  IMAD.WIDE.U32 R8, R23, UR6, R8 ;  /* 0x0000000617087c25 */ /* 0x000fe2000f8e0008 */
[----:B------:R-:W-:Y:S01]  /*10a70*/  ULDC.64 UR4, c[0x0][0xb30] ;  /* 0x0002cc0000047ab9 */ /* 0x000fe20000000a00 */
[----:B------:R-:W-:Y:S01]  /*10a80*/  ULDC.64 UR6, c[0x0][0xbc8] ;  /* 0x0002f20000067ab9 */ /* 0x000fe20000000a00 */
[----:B------:R-:W-:Y:S01]  /*10a90*/  IADD3.X R5, R15, R5, R16, P0, !PT ;  /* 0x000000050f057210 */ /* 0x000fe200007fe410 */
[----:B------:R-:W-:-:S02]  /*10aa0*/  IMAD.MOV R18, RZ, RZ, -R13 ;  /* 0x000000ffff127224 */ /* 0x000fc400078e0a0d */
[--C-:B------:R-:W-:Y:S02]  /*10ab0*/  IMAD R11, R7, R11, R12.reuse ;  /* 0x0000000b070b7224 */ /* 0x100fe400078e020c */
[----:B------:R-:W-:Y:S02]  /*10ac0*/  IMAD.IADD R9, R9, 0x1, R17 ;  /* 0x0000000109097824 */ /* 0x000fe400078e0211 */
[----:B------:R-:W-:Y:S02]  /*10ad0*/  IMAD R14, R14, UR4, RZ ;  /* 0x000000040e0e7c24 */ /* 0x000fe4000f8e02ff */
[----:B------:R-:W-:Y:S01]  /*10ae0*/  IMAD R15, R7, R18, R12 ;  /* 0x00000012070f7224 */ /* 0x000fe200078e020c */
[----:B------:R-:W-:Y:S01]  /*10af0*/  SHF.R.S32.HI R12, RZ, 0x1f, R11 ;  /* 0x0000001fff0c7819 */ /* 0x000fe2000001140b */
[C---:B------:R-:W-:Y:S01]  /*10b00*/  IMAD R17, R13.reuse, UR5, R14 ;  /* 0x000000050d117c24 */ /* 0x040fe2000f8e020e */
[----:B------:R-:W0:Y:S01]  /*10b10*/  S2UR UR5, SR_CgaCtaId ;  /* 0x00000000000579c3 */ /* 0x000e220000008800 */
[----:B------:R-:W-:Y:S01]  /*10b20*/  IMAD.WIDE.U32 R8, R13, UR4, R8 ;  /* 0x000000040d087c25 */ /* 0x000fe2000f8e0008 */
[----:B------:R-:W-:Y:S01]  /*10b30*/  SHF.R.S32.HI R13, RZ, 0x1f, R15 ;  /* 0x0000001fff0d7819 */ /* 0x000fe2000001140f */
[----:B------:R-:W-:-:S02]  /*10b40*/  UMOV UR4, 0x400 ;  /* 0x0000040000047882 */ /* 0x000fc40000000000 */
[----:B------:R-:W-:Y:S02]  /*10b50*/  IMAD R12, R12, UR6, RZ ;  /* 0x000000060c0c7c24 */ /* 0x000fe4000f8e02ff */
[----:B------:R-:W-:Y:S02]  /*10b60*/  IMAD R14, R13, UR8, RZ ;  /* 0x000000080d0e7c24 */ /* 0x000fe4000f8e02ff */
[----:B------:R-:W-:Y:S02]  /*10b70*/  IMAD.IADD R9, R9, 0x1, R17 ;  /* 0x0000000109097824 */ /* 0x000fe400078e0211 */
[C---:B------:R-:W-:Y:S02]  /*10b80*/  IMAD R13, R11.reuse, UR7, R12 ;  /* 0x000000070b0d7c24 */ /* 0x040fe4000f8e020c */
[----:B------:R-:W-:Y:S01]  /*10b90*/  IMAD.WIDE.U32 R4, R11, UR6, R4 ;  /* 0x000000060b047c25 */ /* 0x000fe2000f8e0004 */
[----:B------:R-:W-:-:S03]  /*10ba0*/  ULDC.64 UR6, c[0x0][0xba8] ;  /* 0x0002ea0000067ab9 */ /* 0x000fc60000000a00 */
[C---:B------:R-:W-:Y:S01]  /*10bb0*/  IMAD R17, R15.reuse, UR9, R14 ;  /* 0x000000090f117c24 */ /* 0x040fe2000f8e020e */
[----:B------:R-:W-:Y:S01]  /*10bc0*/  LEA R14, P0, R4, UR6, 0x2 ;  /* 0x00000006040e7c11 */ /* 0x000fe2000f8010ff */
[----:B------:R-:W-:Y:S01]  /*10bd0*/  IMAD.WIDE.U32 R8, R15, UR8, R8 ;  /* 0x000000080f087c25 */ /* 0x000fe2000f8e0008 */
[----:B------:R-:W-:Y:S01]  /*10be0*/  ULDC.64 UR8, c[0x0][0xb00] ;  /* 0x0002c00000087ab9 */ /* 0x000fe20000000a00 */
[----:B------:R-:W-:Y:S02]  /*10bf0*/  ULDC UR6, c[0x0][0xa88] ;  /* 0x0002a20000067ab9 */ /* 0x000fe40000000800 */
        /* <DEDUP_REMOVED lines=9> */
[C---:B------:R-:W-:Y:S01]  /*10c90*/  LOP3.LUT P0, RZ, R3.reuse, 0x3, RZ, 0xc0, !PT ;  /* 0x0000000303ff7812 */ /* 0x040fe2000780c0ff */
[----:B------:R-:W-:Y:S01]  /*10ca0*/  SHFL.IDX PT, R8, R14, RZ, 0x1c1f ;  /* 0x001c1fff0e087589 */ /* 0x000fe200000e0000 */
[C---:B------:R-:W-:Y:S01]  /*10cb0*/  VIADD R18, R12.reuse, 0x8 ;  /* 0x000000080c127836 */ /* 0x040fe20000000000 */
[----:B------:R-:W-:Y:S01]  /*10cc0*/  UIADD3 UR4, UR4, 0x2d820, URZ ;  /* 0x0002d82004047890 */ /* 0x000fe2000fffe03f */
[CC--:B------:R-:W-:Y:S01]  /*10cd0*/  ISETP.GE.OR P1, PT, R12.reuse, R19.reuse, P0 ;  /* 0x000000130c00720c */ /* 0x0c0fe20000726670 */
[----:B------:R-:W0:Y:S01]  /*10ce0*/  SHFL.IDX PT, R9, R13, RZ, 0x1c1f ;  /* 0x001c1fff0d097589 */ /* 0x000e2200000e0000 */
[-C--:B------:R-:W-:Y:S01]  /*10cf0*/  ISETP.GE.AND P2, PT, R12, R19.reuse, PT ;  /* 0x000000130c00720c */ /* 0x080fe20003f46270 */
[----:B------:R-:W-:Y:S01]  /*10d00*/  UPRMT UR4, URZ, 0x654, UR4 ;  /* 0x000006543f047896 */ /* 0x000fe20008000004 */
[----:B------:R-:W-:Y:S01]  /*10d10*/  ISETP.GE.OR P0, PT, R18, R19, P0 ;  /* 0x000000131200720c */ /* 0x000fe20000706670 */
[----:B------:R-:W1:Y:S01]  /*10d20*/  SHFL.IDX PT, R11, R13, 0x1, 0x1c1f ;  /* 0x003c1f000d0b7f89 */ /* 0x000e6200000e0000 */
[----:B------:R-:W-:-:S03]  /*10d30*/  IMAD.IADD R3, R3, 0x1, -R6 ;  /* 0x0000000103037824 */ /* 0x000fc600078e0a06 */
[----:B------:R2:W3:Y:S01]  /*10d40*/  SHFL.IDX PT, R4, R20, RZ, 0x1c1f ;  /* 0x001c1fff14047589 */ /* 0x0004e200000e0000 */
[----:B------:R-:W-:Y:S02]  /*10d50*/  IMAD.SHL.U32 R3, R3, 0x2, RZ ;  /* 0x0000000203037824 */ /* 0x000fe400078e00ff */
[----:B------:R-:W-:Y:S01]  /*10d60*/  SYNCS.ARRIVE.TRANS64.RED.A1T0 RZ, [UR4], RZ ;  /* 0x000000ffffff79a7 */ /* 0x000fe20008100404 */
[----:B------:R2:W4:Y:S04]  /*10d70*/  SHFL.IDX PT, R5, R22, RZ, 0x1c1f ;  /* 0x001c1fff16057589 */ /* 0x00052800000e0000 */
[----:B0-----:R2:W-:Y:S04]  /*10d80*/  @!P1 ST.E desc[UR36][R8.64], R0 ;  /* 0x0000000008009985 */ /* 0x0015e8000c101924 */
[----:B-1----:R2:W-:Y:S01]  /*10d90*/  @!P0 ST.E desc[UR36][R10.64], R2 ;  /* 0x000000020a008985 */ /* 0x0025e2000c101924 */
[----:B------:R-:W-:Y:S05]  /*10da0*/  @P2 BRA `(.L_x_930) ;  /* 0x0000000400182947 */ /* 0x000fea0003800000 */
[C---:B--2---:R-:W-:Y:S01]  /*10db0*/  VIADD R0, R3.reuse, 0x8 ;  /* 0x0000000803007836 */ /* 0x044fe20000000000 */
[----:B------:R-:W-:Y:S01]  /*10dc0*/  ULDC UR4, c[0x0][0xac8] ;  /* 0x0002b20000047ab9 */ /* 0x000fe20000000800 */
[C---:B------:R-:W-:Y:S01]  /*10dd0*/  VIADD R2, R3.reuse, 0x10 ;  /* 0x0000001003027836 */ /* 0x040fe20000000000 */
[C---:B------:R-:W-:Y:S01]  /*10de0*/  ISETP.GE.AND P0, PT, R3.reuse, UR4, PT ;  /* 0x0000000403007c0c */ /* 0x040fe2000bf06270 */
[C---:B------:R-:W-:Y:S01]  /*10df0*/  VIADD R6, R3.reuse, 0x18 ;  /* 0x0000001803067836 */ /* 0x040fe20000000000 */
[----:B------:R-:W-:Y:S01]  /*10e00*/  ISETP.GE.AND P1, PT, R0, UR4, PT ;  /* 0x0000000400007c0c */ /* 0x000fe2000bf26270 */
[C---:B------:R-:W-:Y:S01]  /*10e10*/  VIADD R7, R3.reuse, 0x20 ;  /* 0x0000002003077836 */ /* 0x040fe20000000000 */
[----:B------:R-:W-:Y:S01]  /*10e20*/  ISETP.GE.AND P2, PT, R2, UR4, PT ;  /* 0x0000000402007c0c */ /* 0x000fe2000bf46270 */
[C---:B------:R-:W-:Y:S01]  /*10e30*/  VIADD R16, R3.reuse, 0x38 ;  /* 0x0000003803107836 */ /* 0x040fe20000000000 */
[----:B------:R-:W-:Y:S01]  /*10e40*/  ISETP.GE.AND P3, PT, R6, UR4, PT ;  /* 0x0000000406007c0c */ /* 0x000fe2000bf66270 */
[----:B------:R-:W-:Y:S01]  /*10e50*/  VIADD R17, R3, 0x40 ;  /* 0x0000004003117836 */ /* 0x000fe20000000000 */
[----:B------:R-:W-:-:S07]  /*10e60*/  ISETP.GE.AND P4, PT, R7, UR4, PT ;  /* 0x0000000407007c0c */ /* 0x000fce000bf86270 */
[----:B------:R-:W-:Y:S02]  /*10e70*/  @!P1 LEA.HI R0, R0, R0, RZ, 0x1 ;  /* 0x0000000000009211 */ /* 0x000fe400078f08ff */
[----:B------:R-:W-:Y:S02]  /*10e80*/  @!P2 LEA.HI R2, R2, R2, RZ, 0x1 ;  /* 0x000000020202a211 */ /* 0x000fe400078f08ff */
[----:B------:R-:W-:Y:S02]  /*10e90*/  @!P3 LEA.HI R8, R6, R6, RZ, 0x1 ;  /* 0x000000060608b211 */ /* 0x000fe400078f08ff */
[----:B------:R-:W-:Y:S02]  /*10ea0*/  @!P1 LOP3.LUT R9, R0, 0xfffffffe, RZ, 0xc0, !PT ;  /* 0xfffffffe00099812 */ /* 0x000fe400078ec0ff */
[----:B------:R-:W-:Y:S01]  /*10eb0*/  @!P4 LEA.HI R0, R7, R7, RZ, 0x1 ;  /* 0x000000070700c211 */ /* 0x000fe200078f08ff */
[----:B---34-:R-:W-:Y:S01]  /*10ec0*/  @!P0 IMAD.WIDE R6, R3, 0x4, R4 ;  /* 0x0000000403068825 */ /* 0x018fe200078e0204 */
[----:B------:R-:W-:-:S02]  /*10ed0*/  @!P2 LOP3.LUT R11, R2, 0xfffffffe, RZ, 0xc0, !PT ;  /* 0xfffffffe020ba812 */ /* 0x000fc400078ec0ff */
[----:B------:R-:W-:Y:S01]  /*10ee0*/  @!P3 LOP3.LUT R13, R8, 0xfffffffe, RZ, 0xc0, !PT ;  /* 0xfffffffe080db812 */ /* 0x000fe200078ec0ff */
[--C-:B------:R-:W-:Y:S01]  /*10ef0*/  @!P1 IMAD.WIDE R8, R9, 0x4, R4.reuse ;  /* 0x0000000409089825 */ /* 0x100fe200078e0204 */
[----:B------:R-:W-:Y:S01]  /*10f00*/  @!P4 LOP3.LUT R15, R0, 0xfffffffe, RZ, 0xc0, !PT ;  /* 0xfffffffe000fc812 */ /* 0x000fe200078ec0ff */
[----:B------:R0:W-:Y:S02]  /*10f10*/  @!P0 ST.E.64 desc[UR36][R6.64], R88 ;  /* 0x0000005806008985 */ /* 0x0001e4000c101b24 */
[----:B------:R-:W-:Y:S02]  /*10f20*/  VIADD R0, R3, 0x28 ;  /* 0x0000002803007836 */ /* 0x000fe40000000000 */
[--C-:B------:R-:W-:Y:S01]  /*10f30*/  @!P2 IMAD.WIDE R10, R11, 0x4, R4.reuse ;  /* 0x000000040b0aa825 */ /* 0x100fe200078e0204 */
[----:B------:R1:W-:Y:S02]  /*10f40*/  @!P1 ST.E.64 desc[UR36][R8.64], R92 ;  /* 0x0000005c08009985 */ /* 0x0003e4000c101b24 */
[----:B------:R-:W-:Y:S01]  /*10f50*/  ISETP.GE.AND P0, PT, R0, UR4, PT ;  /* 0x0000000400007c0c */ /* 0x000fe2000bf06270 */
[----:B------:R-:W-:Y:S01]  /*10f60*/  VIADD R2, R3, 0x30 ;  /* 0x0000003003027836 */ /* 0x000fe20000000000 */
[----:B------:R2:W-:Y:S01]  /*10f70*/  @!P2 ST.E.64 desc[UR36][R10.64], R96 ;  /* 0x000000600a00a985 */ /* 0x0005e2000c101b24 */
[----:B------:R-:W-:Y:S01]  /*10f80*/  @!P3 IMAD.WIDE R12, R13, 0x4, R4 ;  /* 0x000000040d0cb825 */ /* 0x000fe200078e0204 */
[----:B------:R-:W-:-:S02]  /*10f90*/  ISETP.GE.AND P2, PT, R16, UR4, PT ;  /* 0x0000000410007c0c */ /* 0x000fc4000bf46270 */
[----:B------:R-:W-:Y:S01]  /*10fa0*/  ISETP.GE.AND P1, PT, R2, UR4, PT ;  /* 0x0000000402007c0c */ /* 0x000fe2000bf26270 */
[----:B------:R-:W-:Y:S01]  /*10fb0*/  @!P4 IMAD.WIDE R14, R15, 0x4, R4 ;  /* 0x000000040f0ec825 */ /* 0x000fe200078e0204 */
[----:B------:R3:W-:Y:S01]  /*10fc0*/  @!P3 ST.E.64 desc[UR36][R12.64], R100 ;  /* 0x000000640c00b985 */ /* 0x0007e2000c101b24 */
[----:B------:R-:W-:Y:S02]  /*10fd0*/  ISETP.GE.AND P3, PT, R17, UR4, PT ;  /* 0x0000000411007c0c */ /* 0x000fe4000bf66270 */
[C---:B0-----:R-:W-:Y:S01]  /*10fe0*/  VIADD R7, R3.reuse, 0x50 ;  /* 0x0000005003077836 */ /* 0x041fe20000000000 */
[----:B------:R0:W-:Y:S01]  /*10ff0*/  @!P4 ST.E.64 desc[UR36][R14.64], R104 ;  /* 0x000000680e00c985 */ /* 0x0001e2000c101b24 */
[C---:B------:R-:W-:Y:S01]  /*11000*/  VIADD R6, R3.reuse, 0x48 ;  /* 0x0000004803067836 */ /* 0x040fe20000000000 */
[----:B------:R-:W-:Y:S01]  /*11010*/  @!P0 LEA.HI R0, R0, R0, RZ, 0x1 ;  /* 0x0000000000008211 */ /* 0x000fe200078f08ff */
[----:B-1----:R-:W-:Y:S01]  /*11020*/  VIADD R9, R3, 0x58 ;  /* 0x0000005803097836 */ /* 0x002fe20000000000 */
[----:B------:R-:W-:-:S02]  /*11030*/  ISETP.GE.AND P5, PT, R7, UR4, PT ;  /* 0x0000000407007c0c */ /* 0x000fc4000bfa6270 */
[----:B------:R-:W-:Y:S02]  /*11040*/  ISETP.GE.AND P4, PT, R6, UR4, PT ;  /* 0x0000000406007c0c */ /* 0x000fe4000bf86270 */
[----:B------:R-:W-:Y:S02]  /*11050*/  ISETP.GE.AND P6, PT, R9, UR4, PT ;  /* 0x0000000409007c0c */ /* 0x000fe4000bfc6270 */
[----:B------:R-:W-:Y:S02]  /*11060*/  @!P1 LEA.HI R2, R2, R2, RZ, 0x1 ;  /* 0x0000000202029211 */ /* 0x000fe400078f08ff */
[----:B------:R-:W-:Y:S02]  /*11070*/  @!P2 LEA.HI R16, R16, R16, RZ, 0x1 ;  /* 0x000000101010a211 */ /* 0x000fe400078f08ff */
[----:B------:R-:W-:Y:S02]  /*11080*/  @!P3 LEA.HI R17, R17, R17, RZ, 0x1 ;  /* 0x000000111111b211 */ /* 0x000fe400078f08ff */
[----:B--2---:R-:W-:-:S02]  /*11090*/  @!P2 LOP3.LUT R11, R16, 0xfffffffe, RZ, 0xc0, !PT ;  /* 0xfffffffe100ba812 */ /* 0x004fc400078ec0ff */
[----:B------:R-:W-:Y:S02]  /*110a0*/  @!P5 LEA.HI R8, R7, R7, RZ, 0x1 ;  /* 0x000000070708d211 */ /* 0x000fe400078f08ff */
[----:B------:R-:W-:Y:S02]  /*110b0*/  @!P4 LEA.HI R6, R6, R6, RZ, 0x1 ;  /* 0x000000060606c211 */ /* 0x000fe400078f08ff */
[----:B------:R-:W-:Y:S02]  /*110c0*/  @!P6 LEA.HI R10, R9, R9, RZ, 0x1 ;  /* 0x00000009090ae211 */ /* 0x000fe400078f08ff */
[----:B------:R-:W-:Y:S02]  /*110d0*/  @!P0 LOP3.LUT R7, R0, 0xfffffffe, RZ, 0xc0, !PT ;  /* 0xfffffffe00078812 */ /* 0x000fe400078ec0ff */
[----:B------:R-:W-:Y:S02]  /*110e0*/  @!P1 LOP3.LUT R9, R2, 0xfffffffe, RZ, 0xc0, !PT ;  /* 0xfffffffe02099812 */ /* 0x000fe400078ec0ff */
[----:B---3--:R-:W-:-:S02]  /*110f0*/  @!P3 LOP3.LUT R13, R17, 0xfffffffe, RZ, 0xc0, !PT ;  /* 0xfffffffe110db812 */ /* 0x008fc400078ec0ff */
[----:B0-----:R-:W-:Y:S01]  /*11100*/  @!P4 LOP3.LUT R15, R6, 0xfffffffe, RZ, 0xc0, !PT ;  /* 0xfffffffe060fc812 */ /* 0x001fe200078ec0ff */
[--C-:B------:R-:W-:Y:S01]  /*11110*/  @!P0 IMAD.WIDE R6, R7, 0x4, R4.reuse ;  /* 0x0000000407068825 */ /* 0x100fe200078e0204 */
[----:B------:R-:W-:Y:S02]  /*11120*/  @!P5 LOP3.LUT R17, R8, 0xfffffffe, RZ, 0xc0, !PT ;  /* 0xfffffffe0811d812 */ /* 0x000fe400078ec0ff */
        /* <DEDUP_REMOVED lines=14> */
.L_x_930:
[----:B------:R-:W-:Y:S05]  /*11210*/  BSYNC B0 ;  /* 0x0000000000007941 */ /* 0x000fea0003800000 */
.L_x_929:
[----:B------:R-:W-:Y:S01]  /*11220*/  ISETP.GE.AND P0, PT, R18, R19, PT ;  /* 0x000000131200720c */ /* 0x000fe20003f06270 */
[----:B0-----:R1:W0:Y:S04]  /*11230*/  SHFL.IDX PT, R15, R22, 0x1, 0x1c1f ;  /* 0x003c1f00160f7f89 */ /* 0x00122800000e0000 */
[----:B------:R1:W0:Y:S08]  /*11240*/  SHFL.IDX PT, R14, R20, 0x1, 0x1c1f ;  /* 0x003c1f00140e7f89 */ /* 0x00023000000e0000 */
[----:B-1----:R-:W-:Y:S05]  /*11250*/  @P0 BRA `(.L_x_841) ;  /* 0x0000004400b40947 */ /* 0x002fea0003800000 */
[C---:B--2---:R-:W-:Y:S01]  /*11260*/  VIADD R0, R3.reuse, 0x8 ;  /* 0x0000000803007836 */ /* 0x044fe20000000000 */
[----:B------:R-:W-:Y:S01]  /*11270*/  ULDC UR4, c[0x0][0xac8] ;  /* 0x0002b20000047ab9 */ /* 0x000fe20000000800 */
[C---:B------:R-:W-:Y:S01]  /*11280*/  VIADD R2, R3.reuse, 0x10 ;  /* 0x0000001003027836 */ /* 0x040fe20000000000 */
[C---:B------:R-:W-:Y:S01]  /*11290*/  ISETP.GE.AND P2, PT, R3.reuse, UR4, PT ;  /* 0x0000000403007c0c */ /* 0x040fe2000bf46270 */
[C---:B---3--:R-:W-:Y:S01]  /*112a0*/  VIADD R4, R3.reuse, 0x18 ;  /* 0x0000001803047836 */ /* 0x048fe20000000000 */
[----:B------:R-:W-:Y:S01]  /*112b0*/  ISETP.GE.AND P3, PT, R0, UR4, PT ;  /* 0x0000000400007c0c */ /* 0x000fe2000bf66270 */
[C---:B------:R-:W-:Y:S01]  /*112c0*/  VIADD R12, R3.reuse, 0x20 ;  /* 0x00000020030c7836 */ /* 0x040fe20000000000 */
[----:B------:R-:W-:Y:S01]  /*112d0*/  ISETP.GE.AND P4, PT, R2, UR4, PT ;  /* 0x0000000402007c0c */ /* 0x000fe2000bf86270 */
[C---:B------:R-:W-:Y:S01]  /*112e0*/  VIADD R13, R3.reuse, 0x28 ;  /* 0x00000028030d7836 */ /* 0x040fe20000000000 */
[----:B------:R-:W-:Y:S01]  /*112f0*/  ISETP.GE.AND P5, PT, R4, UR4, PT ;  /* 0x0000000404007c0c */ /* 0x000fe2000bfa6270 */
[C---:B------:R-:W-:Y:S01]  /*11300*/  VIADD R16, R3.reuse, 0x40 ;  /* 0x0000004003107836 */ /* 0x040fe20000000000 */
[----:B------:R-:W-:Y:S01]  /*11310*/  ISETP.GE.AND P0, PT, R12, UR4, PT ;  /* 0x000000040c007c0c */ /* 0x000fe2000bf06270 */
[----:B------:R-:W-:Y:S01]  /*11320*/  VIADD R17, R3, 0x48 ;  /* 0x0000004803117836 */ /* 0x000fe20000000000 */
[----:B------:R-:W-:Y:S01]  /*11330*/  ISETP.GE.AND P1, PT, R13, UR4, PT ;  /* 0x000000040d007c0c */ /* 0x000fe2000bf26270 */
[----:B------:R-:W-:-:S04]  /*11340*/  VIADD R18, R3, 0x50 ;  /* 0x0000005003127836 */ /* 0x000fc80000000000 */
[----:B------:R-:W-:Y:S02]  /*11350*/  @!P3 LEA.HI R0, R0, R0, RZ, 0x1 ;  /* 0x000000000000b211 */ /* 0x000fe400078f08ff */
[----:B------:R-:W-:Y:S02]  /*11360*/  @!P4 LEA.HI R2, R2, R2, RZ, 0x1 ;  /* 0x000000020202c211 */ /* 0x000fe400078f08ff */
[----:B------:R-:W-:Y:S02]  /*11370*/  @!P5 LEA.HI R4, R4, R4, RZ, 0x1 ;  /* 0x000000040404d211 */ /* 0x000fe400078f08ff */
[----:B------:R-:W-:Y:S01]  /*11380*/  @!P3 LOP3.LUT R7, R0, 0xfffffffe, RZ, 0xc0, !PT ;  /* 0xfffffffe0007b812 */ /* 0x000fe200078ec0ff */
[C---:B------:R-:W-:Y:S01]  /*11390*/  VIADD R0, R3.reuse, 0x30 ;  /* 0x0000003003007836 */ /* 0x040fe20000000000 */
[----:B------:R-:W-:Y:S01]  /*113a0*/  @!P4 LOP3.LUT R9, R2, 0xfffffffe, RZ, 0xc0, !PT ;  /* 0xfffffffe0209c812 */ /* 0x000fe200078ec0ff */
[C---:B------:R-:W-:Y:S01]  /*113b0*/  VIADD R2, R3.reuse, 0x38 ;  /* 0x0000003803027836 */ /* 0x040fe20000000000 */
[----:B------:R-:W-:Y:S01]  /*113c0*/  @!P5 LOP3.LUT R11, R4, 0xfffffffe, RZ, 0xc0, !PT ;  /* 0xfffffffe040bd812 */ /* 0x000fe200078ec0ff */
[----:B0---4-:R-:W-:Y:S01]  /*113d0*/  @!P2 IMAD.WIDE R4, R3, 0x4, R14 ;  /* 0x000000040304a825 */ /* 0x011fe200078e020e */
[----:B------:R-:W-:-:S02]  /*113e0*/  ISETP.GE.AND P6, PT, R18, UR4, PT ;  /* 0x0000000412007c0c */ /* 0x000fc4000bfc6270 */
[----:B------:R-:W-:Y:S01]  /*113f0*/  @!P0 LEA.HI R12, R12, R12, RZ, 0x1 ;  /* 0x0000000c0c0c8211 */ /* 0x000fe200078f08ff */
[--C-:B------:R-:W-:Y:S01]  /*11400*/  @!P3 IMAD.WIDE R6, R7, 0x4, R14.reuse ;  /* 0x000000040706b825 */ /* 0x100fe200078e020e */
[----:B------:R0:W-:Y:S01]  /*11410*/  @!P2 ST.E.64 desc[UR36][R4.64], R90 ;  /* 0x0000005a0400a985 */ /* 0x0001e2000c101b24 */
[----:B------:R-:W-:Y:S02]  /*11420*/  ISETP.GE.AND P2, PT, R0, UR4, PT ;  /* 0x0000000400007c0c */ /* 0x000fe4000bf46270 */
[--C-:B------:R-:W-:Y:S01]  /*11430*/  @!P4 IMAD.WIDE R8, R9, 0x4, R14.reuse ;  /* 0x000000040908c825 */ /* 0x100fe200078e020e */
[----:B------:R1:W-:Y:S01]  /*11440*/  @!P3 ST.E.64 desc[UR36][R6.64], R94 ;  /* 0x0000005e0600b985 */ /* 0x0003e2000c101b24 */
[----:B------:R-:W-:Y:S02]  /*11450*/  ISETP.GE.AND P3, PT, R2, UR4, PT ;  /* 0x0000000402007c0c */ /* 0x000fe4000bf66270 */
[----:B------:R-:W-:Y:S01]  /*11460*/  @!P5 IMAD.WIDE R10, R11, 0x4, R14 ;  /* 0x000000040b0ad825 */ /* 0x000fe200078e020e */
[----:B------:R2:W-:Y:S01]  /*11470*/  @!P4 ST.E.64 desc[UR36][R8.64], R98 ;  /* 0x000000620800c985 */ /* 0x0005e2000c101b24 */
[----:B------:R-:W-:-:S02]  /*11480*/  ISETP.GE.AND P4, PT, R16, UR4, PT ;  /* 0x0000000410007c0c */ /* 0x000fc4000bf86270 */
[----:B------:R-:W-:Y:S01]  /*11490*/  @!P1 LEA.HI R13, R13, R13, RZ, 0x1 ;  /* 0x0000000d0d0d9211 */ /* 0x000fe200078f08ff */
[----:B------:R3:W-:Y:S01]  /*114a0*/  @!P5 ST.E.64 desc[UR36][R10.64], R102 ;  /* 0x000000660a00d985 */ /* 0x0007e2000c101b24 */
[----:B------:R-:W-:Y:S01]  /*114b0*/  ISETP.GE.AND P5, PT, R17, UR4, PT ;  /* 0x0000000411007c0c */ /* 0x000fe2000bfa6270 */
[----:B------:R-:W-:Y:S01]  /*114c0*/  VIADD R3, R3, 0x58 ;  /* 0x0000005803037836 */ /* 0x000fe20000000000 */
[----:B0-----:R-:W-:Y:S02]  /*114d0*/  @!P0 LOP3.LUT R5, R12, 0xfffffffe, RZ, 0xc0, !PT ;  /* 0xfffffffe0c058812 */ /* 0x001fe400078ec0ff */
[----:B------:R-:W-:Y:S02]  /*114e0*/  @!P2 LEA.HI R0, R0, R0, RZ, 0x1 ;  /* 0x000000000000a211 */ /* 0x000fe400078f08ff */
[----:B-1----:R-:W-:Y:S01]  /*114f0*/  @!P1 LOP3.LUT R7, R13, 0xfffffffe, RZ, 0xc0, !PT ;  /* 0xfffffffe0d079812 */ /* 0x002fe200078ec0ff */
[----:B------:R-:W-:Y:S01]  /*11500*/  @!P0 IMAD.WIDE R4, R5, 0x4, R14 ;  /* 0x0000000405048825 */ /* 0x000fe200078e020e */
[----:B------:R-:W-:-:S02]  /*11510*/  @!P3 LEA.HI R2, R2, R2, RZ, 0x1 ;  /* 0x000000020202b211 */ /* 0x000fc400078f08ff */
[----:B------:R-:W-:Y:S01]  /*11520*/  @!P4 LEA.HI R16, R16, R16, RZ, 0x1 ;  /* 0x000000101010c211 */ /* 0x000fe200078f08ff */
[----:B------:R-:W-:Y:S01]  /*11530*/  @!P1 IMAD.WIDE R6, R7, 0x4, R14 ;  /* 0x0000000407069825 */ /* 0x000fe200078e020e */
[----:B------:R-:W-:Y:S01]  /*11540*/  @!P6 LEA.HI R18, R18, R18, RZ, 0x1 ;  /* 0x000000121212e211 */ /* 0x000fe200078f08ff */
[----:B------:R0:W-:Y:S01]  /*11550*/  @!P0 ST.E.64 desc[UR36][R4.64], R106 ;  /* 0x0000006a04008985 */ /* 0x0001e2000c101b24 */
[----:B------:R-:W-:Y:S02]  /*11560*/  @!P5 LEA.HI R17, R17, R17, RZ, 0x1 ;  /* 0x000000111111d211 */ /* 0x000fe400078f08ff */
[----:B--2---:R-:W-:Y:S01]  /*11570*/  @!P2 LOP3.LUT R9, R0, 0xfffffffe, RZ, 0xc0, !PT ;  /* 0xfffffffe0009a812 */ /* 0x004fe200078ec0ff */
[----:B------:R1:W-:Y:S01]  /*11580*/  @!P1 ST.E.64 desc[UR36][R6.64], R110 ;  /* 0x0000006e06009985 */ /* 0x0003e2000c101b24 */
[----:B---3--:R-:W-:Y:S02]  /*11590*/  @!P3 LOP3.LUT R11, R2, 0xfffffffe, RZ, 0xc0, !PT ;  /* 0xfffffffe020bb812 */ /* 0x008fe400078ec0ff */
[----:B------:R-:W-:-:S02]  /*115a0*/  @!P4 LOP3.LUT R13, R16, 0xfffffffe, RZ, 0xc0, !PT ;  /* 0xfffffffe100dc812 */ /* 0x000fc400078ec0ff */
[----:B------:R-:W-:Y:S02]  /*115b0*/  @!P5 LOP3.LUT R17, R17, 0xfffffffe, RZ, 0xc0, !PT ;  /* 0xfffffffe1111d812 */ /* 0x000fe400078ec0ff */
[----:B------:R-:W-:Y:S02]  /*115c0*/  @!P6 LOP3.LUT R19, R18, 0xfffffffe, RZ, 0xc0, !PT ;  /* 0xfffffffe1213e812 */ /* 0x000fe400078ec0ff */
[----:B------:R-:W-:Y:S01]  /*115d0*/  ISETP.GE.AND P0, PT, R3, UR4, PT ;  /* 0x0000000403007c0c */ /* 0x000fe2000bf06270 */
[----:B0-----:R-:W-:-:S04]  /*115e0*/  @!P2 IMAD.WIDE R4, R9, 0x4, R14 ;  /* 0x000000040904a825 */ /* 0x001fc800078e020e */
        /* <DEDUP_REMOVED lines=11> */
[----:B------:R-:W-:-:S05]  /*116a0*/  LOP3.LUT R3, R3, 0xfffffffe, RZ, 0xc0, !PT ;  /* 0xfffffffe03037812 */ /* 0x000fca00078ec0ff */
[----:B------:R-:W-:-:S05]  /*116b0*/  IMAD.WIDE R2, R3, 0x4, R14 ;  /* 0x0000000403027825 */ /* 0x000fca00078e020e */
[----:B------:R0:W-:Y:S01]  /*116c0*/  ST.E.64 desc[UR36][R2.64], R134 ;  /* 0x0000008602007985 */ /* 0x0001e2000c101b24 */
[----:B------:R-:W-:Y:S05]  /*116d0*/  BRA `(.L_x_841) ;  /* 0x0000004000947947 */ /* 0x000fea0003800000 */
.L_x_928:
[----:B------:R-:W0:Y:S02]  /*116e0*/  S2R R2, SR_TID.X ;  /* 0x0000000000027919 */ /* 0x000e240000002100 */
[----:B0-----:R-:W-:-:S05]  /*116f0*/  VIADD R0, R2, 0xffffff80 ;  /* 0xffffff8002007836 */ /* 0x001fca0000000000 */
[----:B------:R-:W-:-:S13]  /*11700*/  ISETP.GT.AND P0, PT, R0, 0xbf, PT ;  /* 0x000000bf0000780c */ /* 0x000fda0003f04270 */
[----:B------:R-:W-:Y:S05]  /*11710*/  @P0 BRA `(.L_x_841) ;  /* 0x0000004000840947 */ /* 0x000fea0003800000 */
[----:B------:R-:W0:Y:S01]  /*11720*/  S2R R0, SR_CTAID.X ;  /* 0x0000000000007919 */ /* 0x000e220000002500 */
[----:B------:R-:W1:Y:S01]  /*11730*/  LDC R6, c[0x0][0xbe8] ;  /* 0x0002fa00ff067b82 */ /* 0x000e620000000800 */
[----:B------:R-:W-:Y:S02]  /*11740*/  ULDC UR4, c[0x0][0xa88] ;  /* 0x0002a20000047ab9 */ /* 0x000fe40000000800 */
[----:B-1----:R-:W-:Y:S02]  /*11750*/  IMAD R3, R6, UR4, RZ ;  /* 0x0000000406037c24 */ /* 0x002fe4000f8e02ff */
[----:B0-----:R-:W-:-:S04]  /*11760*/  IMAD R0, R0, 0xc0, R2 ;  /* 0x000000c000007824 */ /* 0x001fc800078e0202 */
[----:B------:R-:W-:-:S05]  /*11770*/  VIADD R0, R0, 0xffffff80 ;  /* 0xffffff8000007836 */ /* 0x000fca0000000000 */
[----:B------:R-:W-:-:S13]  /*11780*/  ISETP.GE.AND P0, PT, R0, R3, PT ;  /* 0x000000030000720c */ /* 0x000fda0003f06270 */
[----:B------:R-:W-:Y:S05]  /*11790*/  @P0 BRA `(.L_x_841) ;  /* 0x0000004000640947 */ /* 0x000fea0003800000 */
[----:B------:R-:W3:Y:S01]  /*117a0*/  LDL R2, [R1+0x4] ;  /* 0x0000040001027983 */ /* 0x000ee20000100800 */
[----:B------:R-:W-:Y:S01]  /*117b0*/  ISETP.NE.AND P0, PT, R6, 0x1, PT ;  /* 0x000000010600780c */ /* 0x000fe20003f05270 */
[----:B------:R-:W-:Y:S01]  /*117c0*/  S2UR UR7, SR_CTAID.Z ;  /* 0x00000000000779c3 */ /* 0x000fe20000002700 */
[----:B------:R-:W-:Y:S01]  /*117d0*/  ULDC.64 UR8, c[0x0][0xbd0] ;  /* 0x0002f40000087ab9 */ /* 0x000fe20000000a00 */
[----:B------:R-:W-:-:S06]  /*117e0*/  IMAD.MOV.U32 R5, RZ, RZ, R0 ;  /* 0x000000ffff057224 */ /* 0x000fcc00078e0000 */
[----:B------:R-:W0:Y:S08]  /*117f0*/  LDC.64 R10, c[0x0][0xbd8] ;  /* 0x0002f600ff0a7b82 */ /* 0x000e300000000a00 */
[----:B------:R-:W1:Y:S08]  /*11800*/  @P0 LDC R7, c[0x0][0xbec] ;  /* 0x0002fb00ff070b82 */ /* 0x000e700000000800 */
[----:B------:R-:W4:Y:S08]  /*11810*/  @P0 LDC R9, c[0x0][0xbf0] ;  /* 0x0002fc00ff090b82 */ /* 0x000f300000000800 */
[----:B------:R-:W5:Y:S08]  /*11820*/  S2UR UR10, SR_CTAID.Y ;  /* 0x00000000000a79c3 */ /* 0x000f700000002600 */
[----:B------:R-:W5:Y:S01]  /*11830*/  LDC R8, c[0x0][0xc50] ;  /* 0x00031400ff087b82 */ /* 0x000f620000000800 */
[----:B-1----:R-:W-:-:S05]  /*11840*/  @P0 IMAD.HI.U32 R4, R0, R7, RZ ;  /* 0x0000000700040227 */ /* 0x002fca00078e00ff */
[----:B----4-:R-:W-:Y:S02]  /*11850*/  @P0 SHF.R.U32.HI R5, RZ, R9, R4 ;  /* 0x00000009ff050219 */ /* 0x010fe40000011604 */
[----:B---3--:R-:W-:-:S13]  /*11860*/  R2UR UR11, R2 ;  /* 0x00000000020b72ca */ /* 0x008fda00000e0000 */
[----:B------:R-:W-:Y:S02]  /*11870*/  USHF.R.S32.HI UR6, URZ, 0x1f, UR11 ;  /* 0x0000001f3f067899 */ /* 0x000fe4000801140b */
[----:B------:R-:W-:Y:S01]  /*11880*/  IMAD R7, RZ, RZ, -UR11 ;  /* 0x8000000bff077e24 */ /* 0x000fe2000f8e02ff */
[----:B------:R-:W-:Y:S02]  /*11890*/  UIMAD.WIDE.U32 UR4, UR11, UR8, URZ ;  /* 0x000000080b0472a5 */ /* 0x000fe4000f8e003f */
[----:B------:R-:W-:Y:S01]  /*118a0*/  UIMAD UR6, UR6, UR8, URZ ;  /* 0x00000008060672a4 */ /* 0x000fe2000f8e023f */
[----:B-----5:R-:W-:Y:S01]  /*118b0*/  IMAD R9, R8, R7, UR10 ;  /* 0x0000000a08097e24 */ /* 0x020fe2000f8e0207 */
[----:B------:R-:W-:Y:S01]  /*118c0*/  USHF.R.S32.HI UR8, URZ, 0x1f, UR7 ;  /* 0x0000001f3f087899 */ /* 0x000fe20008011407 */
[----:B------:R-:W-:Y:S01]  /*118d0*/  IMAD.MOV R7, RZ, RZ, -R5 ;  /* 0x000000ffff077224 */ /* 0x000fe200078e0a05 */
[----:B------:R-:W-:Y:S01]  /*118e0*/  UIMAD UR6, UR11, UR9, UR6 ;  /* 0x000000090b0672a4 */ /* 0x000fe2000f8e0206 */
[----:B------:R-:W-:Y:S01]  /*118f0*/  IMAD.U32 R3, RZ, RZ, UR5 ;  /* 0x00000005ff037e24 */ /* 0x000fe2000f8e00ff */
[----:B------:R-:W-:Y:S01]  /*11900*/  SHF.R.S32.HI R4, RZ, 0x1f, R9 ;  /* 0x0000001fff047819 */ /* 0x000fe20000011409 */
[----:B------:R-:W-:Y:S01]  /*11910*/  IMAD.U32 R2, RZ, RZ, UR4 ;  /* 0x00000004ff027e24 */ /* 0x000fe2000f8e00ff */
[----:B------:R-:W-:Y:S01]  /*11920*/  UIADD3 UR6, UR5, UR6, URZ ;  /* 0x0000000605067290 */ /* 0x000fe2000fffe03f */
[----:B0-----:R-:W-:-:S02]  /*11930*/  IMAD R12, R10, UR8, RZ ;  /* 0x000000080a0c7c24 */ /* 0x001fc4000f8e02ff */
[----:B------:R-:W-:Y:S01]  /*11940*/  ULDC.64 UR4, c[0x0][0xbe0] ;  /* 0x0002f80000047ab9 */ /* 0x000fe20000000a00 */
[----:B------:R-:W-:Y:S02]  /*11950*/  IMAD R7, R6, R7, R0 ;  /* 0x0000000706077224 */ /* 0x000fe400078e0200 */
[----:B------:R-:W-:Y:S02]  /*11960*/  IMAD.U32 R3, RZ, RZ, UR6 ;  /* 0x00000006ff037e24 */ /* 0x000fe4000f8e00ff */
[----:B------:R-:W-:Y:S01]  /*11970*/  IMAD R11, R11, UR7, R12 ;  /* 0x000000070b0b7c24 */ /* 0x000fe2000f8e020c */
[----:B------:R-:W-:Y:S01]  /*11980*/  SHF.R.S32.HI R0, RZ, 0x1f, R7 ;  /* 0x0000001fff007819 */ /* 0x000fe20000011407 */
[----:B------:R-:W-:-:S04]  /*11990*/  IMAD.WIDE.U32 R2, R10, UR7, R2 ;  /* 0x000000070a027c25 */ /* 0x000fc8000f8e0002 */
[----:B------:R-:W-:Y:S02]  /*119a0*/  IMAD.IADD R3, R11, 0x1, R3 ;  /* 0x000000010b037824 */ /* 0x000fe400078e0203 */
[----:B------:R-:W-:Y:S02]  /*119b0*/  IMAD R4, R4, UR4, RZ ;  /* 0x0000000404047c24 */ /* 0x000fe4000f8e02ff */
[----:B------:R-:W-:-:S04]  /*119c0*/  IMAD.WIDE.U32 R2, R9, UR4, R2 ;  /* 0x0000000409027c25 */ /* 0x000fc8000f8e0002 */
[----:B------:R-:W-:Y:S01]  /*119d0*/  IMAD R4, R9, UR5, R4 ;  /* 0x0000000509047c24 */ /* 0x000fe2000f8e0204 */
[----:B------:R-:W-:Y:S01]  /*119e0*/  SHF.R.S32.HI R9, RZ, 0x1f, R5 ;  /* 0x0000001fff097819 */ /* 0x000fe20000011405 */
[----:B------:R-:W-:Y:S01]  /*119f0*/  ULDC.64 UR4, c[0x0][0xbc8] ;  /* 0x0002f20000047ab9 */ /* 0x000fe20000000a00 */
[----:B------:R-:W-:Y:S01]  /*11a00*/  IADD3 R2, P0, R5, R2, RZ ;  /* 0x0000000205027210 */ /* 0x000fe20007f1e0ff */
[----:B------:R-:W-:-:S03]  /*11a10*/  IMAD R0, R0, UR4, RZ ;  /* 0x0000000400007c24 */ /* 0x000fc6000f8e02ff */
[----:B------:R-:W-:Y:S01]  /*11a20*/  IADD3.X R3, R9, R3, R4, P0, !PT ;  /* 0x0000000309037210 */ /* 0x000fe200007fe404 */
[C---:B------:R-:W-:Y:S02]  /*11a30*/  IMAD R5, R7.reuse, UR5, R0 ;  /* 0x0000000507057c24 */ /* 0x040fe4000f8e0200 */
[----:B------:R-:W-:Y:S01]  /*11a40*/  IMAD.WIDE.U32 R2, R7, UR4, R2 ;  /* 0x0000000407027c25 */ /* 0x000fe2000f8e0002 */
[----:B------:R-:W-:-:S03]  /*11a50*/  ULDC.64 UR4, c[0x0][0xba8] ;  /* 0x0002ea0000047ab9 */ /* 0x000fc60000000a00 */
[----:B------:R-:W-:Y:S01]  /*11a60*/  IMAD.IADD R3, R3, 0x1, R5 ;  /* 0x0000000103037824 */ /* 0x000fe200078e0205 */
[----:B------:R-:W-:-:S04]  /*11a70*/  LEA R4, P0, R2, UR4, 0x2 ;  /* 0x0000000402047c11 */ /* 0x000fc8000f8010ff */
[----:B------:R-:W-:Y:S01]  /*11a80*/  LEA.HI.X R5, R2, UR5, R3, 0x2, P0 ;  /* 0x0000000502057c11 */ /* 0x000fe200080f1403 */
[----:B------:R-:W-:-:S05]  /*11a90*/  IMAD.MOV.U32 R3, RZ, RZ, -0x800000 ;  /* 0xff800000ff037424 */ /* 0x000fca00078e00ff */
[----:B------:R0:W-:Y:S01]  /*11aa0*/  STG.E desc[UR36][R4.64], R3 ;  /* 0x0000000304007986 */ /* 0x0001e2000c101924 */
[----:B------:R-:W-:Y:S05]  /*11ab0*/  BRA `(.L_x_841) ;  /* 0x0000003c009c7947 */ /* 0x000fea0003800000 */
.L_x_839:
[----:B------:R-:W-:-:S08]  /*11ac0*/  NOP ;  /* 0x0000000000007918 */ /* 0x000fd00000000000 */
[----:B0-----:R-:W0:-:S00]  /*11ad0*/  USETMAXREG.DEALLOC.CTAPOOL 0x20 ;  /* 0x00000020000079c8 */ /* 0x001e0000080e0500 */
[----:B0-----:R-:W-:Y:S01]  /*11ae0*/  LOP3.LUT R18, R0, 0x3, RZ, 0xc0, !PT ;  /* 0x0000000300127812 */ /* 0x001fe200078ec0ff */
[----:B------:R-:W0:Y:S05]  /*11af0*/  S2R R24, SR_CTAID.Z ;  /* 0x0000000000187919 */ /* 0x000e2a0000002700 */
[----:B------:R-:W1:Y:S01]  /*11b00*/  S2UR UR6, SR_CTAID.Y ;  /* 0x00000000000679c3 */ /* 0x000e620000002600 */
        /* <DEDUP_REMOVED lines=13> */
.L_x_931:
[----:B------:R-:W-:Y:S01]  /*11be0*/  ULDC UR7, c[0x0][0xc50] ;  /* 0x0003140000077ab9 */ /* 0x000fe20000000800 */
[----:B------:R-:W-:Y:S01]  /*11bf0*/  UMOV UR41, UR6 ;  /* 0x0000000600297c82 */ /* 0x000fe20008000000 */
[----:B------:R-:W-:-:S11]  /*11c00*/  UISETP.NE.AND UP0, UPT, UR7, 0x1, UPT ;  /* 0x000000010700788c */ /* 0x000fd6000bf05270 */
[----:B------:R-:W-:Y:S01]  /*11c10*/  @UP0 ULDC UR4, c[0x0][0xc54] ;  /* 0x0003150000040ab9 */ /* 0x000fe20000000800 */
[----:B------:R-:W-:Y:S01]  /*11c20*/  @UP0 ULDC UR8, c[0x0][0xc58] ;  /* 0x0003160000080ab9 */ /* 0x000fe20000000800 */
[----:B------:R-:W-:-:S04]  /*11c30*/  UIMAD.WIDE.U32 UR4, UR6, UR4, URZ ;  /* 0x00000004060472a5 */ /* 0x000fc8000f8e003f */
[----:B------:R-:W-:-:S12]  /*11c40*/  @UP0 USHF.R.U32.HI UR41, URZ, UR8, UR5 ;  /* 0x000000083f290299 */ /* 0x000fd80008011605 */
.L_x_932:
[----:B------:R-:W-:Y:S01]  /*11c50*/  ISETP.GE.AND P0, PT, R24, RZ, PT ;  /* 0x000000ff1800720c */ /* 0x000fe20003f06270 */
[----:B------:R-:W-:Y:S01]  /*11c60*/  UIADD3 UR46, -UR41, URZ, URZ ;  /* 0x0000003f292e7290 */ /* 0x000fe2000fffe13f */
[----:B------:R-:W-:Y:S02]  /*11c70*/  IMAD.MOV.U32 R0, RZ, RZ, 0x1 ;  /* 0x00000001ff007424 */ /* 0x000fe400078e00ff */
[----:B------:R-:W-:Y:S01]  /*11c80*/  IMAD.MOV.U32 R2, RZ, RZ, RZ ;  /* 0x000000ffff027224 */ /* 0x000fe200078e00ff */
[----:B------:R-:W-:Y:S01]  /*11c90*/  UIMAD UR46, UR7, UR46, UR6 ;  /* 0x0000002e072e72a4 */ /* 0x000fe2000f8e0206 */
[----:B------:R-:W-:-:S07]  /*11ca0*/  IMAD.MOV.U32 R6, RZ, RZ, 0x1 ;  /* 0x00000001ff067424 */ /* 0x000fce00078e00ff */
[----:B------:R-:W-:Y:S05]  /*11cb0*/  @!P0 BRA `(.L_x_933) ;  /* 0x0000003800548947 */ /* 0x000fea0003800000 */
[----:B------:R-:W0:Y:S01]  /*11cc0*/  LDC.64 R2, c[0x0][0xa28] ;  /* 0x00028a00ff027b82 */ /* 0x000e220000000a00 */
[----:B------:R-:W-:Y:S01]  /*11cd0*/  IMAD.MOV.U32 R22, RZ, RZ, RZ ;  /* 0x000000ffff167224 */ /* 0x000fe200078e00ff */
[----:B------:R-:W-:Y:S01]  /*11ce0*/  ULDC.64 UR4, c[0x0][0x418] ;  /* 0x0001060000047ab9 */ /* 0x000fe20000000a00 */
[----:B------:R-:W-:Y:S01]  /*11cf0*/  ULDC UR6, c[0x0][0x448] ;  /* 0x0001120000067ab9 */ /* 0x000fe20000000800 */
[----:B------:R-:W-:Y:S01]  /*11d00*/  ULDC UR10, c[0x0][0x2f0] ;  /* 0x0000bc00000a7ab9 */ /* 0x000fe20000000800 */
[----:B------:R-:W-:Y:S01]  /*11d10*/  ULDC UR11, c[0x0][0x288] ;  /* 0x0000a200000b7ab9 */ /* 0x000fe20000000800 */
[----:B0-----:R-:W-:-:S04]  /*11d20*/  ISETP.NE.U32.AND P0, PT, R2, RZ, PT ;  /* 0x000000ff0200720c */ /* 0x001fc80003f05070 */
[----:B------:R-:W-:-:S13]  /*11d30*/  ISETP.NE.AND.EX P0, PT, R3, RZ, PT, P0 ;  /* 0x000000ff0300720c */ /* 0x000fda0003f05300 */
[----:B------:R-:W0:Y:S02]  /*11d40*/  @P0 LDC.64 R2, c[0x0][0xa28] ;  /* 0x00028a00ff020b82 */ /* 0x000e240000000a00 */
[----:B0-----:R-:W-:-:S05]  /*11d50*/  @P0 IMAD.WIDE R2, R24, 0x4, R2 ;  /* 0x0000000418020825 */ /* 0x001fca00078e0202 */
[----:B------:R0:W5:Y:S01]  /*11d60*/  @P0 LDG.E R22, desc[UR36][R2.64] ;  /* 0x0000002402160981 */ /* 0x000162000c1e1900 */
[----:B------:R-:W1:Y:S01]  /*11d70*/  S2UR UR42, SR_CTAID.X ;  /* 0x00000000002a79c3 */ /* 0x000e620000002500 */
[----:B------:R-:W-:Y:S02]  /*11d80*/  UISETP.NE.U32.AND UP0, UPT, UR4, URZ, UPT ;  /* 0x0000003f0400728c */ /* 0x000fe4000bf05070 */
[----:B------:R-:W-:Y:S02]  /*11d90*/  UISETP.NE.AND UP1, UPT, UR6, 0x1, UPT ;  /* 0x000000010600788c */ /* 0x000fe4000bf25270 */
[----:B------:R-:W-:Y:S01]  /*11da0*/  UISETP.NE.AND.EX UP0, UPT, UR5, URZ, UPT, UP0 ;  /* 0x0000003f0500728c */ /* 0x000fe2000bf05300 */
[----:B------:R-:W-:Y:S02]  /*11db0*/  ULDC UR6, c[0x0][0x424] ;  /* 0x0001090000067ab9 */ /* 0x000fe40000000800 */
[----:B------:R-:W-:Y:S01]  /*11dc0*/  ULDC.64 UR4, c[0x0][0x9e0] ;  /* 0x0002780000047ab9 */ /* 0x000fe20000000a00 */
[----:B------:R-:W-:-:S02]  /*11dd0*/  USEL UR9, UR6, 0x1, UP0 ;  /* 0x0000000106097887 */ /* 0x000fc40008000000 */
[----:B------:R-:W-:Y:S02]  /*11de0*/  UISETP.GE.AND UP0, UPT, UR5, 0x1, UPT ;  /* 0x000000010500788c */ /* 0x000fe4000bf06270 */
[----:B------:R-:W-:Y:S01]  /*11df0*/  UIMAD UR49, UR9, UR10, URZ ;  /* 0x0000000a093172a4 */ /* 0x000fe2000f8e023f */
[----:B------:R-:W-:Y:S01]  /*11e00*/  @UP1 ULDC UR7, c[0x0][0x44c] ;  /* 0x0001130000071ab9 */ /* 0x000fe20000000800 */
[----:B------:R-:W-:Y:S02]  /*11e10*/  UIMAD UR9, UR9, UR10, 0x7f ;  /* 0x0000007f090974a4 */ /* 0x000fe4000f8e020a */
[----:B------:R-:W-:Y:S01]  /*11e20*/  PLOP3.LUT P1, PT, PT, PT, UP0, 0x80, 0x0 ;  /* 0x000000000000781c */ /* 0x000fe20003f2f008 */
[----:B------:R-:W-:Y:S01]  /*11e30*/  @UP1 ULDC UR12, c[0x0][0x450] ;  /* 0x00011400000c1ab9 */ /* 0x000fe20000000800 */
[----:B------:R-:W-:Y:S02]  /*11e40*/  UP2UR UR50, UPR, URZ, 0x2 ;  /* 0x000000023f327883 */ /* 0x000fe40008000000 */
[----:B-1----:R-:W-:-:S04]  /*11e50*/  UIMAD UR42, UR42, 0xc0, URZ ;  /* 0x000000c02a2a78a4 */ /* 0x002fc8000f8e023f */
[----:B------:R-:W-:-:S04]  /*11e60*/  UIADD3 UR8, UR42, 0xbf, URZ ;  /* 0x000000bf2a087890 */ /* 0x000fc8000fffe03f */
[----:B------:R-:W-:Y:S02]  /*11e70*/  UIMAD.WIDE.U32 UR6, UR8, UR7, URZ ;  /* 0x00000007080672a5 */ /* 0x000fe4000f8e003f */
[----:B------:R-:W-:Y:S02]  /*11e80*/  UIADD3 UR6, UR49, 0x1, -UR11 ;  /* 0x0000000131067890 */ /* 0x000fe4000fffe80b */
[----:B------:R-:W-:Y:S02]  /*11e90*/  @UP1 USHF.R.U32.HI UR8, URZ, UR12, UR7 ;  /* 0x0000000c3f081299 */ /* 0x000fe40008011607 */
[----:B------:R-:W-:Y:S02]  /*11ea0*/  USHF.R.S32.HI UR7, URZ, 0x1f, UR9 ;  /* 0x0000001f3f077899 */ /* 0x000fe40008011409 */
[----:B------:R-:W-:Y:S02]  /*11eb0*/  UIADD3 UR6, UR6, UR8, URZ ;  /* 0x0000000806067290 */ /* 0x000fe4000fffe03f */
[----:B------:R-:W-:-:S02]  /*11ec0*/  ULEA.HI UR7, UR7, UR9, URZ, 0x7 ;  /* 0x0000000907077291 */ /* 0x000fc4000f8f383f */
[----:B------:R-:W-:Y:S02]  /*11ed0*/  UIADD3 UR4, UR6, UR4, URZ ;  /* 0x0000000406047290 */ /* 0x000fe4000fffe03f */
[----:B------:R-:W-:Y:S01]  /*11ee0*/  USHF.R.S32.HI UR43, URZ, 0x7, UR7 ;  /* 0x000000073f2b7899 */ /* 0x000fe20008011407 */
[----:B0-----:R-:W-:Y:S11]  /*11ef0*/  @!P1 BRA `(.L_x_934) ;  /* 0x0000000000449947 */ /* 0x001ff60003800000 */
        /* <DEDUP_REMOVED lines=10> */
.L_x_935:
[----:B------:R-:W-:-:S11]  /*11fa0*/  UISETP.NE.AND UP0, UPT, UR5, 0x1, UPT ;  /* 0x000000010500788c */ /* 0x000fd6000bf05270 */
[----:B------:R-:W-:Y:S02]  /*11fb0*/  @UP0 ULDC.64 UR12, c[0x0][0x9e8] ;  /* 0x00027a00000c0ab9 */ /* 0x000fe40000000a00 */
[----:B------:R-:W-:-:S04]  /*11fc0*/  UIMAD.WIDE.U32 UR6, UR8, UR12, URZ ;  /* 0x0000000c080672a5 */ /* 0x000fc8000f8e003f */
[----:B------:R-:W-:-:S12]  /*11fd0*/  @UP0 USHF.R.U32.HI UR8, URZ, UR13, UR7 ;  /* 0x0000000d3f080299 */ /* 0x000fd80008011607 */
.L_x_936:
[----:B------:R-:W-:-:S04]  /*11fe0*/  UIMAD UR8, UR8, UR5, UR5 ;  /* 0x00000005080872a4 */ /* 0x000fc8000f8e0205 */
[----:B------:R-:W-:-:S04]  /*11ff0*/  UISETP.LT.AND UP0, UPT, UR4, UR8, UPT ;  /* 0x000000080400728c */ /* 0x000fc8000bf01270 */
[----:B------:R-:W-:-:S12]  /*12000*/  USEL UR4, UR4, UR8, UP0 ;  /* 0x0000000804047287 */ /* 0x000fd80008000000 */
.L_x_934:
[----:B------:R-:W-:Y:S02]  /*12010*/  UISETP.NE.AND UP0, UPT, UR50, URZ, UPT ;  /* 0x0000003f3200728c */ /* 0x000fe4000bf05270 */
[----:B------:R-:W-:-:S04]  /*12020*/  UIADD3 UR4, UR4, 0x7f, URZ ;  /* 0x0000007f04047890 */ /* 0x000fc8000fffe03f */
[----:B------:R-:W-:-:S04]  /*12030*/  USHF.R.S32.HI UR8, URZ, 0x1f, UR4 ;  /* 0x0000001f3f087899 */ /* 0x000fc80008011404 */
[----:B------:R-:W-:Y:S01]  /*12040*/  ULEA.HI UR8, UR8, UR4, URZ, 0x7 ;  /* 0x0000000408087291 */ /* 0x000fe2000f8f383f */
[----:B------:R-:W-:Y:S01]  /*12050*/  @UP0 ULDC UR6, c[0x0][0x44c] ;  /* 0x0001130000060ab9 */ /* 0x000fe20000000800 */
[----:B------:R-:W-:Y:S01]  /*12060*/  @UP0 ULDC UR9, c[0x0][0x450] ;  /* 0x0001140000090ab9 */ /* 0x000fe20000000800 */
[----:B------:R-:W-:Y:S02]  /*12070*/  UIMAD.WIDE.U32 UR6, UR42, UR6, URZ ;  /* 0x000000062a0672a5 */ /* 0x000fe4000f8e003f */
[----:B------:R-:W-:Y:S01]  /*12080*/  UMOV UR4, UR42 ;  /* 0x0000002a00047c82 */ /* 0x000fe20008000000 */
[----:B------:R-:W-:Y:S02]  /*12090*/  USHF.R.S32.HI UR44, URZ, 0x7, UR8 ;  /* 0x000000073f2c7899 */ /* 0x000fe40008011408 */
[----:B------:R-:W-:Y:S02]  /*120a0*/  @UP0 USHF.R.U32.HI UR4, URZ, UR9, UR7 ;  /* 0x000000093f040299 */ /* 0x000fe40008011607 */
[----:B------:R-:W-:-:S02]  /*120b0*/  UISETP.LT.AND UP0, UPT, UR43, UR44, UPT ;  /* 0x0000002c2b00728c */ /* 0x000fc4000bf01270 */
[----:B------:R-:W-:Y:S01]  /*120c0*/  UIADD3 UR4, UR4, -UR11, UR49 ;  /* 0x8000000b04047290 */ /* 0x000fe2000fffe031 */
[----:B------:R-:W-:Y:S01]  /*120d0*/  ULDC UR8, c[0x0][0x9dc] ;  /* 0x0002770000087ab9 */ /* 0x000fe20000000800 */
[----:B------:R-:W-:Y:S02]  /*120e0*/  USEL UR12, UR43, UR44, UP0 ;  /* 0x0000002c2b0c7287 */ /* 0x000fe40008000000 */
[----:B------:R-:W-:Y:S01]  /*120f0*/  UIADD3 UR8, UR4, -UR8, URZ ;  /* 0x8000000804087290 */ /* 0x000fe2000fffe03f */
[----:B------:R-:W-:Y:S11]  /*12100*/  @!P1 BRA `(.L_x_937) ;  /* 0x0000000000449947 */ /* 0x000ff60003800000 */
        /* <DEDUP_REMOVED lines=10> */
.L_x_938:
[----:B------:R-:W-:-:S11]  /*121b0*/  UISETP.NE.AND UP0, UPT, UR5, 0x1, UPT ;  /* 0x000000010500788c */ /* 0x000fd6000bf05270 */
[----:B------:R-:W-:Y:S02]  /*121c0*/  @UP0 ULDC.64 UR10, c[0x0][0x9e8] ;  /* 0x00027a00000a0ab9 */ /* 0x000fe40000000a00 */
[----:B------:R-:W-:-:S04]  /*121d0*/  UIMAD.WIDE.U32 UR6, UR4, UR10, URZ ;  /* 0x0000000a040672a5 */ /* 0x000fc8000f8e003f */
[----:B------:R-:W-:-:S12]  /*121e0*/  @UP0 USHF.R.U32.HI UR4, URZ, UR11, UR7 ;  /* 0x0000000b3f040299 */ /* 0x000fd80008011607 */
.L_x_939:
[----:B------:R-:W-:-:S04]  /*121f0*/  UIMAD UR4, UR4, UR5, URZ ;  /* 0x00000005040472a4 */ /* 0x000fc8000f8e023f */
[----:B------:R-:W-:-:S04]  /*12200*/  UISETP.LT.AND UP0, UPT, UR8, UR4, UPT ;  /* 0x000000040800728c */ /* 0x000fc8000bf01270 */
[----:B------:R-:W-:-:S12]  /*12210*/  USEL UR8, UR8, UR4, !UP0 ;  /* 0x0000000408087287 */ /* 0x000fd8000c000000 */
.L_x_937:
[----:B------:R-:W-:Y:S02]  /*12220*/  USHF.R.S32.HI UR4, URZ, 0x1f, UR8 ;  /* 0x0000001f3f047899 */ /* 0x000fe40008011408 */
[----:B------:R-:W-:Y:S02]  /*12230*/  USHF.R.U32.HI UR9, URZ, 0x10, UR46 ;  /* 0x000000103f097899 */ /* 0x000fe4000801162e */
[----:B------:R-:W-:Y:S02]  /*12240*/  ULEA.HI UR4, UR4, UR8, URZ, 0x7 ;  /* 0x0000000804047291 */ /* 0x000fe4000f8f383f */
[----:B------:R-:W-:Y:S02]  /*12250*/  ULOP3.LUT UR46, UR46, 0xffff, URZ, 0xc0, !UPT ;  /* 0x0000ffff2e2e7892 */ /* 0x000fe4000f8ec03f */
[----:B------:R-:W-:Y:S01]  /*12260*/  USHF.R.S32.HI UR4, URZ, 0x7, UR4 ;  /* 0x000000073f047899 */ /* 0x000fe20008011404 */
[----:B------:R-:W-:-:S03]  /*12270*/  UMOV UR40, URZ ;  /* 0x0000003f00287c82 */ /* 0x000fc60008000000 */
[----:B------:R-:W-:-:S04]  /*12280*/  UISETP.LT.AND UP0, UPT, URZ, UR4, UPT ;  /* 0x000000043f00728c */ /* 0x000fc8000bf01270 */
[----:B------:R-:W-:Y:S02]  /*12290*/  USEL UR45, URZ, UR4, !UP0 ;  /* 0x000000043f2d7287 */ /* 0x000fe4000c000000 */
[----:B------:R-:W-:Y:S02]  /*122a0*/  UISETP.NE.AND UP0, UPT, UR9, URZ, UPT ;  /* 0x0000003f0900728c */ /* 0x000fe4000bf05270 */
[----:B------:R-:W-:-:S06]  /*122b0*/  UISETP.GT.AND UP1, UPT, UR12, UR45, UPT ;  /* 0x0000002d0c00728c */ /* 0x000fcc000bf24270 */
[----:B------:R-:W-:-:S03]  /*122c0*/  PLOP3.LUT P0, PT, PT, PT, UP1, 0x80, 0x0 ;  /* 0x000000000000781c */ /* 0x000fc60003f0f018 */
[----:B------:R-:W-:-:S10]  /*122d0*/  @!UP0 ULDC UR9, c[0x0][0x9f0] ;  /* 0x00027c0000098ab9 */ /* 0x000fd40000000800 */
[----:B------:R-:W-:Y:S05]  /*122e0*/  @!P0 BRA `(.L_x_940) ;  /* 0x00000000007c8947 */ /* 0x000fea0003800000 */
[----:B------:R-:W-:Y:S01]  /*122f0*/  IABS R0, UR9 ;  /* 0x0000000900007c13 */ /* 0x000fe20008000000 */
[----:B------:R-:W-:Y:S02]  /*12300*/  UIADD3 UR4, UR9, -0x1, UR12 ;  /* 0xffffffff09047890 */ /* 0x000fe4000fffe00c */
[----:B------:R-:W-:Y:S02]  /*12310*/  IABS R4, UR9 ;  /* 0x0000000900047c13 */ /* 0x000fe40008000000 */
[----:B------:R-:W-:Y:S01]  /*12320*/  R2UR UR10, R0 ;  /* 0x00000000000a72ca */ /* 0x000fe200000e0000 */
[----:B------:R-:W-:-:S03]  /*12330*/  UIADD3 UR6, -UR45, UR4, URZ ;  /* 0x000000042d067290 */ /* 0x000fc6000fffe13f */
[----:B------:R-:W-:-:S03]  /*12340*/  UMOV UR4, URZ ;  /* 0x0000003f00047c82 */ /* 0x000fc60008000000 */
[----:B------:R-:W-:Y:S01]  /*12350*/  IABS R3, UR6 ;  /* 0x0000000600037c13 */ /* 0x000fe20008000000 */
[----:B------:R-:W-:-:S03]  /*12360*/  ULOP3.LUT UR6, UR6, UR9, URZ, 0x3c, !UPT ;  /* 0x0000000906067292 */ /* 0x000fc6000f8e3c3f */
[----:B------:R-:W-:Y:S02]  /*12370*/  R2UR UR8, R3 ;  /* 0x00000000030872ca */ /* 0x000fe400000e0000 */
[----:B------:R-:W0:Y:S08]  /*12380*/  I2F.RP R0, UR10 ;  /* 0x0000000a00007d06 */ /* 0x000e300008209400 */
[----:B0-----:R-:W0:Y:S02]  /*12390*/  MUFU.RCP R0, R0 ;  /* 0x0000000000007308 */ /* 0x001e240000001000 */
[----:B0-----:R-:W-:-:S02]  /*123a0*/  VIADD R2, R0, 0xffffffe ;  /* 0x0ffffffe00027836 */ /* 0x001fc40000000000 */
[----:B------:R-:W-:-:S04]  /*123b0*/  IMAD.MOV R0, RZ, RZ, -R4 ;  /* 0x000000ffff007224 */ /* 0x000fc800078e0a04 */
        /* <DEDUP_REMOVED lines=18> */
.L_x_940:
[----:B------:R-:W-:Y:S02]  /*124e0*/  UIMAD UR51, UR46, UR40, UR45 ;  /* 0x000000282e3372a4 */ /* 0x000fe4000f8e022d */
[----:B------:R-:W-:Y:S02]  /*124f0*/  IMAD.U32 R0, RZ, RZ, UR40 ;  /* 0x00000028ff007e24 */ /* 0x000fe4000f8e00ff */
[----:B------:R-:W-:Y:S02]  /*12500*/  IMAD.MOV.U32 R2, RZ, RZ, RZ ;  /* 0x000000ffff027224 */ /* 0x000fe400078e00ff */
[----:B------:R-:W-:Y:S02]  /*12510*/  IMAD.MOV.U32 R6, RZ, RZ, 0x1 ;  /* 0x00000001ff067424 */ /* 0x000fe400078e00ff */
[----:B------:R-:W-:-:S05]  /*12520*/  IMAD.U32 R19, RZ, RZ, UR51 ;  /* 0x00000033ff137e24 */ /* 0x000fca000f8e00ff */
[----:B------:R-:W-:Y:S01]  /*12530*/  VIADDMNMX R19, R19, R0, UR12, PT ;  /* 0x0000000c13137e46 */ /* 0x000fe2000b800100 */
[----:B------:R-:W-:-:S03]  /*12540*/  IMAD.MOV.U32 R0, RZ, RZ, 0x1 ;  /* 0x00000001ff007424 */ /* 0x000fc600078e00ff */
[----:B------:R-:W-:-:S13]  /*12550*/  ISETP.GT.AND P0, PT, R19, UR51, PT ;  /* 0x0000003313007c0c */ /* 0x000fda000bf04270 */
        /* <DEDUP_REMOVED lines=11> */
[----:B------:R-:W-:Y:S02]  /*12610*/  IMAD.U32 R4, RZ, RZ, UR4 ;  /* 0x00000004ff047e24 */ /* 0x000fe4000f8e00ff */
[----:B------:R-:W-:Y:S01]  /*12620*/  IMAD.U32 R5, RZ, RZ, UR5 ;  /* 0x00000005ff057e24 */ /* 0x000fe2000f8e00ff */
[----:B------:R-:W0:Y:S01]  /*12630*/  LDC.64 R2, c[0x4][R2] ;  /* 0x0100000002027b82 */ /* 0x000e220000000a00 */
[----:B------:R-:W-:Y:S01]  /*12640*/  ULDC.64 UR4, c[0x4][0x8] ;  /* 0x0100020000047ab9 */ /* 0x000fe20000000a00 */
[----:B------:R-:W-:Y:S02]  /*12650*/  IMAD.U32 R6, RZ, RZ, UR6 ;  /* 0x00000006ff067e24 */ /* 0x000fe4000f8e00ff */
[----:B------:R-:W-:-:S02]  /*12660*/  IMAD.U32 R7, RZ, RZ, UR7 ;  /* 0x00000007ff077e24 */ /* 0x000fc4000f8e00ff */
[----:B------:R-:W-:Y:S02]  /*12670*/  IMAD.U32 R10, RZ, RZ, UR4 ;  /* 0x00000004ff0a7e24 */ /* 0x000fe4000f8e00ff */
[----:B------:R-:W-:Y:S02]  /*12680*/  IMAD.U32 R11, RZ, RZ, UR5 ;  /* 0x00000005ff0b7e24 */ /* 0x000fe4000f8e00ff */
[----:B------:R-:W-:Y:S02]  /*12690*/  IMAD.MOV.U32 R8, RZ, RZ, 0x70 ;  /* 0x00000070ff087424 */ /* 0x000fe400078e00ff */
[----:B------:R-:W-:Y:S02]  /*126a0*/  IMAD.MOV.U32 R12, RZ, RZ, 0x1 ;  /* 0x00000001ff0c7424 */ /* 0x000fe400078e00ff */
[----:B------:R-:W-:-:S07]  /*126b0*/  IMAD.MOV.U32 R13, RZ, RZ, RZ ;  /* 0x000000ffff0d7224 */ /* 0x000fce00078e00ff */
[----:B------:R-:W-:-:S07]  /*126c0*/  LEPC R20, `(.L_x_941) ;  /* 0x000000001014794e */ /* 0x000fce0000000000 */
[----:B0----5:R-:W-:Y:S05]  /*126d0*/  CALL.ABS.NOINC R2 ;  /* 0x0000000002007343 */ /* 0x021fea0003c00000 */
.L_x_941:
        /* <DEDUP_REMOVED lines=19> */
[----:B-1---5:R-:W-:Y:S05]  /*12810*/  CALL.ABS.NOINC R2 ;  /* 0x0000000002007343 */ /* 0x022fea0003c00000 */
.L_x_943:
[----:B------:R0:W1:Y:S01]  /*12820*/  LDC.64 R2, c[0x4][R16] ;  /* 0x0100000010027b82 */ /* 0x0000620000000a00 */
[----:B------:R-:W-:Y:S01]  /*12830*/  ULDC.64 UR4, c[0x4][0x88] ;  /* 0x0100220000047ab9 */ /* 0x000fe20000000a00 */
[----:B------:R-:W-:Y:S01]  /*12840*/  ULDC.64 UR6, c[0x4][0x90] ;  /* 0x0100240000067ab9 */ /* 0x000fe20000000a00 */
[----:B------:R-:W-:Y:S02]  /*12850*/  IMAD.U32 R4, RZ, RZ, UR4 ;  /* 0x00000004ff047e24 */ /* 0x000fe4000f8e00ff */
        /* <DEDUP_REMOVED lines=11> */
.L_x_942:
[----:B------:R-:W0:Y:S01]  /*12910*/  LDC.64 R2, c[0x0][0x9f8] ;  /* 0x00027e00ff027b82 */ /* 0x000e220000000a00 */
[----:B------:R-:W-:Y:S01]  /*12920*/  IMAD.MOV.U32 R6, RZ, RZ, R24 ;  /* 0x000000ffff067224 */ /* 0x000fe200078e0018 */
[----:B------:R-:W1:Y:S06]  /*12930*/  S2R R21, SR_TID.X ;  /* 0x0000000000157919 */ /* 0x000e6c0000002100 */
[----:B------:R-:W2:Y:S01]  /*12940*/  LDC R17, c[0x0][0x430] ;  /* 0x00010c00ff117b82 */ /* 0x000ea20000000800 */
[----:B------:R-:W-:Y:S01]  /*12950*/  VIADD R0, R19, 0xffffffff ;  /* 0xffffffff13007836 */ /* 0x000fe20000000000 */
[----:B------:R-:W-:Y:S01]  /*12960*/  LOP3.LUT R16, R16, 0xffffffef, RZ, 0xc0, !PT ;  /* 0xffffffef10107812 */ /* 0x000fe200078ec0ff */
[----:B------:R-:W-:Y:S01]  /*12970*/  ULDC UR4, c[0x0][0x2f4] ;  /* 0x0000bd0000047ab9 */ /* 0x000fe20000000800 */
[----:B0-----:R-:W-:-:S04]  /*12980*/  ISETP.NE.U32.AND P0, PT, R2, RZ, PT ;  /* 0x000000ff0200720c */ /* 0x001fc80003f05070 */
[----:B------:R-:W-:-:S13]  /*12990*/  ISETP.NE.AND.EX P0, PT, R3, RZ, PT, P0 ;  /* 0x000000ff0300720c */ /* 0x000fda0003f05300 */
[----:B------:R-:W0:Y:S02]  /*129a0*/  @P0 LDC.64 R2, c[0x0][0x9f8] ;  /* 0x00027e00ff020b82 */ /* 0x000e240000000a00 */
[----:B0-----:R-:W-:-:S05]  /*129b0*/  @P0 IMAD.WIDE R2, R24, 0x4, R2 ;  /* 0x0000000418020825 */ /* 0x001fca00078e0202 */
[----:B------:R0:W3:Y:S01]  /*129c0*/  @P0 LDG.E R6, desc[UR36][R2.64] ;  /* 0x0000002402060981 */ /* 0x0000e2000c1e1900 */
[C---:B-1----:R-:W-:Y:S01]  /*129d0*/  LOP3.LUT R20, R21.reuse, 0x7f, RZ, 0xc0, !PT ;  /* 0x0000007f15147812 */ /* 0x042fe200078ec0ff */
[----:B------:R-:W-:Y:S01]  /*129e0*/  IMAD.SHL.U32 R23, R21, 0x20, RZ ;  /* 0x0000002015177824 */ /* 0x000fe200078e00ff */
[----:B--2---:R-:W-:Y:S02]  /*129f0*/  ISETP.NE.AND P1, PT, R17, 0x1, PT ;  /* 0x000000011100780c */ /* 0x004fe40003f25270 */
[----:B------:R-:W-:Y:S02]  /*12a00*/  SHF.R.U32.HI R4, RZ, 0x2, R20 ;  /* 0x00000002ff047819 */ /* 0x000fe40000011614 */
[----:B------:R-:W-:-:S03]  /*12a10*/  LOP3.LUT R23, R23, 0x60, RZ, 0xc0, !PT ;  /* 0x0000006017177812 */ /* 0x000fc600078ec0ff */
[----:B------:R-:W-:-:S04]  /*12a20*/  IMAD R4, R0, 0x80, R4 ;  /* 0x0000008000047824 */ /* 0x000fc800078e0204 */
[----:B------:R-:W-:Y:S02]  /*12a30*/  IMAD.IADD R7, R23, 0x1, R4 ;  /* 0x0000000117077824 */ /* 0x000fe400078e0204 */
[----:B------:R-:W1:Y:S01]  /*12a40*/  @P1 LDC R5, c[0x0][0x434] ;  /* 0x00010d00ff051b82 */ /* 0x000e620000000800 */
[----:B------:R-:W-:Y:S01]  /*12a50*/  @P1 LOP3.LUT R16, R16, 0x10, RZ, 0xfc, !PT ;  /* 0x0000001010101812 */ /* 0x000fe200078efcff */
[C---:B-----5:R-:W-:Y:S01]  /*12a60*/  IMAD.IADD R8, R7.reuse, 0x1, R22 ;  /* 0x0000000107087824 */ /* 0x060fe200078e0216 */
[----:B------:R-:W-:-:S03]  /*12a70*/  ISETP.GE.AND P0, PT, R7, UR49, PT ;  /* 0x0000003107007c0c */ /* 0x000fc6000bf06270 */
[----:B------:R-:W-:Y:S02]  /*12a80*/  IMAD.MOV.U32 R7, RZ, RZ, R8 ;  /* 0x000000ffff077224 */ /* 0x000fe400078e0008 */
[----:B0-----:R-:W0:Y:S08]  /*12a90*/  @P1 LDC R3, c[0x0][0x438] ;  /* 0x00010e00ff031b82 */ /* 0x001e300000000800 */
[----:B------:R-:W2:Y:S01]  /*12aa0*/  @!P0 LDC.64 R10, c[0x0][0x428] ;  /* 0x00010a00ff0a8b82 */ /* 0x000ea20000000a00 */
[----:B-1----:R-:W-:-:S07]  /*12ab0*/  @P1 IMAD.HI.U32 R2, R8, R5, RZ ;  /* 0x0000000508021227 */ /* 0x002fce00078e00ff */
[----:B------:R-:W1:Y:S01]  /*12ac0*/  @!P0 LDC.64 R4, c[0x0][0x418] ;  /* 0x00010600ff048b82 */ /* 0x000e620000000a00 */
[----:B0-----:R-:W-:-:S04]  /*12ad0*/  @P1 SHF.R.U32.HI R7, RZ, R3, R2 ;  /* 0x00000003ff071219 */ /* 0x001fc80000011602 */
[----:B------:R-:W-:Y:S02]  /*12ae0*/  @!P0 SHF.R.S32.HI R3, RZ, 0x1f, R7 ;  /* 0x0000001fff038819 */ /* 0x000fe40000011407 */
[----:B------:R-:W-:Y:S01]  /*12af0*/  LOP3.LUT R16, R16, 0xfffffffb, RZ, 0xc0, !PT ;  /* 0xfffffffb10107812 */ /* 0x000fe200078ec0ff */
[----:B------:R-:W-:Y:S01]  /*12b00*/  UMOV UR5, 0xffffffff ;  /* 0xffffffff00057882 */ /* 0x000fe20000000000 */
[----:B---3--:R-:W-:Y:S01]  /*12b10*/  SHF.R.S32.HI R9, RZ, 0x1f, R6 ;  /* 0x0000001fff097819 */ /* 0x008fe20000011406 */
[----:B------:R0:W-:Y:S04]  /*12b20*/  STL [R1], R6 ;  /* 0x0000000601007387 */ /* 0x0001e80000100800 */
[----:B--2---:R-:W-:Y:S01]  /*12b30*/  @!P0 IMAD R2, R9, R10, RZ ;  /* 0x0000000a09028224 */ /* 0x004fe200078e02ff */
[----:B------:R2:W-:Y:S03]  /*12b40*/  STL [R1+0x8], R9 ;  /* 0x0000080901007387 */ /* 0x0005e60000100800 */
[----:B------:R-:W-:-:S02]  /*12b50*/  @!P0 IMAD R11, R6, R11, R2 ;  /* 0x0000000b060b8224 */ /* 0x000fc400078e0202 */
[----:B------:R-:W-:-:S04]  /*12b60*/  @!P0 IMAD.MOV.U32 R2, RZ, RZ, R7 ;  /* 0x000000ffff028224 */ /* 0x000fc800078e0007 */
[----:B------:R-:W-:-:S04]  /*12b70*/  @!P0 IMAD.WIDE.U32 R2, R6, R10, R2 ;  /* 0x0000000a06028225 */ /* 0x000fc800078e0002 */
[----:B------:R-:W-:Y:S01]  /*12b80*/  @!P0 IMAD.IADD R3, R3, 0x1, R11 ;  /* 0x0000000103038824 */ /* 0x000fe200078e020b */
[C---:B-1----:R-:W-:Y:S01]  /*12b90*/  @!P0 LEA R4, P1, R2.reuse, R4, 0x2 ;  /* 0x0000000402048211 */ /* 0x042fe200078210ff */
[----:B0-----:R-:W-:Y:S02]  /*12ba0*/  IMAD.MOV.U32 R6, RZ, RZ, RZ ;  /* 0x000000ffff067224 */ /* 0x001fe400078e00ff */
[----:B--2---:R-:W-:Y:S01]  /*12bb0*/  IMAD.SHL.U32 R9, R21, 0x8, RZ ;  /* 0x0000000815097824 */ /* 0x004fe200078e00ff */
[----:B------:R-:W-:-:S05]  /*12bc0*/  @!P0 LEA.HI.X R5, R2, R5, R3, 0x2, P1 ;  /* 0x0000000502058211 */ /* 0x000fca00008f1403 */
[----:B------:R0:W5:Y:S02]  /*12bd0*/  @!P0 LDG.E R6, desc[UR36][R4.64] ;  /* 0x0000002404068981 */ /* 0x000164000c1e1900 */
[----:B0-----:R-:W-:-:S04]  /*12be0*/  LOP3.LUT R4, R9, 0x18, RZ, 0xc0, !PT ;  /* 0x0000001809047812 */ /* 0x001fc800078ec0ff */
[C---:B------:R-:W-:Y:S02]  /*12bf0*/  ISETP.GE.AND P2, PT, R4.reuse, UR4, PT ;  /* 0x0000000404007c0c */ /* 0x040fe4000bf46270 */
[C---:B------:R-:W-:Y:S02]  /*12c00*/  LOP3.LUT R3, R4.reuse, 0x20, RZ, 0xfc, !PT ;  /* 0x0000002004037812 */ /* 0x040fe400078efcff */
[----:B------:R-:W-:Y:S02]  /*12c10*/  LOP3.LUT R2, R4, 0x40, RZ, 0xfc, !PT ;  /* 0x0000004004027812 */ /* 0x000fe400078efcff */
[----:B------:R-:W-:Y:S02]  /*12c20*/  ISETP.GE.AND P1, PT, R3, UR4, PT ;  /* 0x0000000403007c0c */ /* 0x000fe4000bf26270 */
[----:B------:R-:W-:-:S05]  /*12c30*/  ISETP.GE.AND P0, PT, R2, UR4, PT ;  /* 0x0000000402007c0c */ /* 0x000fca000bf06270 */
[----:B------:R-:W-:-:S04]  /*12c40*/  @P2 LOP3.LUT R16, R16, 0x4, RZ, 0xfc, !PT ;  /* 0x0000000410102812 */ /* 0x000fc800078efcff */
[----:B------:R-:W-:-:S04]  /*12c50*/  LOP3.LUT R16, R16, 0xfffffffe, RZ, 0xc0, !PT ;  /* 0xfffffffe10107812 */ /* 0x000fc800078ec0ff */
[----:B------:R-:W-:-:S04]  /*12c60*/  LOP3.LUT R16, R16, 0xfffffffd, RZ, 0xc0, !PT ;  /* 0xfffffffd10107812 */ /* 0x000fc800078ec0ff */
[----:B------:R-:W-:-:S04]  /*12c70*/  @P1 LOP3.LUT R16, R16, 0x2, RZ, 0xfc, !PT ;  /* 0x0000000210101812 */ /* 0x000fc800078efcff */
[----:B------:R-:W-:Y:S01]  /*12c80*/  @P0 LOP3.LUT R16, R16, 0x1, RZ, 0xfc, !PT ;  /* 0x0000000110100812 */ /* 0x000fe200078efcff */
[----:B------:R-:W-:Y:S06]  /*12c90*/  BRA.DIV UR5, `(.L_x_944) ;  /* 0x0000003205047947 */ /* 0x000fec000b800000 */
.L_x_986:
[----:B------:R-:W2:Y:S01]  /*12ca0*/  LDL R2, [R1+0xc] ;  /* 0x00000c0001027983 */ /* 0x000ea20000100800 */
[----:B------:R-:W-:Y:S01]  /*12cb0*/  IMAD.U32 R29, RZ, RZ, UR41 ;  /* 0x00000029ff1d7e24 */ /* 0x000fe2000f8e00ff */
[----:B------:R-:W-:Y:S01]  /*12cc0*/  LOP3.LUT R16, R16, 0xfffffff7, RZ, 0xc0, !PT ;  /* 0xfffffff710107812 */ /* 0x000fe200078ec0ff */
[----:B------:R-:W-:Y:S02]  /*12cd0*/  IMAD.MOV R5, RZ, RZ, -R7 ;  /* 0x000000ffff057224 */ /* 0x000fe400078e0a07 */
[----:B------:R-:W-:Y:S01]  /*12ce0*/  IMAD.MOV.U32 R26, RZ, RZ, R0 ;  /* 0x000000ffff1a7224 */ /* 0x000fe200078e0000 */
[----:B------:R-:W-:Y:S01]  /*12cf0*/  SHF.R.S32.HI R29, RZ, 0x1f, R29 ;  /* 0x0000001fff1d7819 */ /* 0x000fe2000001141d */
[----:B------:R-:W-:Y:S01]  /*12d00*/  IMAD R5, R17, R5, R8 ;  /* 0x0000000511057224 */ /* 0x000fe200078e0208 */
[----:B--2---:R-:W-:-:S13]  /*12d10*/  R2UR UR4, R2 ;  /* 0x00000000020472ca */ /* 0x004fda00000e0000 */
[----:B------:R-:W-:-:S06]  /*12d20*/  ULOP3.LUT UR4, UR4, 0x2, URZ, 0xfc, !UPT ;  /* 0x0000000204047892 */ /* 0x000fcc000f8efc3f */
[----:B------:R-:W-:-:S05]  /*12d30*/  IMAD.U32 R2, RZ, RZ, UR4 ;  /* 0x00000004ff027e24 */ /* 0x000fca000f8e00ff */
[----:B------:R-:W-:-:S13]  /*12d40*/  ISETP.NE.AND P0, PT, R2, 0x3, PT ;  /* 0x000000030200780c */ /* 0x000fda0003f05270 */
[----:B------:R-:W-:Y:S01]  /*12d50*/  @P0 LOP3.LUT R16, R16, 0x8, RZ, 0xfc, !PT ;  /* 0x0000000810100812 */ /* 0x000fe200078efcff */
[----:B------:R-:W-:Y:S06]  /*12d60*/  @!P0 BRA `(.L_x_945) ;  /* 0x0000000000048947 */ /* 0x000fec0003800000 */
[----:B------:R-:W-:Y:S01]  /*12d70*/  BPT.TRAP 0x1 ;  /* 0x000000040000795c */ /* 0x000fe20000300000 */
.L_x_945:
[----:B------:R-:W-:Y:S01]  /*12d80*/  IMAD.MOV.U32 R10, RZ, RZ, 0x1 ;  /* 0x00000001ff0a7424 */ /* 0x000fe200078e00ff */
[----:B------:R-:W-:Y:S01]  /*12d90*/  SHF.R.S32.HI R7, RZ, 0x1f, R5 ;  /* 0x0000001fff077819 */ /* 0x000fe20000011405 */
[----:B------:R-:W-:Y:S01]  /*12da0*/  ULDC.64 UR4, c[0x0][0x328] ;  /* 0x0000ca0000047ab9 */ /* 0x000fe20000000a00 */
[----:B-----5:R-:W-:Y:S02]  /*12db0*/  SHF.R.S32.HI R4, RZ, 0x1f, R6 ;  /* 0x0000001fff047819 */ /* 0x020fe40000011406 */
[----:B------:R-:W-:Y:S01]  /*12dc0*/  SHF.L.U32 R10, R10, 0x1f, RZ ;  /* 0x0000001f0a0a7819 */ /* 0x000fe200000006ff */
[----:B------:R-:W-:Y:S01]  /*12dd0*/  IMAD R2, R7, UR4, RZ ;  /* 0x0000000407027c24 */ /* 0x000fe2000f8e02ff */
[----:B------:R-:W-:Y:S02]  /*12de0*/  R2UR UR6, R29 ;  /* 0x000000001d0672ca */ /* 0x000fe400000e0000 */
[----:B------:R-:W0:Y:S01]  /*12df0*/  SYNCS.PHASECHK.TRANS64.TRYWAIT P0, [UR47+0x2d840], R10 ;  /* 0x02d8400aff0075a7 */ /* 0x000e22000800016f */
[----:B------:R-:W-:-:S02]  /*12e00*/  IMAD R11, R5, UR5, R2 ;  /* 0x00000005050b7c24 */ /* 0x000fc4000f8e0202 */
[----:B------:R-:W-:Y:S01]  /*12e10*/  IMAD.WIDE.U32 R2, R5, UR4, RZ ;  /* 0x0000000405027c25 */ /* 0x000fe2000f8e00ff */
[----:B------:R-:W-:-:S03]  /*12e20*/  ULDC.64 UR4, c[0x0][0x338] ;  /* 0x0000ce0000047ab9 */ /* 0x000fc60000000a00 */
[----:B------:R-:W-:Y:S02]  /*12e30*/  IMAD.IADD R3, R3, 0x1, R11 ;  /* 0x0000000103037824 */ /* 0x000fe400078e020b */
[----:B------:R-:W-:Y:S02]  /*12e40*/  IMAD R11, R4, UR4, RZ ;  /* 0x00000004040b7c24 */ /* 0x000fe4000f8e02ff */
[----:B------:R-:W-:-:S04]  /*12e50*/  IMAD.WIDE.U32 R2, R6, UR4, R2 ;  /* 0x0000000406027c25 */ /* 0x000fc8000f8e0002 */
[----:B------:R-:W-:Y:S01]  /*12e60*/  IMAD R8, R6, UR5, R11 ;  /* 0x0000000506087c24 */ /* 0x000fe2000f8e020b */
[----:B------:R-:W-:Y:S02]  /*12e70*/  ULDC.64 UR4, c[0x0][0x330] ;  /* 0x0000cc0000047ab9 */ /* 0x000fe40000000a00 */
[----:B------:R-:W-:Y:S01]  /*12e80*/  IMAD.U32 R11, RZ, RZ, UR4 ;  /* 0x00000004ff0b7e24 */ /* 0x000fe2000f8e00ff */
[----:B------:R-:W-:Y:S01]  /*12e90*/  UIMAD UR4, UR6, UR4, URZ ;  /* 0x00000004060472a4 */ /* 0x000fe2000f8e023f */
[----:B------:R-:W-:Y:S02]  /*12ea0*/  IMAD.IADD R3, R3, 0x1, R8 ;  /* 0x0000000103037824 */ /* 0x000fe400078e0208 */
[----:B------:R-:W-:Y:S01]  /*12eb0*/  ULDC.64 UR6, c[0x0][0x318] ;  /* 0x0000c60000067ab9 */ /* 0x000fe20000000a00 */
[----:B------:R-:W-:Y:S02]  /*12ec0*/  UIMAD UR4, UR41, UR5, UR4 ;  /* 0x00000005290472a4 */ /* 0x000fe4000f8e0204 */
[----:B------:R-:W-:-:S04]  /*12ed0*/  IMAD.WIDE.U32 R2, R11, UR41, R2 ;  /* 0x000000290b027c25 */ /* 0x000fc8000f8e0002 */
[----:B------:R-:W-:Y:S01]  /*12ee0*/  VIADD R3, R3, UR4 ;  /* 0x0000000403037c36 */ /* 0x000fe20008000000 */
[----:B------:R-:W-:-:S04]  /*12ef0*/  LEA R17, P1, R2, UR6, 0x1 ;  /* 0x0000000602117c11 */ /* 0x000fc8000f8208ff */
[----:B------:R-:W-:Y:S01]  /*12f00*/  LEA.HI.X R18, R2, UR7, R3, 0x1, P1 ;  /* 0x0000000702127c11 */ /* 0x000fe200088f0c03 */
[----:B0-----:R-:W-:Y:S08]  /*12f10*/  @!P0 BRA `(.L_x_946) ;  /* 0x0000002c00848947 */ /* 0x001ff00003800000 */
.L_x_987:
[----:B------:R-:W1:Y:S01]  /*12f20*/  S2R R11, SR_TID.X ;  /* 0x00000000000b7919 */ /* 0x000e620000002100 */
[----:B------:R-:W-:Y:S01]  /*12f30*/  ULDC.64 UR4, c[0x0][0x300] ;  /* 0x0000c00000047ab9 */ /* 0x000fe20000000a00 */
[----:B------:R-:W-:Y:S01]  /*12f40*/  R2UR UR6, R29 ;  /* 0x000000001d0672ca */ /* 0x000fe200000e0000 */
[----:B------:R-:W-:Y:S01]  /*12f50*/  IMAD R2, R7, UR4, RZ ;  /* 0x0000000407027c24 */ /* 0x000fe2000f8e02ff */
[----:B0-----:R-:W0:Y:S01]  /*12f60*/  S2R R10, SR_TID.X ;  /* 0x00000000000a7919 */ /* 0x001e220000002100 */
[C---:B------:R-:W-:Y:S02]  /*12f70*/  LOP3.LUT P4, RZ, R16.reuse, 0x4, RZ, 0xc0, !PT ;  /* 0x0000000410ff7812 */ /* 0x040fe4000788c0ff */
[C---:B------:R-:W-:Y:S01]  /*12f80*/  IMAD R7, R5.reuse, UR5, R2 ;  /* 0x0000000505077c24 */ /* 0x040fe2000f8e0202 */
[C---:B------:R-:W-:Y:S01]  /*12f90*/  LOP3.LUT P3, RZ, R16.reuse, 0x2, RZ, 0xc0, !PT ;  /* 0x0000000210ff7812 */ /* 0x040fe2000786c0ff */
[----:B------:R-:W-:Y:S01]  /*12fa0*/  IMAD.WIDE.U32 R2, R5, UR4, RZ ;  /* 0x0000000405027c25 */ /* 0x000fe2000f8e00ff */
[----:B------:R-:W-:Y:S01]  /*12fb0*/  ULDC.64 UR4, c[0x0][0x310] ;  /* 0x0000c40000047ab9 */ /* 0x000fe20000000a00 */
[----:B------:R-:W-:-:S02]  /*12fc0*/  LOP3.LUT P2, RZ, R16, 0x1, RZ, 0xc0, !PT ;  /* 0x0000000110ff7812 */ /* 0x000fc4000784c0ff */
[----:B------:R-:W-:Y:S02]  /*12fd0*/  IMAD.IADD R3, R3, 0x1, R7 ;  /* 0x0000000103037824 */ /* 0x000fe400078e0207 */
[----:B------:R-:W-:Y:S02]  /*12fe0*/  IMAD R5, R4, UR4, RZ ;  /* 0x0000000404057c24 */ /* 0x000fe4000f8e02ff */
[----:B------:R-:W-:-:S04]  /*12ff0*/  IMAD.WIDE.U32 R2, R6, UR4, R2 ;  /* 0x0000000406027c25 */ /* 0x000fc8000f8e0002 */
[----:B------:R-:W-:Y:S01]  /*13000*/  IMAD R5, R6, UR5, R5 ;  /* 0x0000000506057c24 */ /* 0x000fe2000f8e0205 */
[----:B------:R-:W-:Y:S01]  /*13010*/  ULDC.64 UR4, c[0x0][0x308] ;  /* 0x0000c20000047ab9 */ /* 0x000fe20000000a00 */
[----:B------:R-:W-:Y:S01]  /*13020*/  IMAD.SHL.U32 R4, R20, 0x8, RZ ;  /* 0x0000000814047824 */ /* 0x000fe200078e00ff */
[----:B------:R-:W-:Y:S01]  /*13030*/  LOP3.LUT R6, R9, 0xc0, RZ, 0xc0, !PT ;  /* 0x000000c009067812 */ /* 0x000fe200078ec0ff */
[----:B------:R-:W-:Y:S02]  /*13040*/  IMAD.IADD R3, R3, 0x1, R5 ;  /* 0x0000000103037824 */ /* 0x000fe400078e0205 */
[----:B------:R-:W-:Y:S01]  /*13050*/  IMAD.MOV.U32 R5, RZ, RZ, -0x80 ;  /* 0xffffff80ff057424 */ /* 0x000fe200078e00ff */
[----:B------:R-:W-:Y:S02]  /*13060*/  LOP3.LUT R4, R4, 0x300, RZ, 0xc0, !PT ;  /* 0x0000030004047812 */ /* 0x000fe400078ec0ff */
[--C-:B------:R-:W-:Y:S01]  /*13070*/  LOP3.LUT R6, R6, 0x18, R9.reuse, 0xf8, !PT ;  /* 0x0000001806067812 */ /* 0x100fe200078ef809 */
[----:B------:R-:W-:Y:S01]  /*13080*/  IMAD R8, R0, R5, UR49 ;  /* 0x0000003100087e24 */ /* 0x000fe2000f8e0205 */
[----:B-1----:R-:W-:Y:S01]  /*13090*/  LOP3.LUT R11, R11, 0x7f, RZ, 0xc0, !PT ;  /* 0x0000007f0b0b7812 */ /* 0x002fe200078ec0ff */
[----:B------:R-:W-:Y:S01]  /*130a0*/  IMAD.U32 R5, RZ, RZ, UR4 ;  /* 0x00000004ff057e24 */ /* 0x000fe2000f8e00ff */
[----:B------:R-:W-:Y:S01]  /*130b0*/  UIMAD UR4, UR6, UR4, URZ ;  /* 0x00000004060472a4 */ /* 0x000fe2000f8e023f */
[----:B------:R-:W-:-:S02]  /*130c0*/  LOP3.LUT R4, R4, 0x20, R9, 0xf8, !PT ;  /* 0x0000002004047812 */ /* 0x000fc400078ef809 */
[----:B------:R-:W-:Y:S01]  /*130d0*/  IMAD.WIDE.U32 R2, R5, UR41, R2 ;  /* 0x0000002905027c25 */ /* 0x000fe2000f8e0002 */
[----:B------:R-:W-:Y:S01]  /*130e0*/  UIMAD UR4, UR41, UR5, UR4 ;  /* 0x00000005290472a4 */ /* 0x000fe2000f8e0204 */
[----:B------:R-:W-:Y:S01]  /*130f0*/  SHF.R.U32.HI R11, RZ, 0x2, R11 ;  /* 0x00000002ff0b7819 */ /* 0x000fe2000001160b */
[----:B------:R-:W-:Y:S01]  /*13100*/  ULDC.64 UR6, c[0x0][0x2e8] ;  /* 0x0000ba0000067ab9 */ /* 0x000fe20000000a00 */
[----:B0-----:R-:W-:Y:S02]  /*13110*/  LOP3.LUT R28, R6, 0x18, R10, 0x78, !PT ;  /* 0x00000018061c7812 */ /* 0x001fe400078e780a */
[----:B------:R-:W-:Y:S01]  /*13120*/  LEA R0, P1, R2, UR6, 0x1 ;  /* 0x0000000602007c11 */ /* 0x000fe2000f8208ff */
[----:B------:R-:W-:Y:S01]  /*13130*/  VIADD R9, R3, UR4 ;  /* 0x0000000403097c36 */ /* 0x000fe20008000000 */
[----:B------:R-:W-:Y:S01]  /*13140*/  UMOV UR4, 0xffffffff ;  /* 0xffffffff00047882 */ /* 0x000fe20000000000 */
[----:B------:R-:W-:Y:S01]  /*13150*/  IMAD.IADD R8, R8, 0x1, -R11 ;  /* 0x0000000108087824 */ /* 0x000fe200078e0a0b */
[----:B------:R-:W-:-:S02]  /*13160*/  LOP3.LUT R28, R4, R28, RZ, 0xfc, !PT ;  /* 0x0000001c041c7212 */ /* 0x000fc400078efcff */
        /* <DEDUP_REMOVED lines=11> */
[----:B------:R-:W-:Y:S01]  /*13220*/  SHFL.IDX PT, R3, R0, 0x2, 0x1c1f ;  /* 0x005c1f0000037f89 */ /* 0x000fe200000e0000 */
[----:B-1----:R-:W-:Y:S02]  /*13230*/  IMAD.MOV.U32 R7, RZ, RZ, R6 ;  /* 0x000000ffff077224 */ /* 0x002fe400078e0006 */
[----:B0-----:R-:W-:Y:S02]  /*13240*/  IMAD.SHL.U32 R11, R2, 0x8, RZ ;  /* 0x00000008020b7824 */ /* 0x001fe400078e00ff */
[----:B------:R-:W0:Y:S01]  /*13250*/  SHFL.IDX PT, R2, R9, 0x2, 0x1c1f ;  /* 0x005c1f0009027f89 */ /* 0x000e2200000e0000 */
[----:B--2---:R-:W-:Y:S02]  /*13260*/  IMAD.MOV.U32 R6, RZ, RZ, R14 ;  /* 0x000000ffff067224 */ /* 0x004fe400078e000e */
[----:B------:R-:W-:Y:S01]  /*13270*/  LOP3.LUT R11, R11, 0x18, RZ, 0xc0, !PT ;  /* 0x000000180b0b7812 */ /* 0x000fe200078ec0ff */
[----:B------:R-:W1:Y:S01]  /*13280*/  SHFL.IDX PT, R9, R9, 0x3, 0x1c1f ;  /* 0x007c1f0009097f89 */ /* 0x000e6200000e0000 */
[----:B---3--:R-:W-:-:S03]  /*13290*/  LOP3.LUT R5, R5, R4, RZ, 0x3c, !PT ;  /* 0x0000000405057212 */ /* 0x008fc600078e3cff */
[----:B------:R-:W-:Y:S01]  /*132a0*/  @P0 IMAD.WIDE.U32 R6, R11, 0x2, R6 ;  /* 0x000000020b060825 */ /* 0x000fe200078e0006 */
[----:B------:R2:W3:Y:S01]  /*132b0*/  SHFL.IDX PT, R14, R0, 0x3, 0x1c1f ;  /* 0x007c1f00000e7f89 */ /* 0x0004e200000e0000 */
[----:B------:R-:W-:-:S03]  /*132c0*/  LOP3.LUT R4, R5, R4, RZ, 0x3c, !PT ;  /* 0x0000000405047212 */ /* 0x000fc600078e3cff */
[----:B------:R2:W-:Y:S01]  /*132d0*/  @P0 LDGSTS.E.BYPASS.LTC128B.128 [R21+0x15400], desc[UR36][R6.64], !P4 ;  /* 0x1540000006150fae */ /* 0x0005e2000e101d64 */
[----:B------:R-:W-:-:S03]  /*132e0*/  LOP3.LUT R5, R5, R4, RZ, 0x3c, !PT ;  /* 0x0000000405057212 */ /* 0x000fc600078e3cff */
[----:B------:R2:W-:Y:S01]  /*132f0*/  @P0 LDGSTS.E.BYPASS.LTC128B.128 [R21+0x17400], desc[UR36][R6.64+0x40], !P3 ;  /* 0x1740004006150fae */ /* 0x0005e2000d901d64 */
[----:B------:R-:W-:-:S03]  /*13300*/  @P1 IMAD.WIDE.U32 R4, R11, 0x2, R4 ;  /* 0x000000020b041825 */ /* 0x000fc600078e0004 */
[----:B------:R2:W-:Y:S01]  /*13310*/  @P0 LDGSTS.E.BYPASS.LTC128B.128 [R21+0x19400], desc[UR36][R6.64+0x80], !P2 ;  /* 0x1940008006150fae */ /* 0x0005e2000d101d64 */
[----:B------:R-:W-:Y:S02]  /*13320*/  ISETP.GE.AND P0, PT, R8, 0x41, PT ;  /* 0x000000410800780c */ /* 0x000fe40003f06270 */
[-C--:B0-----:R-:W-:Y:S01]  /*13330*/  LOP3.LUT R3, R3, R2.reuse, RZ, 0x3c, !PT ;  /* 0x0000000203037212 */ /* 0x081fe200078e3cff */
[----:B------:R2:W-:Y:S03]  /*13340*/  @P1 LDGSTS.E.BYPASS.LTC128B.128 [R25+0x15c00], desc[UR36][R4.64], !P4 ;  /* 0x15c0000004191fae */ /* 0x0005e6000e101d64 */
[C---:B------:R-:W-:Y:S01]  /*13350*/  LOP3.LUT R2, R3.reuse, R2, RZ, 0x3c, !PT ;  /* 0x0000000203027212 */ /* 0x040fe200078e3cff */
[----:B------:R2:W-:Y:S03]  /*13360*/  @P1 LDGSTS.E.BYPASS.LTC128B.128 [R25+0x17c00], desc[UR36][R4.64+0x40], !P3 ;  /* 0x17c0004004191fae */ /* 0x0005e6000d901d64 */
[----:B------:R-:W-:Y:S01]  /*13370*/  LOP3.LUT R3, R3, R2, RZ, 0x3c, !PT ;  /* 0x0000000203037212 */ /* 0x000fe200078e3cff */
[----:B------:R2:W-:Y:S02]  /*13380*/  @P1 LDGSTS.E.BYPASS.LTC128B.128 [R25+0x19c00], desc[UR36][R4.64+0x80], !P2 ;  /* 0x19c0008004191fae */ /* 0x0005e4000d101d64 */
[----:B------:R-:W-:Y:S01]  /*13390*/  @P0 LEA R27, R28, UR47, 0x1 ;  /* 0x0000002f1c1b0c11 */ /* 0x000fe2000f8e08ff */
[----:B------:R-:W-:-:S05]  /*133a0*/  @P0 IMAD.WIDE.U32 R2, R11, 0x2, R2 ;  /* 0x000000020b020825 */ /* 0x000fca00078e0002 */
[----:B------:R2:W-:Y:S04]  /*133b0*/  @P0 LDGSTS.E.BYPASS.LTC128B.128 [R27+0x16400], desc[UR36][R2.64], !P4 ;  /* 0x16400000021b0fae */ /* 0x0005e8000e101d64 */
[----:B------:R2:W-:Y:S04]  /*133c0*/  @P0 LDGSTS.E.BYPASS.LTC128B.128 [R27+0x18400], desc[UR36][R2.64+0x40], !P3 ;  /* 0x18400040021b0fae */ /* 0x0005e8000d901d64 */
[----:B-1-3--:R2:W-:Y:S02]  /*133d0*/  @P0 LDGSTS.E.BYPASS.LTC128B.128 [R27+0x1a400], desc[UR36][R2.64+0x80], !P2 ;  /* 0x1a400080021b0fae */ /* 0x00a5e4000d101d64 */
.L_x_997:
[----:B------:R-:W-:Y:S01]  /*133e0*/  ISETP.GE.AND P0, PT, R8, 0x61, PT ;  /* 0x000000610800780c */ /* 0x000fe20003f06270 */
[----:B--2---:R-:W-:Y:S02]  /*133f0*/  IMAD.SHL.U32 R27, R10, 0x8, RZ ;  /* 0x000000080a1b7824 */ /* 0x004fe400078e00ff */
[----:B------:R-:W-:Y:S02]  /*13400*/  IMAD.MOV.U32 R2, RZ, RZ, R14 ;  /* 0x000000ffff027224 */ /* 0x000fe400078e000e */
[----:B------:R-:W-:Y:S01]  /*13410*/  IMAD.MOV.U32 R3, RZ, RZ, R9 ;  /* 0x000000ffff037224 */ /* 0x000fe200078e0009 */
[----:B------:R-:W-:-:S07]  /*13420*/  LOP3.LUT R27, R27, 0x18, RZ, 0xc0, !PT ;  /* 0x000000181b1b7812 */ /* 0x000fce00078ec0ff */
[----:B------:R-:W-:Y:S01]  /*13430*/  @P0 IMAD.WIDE.U32 R2, R27, 0x2, R2 ;  /* 0x000000021b020825 */ /* 0x000fe200078e0002 */
[----:B------:R-:W-:-:S05]  /*13440*/  @P0 LEA R5, R28, UR47, 0x1 ;  /* 0x0000002f1c050c11 */ /* 0x000fca000f8e08ff */
        /* <DEDUP_REMOVED lines=10> */
[----:B------:R-:W-:-:S13]  /*134f0*/  LOP3.LUT P1, RZ, R16, 0x8, RZ, 0xc0, !PT ;  /* 0x0000000810ff7812 */ /* 0x000fda000782c0ff */
[----:B0-----:R-:W-:Y:S05]  /*13500*/  @!P1 BRA `(.L_x_948) ;  /* 0x0000000000049947 */ /* 0x001fea0003800000 */
[----:B------:R-:W-:Y:S01]  /*13510*/  BPT.TRAP 0x1 ;  /* 0x000000040000795c */ /* 0x000fe20000300000 */
.L_x_948:
        /* <DEDUP_REMOVED lines=18> */
[----:B------:R-:W-:Y:S02]  /*13640*/  IMAD.U32 R4, RZ, RZ, UR6 ;  /* 0x00000006ff047e24 */ /* 0x000fe4000f8e00ff */
[----:B------:R-:W0:Y:S01]  /*13650*/  LDC.64 R2, c[0x4][R2] ;  /* 0x0100000002027b82 */ /* 0x000e220000000a00 */
[----:B------:R-:W-:Y:S02]  /*13660*/  IMAD.U32 R5, RZ, RZ, UR7 ;  /* 0x00000007ff057e24 */ /* 0x000fe4000f8e00ff */
        /* <DEDUP_REMOVED lines=8> */
[----:B0-----:R-:W-:Y:S05]  /*136f0*/  CALL.ABS.NOINC R2 ;  /* 0x0000000002007343 */ /* 0x001fea0003c00000 */
.L_x_949:
[----:B------:R-:W0:Y:S01]  /*13700*/  S2R R13, SR_TID.X ;  /* 0x00000000000d7919 */ /* 0x000e220000002100 */
[----:B------:R-:W-:Y:S01]  /*13710*/  UISETP.NE.AND UP0, UPT, UR50, URZ, UPT ;  /* 0x0000003f3200728c */ /* 0x000fe2000bf05270 */
[----:B------:R-:W-:Y:S01]  /*13720*/  IMAD.U32 R4, RZ, RZ, UR38 ;  /* 0x00000026ff047e24 */ /* 0x000fe2000f8e00ff */
[----:B------:R-:W-:Y:S01]  /*13730*/  ULDC.64 UR4, c[0x0][0x2e0] ;  /* 0x0000b80000047ab9 */ /* 0x000fe20000000a00 */
[----:B------:R-:W-:Y:S01]  /*13740*/  IMAD.U32 R3, RZ, RZ, UR48 ;  /* 0x00000030ff037e24 */ /* 0x000fe2000f8e00ff */
[----:B------:R-:W1:Y:S01]  /*13750*/  LDC R20, c[0x0][0x448] ;  /* 0x00011200ff147b82 */ /* 0x000e620000000800 */
[----:B------:R-:W-:Y:S01]  /*13760*/  IMAD.MOV.U32 R2, RZ, RZ, R4 ;  /* 0x000000ffff027224 */ /* 0x000fe200078e0004 */
[----:B------:R-:W-:Y:S01]  /*13770*/  PLOP3.LUT P1, PT, PT, PT, UP0, 0x80, 0x0 ;  /* 0x000000000000781c */ /* 0x000fe20003f2f008 */
[----:B------:R-:W-:Y:S01]  /*13780*/  IMAD R25, R25, UR4, RZ ;  /* 0x0000000419197c24 */ /* 0x000fe2000f8e02ff */
[----:B------:R-:W-:Y:S01]  /*13790*/  PLOP3.LUT P0, PT, PT, PT, UP0, 0x80, 0x0 ;  /* 0x000000000000781c */ /* 0x000fe20003f0f008 */
[----:B------:R-:W-:-:S02]  /*137a0*/  IMAD.WIDE.U32 R2, R24, UR4, R2 ;  /* 0x0000000418027c25 */ /* 0x000fc4000f8e0002 */
[----:B------:R-:W-:Y:S02]  /*137b0*/  @UP0 ULDC UR4, c[0x0][0x44c] ;  /* 0x0001130000040ab9 */ /* 0x000fe40000000800 */
[----:B------:R-:W-:Y:S02]  /*137c0*/  IMAD.U32 R5, RZ, RZ, UR39 ;  /* 0x00000027ff057e24 */ /* 0x000fe4000f8e00ff */
[----:B------:R-:W-:-:S04]  /*137d0*/  IMAD R25, R24, UR5, R25 ;  /* 0x0000000518197c24 */ /* 0x000fc8000f8e0219 */
[----:B------:R-:W-:Y:S01]  /*137e0*/  IMAD.IADD R3, R3, 0x1, R25 ;  /* 0x0000000103037824 */ /* 0x000fe200078e0219 */
[C---:B0-----:R-:W-:Y:S01]  /*137f0*/  LOP3.LUT R21, R13.reuse, 0x7f, RZ, 0xc0, !PT ;  /* 0x0000007f0d157812 */ /* 0x041fe200078ec0ff */
[----:B------:R-:W-:-:S03]  /*13800*/  IMAD.SHL.U32 R13, R13, 0x8, RZ ;  /* 0x000000080d0d7824 */ /* 0x000fc600078e00ff */
[----:B------:R-:W-:Y:S02]  /*13810*/  SHF.R.U32.HI R21, RZ, 0x2, R21 ;  /* 0x00000002ff157819 */ /* 0x000fe40000011615 */
[----:B------:R-:W-:Y:S02]  /*13820*/  LOP3.LUT R13, R13, 0x18, RZ, 0xc0, !PT ;  /* 0x000000180d0d7812 */ /* 0x000fe400078ec0ff */
[----:B------:R-:W-:Y:S02]  /*13830*/  IADD3 R7, R21, UR42, R23 ;  /* 0x0000002a15077c10 */ /* 0x000fe4000fffe017 */
[C---:B------:R-:W-:Y:S02]  /*13840*/  LOP3.LUT R14, R13.reuse, 0x20, RZ, 0xfc, !PT ;  /* 0x000000200d0e7812 */ /* 0x040fe400078efcff */
[----:B------:R-:W-:Y:S01]  /*13850*/  LOP3.LUT R13, R13, 0x40, RZ, 0xfc, !PT ;  /* 0x000000400d0d7812 */ /* 0x000fe200078efcff */
[----:B------:R-:W-:Y:S01]  /*13860*/  @P1 IMAD.HI.U32 R0, R7, UR4, RZ ;  /* 0x0000000407001c27 */ /* 0x000fe2000f8e00ff */
[----:B------:R-:W-:Y:S01]  /*13870*/  PLOP3.LUT P1, PT, PT, PT, UP0, 0x80, 0x0 ;  /* 0x000000000000781c */ /* 0x000fe20003f2f008 */
[----:B------:R-:W-:-:S02]  /*13880*/  @UP0 ULDC UR4, c[0x0][0x450] ;  /* 0x0001140000040ab9 */ /* 0x000fc40000000800 */
[----:B------:R-:W-:Y:S01]  /*13890*/  IMAD.MOV.U32 R5, RZ, RZ, R7 ;  /* 0x000000ffff057224 */ /* 0x000fe200078e0007 */
[----:B------:R-:W-:Y:S01]  /*138a0*/  @P0 SHF.R.U32.HI R5, RZ, UR4, R0 ;  /* 0x00000004ff050c19 */ /* 0x000fe20008011600 */
[----:B------:R-:W-:Y:S01]  /*138b0*/  VIADD R0, R7, 0x80 ;  /* 0x0000008007007836 */ /* 0x000fe20000000000 */
[----:B------:R-:W-:Y:S01]  /*138c0*/  PLOP3.LUT P0, PT, PT, PT, UP0, 0x80, 0x0 ;  /* 0x000000000000781c */ /* 0x000fe20003f0f008 */
[----:B------:R-:W-:Y:S02]  /*138d0*/  @UP0 ULDC UR4, c[0x0][0x44c] ;  /* 0x0001130000040ab9 */ /* 0x000fe40000000800 */
[----:B------:R-:W-:Y:S02]  /*138e0*/  IMAD.MOV.U32 R10, RZ, RZ, R0 ;  /* 0x000000ffff0a7224 */ /* 0x000fe400078e0000 */
[----:B------:R-:W-:Y:S02]  /*138f0*/  IMAD.MOV R9, RZ, RZ, -R5 ;  /* 0x000000ffff097224 */ /* 0x000fe400078e0a05 */
[----:B------:R-:W-:Y:S01]  /*13900*/  @P1 IMAD.HI.U32 R4, R0, UR4, RZ ;  /* 0x0000000400041c27 */ /* 0x000fe2000f8e00ff */
[----:B------:R-:W-:-:S03]  /*13910*/  @UP0 ULDC UR4, c[0x0][0x450] ;  /* 0x0001140000040ab9 */ /* 0x000fc60000000800 */
[----:B-1----:R-:W-:Y:S02]  /*13920*/  IMAD R9, R20, R9, R7 ;  /* 0x0000000914097224 */ /* 0x002fe400078e0207 */
[----:B------:R-:W-:Y:S01]  /*13930*/  @P0 SHF.R.U32.HI R10, RZ, UR4, R4 ;  /* 0x00000004ff0a0c19 */ /* 0x000fe20008011604 */
[----:B------:R-:W-:Y:S01]  /*13940*/  ULDC.64 UR4, c[0x0][0x2d0] ;  /* 0x0000b40000047ab9 */ /* 0x000fe20000000a00 */
[----:B------:R-:W-:Y:S02]  /*13950*/  SHF.R.S32.HI R4, RZ, 0x1f, R5 ;  /* 0x0000001fff047819 */ /* 0x000fe40000011405 */
[----:B------:R-:W-:Y:S01]  /*13960*/  SHF.R.S32.HI R12, RZ, 0x1f, R10 ;  /* 0x0000001fff0c7819 */ /* 0x000fe2000001140a */
[----:B------:R-:W-:-:S04]  /*13970*/  IMAD.WIDE.U32 R6, R10, UR4, R2 ;  /* 0x000000040a067c25 */ /* 0x000fc8000f8e0002 */
[----:B------:R-:W-:Y:S02]  /*13980*/  IMAD R4, R4, UR4, RZ ;  /* 0x0000000404047c24 */ /* 0x000fe4000f8e02ff */
[----:B------:R-:W-:Y:S02]  /*13990*/  IMAD R12, R12, UR4, RZ ;  /* 0x000000040c0c7c24 */ /* 0x000fe4000f8e02ff */
[C---:B------:R-:W-:Y:S02]  /*139a0*/  IMAD R8, R5.reuse, UR5, R4 ;  /* 0x0000000505087c24 */ /* 0x040fe4000f8e0204 */
[----:B------:R-:W-:Y:S01]  /*139b0*/  IMAD.WIDE.U32 R4, R5, UR4, R2 ;  /* 0x0000000405047c25 */ /* 0x000fe2000f8e0002 */
[----:B------:R-:W-:-:S03]  /*139c0*/  SHF.R.S32.HI R2, RZ, 0x1f, R9 ;  /* 0x0000001fff027819 */ /* 0x000fc60000011409 */
[----:B------:R-:W-:Y:S02]  /*139d0*/  IMAD.MOV R11, RZ, RZ, -R10 ;  /* 0x000000ffff0b7224 */ /* 0x000fe400078e0a0a */
[----:B------:R-:W-:Y:S01]  /*139e0*/  IMAD R10, R10, UR5, R12 ;  /* 0x000000050a0a7c24 */ /* 0x000fe2000f8e020c */
[----:B------:R-:W-:Y:S01]  /*139f0*/  ULDC.64 UR4, c[0x0][0x2c8] ;  /* 0x0000b20000047ab9 */ /* 0x000fe20000000a00 */
[----:B------:R-:W-:Y:S02]  /*13a00*/  IMAD.IADD R3, R5, 0x1, R8 ;  /* 0x0000000105037824 */ /* 0x000fe400078e0208 */
[----:B------:R-:W-:Y:S02]  /*13a10*/  IMAD R8, R2, UR4, RZ ;  /* 0x0000000402087c24 */ /* 0x000fe4000f8e02ff */
[----:B------:R-:W-:Y:S02]  /*13a20*/  IMAD R0, R20, R11, R0 ;  /* 0x0000000b14007224 */ /* 0x000fe400078e0200 */
[----:B------:R-:W-:-:S02]  /*13a30*/  IMAD.MOV.U32 R2, RZ, RZ, R4 ;  /* 0x000000ffff027224 */ /* 0x000fc400078e0004 */
[C---:B------:R-:W-:Y:S02]  /*13a40*/  IMAD R8, R9.reuse, UR5, R8 ;  /* 0x0000000509087c24 */ /* 0x040fe4000f8e0208 */
[----:B------:R-:W-:Y:S01]  /*13a50*/  IMAD.WIDE.U32 R4, R9, UR4, R2 ;  /* 0x0000000409047c25 */ /* 0x000fe2000f8e0002 */
[----:B------:R-:W-:-:S03]  /*13a60*/  SHF.R.S32.HI R2, RZ, 0x1f, R0 ;  /* 0x0000001fff027819 */ /* 0x000fc60000011400 */
[----:B------:R-:W-:Y:S02]  /*13a70*/  IMAD.IADD R3, R7, 0x1, R10 ;  /* 0x0000000107037824 */ /* 0x000fe400078e020a */
[----:B------:R-:W-:Y:S02]  /*13a80*/  IMAD R7, R2, UR4, RZ ;  /* 0x0000000402077c24 */ /* 0x000fe4000f8e02ff */
[----:B------:R-:W-:Y:S02]  /*13a90*/  IMAD.MOV.U32 R2, RZ, RZ, R6 ;  /* 0x000000ffff027224 */ /* 0x000fe400078e0006 */
[C---:B------:R-:W-:Y:S02]  /*13aa0*/  IMAD R6, R0.reuse, UR5, R7 ;  /* 0x0000000500067c24 */ /* 0x040fe4000f8e0207 */
[----:B------:R-:W-:Y:S01]  /*13ab0*/  IMAD.WIDE.U32 R2, R0, UR4, R2 ;  /* 0x0000000400027c25 */ /* 0x000fe2000f8e0002 */
[----:B------:R-:W-:Y:S02]  /*13ac0*/  ULDC.64 UR4, c[0x0][0x280] ;  /* 0x0000a00000047ab9 */ /* 0x000fe40000000a00 */
[----:B------:R-:W-:Y:S01]  /*13ad0*/  LEA R7, P0, R4, UR4, 0x1 ;  /* 0x0000000404077c11 */ /* 0x000fe2000f8008ff */
[----:B------:R-:W-:-:S02]  /*13ae0*/  IMAD.IADD R9, R5, 0x1, R8 ;  /* 0x0000000105097824 */ /* 0x000fc400078e0208 */
[----:B------:R-:W-:-:S03]  /*13af0*/  IMAD.IADD R3, R3, 0x1, R6 ;  /* 0x0000000103037824 */ /* 0x000fc600078e0206 */
[----:B------:R-:W-:Y:S02]  /*13b00*/  LEA.HI.X R9, R4, UR5, R9, 0x1, P0 ;  /* 0x0000000504097c11 */ /* 0x000fe400080f0c09 */
[C---:B------:R-:W-:Y:S01]  /*13b10*/  LEA R10, P0, R2.reuse, UR4, 0x1 ;  /* 0x00000004020a7c11 */ /* 0x040fe2000f8008ff */
[----:B------:R-:W-:Y:S02]  /*13b20*/  ULDC UR4, c[0x0][0x2b8] ;  /* 0x0000ae0000047ab9 */ /* 0x000fe40000000800 */
[----:B------:R-:W-:Y:S02]  /*13b30*/  ISETP.GE.AND P3, PT, R27, UR4, PT ;  /* 0x000000041b007c0c */ /* 0x000fe4000bf66270 */
[----:B------:R-:W-:Y:S01]  /*13b40*/  LEA.HI.X R8, R2, UR5, R3, 0x1, P0 ;  /* 0x0000000502087c11 */ /* 0x000fe200080f0c03 */
[----:B------:R-:W-:Y:S01]  /*13b50*/  UMOV UR5, 0xffffffff ;  /* 0xffffffff00057882 */ /* 0x000fe20000000000 */
[----:B------:R-:W-:Y:S02]  /*13b60*/  ISETP.GE.AND P0, PT, R14, UR4, PT ;  /* 0x000000040e007c0c */ /* 0x000fe4000bf06270 */
[----:B------:R-:W-:Y:S01]  /*13b70*/  ISETP.GE.AND P1, PT, R13, UR4, PT ;  /* 0x000000040d007c0c */ /* 0x000fe2000bf26270 */
[----:B------:R-:W-:-:S12]  /*13b80*/  BRA.DIV UR5, `(.L_x_950) ;  /* 0x0000002605e87947 */ /* 0x000fd8000b800000 */
[----:B------:R-:W0:Y:S01]  /*13b90*/  S2R R3, SR_TID.X ;  /* 0x0000000000037919 */ /* 0x000e220000002100 */
[----:B------:R-:W-:Y:S01]  /*13ba0*/  ULDC UR4, c[0x0][0x288] ;  /* 0x0000a20000047ab9 */ /* 0x000fe20000000800 */
[----:B------:R-:W-:Y:S01]  /*13bb0*/  IMAD.MOV.U32 R24, RZ, RZ, 0x1 ;  /* 0x00000001ff187424 */ /* 0x000fe200078e00ff */
[----:B------:R-:W-:Y:S01]  /*13bc0*/  SHFL.IDX PT, R2, R9, RZ, 0x1c1f ;  /* 0x001c1fff09027589 */ /* 0x000fe200000e0000 */
[----:B------:R-:W-:-:S03]  /*13bd0*/  IMAD R0, R20, UR4, RZ ;  /* 0x0000000414007c24 */ /* 0x000fc6000f8e02ff */
[----:B------:R-:W-:Y:S04]  /*13be0*/  SHFL.IDX PT, R14, R7, RZ, 0x1c1f ;  /* 0x001c1fff070e7589 */ /* 0x000fe800000e0000 */
[----:B------:R-:W1:Y:S01]  /*13bf0*/  SHFL.IDX PT, R4, R9, 0x1, 0x1c1f ;  /* 0x003c1f0009047f89 */ /* 0x000e6200000e0000 */
[----:B0-----:R-:W-:-:S04]  /*13c00*/  LOP3.LUT R3, R3, 0x7f, RZ, 0xc0, !PT ;  /* 0x0000007f03037812 */ /* 0x001fc800078ec0ff */
[----:B------:R-:W-:Y:S01]  /*13c10*/  SHF.R.U32.HI R3, RZ, 0x2, R3 ;  /* 0x00000002ff037819 */ /* 0x000fe20000011603 */
[----:B-1----:R-:W-:-:S04]  /*13c20*/  IMAD.MOV.U32 R5, RZ, RZ, R4 ;  /* 0x000000ffff057224 */ /* 0x002fc800078e0004 */
[----:B------:R-:W-:Y:S02]  /*13c30*/  VIADD R6, R3, UR42 ;  /* 0x0000002a03067c36 */ /* 0x000fe40008000000 */
[----:B------:R-:W-:Y:S02]  /*13c40*/  IMAD.MOV.U32 R3, RZ, RZ, R2 ;  /* 0x000000ffff037224 */ /* 0x000fe400078e0002 */
[----:B------:R-:W-:Y:S01]  /*13c50*/  IMAD.MOV.U32 R2, RZ, RZ, R14 ;  /* 0x000000ffff027224 */ /* 0x000fe200078e000e */
[C---:B------:R-:W-:Y:S01]  /*13c60*/  ISETP.GE.AND P2, PT, R6.reuse, R0, PT ;  /* 0x000000000600720c */ /* 0x040fe20003f46270 */
[----:B------:R-:W0:Y:S01]  /*13c70*/  SHFL.IDX PT, R14, R7, 0x1, 0x1c1f ;  /* 0x003c1f00070e7f89 */ /* 0x000e2200000e0000 */
[----:B------:R-:W-:-:S11]  /*13c80*/  VIADD R11, R6, 0x20 ;  /* 0x00000020060b7836 */ /* 0x000fd60000000000 */
[----:B------:R-:W-:Y:S01]  /*13c90*/  @!P2 IMAD.WIDE.U32 R2, R27, 0x2, R2 ;  /* 0x000000021b02a825 */ /* 0x000fe200078e0002 */
[----:B------:R-:W-:-:S05]  /*13ca0*/  @!P2 LEA R21, R28, UR47, 0x1 ;  /* 0x0000002f1c15ac11 */ /* 0x000fca000f8e08ff */
[----:B------:R-:W-:Y:S04]  /*13cb0*/  @!P2 LDGSTS.E.BYPASS.LTC128B.128 [R21+0xc400], desc[UR36][R2.64], !P3 ;  /* 0x0c4000000215afae */ /* 0x000fe8000d901d64 */
[----:B------:R-:W-:Y:S01]  /*13cc0*/  @!P2 LDGSTS.E.BYPASS.LTC128B.128 [R21+0xf400], desc[UR36][R2.64+0x40], !P0 ;  /* 0x0f4000400215afae */ /* 0x000fe2000c101d64 */
[----:B0-----:R-:W-:-:S03]  /*13cd0*/  IMAD.MOV.U32 R4, RZ, RZ, R14 ;  /* 0x000000ffff047224 */ /* 0x001fc600078e000e */
[----:B------:R0:W-:Y:S01]  /*13ce0*/  @!P2 LDGSTS.E.BYPASS.LTC128B.128 [R21+0x12400], desc[UR36][R2.64+0x80], !P1 ;  /* 0x124000800215afae */ /* 0x0001e2000c901d64 */
[----:B------:R-:W-:Y:S01]  /*13cf0*/  ISETP.GE.AND P2, PT, R11, R0, PT ;  /* 0x000000000b00720c */ /* 0x000fe20003f46270 */
[----:B------:R-:W-:Y:S02]  /*13d00*/  VIADD R11, R6, 0x40 ;  /* 0x00000040060b7836 */ /* 0x000fe40000000000 */
[----:B------:R-:W-:Y:S04]  /*13d10*/  SHFL.IDX PT, R14, R7, 0x2, 0x1c1f ;  /* 0x005c1f00070e7f89 */ /* 0x000fe800000e0000 */
[----:B0-----:R-:W0:Y:S06]  /*13d20*/  SHFL.IDX PT, R2, R9, 0x2, 0x1c1f ;  /* 0x005c1f0009027f89 */ /* 0x001e2c00000e0000 */
[----:B------:R-:W-:Y:S01]  /*13d30*/  @!P2 IMAD.WIDE.U32 R4, R27, 0x2, R4 ;  /* 0x000000021b04a825 */ /* 0x000fe200078e0004 */
[----:B------:R-:W-:-:S05]  /*13d40*/  @!P2 LEA R25, R28, UR47, 0x1 ;  /* 0x0000002f1c19ac11 */ /* 0x000fca000f8e08ff */
[----:B------:R-:W-:Y:S04]  /*13d50*/  @!P2 LDGSTS.E.BYPASS.LTC128B.128 [R25+0xcc00], desc[UR36][R4.64], !P3 ;  /* 0x0cc000000419afae */ /* 0x000fe8000d901d64 */
[----:B------:R-:W-:Y:S04]  /*13d60*/  @!P2 LDGSTS.E.BYPASS.LTC128B.128 [R25+0xfc00], desc[UR36][R4.64+0x40], !P0 ;  /* 0x0fc000400419afae */ /* 0x000fe8000c101d64 */
[----:B------:R1:W-:Y:S01]  /*13d70*/  @!P2 LDGSTS.E.BYPASS.LTC128B.128 [R25+0x12c00], desc[UR36][R4.64+0x80], !P1 ;  /* 0x12c000800419afae */ /* 0x0003e2000c901d64 */
[----:B------:R-:W-:Y:S01]  /*13d80*/  ISETP.GE.AND P2, PT, R11, R0, PT ;  /* 0x000000000b00720c */ /* 0x000fe20003f46270 */
[----:B------:R-:W-:-:S02]  /*13d90*/  VIADD R11, R6, 0x60 ;  /* 0x00000060060b7836 */ /* 0x000fc40000000000 */
[----:B0-----:R-:W-:Y:S02]  /*13da0*/  IMAD.MOV.U32 R3, RZ, RZ, R2 ;  /* 0x000000ffff037224 */ /* 0x001fe400078e0002 */
[----:B------:R-:W-:Y:S01]  /*13db0*/  IMAD.MOV.U32 R2, RZ, RZ, R14 ;  /* 0x000000ffff027224 */ /* 0x000fe200078e000e */
[----:B-1----:R-:W-:Y:S07]  /*13dc0*/  SHFL.IDX PT, R5, R9, 0x3, 0x1c1f ;  /* 0x007c1f0009057f89 */ /* 0x002fee00000e0000 */
[----:B------:R-:W-:Y:S01]  /*13dd0*/  @!P2 IMAD.WIDE.U32 R2, R27, 0x2, R2 ;  /* 0x000000021b02a825 */ /* 0x000fe200078e0002 */
[----:B------:R-:W-:Y:S01]  /*13de0*/  @!P2 LEA R21, R28, UR47, 0x1 ;  /* 0x0000002f1c15ac11 */ /* 0x000fe2000f8e08ff */
[----:B------:R0:W1:Y:S04]  /*13df0*/  SHFL.IDX PT, R4, R7, 0x3, 0x1c1f ;  /* 0x007c1f0007047f89 */ /* 0x00006800000e0000 */
[----:B------:R-:W-:Y:S04]  /*13e00*/  @!P2 LDGSTS.E.BYPASS.LTC128B.128 [R21+0xd400], desc[UR36][R2.64], !P3 ;  /* 0x0d4000000215afae */ /* 0x000fe8000d901d64 */
[----:B------:R-:W-:Y:S01]  /*13e10*/  @!P2 LDGSTS.E.BYPASS.LTC128B.128 [R21+0x10400], desc[UR36][R2.64+0x40], !P0 ;  /* 0x104000400215afae */ /* 0x000fe2000c101d64 */
[----:B0-----:R-:W-:-:S03]  /*13e20*/  VIADD R7, R6, 0x80 ;  /* 0x0000008006077836 */ /* 0x001fc60000000000 */
[----:B------:R0:W-:Y:S01]  /*13e30*/  @!P2 LDGSTS.E.BYPASS.LTC128B.128 [R21+0x13400], desc[UR36][R2.64+0x80], !P1 ;  /* 0x134000800215afae */ /* 0x0001e2000c901d64 */
[----:B------:R-:W-:-:S03]  /*13e40*/  ISETP.GE.AND P2, PT, R11, R0, PT ;  /* 0x000000000b00720c */ /* 0x000fc60003f46270 */
[----:B------:R-:W-:Y:S04]  /*13e50*/  SHFL.IDX PT, R14, R10, 0x1, 0x1c1f ;  /* 0x003c1f000a0e7f89 */ /* 0x000fe800000e0000 */
[----:B0-----:R-:W-:Y:S06]  /*13e60*/  SHFL.IDX PT, R3, R8, RZ, 0x1c1f ;  /* 0x001c1fff08037589 */ /* 0x001fec00000e0000 */
        /* <DEDUP_REMOVED lines=13> */
.L_x_1010:
[----:B------:R-:W-:Y:S01]  /*13f40*/  VIADD R5, R6, 0xa0 ;  /* 0x000000a006057836 */ /* 0x000fe20000000000 */
[----:B------:R-:W-:Y:S01]  /*13f50*/  BSSY B0, `(.L_x_951) ;  /* 0x000000d000007945 */ /* 0x000fe20003800000 */
[----:B-1----:R-:W-:Y:S02]  /*13f60*/  IMAD.MOV.U32 R2, RZ, RZ, R14 ;  /* 0x000000ffff027224 */ /* 0x002fe400078e000e */
[----:B--2---:R-:W-:Y:S01]  /*13f70*/  IMAD.MOV.U32 R3, RZ, RZ, R4 ;  /* 0x000000ffff037224 */ /* 0x004fe200078e0004 */
        /* <DEDUP_REMOVED lines=10> */
.L_x_952:
[----:B------:R-:W-:Y:S05]  /*14020*/  BSYNC B0 ;  /* 0x0000000000007941 */ /* 0x000fea0003800000 */
.L_x_951:
[----:B------:R-:W-:Y:S01]  /*14030*/  NOP ;  /* 0x0000000000007918 */ /* 0x000fe20000000000 */
[----:B------:R-:W-:Y:S01]  /*14040*/  SYNCS.ARRIVE.TRANS64.RED.A0T1 RZ, [UR47+0x2d800], RZ ;  /* 0x02d800ffffff79a7 */ /* 0x000fe2000820042f */
[----:B------:R-:W-:Y:S01]  /*14050*/  IMAD.MOV.U32 R0, RZ, RZ, 0x1 ;  /* 0x00000001ff007424 */ /* 0x000fe200078e00ff */
[----:B------:R-:W-:Y:S04]  /*14060*/  ARRIVES.LDGSTSBAR.64.TRANSCNT [UR47+0x2d800] ;  /* 0x02d80000ff0079b0 */ /* 0x000fe80008000aaf */
[----:B------:R-:W-:Y:S01]  /*14070*/  SHF.L.U32 R0, R0, 0x1f, RZ ;  /* 0x0000001f00007819 */ /* 0x000fe200000006ff */
[----:B------:R-:W-:Y:S01]  /*14080*/  NOP ;  /* 0x0000000000007918 */ /* 0x000fe20000000000 */
[----:B------:R-:W-:Y:S01]  /*14090*/  SYNCS.ARRIVE.TRANS64.A1T0 RZ, [UR47+0x2d800], RZ ;  /* 0x02d800ffffff79a7 */ /* 0x000fe2000810002f */
[----:B------:R-:W-:-:S05]  /*140a0*/  VIADD R19, R19, 0xfffffffe ;  /* 0xfffffffe13137836 */ /* 0x000fca0000000000 */
[----:B------:R-:W-:Y:S01]  /*140b0*/  ISETP.GE.AND P0, PT, R19, UR51, PT ;  /* 0x0000003313007c0c */ /* 0x000fe2000bf06270 */
[----:B------:R-:W1:Y:S02]  /*140c0*/  SYNCS.PHASECHK.TRANS64.TRYWAIT P1, [UR47+0x2d820], R0 ;  /* 0x02d82000ff0075a7 */ /* 0x000e64000802016f */
[----:B-1----:R-:W-:Y:S10]  /*140d0*/  @!P1 BRA `(.L_x_953) ;  /* 0x0000002800849947 */ /* 0x002ff40003800000 */
.L_x_1011:
[----:B------:R-:W-:Y:S01]  /*140e0*/  IMAD.MOV.U32 R21, RZ, RZ, RZ ;  /* 0x000000ffff157224 */ /* 0x000fe200078e00ff */
[----:B------:R-:W-:Y:S06]  /*140f0*/  @!P0 BRA `(.L_x_954) ;  /* 0x0000000c00cc8947 */ /* 0x000fec0003800000 */
[----:B0-----:R-:W0:Y:S01]  /*14100*/  S2R R2, SR_TID.X ;  /* 0x0000000000027919 */ /* 0x001e220000002100 */
[----:B------:R-:W-:Y:S01]  /*14110*/  UIADD3 UR4, UR46, 0x1, URZ ;  /* 0x000000012e047890 */ /* 0x000fe2000fffe03f */
[----:B------:R-:W-:Y:S01]  /*14120*/  LOP3.LUT R3, RZ, UR44, RZ, 0x33, !PT ;  /* 0x0000002cff037c12 */ /* 0x000fe2000f8e33ff */
[----:B------:R-:W-:Y:S01]  /*14130*/  BSSY B0, `(.L_x_954) ;  /* 0x00000ef000007945 */ /* 0x000fe20003800000 */
[----:B------:R-:W1:Y:S01]  /*14140*/  S2R R4, SR_TID.X ;  /* 0x0000000000047919 */ /* 0x000e620000002100 */
[----:B------:R-:W-:Y:S01]  /*14150*/  UIMAD UR4, UR4, UR40, URZ ;  /* 0x00000028040472a4 */ /* 0x000fe2000f8e023f */
[----:B------:R-:W-:Y:S01]  /*14160*/  LOP3.LUT R5, RZ, UR43, RZ, 0x33, !PT ;  /* 0x0000002bff057c12 */ /* 0x000fe2000f8e33ff */
[----:B------:R-:W-:-:S04]  /*14170*/  IMAD.MOV.U32 R20, RZ, RZ, RZ ;  /* 0x000000ffff147224 */ /* 0x000fc800078e00ff */
[----:B------:R-:W-:Y:S01]  /*14180*/  LOP3.LUT R0, RZ, UR4, RZ, 0x33, !PT ;  /* 0x00000004ff007c12 */ /* 0x000fe2000f8e33ff */
[----:B------:R-:W-:-:S03]  /*14190*/  ULDC UR4, c[0x0][0x2f4] ;  /* 0x0000bd0000047ab9 */ /* 0x000fc60000000800 */
[----:B------:R-:W-:-:S04]  /*141a0*/  VIADDMNMX R0, R0, -UR45, R3, !PT ;  /* 0x8000002d00007c46 */ /* 0x000fc8000f800103 */
[----:B------:R-:W-:-:S04]  /*141b0*/  VIMNMX R0, R0, R5, !PT ;  /* 0x0000000500007248 */ /* 0x000fc80007fe0100 */
[----:B------:R-:W-:Y:S02]  /*141c0*/  IADD3 R26, -R0, -0x2, RZ ;  /* 0xfffffffe001a7810 */ /* 0x000fe40007ffe1ff */
[----:B0-----:R-:W-:-:S04]  /*141d0*/  LOP3.LUT R2, R2, 0x7f, RZ, 0xc0, !PT ;  /* 0x0000007f02027812 */ /* 0x001fc800078ec0ff */
[----:B------:R-:W-:-:S04]  /*141e0*/  SHF.R.U32.HI R2, RZ, 0x2, R2 ;  /* 0x00000002ff027819 */ /* 0x000fc80000011602 */
[----:B------:R-:W-:Y:S01]  /*141f0*/  IADD3 R23, R23, R22, R2 ;  /* 0x0000001617177210 */ /* 0x000fe20007ffe002 */
[----:B------:R-:W-:Y:S01]  /*14200*/  IMAD.MOV.U32 R22, RZ, RZ, 0x1 ;  /* 0x00000001ff167424 */ /* 0x000fe200078e00ff */
[----:B------:R-:W-:Y:S01]  /*14210*/  IADD3 R3, -R2, UR49, RZ ;  /* 0x0000003102037c10 */ /* 0x000fe2000fffe1ff */
[C---:B-1----:R-:W-:Y:S02]  /*14220*/  IMAD.SHL.U32 R2, R4.reuse, 0x8, RZ ;  /* 0x0000000804027824 */ /* 0x042fe400078e00ff */
[----:B------:R-:W-:Y:S02]  /*14230*/  IMAD.SHL.U32 R4, R4, 0x8, RZ ;  /* 0x0000000804047824 */ /* 0x000fe400078e00ff */
[----:B------:R-:W-:Y:S01]  /*14240*/  VIADD R23, R23, 0xfffffe80 ;  /* 0xfffffe8017177836 */ /* 0x000fe20000000000 */
[----:B------:R-:W-:Y:S01]  /*14250*/  LOP3.LUT R2, R2, 0x18, RZ, 0xc0, !PT ;  /* 0x0000001802027812 */ /* 0x000fe200078ec0ff */
[----:B------:R-:W-:Y:S01]  /*14260*/  IMAD R3, R0, 0x80, R3 ;  /* 0x0000008000037824 */ /* 0x000fe200078e0203 */
[----:B------:R-:W-:Y:S01]  /*14270*/  LOP3.LUT R4, R4, 0x18, RZ, 0xc0, !PT ;  /* 0x0000001804047812 */ /* 0x000fe200078ec0ff */
[----:B------:R-:W-:Y:S01]  /*14280*/  IMAD R10, R0, -0x80, R23 ;  /* 0xffffff80000a7824 */ /* 0x000fe200078e0217 */
[----:B------:R-:W-:Y:S01]  /*14290*/  ISETP.GE.AND P3, PT, R2, UR4, PT ;  /* 0x0000000402007c0c */ /* 0x000fe2000bf66270 */
[----:B------:R-:W-:Y:S01]  /*142a0*/  VIADD R0, R3, 0x100 ;  /* 0x0000010003007836 */ /* 0x000fe20000000000 */
[----:B------:R-:W-:-:S02]  /*142b0*/  LOP3.LUT R4, R4, 0x20, RZ, 0xfc, !PT ;  /* 0x0000002004047812 */ /* 0x000fc400078efcff */
[----:B------:R-:W-:Y:S02]  /*142c0*/  LOP3.LUT R2, R2, 0x40, RZ, 0xfc, !PT ;  /* 0x0000004002027812 */ /* 0x000fe400078efcff */
[----:B------:R-:W-:Y:S02]  /*142d0*/  ISETP.GE.AND P2, PT, R4, UR4, PT ;  /* 0x0000000404007c0c */ /* 0x000fe4000bf46270 */
[----:B------:R-:W-:-:S13]  /*142e0*/  ISETP.GE.AND P1, PT, R2, UR4, PT ;  /* 0x0000000402007c0c */ /* 0x000fda000bf26270 */
.L_x_967:
        /* <DEDUP_REMOVED lines=15> */
[----:B------:R-:W-:-:S03]  /*143e0*/  ULDC.64 UR4, c[0x0][0x418] ;  /* 0x0001060000047ab9 */ /* 0x000fc60000000a00 */
[----:B------:R-:W-:Y:S01]  /*143f0*/  IMAD.IADD R3, R5, 0x1, R3 ;  /* 0x0000000105037824 */ /* 0x000fe200078e0203 */
[----:B------:R-:W-:-:S04]  /*14400*/  LEA R6, P0, R2, UR4, 0x2 ;  /* 0x0000000402067c11 */ /* 0x000fc8000f8010ff */
[----:B------:R-:W-:-:S05]  /*14410*/  LEA.HI.X R7, R2, UR5, R3, 0x2, P0 ;  /* 0x0000000502077c11 */ /* 0x000fca00080f1403 */
[----:B------:R-:W2:Y:S01]  /*14420*/  LDG.E R6, desc[UR36][R6.64] ;  /* 0x0000002406067981 */ /* 0x000ea2000c1e1900 */
[----:B------:R-:W-:Y:S01]  /*14430*/  LOP3.LUT P4, RZ, R16, 0x8, RZ, 0xc0, !PT ;  /* 0x0000000810ff7812 */ /* 0x000fe2000788c0ff */
[----:B------:R-:W-:-:S05]  /*14440*/  VIADD R21, R20, 0x1 ;  /* 0x0000000114157836 */ /* 0x000fca0000000000 */
[----:B------:R-:W-:-:S04]  /*14450*/  ISETP.NE.AND P0, PT, R21, 0x2, PT ;  /* 0x000000021500780c */ /* 0x000fc80003f05270 */
[----:B------:R-:W-:Y:S02]  /*14460*/  SEL R3, RZ, 0x1, P0 ;  /* 0x00000001ff037807 */ /* 0x000fe40000000000 */
[----:B------:R-:W-:Y:S02]  /*14470*/  SEL R21, R21, RZ, P0 ;  /* 0x000000ff15157207 */ /* 0x000fe40000000000 */
[----:B------:R-:W-:Y:S02]  /*14480*/  LOP3.LUT R24, R22, R3, RZ, 0x3c, !PT ;  /* 0x0000000316187212 */ /* 0x000fe400078e3cff */
[----:B--2---:R-:W-:Y:S01]  /*14490*/  SHF.R.S32.HI R25, RZ, 0x1f, R6 ;  /* 0x0000001fff197819 */ /* 0x004fe20000011406 */
[----:B------:R-:W-:Y:S06]  /*144a0*/  @!P4 BRA `(.L_x_955) ;  /* 0x000000000004c947 */ /* 0x000fec0003800000 */
[----:B------:R-:W-:Y:S01]  /*144b0*/  BPT.TRAP 0x1 ;  /* 0x000000040000795c */ /* 0x000fe20000300000 */
.L_x_955:
[----:B------:R-:W-:Y:S01]  /*144c0*/  LEA R7, R21, UR47, 0x3 ;  /* 0x0000002f15077c11 */ /* 0x000fe2000f8e18ff */
[----:B------:R-:W-:Y:S01]  /*144d0*/  BSSY B1, `(.L_x_956) ;  /* 0x0000004000017945 */ /* 0x000fe20003800000 */
[----:B------:R-:W-:-:S04]  /*144e0*/  SHF.L.U32 R2, R24, 0x1f, RZ ;  /* 0x0000001f18027819 */ /* 0x000fc800000006ff */
[----:B------:R-:W0:Y:S02]  /*144f0*/  SYNCS.PHASECHK.TRANS64.TRYWAIT P0, [R7+URZ+0x2d840], R2 ;  /* 0x02d84002070075a7 */ /* 0x000e24000800017f */
[----:B0-----:R-:W-:Y:S05]  /*14500*/  @!P0 BRA `(.L_x_957) ;  /* 0x0000002400908947 */ /* 0x001fea0003800000 */
.L_x_1012:
[----:B------:R-:W-:Y:S05]  /*14510*/  BSYNC B1 ;  /* 0x0000000000017941 */ /* 0x000fea0003800000 */
.L_x_956:
        /* <DEDUP_REMOVED lines=23> */
[----:B------:R-:W-:Y:S01]  /*14690*/  IMAD R9, R21, 0x3000, R28 ;  /* 0x0000300015097824 */ /* 0x000fe200078e021c */
[----:B------:R-:W-:Y:S01]  /*146a0*/  LEA R8, P0, R2, UR6, 0x1 ;  /* 0x0000000602087c11 */ /* 0x000fe2000f8008ff */
[----:B------:R-:W-:Y:S01]  /*146b0*/  VIADD R19, R3, UR4 ;  /* 0x0000000403137c36 */ /* 0x000fe20008000000 */
[----:B------:R-:W-:-:S04]  /*146c0*/  UMOV UR4, 0xffffffff ;  /* 0xffffffff00047882 */ /* 0x000fc80000000000 */
[----:B------:R-:W-:Y:S01]  /*146d0*/  LEA.HI.X R19, R2, UR7, R19, 0x1, P0 ;  /* 0x0000000702137c11 */ /* 0x000fe200080f0c13 */
[----:B------:R-:W-:Y:S06]  /*146e0*/  BRA.DIV UR4, `(.L_x_958) ;  /* 0x00000026042c7947 */ /* 0x000fec000b800000 */
[----:B------:R-:W0:Y:S01]  /*146f0*/  S2R R3, SR_TID.X ;  /* 0x0000000000037919 */ /* 0x000e220000002100 */
[----:B------:R-:W-:Y:S02]  /*14700*/  LOP3.LUT P6, RZ, R16, 0x4, RZ, 0xc0, !PT ;  /* 0x0000000410ff7812 */ /* 0x000fe400078cc0ff */
[----:B------:R-:W-:Y:S01]  /*14710*/  LEA R9, R9, UR47, 0x1 ;  /* 0x0000002f09097c11 */ /* 0x000fe2000f8e08ff */
[----:B------:R-:W1:Y:S04]  /*14720*/  SHFL.IDX PT, R2, R8, RZ, 0x1c1f ;  /* 0x001c1fff08027589 */ /* 0x000e6800000e0000 */
[----:B------:R-:W-:Y:S01]  /*14730*/  SHFL.IDX PT, R27, R19, 0x2, 0x1c1f ;  /* 0x005c1f00131b7f89 */ /* 0x000fe200000e0000 */
[----:B0-----:R-:W-:-:S03]  /*14740*/  IMAD.SHL.U32 R11, R3, 0x8, RZ ;  /* 0x00000008030b7824 */ /* 0x001fc600078e00ff */
[----:B------:R-:W0:Y:S02]  /*14750*/  SHFL.IDX PT, R3, R19, RZ, 0x1c1f ;  /* 0x001c1fff13037589 */ /* 0x000e2400000e0000 */
[----:B------:R-:W-:-:S05]  /*14760*/  LOP3.LUT R11, R11, 0x18, RZ, 0xc0, !PT ;  /* 0x000000180b0b7812 */ /* 0x000fca00078ec0ff */
[----:B------:R-:W-:-:S05]  /*14770*/  IMAD.SHL.U32 R4, R11, 0x2, RZ ;  /* 0x000000020b047824 */ /* 0x000fca00078e00ff */
        /* <DEDUP_REMOVED lines=20> */
.L_x_1022:
        /* <DEDUP_REMOVED lines=11> */
.L_x_959:
[----:B------:R-:W-:Y:S02]  /*14970*/  PLOP3.LUT P4, PT, P4, P0, PT, 0xa2, 0x0 ;  /* 0x000000000000781c */ /* 0x000fe40002781472 */
[----:B------:R-:W-:-:S08]  /*14980*/  @P0 R2UR P4, UR4, R7 ;  /* 0x00000000070402ca */ /* 0x000fd00000080000 */
[----:B------:R-:W-:-:S05]  /*14990*/  @P0 PLOP3.LUT P0, PT, P4, PT, PT, 0x80, 0x0 ;  /* 0x000000000000081c */ /* 0x000fca000270f070 */
[----:B------:R-:W-:Y:S01]  /*149a0*/  @!P4 SYNCS.ARRIVE.TRANS64.RED.A0T1 RZ, [UR4+0x2d830], RZ ;  /* 0x02d830ffffffc9a7 */ /* 0x000fe20008200404 */
[----:B------:R-:W-:Y:S07]  /*149b0*/  @!P4 ARRIVES.LDGSTSBAR.64.TRANSCNT [UR4+0x2d830] ;  /* 0x02d83000ff00c9b0 */ /* 0x000fee0008000a84 */
[----:B------:R-:W-:Y:S05]  /*149c0*/  @P0 BRA.U.ANY `(.L_x_959) ;  /* 0xfffffffd00e80947 */ /* 0x000fea000393ffff */
[----:B------:R-:W-:Y:S01]  /*149d0*/  NOP ;  /* 0x0000000000007918 */ /* 0x000fe20000000000 */
[----:B------:R-:W-:-:S13]  /*149e0*/  LOP3.LUT P5, RZ, R16, 0x8, RZ, 0xc0, !PT ;  /* 0x0000000810ff7812 */ /* 0x000fda00078ac0ff */
[----:B------:R-:W-:Y:S05]  /*149f0*/  @!P5 BRA `(.L_x_960) ;  /* 0x000000000004d947 */ /* 0x000fea0003800000 */
[----:B------:R-:W-:Y:S01]  /*14a00*/  BPT.TRAP 0x1 ;  /* 0x000000040000795c */ /* 0x000fe20000300000 */
.L_x_960:
[----:B------:R2:W-:Y:S01]  /*14a10*/  SYNCS.ARRIVE.TRANS64.A1T0 RZ, [R7+URZ+0x2d830], RZ ;  /* 0x02d830ff07ff79a7 */ /* 0x0005e2000810003f */
[----:B------:R-:W-:Y:S05]  /*14a20*/  @!P5 BRA `(.L_x_961) ;  /* 0x000000000004d947 */ /* 0x000fea0003800000 */
[----:B------:R-:W-:Y:S01]  /*14a30*/  BPT.TRAP 0x1 ;  /* 0x000000040000795c */ /* 0x000fe20000300000 */
.L_x_961:
[----:B-1----:R-:W-:Y:S01]  /*14a40*/  SHF.L.U32 R2, R22, 0x1f, RZ ;  /* 0x0000001f16027819 */ /* 0x002fe200000006ff */
[----:B------:R-:W-:Y:S01]  /*14a50*/  BSSY B1, `(.L_x_962) ;  /* 0x0000004000017945 */ /* 0x000fe20003800000 */
[----:B--2---:R-:W-:-:S04]  /*14a60*/  LEA R7, R20, UR47, 0x3 ;  /* 0x0000002f14077c11 */ /* 0x004fc8000f8e18ff */
[----:B------:R-:W1:Y:S02]  /*14a70*/  SYNCS.PHASECHK.TRANS64.TRYWAIT P0, [R7+URZ+0x2d860], R2 ;  /* 0x02d86002070075a7 */ /* 0x000e64000800017f */
[----:B-1----:R-:W-:Y:S05]  /*14a80*/  @!P0 BRA `(.L_x_963) ;  /* 0x0000002400988947 */ /* 0x002fea0003800000 */
.L_x_1023:
[----:B------:R-:W-:Y:S05]  /*14a90*/  BSYNC B1 ;  /* 0x0000000000017941 */ /* 0x000fea0003800000 */
.L_x_962:
        /* <DEDUP_REMOVED lines=36> */
.L_x_1033:
        /* <DEDUP_REMOVED lines=18> */
[----:B------:R-:W-:Y:S02]  /*14e00*/  IMAD.IADD R3, R3, 0x1, R9 ;  /* 0x0000000103037824 */ /* 0x000fe400078e0209 */
[----:B------:R-:W-:Y:S02]  /*14e10*/  IMAD R25, R25, UR4, RZ ;  /* 0x0000000419197c24 */ /* 0x000fe4000f8e02ff */
[----:B------:R-:W-:-:S04]  /*14e20*/  IMAD.WIDE.U32 R2, R6, UR4, R2 ;  /* 0x0000000406027c25 */ /* 0x000fc8000f8e0002 */
[----:B------:R-:W-:-:S04]  /*14e30*/  IMAD R25, R6, UR5, R25 ;  /* 0x0000000506197c24 */ /* 0x000fc8000f8e0219 */
[----:B------:R-:W-:-:S07]  /*14e40*/  IMAD.IADD R19, R3, 0x1, R25 ;  /* 0x0000000103137824 */ /* 0x000fce00078e0219 */
.L_x_965:
        /* <DEDUP_REMOVED lines=10> */
.L_x_966:
[----:B------:R-:W-:Y:S01]  /*14ef0*/  R2UR UR6, R29 ;  /* 0x000000001d0672ca */ /* 0x000fe200000e0000 */
[----:B------:R-:W-:Y:S01]  /*14f00*/  ULDC.64 UR4, c[0x0][0x330] ;  /* 0x0000cc0000047ab9 */ /* 0x000fe20000000a00 */
[----:B------:R-:W-:Y:S01]  /*14f10*/  IMAD.MOV.U32 R18, RZ, RZ, R2 ;  /* 0x000000ffff127224 */ /* 0x000fe200078e0002 */
[----:B------:R0:W-:Y:S01]  /*14f20*/  SYNCS.ARRIVE.TRANS64.A1T0 RZ, [R7+URZ+0x2d850], RZ ;  /* 0x02d850ff07ff79a7 */ /* 0x0001e2000810003f */
[----:B------:R-:W-:Y:S02]  /*14f30*/  IMAD.U32 R3, RZ, RZ, UR4 ;  /* 0x00000004ff037e24 */ /* 0x000fe4000f8e00ff */
[----:B------:R-:W-:Y:S02]  /*14f40*/  VIADD R26, R26, 0xffffffff ;  /* 0xffffffff1a1a7836 */ /* 0x000fe40000000000 */
[----:B------:R-:W-:-:S04]  /*14f50*/  IMAD.WIDE.U32 R18, R3, UR41, R18 ;  /* 0x0000002903127c25 */ /* 0x000fc8000f8e0012 */
[----:B------:R-:W-:Y:S01]  /*14f60*/  VIADD R0, R0, 0x80 ;  /* 0x0000008000007836 */ /* 0x000fe20000000000 */
[----:B------:R-:W-:Y:S01]  /*14f70*/  UIMAD UR4, UR6, UR4, URZ ;  /* 0x00000004060472a4 */ /* 0x000fe2000f8e023f */
[----:B------:R-:W-:Y:S02]  /*14f80*/  VIADD R10, R10, 0xffffff80 ;  /* 0xffffff800a0a7836 */ /* 0x000fe40000000000 */
[----:B------:R-:W-:Y:S01]  /*14f90*/  ULDC.64 UR6, c[0x0][0x318] ;  /* 0x0000c60000067ab9 */ /* 0x000fe20000000a00 */
[----:B------:R-:W-:Y:S01]  /*14fa0*/  UIMAD UR4, UR41, UR5, UR4 ;  /* 0x00000005290472a4 */ /* 0x000fe2000f8e0204 */
[----:B------:R-:W-:Y:S01]  /*14fb0*/  LEA R17, P0, R18, UR6, 0x1 ;  /* 0x0000000612117c11 */ /* 0x000fe2000f8008ff */
[----:B------:R-:W-:Y:S02]  /*14fc0*/  IMAD.MOV.U32 R20, RZ, RZ, R21 ;  /* 0x000000ffff147224 */ /* 0x000fe400078e0015 */
[----:B------:R-:W-:Y:S02]  /*14fd0*/  IMAD.MOV.U32 R22, RZ, RZ, R24 ;  /* 0x000000ffff167224 */ /* 0x000fe400078e0018 */
[----:B------:R-:W-:-:S05]  /*14fe0*/  VIADD R3, R19, UR4 ;  /* 0x0000000413037c36 */ /* 0x000fca0008000000 */
[----:B------:R-:W-:Y:S02]  /*14ff0*/  LEA.HI.X R18, R18, UR7, R3, 0x1, P0 ;  /* 0x0000000712127c11 */ /* 0x000fe400080f0c03 */
[----:B------:R-:W-:-:S13]  /*15000*/  ISETP.GT.AND P0, PT, R26, UR51, PT ;  /* 0x000000331a007c0c */ /* 0x000fda000bf04270 */
[----:B0-----:R-:W-:Y:S05]  /*15010*/  @P0 BRA `(.L_x_967) ;  /* 0xfffffff000b40947 */ /* 0x001fea000383ffff */
[----:B------:R-:W-:Y:S05]  /*15020*/  BSYNC B0 ;  /* 0x0000000000007941 */ /* 0x000fea0003800000 */
.L_x_954:
[----:B------:R-:W-:-:S13]  /*15030*/  LOP3.LUT P0, RZ, R16, 0x8, RZ, 0xc0, !PT ;  /* 0x0000000810ff7812 */ /* 0x000fda000780c0ff */
[----:B------:R-:W-:Y:S05]  /*15040*/  @!P0 BRA `(.L_x_968) ;  /* 0x0000000000048947 */ /* 0x000fea0003800000 */
[----:B------:R-:W-:Y:S01]  /*15050*/  BPT.TRAP 0x1 ;  /* 0x000000040000795c */ /* 0x000fe20000300000 */
.L_x_968:
[C---:B0-----:R-:W-:Y:S01]  /*15060*/  LEA R0, R21.reuse, UR47, 0x3 ;  /* 0x0000002f15007c11 */ /* 0x041fe2000f8e18ff */
[----:B------:R-:W0:Y:S01]  /*15070*/  S2R R2, SR_TID.X ;  /* 0x0000000000027919 */ /* 0x000e220000002100 */
[----:B------:R-:W-:Y:S01]  /*15080*/  SHF.L.U32 R3, R24, 0x1f, RZ ;  /* 0x0000001f18037819 */ /* 0x000fe200000006ff */
[----:B------:R-:W-:Y:S01]  /*15090*/  IMAD.MOV.U32 R5, RZ, RZ, -0x80 ;  /* 0xffffff80ff057424 */ /* 0x000fe200078e00ff */
[----:B------:R-:W-:Y:S01]  /*150a0*/  BSSY B0, `(.L_x_969) ;  /* 0x0000008000007945 */ /* 0x000fe20003800000 */
[----:B------:R-:W-:Y:S01]  /*150b0*/  IMAD R4, R21, 0x3000, R28 ;  /* 0x0000300015047824 */ /* 0x000fe200078e021c */
[----:B------:R-:W1:Y:S01]  /*150c0*/  SYNCS.PHASECHK.TRANS64.TRYWAIT P0, [R0+URZ+0x2d860], R3 ;  /* 0x02d86003000075a7 */ /* 0x000e62000800017f */
[----:B------:R-:W-:Y:S01]  /*150d0*/  IMAD R5, R26, R5, UR49 ;  /* 0x000000311a057e24 */ /* 0x000fe2000f8e0205 */
[----:B0-----:R-:W-:-:S04]  /*150e0*/  LOP3.LUT R2, R2, 0x7f, RZ, 0xc0, !PT ;  /* 0x0000007f02027812 */ /* 0x001fc800078ec0ff */
[----:B------:R-:W-:-:S05]  /*150f0*/  SHF.R.U32.HI R2, RZ, 0x2, R2 ;  /* 0x00000002ff027819 */ /* 0x000fca0000011602 */
[----:B------:R-:W-:Y:S01]  /*15100*/  IMAD.IADD R5, R5, 0x1, -R2 ;  /* 0x0000000105057824 */ /* 0x000fe200078e0a02 */
[----:B-1----:R-:W-:Y:S06]  /*15110*/  @!P0 BRA `(.L_x_970) ;  /* 0x00000024005c8947 */ /* 0x002fec0003800000 */
.L_x_1034:
[----:B------:R-:W-:Y:S05]  /*15120*/  BSYNC B0 ;  /* 0x0000000000007941 */ /* 0x000fea0003800000 */
.L_x_969:
[----:B------:R-:W1:Y:S01]  /*15130*/  S2R R10, SR_TID.X ;  /* 0x00000000000a7919 */ /* 0x000e620000002100 */
[----:B------:R-:W-:Y:S01]  /*15140*/  UMOV UR4, 0xffffffff ;  /* 0xffffffff00047882 */ /* 0x000fe20000000000 */
[----:B-1----:R-:W-:-:S05]  /*15150*/  IMAD.SHL.U32 R9, R10, 0x8, RZ ;  /* 0x000000080a097824 */ /* 0x002fca00078e00ff */
[----:B------:R-:W-:Y:S01]  /*15160*/  LOP3.LUT R9, R9, 0x18, RZ, 0xc0, !PT ;  /* 0x0000001809097812 */ /* 0x000fe200078ec0ff */
[----:B------:R-:W-:Y:S06]  /*15170*/  BRA.DIV UR4, `(.L_x_971) ;  /* 0x0000002604587947 */ /* 0x000fec000b800000 */
[----:B------:R-:W-:Y:S01]  /*15180*/  IMAD.SHL.U32 R7, R10, 0x8, RZ ;  /* 0x000000080a077824 */ /* 0x000fe200078e00ff */
[----:B0-----:R-:W-:Y:S01]  /*15190*/  SHFL.IDX PT, R3, R18, RZ, 0x1c1f ;  /* 0x001c1fff12037589 */ /* 0x001fe200000e0000 */
[----:B------:R-:W-:Y:S01]  /*151a0*/  ULDC UR4, c[0x0][0x2f4] ;  /* 0x0000bd0000047ab9 */ /* 0x000fe20000000800 */
[----:B------:R-:W-:Y:S02]  /*151b0*/  LEA R4, R4, UR47, 0x1 ;  /* 0x0000002f04047c11 */ /* 0x000fe4000f8e08ff */
[----:B------:R-:W0:Y:S01]  /*151c0*/  SHFL.IDX PT, R2, R17, RZ, 0x1c1f ;  /* 0x001c1fff11027589 */ /* 0x000e2200000e0000 */
[----:B------:R-:W-:Y:S02]  /*151d0*/  LOP3.LUT R7, R7, 0x18, RZ, 0xc0, !PT ;  /* 0x0000001807077812 */ /* 0x000fe400078ec0ff */
[----:B------:R-:W-:Y:S01]  /*151e0*/  ISETP.GE.AND P2, PT, R9, UR4, PT ;  /* 0x0000000409007c0c */ /* 0x000fe2000bf46270 */
[----:B------:R-:W-:Y:S01]  /*151f0*/  SHFL.IDX PT, R6, R18, 0x1, 0x1c1f ;  /* 0x003c1f0012067f89 */ /* 0x000fe200000e0000 */
[----:B------:R-:W-:-:S02]  /*15200*/  LOP3.LUT R8, R7, 0x20, RZ, 0xfc, !PT ;  /* 0x0000002007087812 */ /* 0x000fc400078efcff */
[----:B------:R-:W-:Y:S01]  /*15210*/  LOP3.LUT R7, R7, 0x40, RZ, 0xfc, !PT ;  /* 0x0000004007077812 */ /* 0x000fe200078efcff */
[----:B------:R-:W1:Y:S01]  /*15220*/  SHFL.IDX PT, R14, R17, 0x1, 0x1c1f ;  /* 0x003c1f00110e7f89 */ /* 0x000e6200000e0000 */
[----:B------:R-:W-:Y:S02]  /*15230*/  ISETP.GE.AND P1, PT, R8, UR4, PT ;  /* 0x0000000408007c0c */ /* 0x000fe4000bf26270 */
[----:B------:R-:W-:Y:S01]  /*15240*/  ISETP.GE.AND P0, PT, R7, UR4, PT ;  /* 0x0000000407007c0c */ /* 0x000fe2000bf06270 */
[----:B------:R-:W2:Y:S01]  /*15250*/  SHFL.IDX PT, R8, R17, 0x2, 0x1c1f ;  /* 0x005c1f0011087f89 */ /* 0x000ea200000e0000 */
[C---:B------:R-:W-:Y:S02]  /*15260*/  ISETP.LT.OR P3, PT, R5.reuse, 0x1, P2 ;  /* 0x000000010500780c */ /* 0x040fe40001761670 */
[C---:B------:R-:W-:Y:S01]  /*15270*/  ISETP.LT.OR P4, PT, R5.reuse, 0x1, P1 ;  /* 0x000000010500780c */ /* 0x040fe20000f81670 */
[----:B------:R-:W3:Y:S01]  /*15280*/  SHFL.IDX PT, R7, R18, 0x2, 0x1c1f ;  /* 0x005c1f0012077f89 */ /* 0x000ee200000e0000 */
[----:B------:R-:W-:-:S03]  /*15290*/  ISETP.LT.OR P5, PT, R5, 0x1, P0 ;  /* 0x000000010500780c */ /* 0x000fc600007a1670 */
[----:B------:R-:W4:Y:S01]  /*152a0*/  SHFL.IDX PT, R18, R18, 0x3, 0x1c1f ;  /* 0x007c1f0012127f89 */ /* 0x000f2200000e0000 */
[----:B0-----:R-:W-:-:S05]  /*152b0*/  IMAD.WIDE.U32 R2, R9, 0x2, R2 ;  /* 0x0000000209027825 */ /* 0x001fca00078e0002 */
[----:B------:R-:W-:Y:S01]  /*152c0*/  LDGSTS.E.BYPASS.LTC128B.128 [R4+0x400], desc[UR36][R2.64], !P3 ;  /* 0x0040000002047fae */ /* 0x000fe2000d901d64 */
[----:B------:R-:W-:-:S03]  /*152d0*/  ISETP.LT.OR P3, PT, R5, 0x21, P2 ;  /* 0x000000210500780c */ /* 0x000fc60001761670 */
[----:B------:R-:W-:Y:S01]  /*152e0*/  LDGSTS.E.BYPASS.LTC128B.128 [R4+0x2400], desc[UR36][R2.64+0x40], !P4 ;  /* 0x0240004002047fae */ /* 0x000fe2000e101d64 */
[----:B------:R-:W-:-:S03]  /*152f0*/  ISETP.LT.OR P4, PT, R5, 0x21, P1 ;  /* 0x000000210500780c */ /* 0x000fc60000f81670 */
[----:B------:R1:W-:Y:S01]  /*15300*/  LDGSTS.E.BYPASS.LTC128B.128 [R4+0x4400], desc[UR36][R2.64+0x80], !P5 ;  /* 0x0440008002047fae */ /* 0x0003e2000e901d64 */
[----:B------:R-:W-:Y:S01]  /*15310*/  ISETP.LT.OR P5, PT, R5, 0x21, P0 ;  /* 0x000000210500780c */ /* 0x000fe200007a1670 */
[----:B-1----:R-:W-:Y:S02]  /*15320*/  IMAD.MOV.U32 R2, RZ, RZ, R14 ;  /* 0x000000ffff027224 */ /* 0x002fe400078e000e */
[----:B------:R-:W-:Y:S01]  /*15330*/  IMAD.MOV.U32 R3, RZ, RZ, R6 ;  /* 0x000000ffff037224 */ /* 0x000fe200078e0006 */
[----:B------:R0:W1:Y:S01]  /*15340*/  SHFL.IDX PT, R14, R17, 0x3, 0x1c1f ;  /* 0x007c1f00110e7f89 */ /* 0x00006200000e0000 */
[----:B------:R-:W-:Y:S02]  /*15350*/  IMAD.MOV.U32 R6, RZ, RZ, RZ ;  /* 0x000000ffff067224 */ /* 0x000fe400078e00ff */
[----:B------:R-:W-:-:S05]  /*15360*/  IMAD.WIDE.U32 R2, R9, 0x2, R2 ;  /* 0x0000000209027825 */ /* 0x000fca00078e0002 */
[----:B------:R-:W-:Y:S01]  /*15370*/  LDGSTS.E.BYPASS.LTC128B.128 [R4+0xc00], desc[UR36][R2.64], !P3 ;  /* 0x00c0000002047fae */ /* 0x000fe2000d901d64 */
[----:B------:R-:W-:-:S03]  /*15380*/  ISETP.LT.OR P3, PT, R5, 0x41, P2 ;  /* 0x000000410500780c */ /* 0x000fc60001761670 */
[----:B------:R-:W-:Y:S01]  /*15390*/  LDGSTS.E.BYPASS.LTC128B.128 [R4+0x2c00], desc[UR36][R2.64+0x40], !P4 ;  /* 0x02c0004002047fae */ /* 0x000fe2000e101d64 */
[----:B------:R-:W-:-:S03]  /*153a0*/  ISETP.LT.OR P4, PT, R5, 0x41, P1 ;  /* 0x000000410500780c */ /* 0x000fc60000f81670 */
[----:B------:R2:W-:Y:S01]  /*153b0*/  LDGSTS.E.BYPASS.LTC128B.128 [R4+0x4c00], desc[UR36][R2.64+0x80], !P5 ;  /* 0x04c0008002047fae */ /* 0x0005e2000e901d64 */
[----:B------:R-:W-:Y:S01]  /*153c0*/  ISETP.LT.OR P5, PT, R5, 0x41, P0 ;  /* 0x000000410500780c */ /* 0x000fe200007a1670 */
[----:B--2---:R-:W-:Y:S02]  /*153d0*/  IMAD.MOV.U32 R2, RZ, RZ, R8 ;  /* 0x000000ffff027224 */ /* 0x004fe400078e0008 */
[----:B---3--:R-:W-:Y:S02]  /*153e0*/  IMAD.MOV.U32 R3, RZ, RZ, R7 ;  /* 0x000000ffff037224 */ /* 0x008fe400078e0007 */
[----:B------:R-:W-:-:S05]  /*153f0*/  IMAD.WIDE.U32 R2, R9, 0x2, R2 ;  /* 0x0000000209027825 */ /* 0x000fca00078e0002 */
[----:B------:R0:W-:Y:S04]  /*15400*/  LDGSTS.E.BYPASS.LTC128B.128 [R4+0x1400], desc[UR36][R2.64], !P3 ;  /* 0x0140000002047fae */ /* 0x0001e8000d901d64 */
[----:B------:R0:W-:Y:S04]  /*15410*/  LDGSTS.E.BYPASS.LTC128B.128 [R4+0x3400], desc[UR36][R2.64+0x40], !P4 ;  /* 0x0340004002047fae */ /* 0x0001e8000e101d64 */
[----:B-1--4-:R0:W-:Y:S02]  /*15420*/  LDGSTS.E.BYPASS.LTC128B.128 [R4+0x5400], desc[UR36][R2.64+0x80], !P5 ;  /* 0x0540008002047fae */ /* 0x0121e4000e901d64 */
.L_x_1044:
[C---:B------:R-:W-:Y:S01]  /*15430*/  ISETP.LT.OR P2, PT, R5.reuse, 0x61, P2 ;  /* 0x000000610500780c */ /* 0x040fe20001741670 */
[----:B0-----:R-:W-:Y:S01]  /*15440*/  IMAD.MOV.U32 R2, RZ, RZ, R14 ;  /* 0x000000ffff027224 */ /* 0x001fe200078e000e */
[C---:B------:R-:W-:Y:S01]  /*15450*/  ISETP.LT.OR P1, PT, R5.reuse, 0x61, P1 ;  /* 0x000000610500780c */ /* 0x040fe20000f21670 */
[----:B------:R-:W-:Y:S01]  /*15460*/  IMAD.MOV.U32 R3, RZ, RZ, R18 ;  /* 0x000000ffff037224 */ /* 0x000fe200078e0012 */
[----:B------:R-:W-:Y:S01]  /*15470*/  ISETP.LT.OR P0, PT, R5, 0x61, P0 ;  /* 0x000000610500780c */ /* 0x000fe20000701670 */
[----:B------:R-:W-:-:S08]  /*15480*/  IMAD.WIDE.U32 R2, R9, 0x2, R2 ;  /* 0x0000000209027825 */ /* 0x000fd000078e0002 */
        /* <DEDUP_REMOVED lines=8> */
.L_x_972:
        /* <DEDUP_REMOVED lines=10> */
.L_x_973:
[----:B0-----:R-:W-:Y:S01]  /*155b0*/  VIADD R2, R21, 0x1 ;  /* 0x0000000115027836 */ /* 0x001fe20000000000 */
[----:B------:R0:W-:Y:S04]  /*155c0*/  SYNCS.ARRIVE.TRANS64.A1T0 RZ, [R0+URZ+0x2d850], RZ ;  /* 0x02d850ff00ff79a7 */ /* 0x0001e8000810003f */
[----:B------:R-:W-:-:S04]  /*155d0*/  ISETP.NE.AND P0, PT, R2, 0x2, PT ;  /* 0x000000020200780c */ /* 0x000fc80003f05270 */
[----:B------:R-:W-:Y:S02]  /*155e0*/  SEL R3, RZ, 0x1, P0 ;  /* 0x00000001ff037807 */ /* 0x000fe40000000000 */
[----:B------:R-:W-:Y:S02]  /*155f0*/  SEL R2, R2, RZ, P0 ;  /* 0x000000ff02027207 */ /* 0x000fe40000000000 */
[----:B0-----:R-:W-:-:S07]  /*15600*/  LOP3.LUT R0, R24, R3, RZ, 0x3c, !PT ;  /* 0x0000000318007212 */ /* 0x001fce00078e3cff */
.L_x_933:
[----:B------:R-:W0:Y:S01]  /*15610*/  S2R R4, SR_CgaCtaId ;  /* 0x0000000000047919 */ /* 0x000e220000008800 */
[----:B------:R-:W-:Y:S02]  /*15620*/  MOV R3, 0x400 ;  /* 0x0000040000037802 */ /* 0x000fe40000000f00 */
[----:B------:R-:W-:Y:S02]  /*15630*/  SHF.L.U32 R6, R6, 0x1f, RZ ;  /* 0x0000001f06067819 */ /* 0x000fe400000006ff */
[----:B0-----:R-:W-:-:S04]  /*15640*/  LEA R7, R4, R3, 0x18 ;  /* 0x0000000304077211 */ /* 0x001fc800078ec0ff */
[----:B------:R-:W0:Y:S02]  /*15650*/  SYNCS.PHASECHK.TRANS64.TRYWAIT P0, [R7+URZ+0x2d820], R6 ;  /* 0x02d82006070075a7 */ /* 0x000e24000800017f */
[----:B0-----:R-:W-:Y:S05]  /*15660*/  @!P0 BRA `(.L_x_974) ;  /* 0x0000002400988947 */ /* 0x001fea0003800000 */
.L_x_1045:
[----:B------:R-:W-:-:S03]  /*15670*/  UMOV UR4, 0xffffffff ;  /* 0xffffffff00047882 */ /* 0x000fc60000000000 */
[----:B------:R-:W-:Y:S05]  /*15680*/  BRA.DIV UR4, `(.L_x_975) ;  /* 0x0000002604a47947 */ /* 0x000fea000b800000 */
[----:B------:R-:W1:Y:S02]  /*15690*/  S2R R3, SR_TID.X ;  /* 0x0000000000037919 */ /* 0x000e640000002100 */
[----:B-1----:R-:W-:-:S04]  /*156a0*/  SHF.R.U32.HI R3, RZ, 0x5, R3 ;  /* 0x00000005ff037819 */ /* 0x002fc80000011603 */
[----:B------:R-:W-:-:S05]  /*156b0*/  LOP3.LUT R3, R3, 0x3, RZ, 0xc0, !PT ;  /* 0x0000000303037812 */ /* 0x000fca00078ec0ff */
[----:B------:R1:W2:Y:S02]  /*156c0*/  SHFL.IDX PT, R14, R3, RZ, 0x1f ;  /* 0x00001fff030e7589 */ /* 0x0002a400000e0000 */
.L_x_1048:
[----:B--2---:R-:W-:-:S13]  /*156d0*/  ISETP.NE.AND P0, PT, R14, RZ, PT ;  /* 0x000000ff0e00720c */ /* 0x004fda0003f05270 */
[----:B------:R-:W-:Y:S05]  /*156e0*/  @P0 BRA `(.L_x_841) ;  /* 0x0000000000900947 */ /* 0x000fea0003800000 */
[----:B------:R-:W-:-:S03]  /*156f0*/  UMOV UR4, 0xffffffff ;  /* 0xffffffff00047882 */ /* 0x000fc60000000000 */
[----:B------:R-:W-:Y:S05]  /*15700*/  BRA.DIV UR4, `(.L_x_976) ;  /* 0x0000002604b87947 */ /* 0x000fea000b800000 */
[----:B------:R-:W-:-:S13]  /*15710*/  ELECT P6, URZ, PT ;  /* 0x00000000003f782f */ /* 0x000fda00038c0000 */
.L_x_1051:
[----:B------:R-:W-:Y:S05]  /*15720*/  @!P6 BRA `(.L_x_841) ;  /* 0x000000000080e947 */ /* 0x000fea0003800000 */
[----:B-1----:R-:W2:Y:S02]  /*15730*/  LDL R3, [R1+0xc] ;  /* 0x00000c0001037983 */ /* 0x002ea40000100800 */
[----:B--2---:R-:W-:-:S13]  /*15740*/  R2UR UR4, R3 ;  /* 0x00000000030472ca */ /* 0x004fda00000e0000 */
[----:B------:R-:W-:-:S06]  /*15750*/  ULOP3.LUT UR4, UR4, 0x2, URZ, 0xfc, !UPT ;  /* 0x0000000204047892 */ /* 0x000fcc000f8efc3f */
[----:B------:R-:W-:-:S05]  /*15760*/  IMAD.U32 R3, RZ, RZ, UR4 ;  /* 0x00000004ff037e24 */ /* 0x000fca000f8e00ff */
[----:B------:R-:W-:-:S13]  /*15770*/  ISETP.NE.AND P0, PT, R3, 0x3, PT ;  /* 0x000000030300780c */ /* 0x000fda0003f05270 */
[----:B------:R-:W-:Y:S05]  /*15780*/  @!P0 BRA `(.L_x_977) ;  /* 0x0000000000048947 */ /* 0x000fea0003800000 */
[----:B------:R-:W-:Y:S01]  /*15790*/  BPT.TRAP 0x1 ;  /* 0x000000040000795c */ /* 0x000fe20000300000 */
.L_x_977:
[----:B------:R-:W-:Y:S01]  /*157a0*/  IMAD R5, R2, 0x8, R7 ;  /* 0x0000000802057824 */ /* 0x000fe200078e0207 */
[----:B------:R-:W-:Y:S01]  /*157b0*/  SHF.L.U32 R4, R0, 0x1f, RZ ;  /* 0x0000001f00047819 */ /* 0x000fe200000006ff */
[----:B------:R-:W-:-:S03]  /*157c0*/  VIADD R2, R2, 0x1 ;  /* 0x0000000102027836 */ /* 0x000fc60000000000 */
[----:B------:R-:W1:Y:S02]  /*157d0*/  SYNCS.PHASECHK.TRANS64.TRYWAIT P1, [R5+URZ+0x2d840], R4 ;  /* 0x02d84004050075a7 */ /* 0x000e64000802017f */
[----:B------:R-:W-:-:S04]  /*157e0*/  ISETP.NE.AND P2, PT, R2, 0x2, PT ;  /* 0x000000020200780c */ /* 0x000fc80003f45270 */
[----:B------:R-:W-:Y:S01]  /*157f0*/  SEL R3, RZ, 0x1, P2 ;  /* 0x00000001ff037807 */ /* 0x000fe20001000000 */
[----:B-1----:R-:W-:Y:S08]  /*15800*/  @!P1 BRA `(.L_x_978) ;  /* 0x0000002400989947 */ /* 0x002ff00003800000 */
.L_x_1052:
[----:B------:R-:W-:Y:S02]  /*15810*/  SEL R2, R2, RZ, P2 ;  /* 0x000000ff02027207 */ /* 0x000fe40001000000 */
[----:B------:R-:W-:Y:S01]  /*15820*/  LOP3.LUT R0, R0, R3, RZ, 0x3c, !PT ;  /* 0x0000000300007212 */ /* 0x000fe200078e3cff */
[----:B------:R-:W-:Y:S06]  /*15830*/  @!P0 BRA `(.L_x_979) ;  /* 0x0000000000048947 */ /* 0x000fec0003800000 */
[----:B------:R-:W-:Y:S01]  /*15840*/  BPT.TRAP 0x1 ;  /* 0x000000040000795c */ /* 0x000fe20000300000 */
.L_x_979:
[----:B------:R-:W-:Y:S01]  /*15850*/  IMAD R3, R2, 0x8, R7 ;  /* 0x0000000802037824 */ /* 0x000fe200078e0207 */
[----:B------:R-:W-:-:S04]  /*15860*/  SHF.L.U32 R0, R0, 0x1f, RZ ;  /* 0x0000001f00007819 */ /* 0x000fc800000006ff */
[----:B------:R-:W2:Y:S02]  /*15870*/  SYNCS.PHASECHK.TRANS64.TRYWAIT P1, [R3+URZ+0x2d840], R0 ;  /* 0x02d84000030075a7 */ /* 0x000ea4000802017f */
[----:B--2---:R-:W-:Y:S05]  /*15880*/  @!P1 BRA `(.L_x_980) ;  /* 0x00000024008c9947 */ /* 0x004fea0003800000 */
.L_x_1053:
[----:B------:R-:W-:Y:S05]  /*15890*/  @!P0 BRA `(.L_x_981) ;  /* 0x0000000000048947 */ /* 0x000fea0003800000 */
[----:B------:R-:W-:Y:S01]  /*158a0*/  BPT.TRAP 0x1 ;  /* 0x000000040000795c */ /* 0x000fe20000300000 */
.L_x_981:
[----:B------:R-:W3:Y:S02]  /*158b0*/  SYNCS.PHASECHK.TRANS64.TRYWAIT P1, [R5+URZ+0x2d860], R4 ;  /* 0x02d86004050075a7 */ /* 0x000ee4000802017f */
[----:B---3--:R-:W-:Y:S05]  /*158c0*/  @!P1 BRA `(.L_x_982) ;  /* 0x0000002400909947 */ /* 0x008fea0003800000 */
.L_x_1054:
[----:B------:R-:W-:Y:S05]  /*158d0*/  @!P0 BRA `(.L_x_983) ;  /* 0x0000000000048947 */ /* 0x000fea0003800000 */
[----:B------:R-:W-:Y:S01]  /*158e0*/  BPT.TRAP 0x1 ;  /* 0x000000040000795c */ /* 0x000fe20000300000 */
.L_x_983:
[----:B----4-:R4:W0:Y:S02]  /*158f0*/  SYNCS.PHASECHK.TRANS64.TRYWAIT P0, [R3+URZ+0x2d860], R0 ;  /* 0x02d86000030075a7 */ /* 0x010824000800017f */
[----:B0-----:R-:W-:Y:S05]  /*15900*/  @!P0 NANOSLEEP.SYNCS 0x989680 ;  /* 0x009896800000895d */ /* 0x001fea0003900000 */
[----:B------:R-:W0:Y:S02]  /*15910*/  @!P0 SYNCS.PHASECHK.TRANS64 P0, [R3+URZ+0x2d860], R0 ;  /* 0x02d86000030085a7 */ /* 0x000e24000800007f */
[----:B0-----:R-:W-:Y:S05]  /*15920*/  @!P0 BRA `(.L_x_983) ;  /* 0xfffffffc00f08947 */ /* 0x001fea000383ffff */
.L_x_841:
[----:B------:R-:W-:Y:S05]  /*15930*/  BSYNC B6 ;  /* 0x0000000000067941 */ /* 0x000fea0003800000 */
.L_x_838:
[----:B------:R-:W-:Y:S05]  /*15940*/  EXIT ;  /* 0x000000000000794d */ /* 0x000fea0003800000 */
.L_x_851:
[----:B0-----:R-:W-:-:S04]  /*15950*/  IMAD.U32 R5, RZ, RZ, UR38 ;  /* 0x00000026ff057e24 */ /* 0x001fc8000f8e00ff */
[----:B------:R0:W1:Y:S03]  /*15960*/  SYNCS.PHASECHK.TRANS64.TRYWAIT P0, [R5+URZ+0x2d800], R6 ;  /* 0x02d80006050075a7 */ /* 0x000066000800017f */
[----:B-1----:R-:W-:Y:S05]  /*15970*/  @!P0 NANOSLEEP.SYNCS 0x989680 ;  /* 0x009896800000895d */ /* 0x002fea0003900000 */
[----:B------:R-:W1:Y:S02]  /*15980*/  @!P0 SYNCS.PHASECHK.TRANS64 P0, [R5+URZ+0x2d800], R6 ;  /* 0x02d80006050085a7 */ /* 0x000e64000800007f */
[----:B-1----:R-:W-:Y:S05]  /*15990*/  @!P0 BRA `(.L_x_851) ;  /* 0xfffffffc00ec8947 */ /* 0x002fea000383ffff */
[----:B------:R-:W-:Y:S05]  /*159a0*/  BRA `(.L_x_984) ;  /* 0xfffffebc00887947 */ /* 0x000fea000383ffff */
.L_x_855:
[----:B-1----:R-:W-:-:S04]  /*159b0*/  IMAD.U32 R3, RZ, RZ, UR38 ;  /* 0x00000026ff037e24 */ /* 0x002fc8000f8e00ff */
[----:B------:R1:W2:Y:S03]  /*159c0*/  SYNCS.PHASECHK.TRANS64.TRYWAIT P1, [R3+URZ+0x2d830], R6 ;  /* 0x02d83006030075a7 */ /* 0x0002a6000802017f */
[----:B--2---:R-:W-:Y:S05]  /*159d0*/  @!P1 NANOSLEEP.SYNCS 0x989680 ;  /* 0x009896800000995d */ /* 0x004fea0003900000 */
[----:B------:R-:W2:Y:S02]  /*159e0*/  @!P1 SYNCS.PHASECHK.TRANS64 P1, [R3+URZ+0x2d830], R6 ;  /* 0x02d83006030095a7 */ /* 0x000ea4000802007f */
[----:B--2---:R-:W-:Y:S05]  /*159f0*/  @!P1 BRA `(.L_x_855) ;  /* 0xfffffffc00ec9947 */ /* 0x004fea000383ffff */
[----:B------:R-:W-:Y:S05]  /*15a00*/  BRA `(.L_x_854) ;  /* 0xfffffebc00c07947 */ /* 0x000fea000383ffff */
.L_x_872:
[----:B-1----:R-:W-:-:S04]  /*15a10*/  IMAD.U32 R14, RZ, RZ, UR4 ;  /* 0x00000004ff0e7e24 */ /* 0x002fc8000f8e00ff */
[----:B------:R1:W2:Y:S03]  /*15a20*/  SYNCS.PHASECHK.TRANS64.TRYWAIT P1, [R14+URZ+0x2d830], R13 ;  /* 0x02d8300d0e0075a7 */ /* 0x0002a6000802017f */
[----:B--2---:R-:W-:Y:S05]  /*15a30*/  @!P1 NANOSLEEP.SYNCS 0x989680 ;  /* 0x009896800000995d */ /* 0x004fea0003900000 */
[----:B------:R-:W2:Y:S02]  /*15a40*/  @!P1 SYNCS.PHASECHK.TRANS64 P1, [R14+URZ+0x2d830], R13 ;  /* 0x02d8300d0e0095a7 */ /* 0x000ea4000802007f */
[----:B--2---:R-:W-:Y:S05]  /*15a50*/  @!P1 BRA `(.L_x_872) ;  /* 0xfffffffc00ec9947 */ /* 0x004fea000383ffff */
[----:B------:R-:W-:Y:S05]  /*15a60*/  BRA `(.L_x_869) ;  /* 0xfffffefc00d87947 */ /* 0x000fea000383ffff */
.L_x_876:
[----:B-1----:R-:W-:-:S04]  /*15a70*/  IMAD.U32 R14, RZ, RZ, UR10 ;  /* 0x0000000aff0e7e24 */ /* 0x002fc8000f8e00ff */
[----:B------:R1:W2:Y:S03]  /*15a80*/  SYNCS.PHASECHK.TRANS64.TRYWAIT P1, [R14+URZ+0x2d850], R13 ;  /* 0x02d8500d0e0075a7 */ /* 0x0002a6000802017f */
[----:B--2---:R-:W-:Y:S05]  /*15a90*/  @!P1 NANOSLEEP.SYNCS 0x989680 ;  /* 0x009896800000995d */ /* 0x004fea0003900000 */
[----:B------:R-:W2:Y:S02]  /*15aa0*/  @!P1 SYNCS.PHASECHK.TRANS64 P1, [R14+URZ+0x2d850], R13 ;  /* 0x02d8500d0e0095a7 */ /* 0x000ea4000802007f */
[----:B--2---:R-:W-:Y:S05]  /*15ab0*/  @!P1 BRA `(.L_x_876) ;  /* 0xfffffffc00ec9947 */ /* 0x004fea000383ffff */
[----:B------:R-:W-:Y:S05]  /*15ac0*/  BRA `(.L_x_873) ;  /* 0xffffff00008c7947 */ /* 0x000fea000383ffff */
.L_x_895:
[----:B-1----:R-:W-:-:S04]  /*15ad0*/  IMAD.U32 R14, RZ, RZ, UR4 ;  /* 0x00000004ff0e7e24 */ /* 0x002fc8000f8e00ff */
[----:B------:R1:W2:Y:S03]  /*15ae0*/  SYNCS.PHASECHK.TRANS64.TRYWAIT P1, [R14+URZ+0x2d830], R13 ;  /* 0x02d8300d0e0075a7 */ /* 0x0002a6000802017f */
[----:B--2---:R-:W-:Y:S05]  /*15af0*/  @!P1 NANOSLEEP.SYNCS 0x989680 ;  /* 0x009896800000995d */ /* 0x004fea0003900000 */
[----:B------:R-:W2:Y:S02]  /*15b00*/  @!P1 SYNCS.PHASECHK.TRANS64 P1, [R14+URZ+0x2d830], R13 ;  /* 0x02d8300d0e0095a7 */ /* 0x000ea4000802007f */
[----:B--2---:R-:W-:Y:S05]  /*15b10*/  @!P1 BRA `(.L_x_895) ;  /* 0xfffffffc00ec9947 */ /* 0x004fea000383ffff */
[----:B------:R-:W-:Y:S05]  /*15b20*/  BRA `(.L_x_892) ;  /* 0xffffff3c00087947 */ /* 0x000fea000383ffff */
.L_x_899:
[----:B-1----:R-:W-:-:S04]  /*15b30*/  IMAD.U32 R14, RZ, RZ, UR14 ;  /* 0x0000000eff0e7e24 */ /* 0x002fc8000f8e00ff */
[----:B------:R1:W2:Y:S03]  /*15b40*/  SYNCS.PHASECHK.TRANS64.TRYWAIT P1, [R14+URZ+0x2d850], R13 ;  /* 0x02d8500d0e0075a7 */ /* 0x0002a6000802017f */
[----:B--2---:R-:W-:Y:S05]  /*15b50*/  @!P1 NANOSLEEP.SYNCS 0x989680 ;  /* 0x009896800000995d */ /* 0x004fea0003900000 */
[----:B------:R-:W2:Y:S02]  /*15b60*/  @!P1 SYNCS.PHASECHK.TRANS64 P1, [R14+URZ+0x2d850], R13 ;  /* 0x02d8500d0e0095a7 */ /* 0x000ea4000802007f */
[----:B--2---:R-:W-:Y:S05]  /*15b70*/  @!P1 BRA `(.L_x_899) ;  /* 0xfffffffc00ec9947 */ /* 0x004fea000383ffff */
[----:B------:R-:W-:Y:S05]  /*15b80*/  BRA `(.L_x_896) ;  /* 0xffffff3c00c87947 */ /* 0x000fea000383ffff */
.L_x_907:
[----:B-1----:R-:W-:-:S04]  /*15b90*/  IMAD.U32 R14, RZ, RZ, UR10 ;  /* 0x0000000aff0e7e24 */ /* 0x002fc8000f8e00ff */
[----:B------:R1:W2:Y:S03]  /*15ba0*/  SYNCS.PHASECHK.TRANS64.TRYWAIT P1, [R14+URZ+0x2d830], R13 ;  /* 0x02d8300d0e0075a7 */ /* 0x0002a6000802017f */
[----:B--2---:R-:W-:Y:S05]  /*15bb0*/  @!P1 NANOSLEEP.SYNCS 0x989680 ;  /* 0x009896800000995d */ /* 0x004fea0003900000 */
[----:B------:R-:W2:Y:S02]  /*15bc0*/  @!P1 SYNCS.PHASECHK.TRANS64 P1, [R14+URZ+0x2d830], R13 ;  /* 0x02d8300d0e0095a7 */ /* 0x000ea4000802007f */
[----:B--2---:R-:W-:Y:S05]  /*15bd0*/  @!P1 BRA `(.L_x_907) ;  /* 0xfffffffc00ec9947 */ /* 0x004fea000383ffff */
[----:B------:R-:W-:Y:S05]  /*15be0*/  BRA `(.L_x_904) ;  /* 0xffffff6400a07947 */ /* 0x000fea000383ffff */
.L_x_911:
[----:B-1----:R-:W-:-:S04]  /*15bf0*/  IMAD.U32 R14, RZ, RZ, UR10 ;  /* 0x0000000aff0e7e24 */ /* 0x002fc8000f8e00ff */
[----:B------:R1:W2:Y:S03]  /*15c00*/  SYNCS.PHASECHK.TRANS64.TRYWAIT P1, [R14+URZ+0x2d850], R13 ;  /* 0x02d8500d0e0075a7 */ /* 0x0002a6000802017f */
[----:B--2---:R-:W-:Y:S05]  /*15c10*/  @!P1 NANOSLEEP.SYNCS 0x989680 ;  /* 0x009896800000995d */ /* 0x004fea0003900000 */
[----:B------:R-:W2:Y:S02]  /*15c20*/  @!P1 SYNCS.PHASECHK.TRANS64 P1, [R14+URZ+0x2d850], R13 ;  /* 0x02d8500d0e0095a7 */ /* 0x000ea4000802007f */
[----:B--2---:R-:W-:Y:S05]  /*15c30*/  @!P1 BRA `(.L_x_911) ;  /* 0xfffffffc00ec9947 */ /* 0x004fea000383ffff */
[----:B------:R-:W-:Y:S05]  /*15c40*/  BRA `(.L_x_908) ;  /* 0xffffff6800407947 */ /* 0x000fea000383ffff */
.L_x_926:
[----:B-1----:R-:W-:-:S04]  /*15c50*/  IMAD.U32 R5, RZ, RZ, UR6 ;  /* 0x00000006ff057e24 */ /* 0x002fc8000f8e00ff */
[----:B------:R1:W3:Y:S03]  /*15c60*/  SYNCS.PHASECHK.TRANS64.TRYWAIT P1, [R5+URZ+0x2d850], R0 ;  /* 0x02d85000050075a7 */ /* 0x0002e6000802017f */
[----:B---3--:R-:W-:Y:S05]  /*15c70*/  @!P1 NANOSLEEP.SYNCS 0x989680 ;  /* 0x009896800000995d */ /* 0x008fea0003900000 */
[----:B------:R-:W3:Y:S02]  /*15c80*/  @!P1 SYNCS.PHASECHK.TRANS64 P1, [R5+URZ+0x2d850], R0 ;  /* 0x02d85000050095a7 */ /* 0x000ee4000802007f */
[----:B---3--:R-:W-:Y:S05]  /*15c90*/  @!P1 BRA `(.L_x_926) ;  /* 0xfffffffc00ec9947 */ /* 0x008fea000383ffff */
[----:B------:R-:W-:Y:S05]  /*15ca0*/  BRA `(.L_x_925) ;  /* 0xffffff9c00b47947 */ /* 0x000fea000383ffff */
.L_x_944:
[----:B------:R-:W-:Y:S02]  /*15cb0*/  IMAD.MOV.U32 R13, RZ, RZ, R18 ;  /* 0x000000ffff0d7224 */ /* 0x000fe400078e0012 */
[----:B------:R-:W-:Y:S02]  /*15cc0*/  IMAD.MOV.U32 R12, RZ, RZ, RZ ;  /* 0x000000ffff0c7224 */ /* 0x000fe400078e00ff */
[----:B------:R-:W-:Y:S02]  /*15cd0*/  IMAD.MOV.U32 R11, RZ, RZ, 0x1f ;  /* 0x0000001fff0b7424 */ /* 0x000fe400078e00ff */
[----:B------:R-:W-:-:S07]  /*15ce0*/  IMAD.MOV.U32 R15, RZ, RZ, -0x1 ;  /* 0xffffffffff0f7424 */ /* 0x000fce00078e00ff */
[----:B-----5:R-:W-:Y:S05]  /*15cf0*/  WARPSYNC.COLLECTIVE R15, `(.L_x_985) ;  /* 0x000000000f087348 */ /* 0x020fea0003c00000 */
[----:B------:R0:W1:Y:S02]  /*15d00*/  SHFL.IDX P6, R14, R13, R12, R11 ;  /* 0x0000000c0d0e7389 */ /* 0x00006400000c000b */
[----:B01---5:R-:W-:Y:S01]  /*15d10*/  ENDCOLLECTIVE ;  /* 0x000000000000791b */ /* 0x023fe20003800000 */
.L_x_985:
[----:B------:R-:W-:Y:S05]  /*15d20*/  BRA `(.L_x_986) ;  /* 0xffffffcc00dc7947 */ /* 0x000fea000383ffff */
.L_x_946:
[----:B0-----:R-:W-:-:S04]  /*15d30*/  IMAD.U32 R3, RZ, RZ, UR47 ;  /* 0x0000002fff037e24 */ /* 0x001fc8000f8e00ff */
[----:B------:R0:W1:Y:S03]  /*15d40*/  SYNCS.PHASECHK.TRANS64.TRYWAIT P0, [R3+URZ+0x2d840], R10 ;  /* 0x02d8400a030075a7 */ /* 0x000066000800017f */
[----:B-1----:R-:W-:Y:S05]  /*15d50*/  @!P0 NANOSLEEP.SYNCS 0x989680 ;  /* 0x009896800000895d */ /* 0x002fea0003900000 */
[----:B------:R-:W1:Y:S02]  /*15d60*/  @!P0 SYNCS.PHASECHK.TRANS64 P0, [R3+URZ+0x2d840], R10 ;  /* 0x02d8400a030085a7 */ /* 0x000e64000800007f */
[----:B-1----:R-:W-:Y:S05]  /*15d70*/  @!P0 BRA `(.L_x_946) ;  /* 0xfffffffc00ec8947 */ /* 0x002fea000383ffff */
[----:B------:R-:W-:Y:S05]  /*15d80*/  BRA `(.L_x_987) ;  /* 0xffffffd000647947 */ /* 0x000fea000383ffff */
.L_x_947:
        /* <DEDUP_REMOVED lines=8> */
.L_x_989:
[----:B------:R-:W-:Y:S05]  /*15e10*/  BSYNC B0 ;  /* 0x0000000000007941 */ /* 0x000fea0003800000 */
.L_x_988:
[----:B------:R-:W-:Y:S01]  /*15e20*/  IMAD.MOV.U32 R13, RZ, RZ, R0 ;  /* 0x000000ffff0d7224 */ /* 0x000fe200078e0000 */
[----:B------:R-:W0:Y:S01]  /*15e30*/  S2R R21, SR_TID.X ;  /* 0x0000000000157919 */ /* 0x000e220000002100 */
[----:B------:R-:W-:Y:S02]  /*15e40*/  IMAD.MOV.U32 R12, RZ, RZ, RZ ;  /* 0x000000ffff0c7224 */ /* 0x000fe400078e00ff */
[----:B------:R-:W-:Y:S02]  /*15e50*/  IMAD.MOV.U32 R11, RZ, RZ, 0x1c1f ;  /* 0x00001c1fff0b7424 */ /* 0x000fe400078e00ff */
[----:B------:R-:W-:Y:S02]  /*15e60*/  IMAD.MOV.U32 R15, RZ, RZ, -0x1 ;  /* 0xffffffffff0f7424 */ /* 0x000fe400078e00ff */
[----:B------:R-:W-:-:S07]  /*15e70*/  IMAD.MOV.U32 R6, RZ, RZ, R14 ;  /* 0x000000ffff067224 */ /* 0x000fce00078e000e */
[----:B0-----:R-:W-:Y:S05]  /*15e80*/  WARPSYNC.COLLECTIVE R15, `(.L_x_990) ;  /* 0x000000000f087348 */ /* 0x001fea0003c00000 */
[----:B------:R1:W2:Y:S02]  /*15e90*/  SHFL.IDX P6, R14, R13, R12, R11 ;  /* 0x0000000c0d0e7389 */ /* 0x0002a400000c000b */
[----:B012---:R-:W-:Y:S01]  /*15ea0*/  ENDCOLLECTIVE ;  /* 0x000000000000791b */ /* 0x007fe20003800000 */
.L_x_990:
[----:B------:R-:W-:Y:S02]  /*15eb0*/  IMAD.MOV.U32 R7, RZ, RZ, R6 ;  /* 0x000000ffff077224 */ /* 0x000fe400078e0006 */
[----:B------:R-:W-:Y:S02]  /*15ec0*/  IMAD.MOV.U32 R13, RZ, RZ, R9 ;  /* 0x000000ffff0d7224 */ /* 0x000fe400078e0009 */
[----:B------:R-:W-:Y:S02]  /*15ed0*/  IMAD.MOV.U32 R12, RZ, RZ, 0x1 ;  /* 0x00000001ff0c7424 */ /* 0x000fe400078e00ff */
[----:B------:R-:W-:Y:S01]  /*15ee0*/  IMAD.SHL.U32 R27, R21, 0x8, RZ ;  /* 0x00000008151b7824 */ /* 0x000fe200078e00ff */
[----:B------:R-:W-:Y:S01]  /*15ef0*/  @P0 LEA R21, R28, UR47, 0x1 ;  /* 0x0000002f1c150c11 */ /* 0x000fe2000f8e08ff */
[----:B------:R-:W-:-:S07]  /*15f00*/  IMAD.MOV.U32 R6, RZ, RZ, R14 ;  /* 0x000000ffff067224 */ /* 0x000fce00078e000e */
[----:B------:R-:W-:Y:S05]  /*15f10*/  WARPSYNC.COLLECTIVE R15, `(.L_x_991) ;  /* 0x000000000f087348 */ /* 0x000fea0003c00000 */
[----:B------:R0:W1:Y:S02]  /*15f20*/  SHFL.IDX P6, R14, R13, R12, R11 ;  /* 0x0000000c0d0e7389 */ /* 0x00006400000c000b */
[----:B01----:R-:W-:Y:S01]  /*15f30*/  ENDCOLLECTIVE ;  /* 0x000000000000791b */ /* 0x003fe20003800000 */
.L_x_991:
[----:B------:R-:W-:-:S05]  /*15f40*/  LOP3.LUT R27, R27, 0x18, RZ, 0xc0, !PT ;  /* 0x000000181b1b7812 */ /* 0x000fca00078ec0ff */
[----:B------:R-:W-:-:S05]  /*15f50*/  @P0 IMAD.WIDE.U32 R6, R27, 0x2, R6 ;  /* 0x000000021b060825 */ /* 0x000fca00078e0006 */
[----:B------:R-:W-:Y:S01]  /*15f60*/  @!PT LDS RZ, [RZ] ;  /* 0x00000000fffff984 */ /* 0x000fe20000000800 */
[----:B------:R-:W-:Y:S01]  /*15f70*/  @!PT LDS RZ, [RZ] ;  /* 0x00000000fffff984 */ /* 0x000fe20000000800 */
[----:B------:R-:W-:Y:S01]  /*15f80*/  @!PT LDS RZ, [RZ] ;  /* 0x00000000fffff984 */ /* 0x000fe20000000800 */
[----:B------:R0:W-:Y:S01]  /*15f90*/  @P0 LDGSTS.E.BYPASS.LTC128B.128 [R21+0x15400], desc[UR36][R6.64], !P4 ;  /* 0x1540000006150fae */ /* 0x0001e2000e101d64 */
[----:B------:R-:W-:-:S03]  /*15fa0*/  IMAD.MOV.U32 R13, RZ, RZ, R0 ;  /* 0x000000ffff0d7224 */ /* 0x000fc600078e0000 */
[----:B------:R0:W-:Y:S04]  /*15fb0*/  @P0 LDGSTS.E.BYPASS.LTC128B.128 [R21+0x17400], desc[UR36][R6.64+0x40], !P3 ;  /* 0x1740004006150fae */ /* 0x0001e8000d901d64 */
[----:B------:R0:W-:Y:S01]  /*15fc0*/  @P0 LDGSTS.E.BYPASS.LTC128B.128 [R21+0x19400], desc[UR36][R6.64+0x80], !P2 ;  /* 0x1940008006150fae */ /* 0x0001e2000d101d64 */
[----:B------:R-:W-:Y:S01]  /*15fd0*/  ISETP.GE.AND P0, PT, R8, 0x21, PT ;  /* 0x000000210800780c */ /* 0x000fe20003f06270 */
[----:B------:R-:W-:-:S12]  /*15fe0*/  IMAD.MOV.U32 R4, RZ, RZ, R14 ;  /* 0x000000ffff047224 */ /* 0x000fd800078e000e */
[----:B0-----:R-:W-:Y:S05]  /*15ff0*/  WARPSYNC.COLLECTIVE R15, `(.L_x_992) ;  /* 0x000000000f087348 */ /* 0x001fea0003c00000 */
[----:B------:R1:W2:Y:S02]  /*16000*/  SHFL.IDX P6, R14, R13, R12, R11 ;  /* 0x0000000c0d0e7389 */ /* 0x0002a400000c000b */
[----:B012---:R-:W-:Y:S01]  /*16010*/  ENDCOLLECTIVE ;  /* 0x000000000000791b */ /* 0x007fe20003800000 */
.L_x_992:
[----:B------:R-:W-:Y:S01]  /*16020*/  @P0 LEA R25, R28, UR47, 0x1 ;  /* 0x0000002f1c190c11 */ /* 0x000fe2000f8e08ff */
[----:B------:R-:W-:Y:S02]  /*16030*/  IMAD.MOV.U32 R13, RZ, RZ, R9 ;  /* 0x000000ffff0d7224 */ /* 0x000fe400078e0009 */
[----:B------:R-:W-:Y:S02]  /*16040*/  IMAD.MOV.U32 R12, RZ, RZ, 0x2 ;  /* 0x00000002ff0c7424 */ /* 0x000fe400078e00ff */
[----:B------:R-:W-:-:S07]  /*16050*/  IMAD.MOV.U32 R5, RZ, RZ, R14 ;  /* 0x000000ffff057224 */ /* 0x000fce00078e000e */
[----:B------:R-:W-:Y:S05]  /*16060*/  WARPSYNC.COLLECTIVE R15, `(.L_x_993) ;  /* 0x000000000f087348 */ /* 0x000fea0003c00000 */
[----:B------:R0:W1:Y:S02]  /*16070*/  SHFL.IDX P6, R14, R13, R12, R11 ;  /* 0x0000000c0d0e7389 */ /* 0x00006400000c000b */
[----:B01----:R-:W-:Y:S01]  /*16080*/  ENDCOLLECTIVE ;  /* 0x000000000000791b */ /* 0x003fe20003800000 */
.L_x_993:
        /* <DEDUP_REMOVED lines=14> */
.L_x_994:
[----:B------:R-:W-:Y:S01]  /*16170*/  @!PT LDS RZ, [RZ] ;  /* 0x00000000fffff984 */ /* 0x000fe20000000800 */
[----:B------:R-:W-:Y:S01]  /*16180*/  @!PT LDS RZ, [RZ] ;  /* 0x00000000fffff984 */ /* 0x000fe20000000800 */
[----:B------:R-:W-:Y:S01]  /*16190*/  @!PT LDS RZ, [RZ] ;  /* 0x00000000fffff984 */ /* 0x000fe20000000800 */
[----:B------:R0:W-:Y:S01]  /*161a0*/  @P0 LDGSTS.E.BYPASS.LTC128B.128 [R25+0x19c00], desc[UR36][R4.64+0x80], !P2 ;  /* 0x19c0008004190fae */ /* 0x0001e2000d101d64 */
[----:B------:R-:W-:Y:S01]  /*161b0*/  ISETP.GE.AND P0, PT, R8, 0x41, PT ;  /* 0x000000410800780c */ /* 0x000fe20003f06270 */
[----:B------:R-:W-:Y:S02]  /*161c0*/  IMAD.MOV.U32 R13, RZ, RZ, R9 ;  /* 0x000000ffff0d7224 */ /* 0x000fe400078e0009 */
[----:B------:R-:W-:Y:S02]  /*161d0*/  IMAD.MOV.U32 R12, RZ, RZ, 0x3 ;  /* 0x00000003ff0c7424 */ /* 0x000fe400078e00ff */
[----:B------:R-:W-:-:S08]  /*161e0*/  IMAD.MOV.U32 R3, RZ, RZ, R14 ;  /* 0x000000ffff037224 */ /* 0x000fd000078e000e */
[----:B0-----:R-:W-:Y:S05]  /*161f0*/  WARPSYNC.COLLECTIVE R15, `(.L_x_995) ;  /* 0x000000000f087348 */ /* 0x001fea0003c00000 */
[----:B------:R1:W2:Y:S02]  /*16200*/  SHFL.IDX P6, R14, R13, R12, R11 ;  /* 0x0000000c0d0e7389 */ /* 0x0002a400000c000b */
[----:B012---:R-:W-:Y:S01]  /*16210*/  ENDCOLLECTIVE ;  /* 0x000000000000791b */ /* 0x007fe20003800000 */
.L_x_995:
[----:B------:R-:W-:-:S04]  /*16220*/  LOP3.LUT R3, R3, R2, RZ, 0x3c, !PT ;  /* 0x0000000203037212 */ /* 0x000fc800078e3cff */
[----:B------:R-:W-:-:S04]  /*16230*/  LOP3.LUT R2, R3, R2, RZ, 0x3c, !PT ;  /* 0x0000000203027212 */ /* 0x000fc800078e3cff */
[----:B------:R-:W-:Y:S01]  /*16240*/  LOP3.LUT R3, R3, R2, RZ, 0x3c, !PT ;  /* 0x0000000203037212 */ /* 0x000fe200078e3cff */
[----:B------:R-:W-:Y:S02]  /*16250*/  IMAD.MOV.U32 R13, RZ, RZ, R0 ;  /* 0x000000ffff0d7224 */ /* 0x000fe400078e0000 */
[----:B------:R-:W-:Y:S01]  /*16260*/  @P0 IMAD.WIDE.U32 R2, R27, 0x2, R2 ;  /* 0x000000021b020825 */ /* 0x000fe200078e0002 */
[----:B------:R-:W-:-:S05]  /*16270*/  @P0 LEA R27, R28, UR47, 0x1 ;  /* 0x0000002f1c1b0c11 */ /* 0x000fca000f8e08ff */
[----:B------:R-:W-:Y:S01]  /*16280*/  @!PT LDS RZ, [RZ] ;  /* 0x00000000fffff984 */ /* 0x000fe20000000800 */
[----:B------:R-:W-:Y:S01]  /*16290*/  @!PT LDS RZ, [RZ] ;  /* 0x00000000fffff984 */ /* 0x000fe20000000800 */
[----:B------:R-:W-:Y:S01]  /*162a0*/  @!PT LDS RZ, [RZ] ;  /* 0x00000000fffff984 */ /* 0x000fe20000000800 */
[----:B------:R0:W-:Y:S01]  /*162b0*/  @P0 LDGSTS.E.BYPASS.LTC128B.128 [R27+0x16400], desc[UR36][R2.64], !P4 ;  /* 0x16400000021b0fae */ /* 0x0001e2000e101d64 */
[----:B------:R-:W-:-:S03]  /*162c0*/  IMAD.MOV.U32 R9, RZ, RZ, R14 ;  /* 0x000000ffff097224 */ /* 0x000fc600078e000e */
[----:B------:R0:W-:Y:S04]  /*162d0*/  @P0 LDGSTS.E.BYPASS.LTC128B.128 [R27+0x18400], desc[UR36][R2.64+0x40], !P3 ;  /* 0x18400040021b0fae */ /* 0x0001e8000d901d64 */
[----:B------:R0:W-:Y:S02]  /*162e0*/  @P0 LDGSTS.E.BYPASS.LTC128B.128 [R27+0x1a400], desc[UR36][R2.64+0x80], !P2 ;  /* 0x1a400080021b0fae */ /* 0x0001e4000d101d64 */
[----:B0-----:R-:W-:Y:S05]  /*162f0*/  WARPSYNC.COLLECTIVE R15, `(.L_x_996) ;  /* 0x000000000f087348 */ /* 0x001fea0003c00000 */
[----:B------:R1:W2:Y:S02]  /*16300*/  SHFL.IDX P6, R14, R13, R12, R11 ;  /* 0x0000000c0d0e7389 */ /* 0x0002a400000c000b */
[----:B012---:R-:W-:Y:S01]  /*16310*/  ENDCOLLECTIVE ;  /* 0x000000000000791b */ /* 0x007fe20003800000 */
.L_x_996:
[----:B------:R-:W-:Y:S05]  /*16320*/  BRA `(.L_x_997) ;  /* 0xffffffd0002c7947 */ /* 0x000fea000383ffff */
.L_x_950:
[----:B------:R-:W-:Y:S02]  /*16330*/  IMAD.MOV.U32 R13, RZ, RZ, R9 ;  /* 0x000000ffff0d7224 */ /* 0x000fe400078e0009 */
[----:B------:R-:W-:Y:S02]  /*16340*/  IMAD.MOV.U32 R12, RZ, RZ, RZ ;  /* 0x000000ffff0c7224 */ /* 0x000fe400078e00ff */
[----:B------:R-:W-:Y:S02]  /*16350*/  IMAD.MOV.U32 R11, RZ, RZ, 0x1c1f ;  /* 0x00001c1fff0b7424 */ /* 0x000fe400078e00ff */
[----:B------:R-:W-:Y:S02]  /*16360*/  IMAD.MOV.U32 R15, RZ, RZ, -0x1 ;  /* 0xffffffffff0f7424 */ /* 0x000fe400078e00ff */
[----:B------:R-:W-:Y:S02]  /*16370*/  VIADD R6, R21, UR42 ;  /* 0x0000002a15067c36 */ /* 0x000fe40008000000 */
[----:B------:R-:W-:-:S07]  /*16380*/  IMAD.MOV.U32 R24, RZ, RZ, 0x1 ;  /* 0x00000001ff187424 */ /* 0x000fce00078e00ff */
[----:B------:R-:W-:Y:S05]  /*16390*/  WARPSYNC.COLLECTIVE R15, `(.L_x_998) ;  /* 0x000000000f087348 */ /* 0x000fea0003c00000 */
[----:B------:R0:W1:Y:S02]  /*163a0*/  SHFL.IDX P6, R14, R13, R12, R11 ;  /* 0x0000000c0d0e7389 */ /* 0x00006400000c000b */
[----:B01----:R-:W-:Y:S01]  /*163b0*/  ENDCOLLECTIVE ;  /* 0x000000000000791b */ /* 0x003fe20003800000 */
.L_x_998:
[----:B------:R-:W-:Y:S02]  /*163c0*/  VIADD R5, R6, 0x20 ;  /* 0x0000002006057836 */ /* 0x000fe40000000000 */
[----:B------:R-:W-:Y:S02]  /*163d0*/  IMAD.MOV.U32 R13, RZ, RZ, R7 ;  /* 0x000000ffff0d7224 */ /* 0x000fe400078e0007 */
[----:B------:R-:W-:-:S07]  /*163e0*/  IMAD.MOV.U32 R2, RZ, RZ, R14 ;  /* 0x000000ffff027224 */ /* 0x000fce00078e000e */
[----:B------:R-:W-:Y:S05]  /*163f0*/  WARPSYNC.COLLECTIVE R15, `(.L_x_999) ;  /* 0x000000000f087348 */ /* 0x000fea0003c00000 */
[----:B------:R0:W1:Y:S02]  /*16400*/  SHFL.IDX P6, R14, R13, R12, R11 ;  /* 0x0000000c0d0e7389 */ /* 0x00006400000c000b */
[----:B01----:R-:W-:Y:S01]  /*16410*/  ENDCOLLECTIVE ;  /* 0x000000000000791b */ /* 0x003fe20003800000 */
.L_x_999:
[----:B------:R-:W-:Y:S01]  /*16420*/  ULDC UR4, c[0x0][0x288] ;  /* 0x0000a20000047ab9 */ /* 0x000fe20000000800 */
[----:B------:R-:W-:Y:S02]  /*16430*/  IMAD.MOV.U32 R3, RZ, RZ, R2 ;  /* 0x000000ffff037224 */ /* 0x000fe400078e0002 */
[----:B------:R-:W-:-:S05]  /*16440*/  IMAD R0, R20, UR4, RZ ;  /* 0x0000000414007c24 */ /* 0x000fca000f8e02ff */
[----:B------:R-:W-:Y:S01]  /*16450*/  ISETP.GE.AND P2, PT, R6, R0, PT ;  /* 0x000000000600720c */ /* 0x000fe20003f46270 */
[----:B------:R-:W-:Y:S02]  /*16460*/  IMAD.MOV.U32 R13, RZ, RZ, R9 ;  /* 0x000000ffff0d7224 */ /* 0x000fe400078e0009 */
[----:B------:R-:W-:-:S10]  /*16470*/  IMAD.MOV.U32 R12, RZ, RZ, 0x1 ;  /* 0x00000001ff0c7424 */ /* 0x000fd400078e00ff */
[----:B------:R-:W-:Y:S01]  /*16480*/  @!P2 LEA R21, R28, UR47, 0x1 ;  /* 0x0000002f1c15ac11 */ /* 0x000fe2000f8e08ff */
[----:B------:R-:W-:-:S07]  /*16490*/  IMAD.MOV.U32 R2, RZ, RZ, R14 ;  /* 0x000000ffff027224 */ /* 0x000fce00078e000e */
[----:B------:R-:W-:Y:S05]  /*164a0*/  WARPSYNC.COLLECTIVE R15, `(.L_x_1000) ;  /* 0x000000000f087348 */ /* 0x000fea0003c00000 */
[----:B------:R0:W1:Y:S02]  /*164b0*/  SHFL.IDX P6, R14, R13, R12, R11 ;  /* 0x0000000c0d0e7389 */ /* 0x00006400000c000b */
[----:B01----:R-:W-:Y:S01]  /*164c0*/  ENDCOLLECTIVE ;  /* 0x000000000000791b */ /* 0x003fe20003800000 */
.L_x_1000:
        /* <DEDUP_REMOVED lines=13> */
.L_x_1001:
[----:B------:R-:W-:Y:S02]  /*165a0*/  VIADD R3, R6, 0x40 ;  /* 0x0000004006037836 */ /* 0x000fe40000000000 */
[----:B------:R-:W-:Y:S01]  /*165b0*/  IMAD.MOV.U32 R5, RZ, RZ, R4 ;  /* 0x000000ffff057224 */ /* 0x000fe200078e0004 */
[----:B------:R-:W-:Y:S01]  /*165c0*/  @!P2 LEA R25, R28, UR47, 0x1 ;  /* 0x0000002f1c19ac11 */ /* 0x000fe2000f8e08ff */
[----:B------:R-:W-:Y:S02]  /*165d0*/  IMAD.MOV.U32 R13, RZ, RZ, R9 ;  /* 0x000000ffff0d7224 */ /* 0x000fe400078e0009 */
[----:B------:R-:W-:Y:S02]  /*165e0*/  IMAD.MOV.U32 R12, RZ, RZ, 0x2 ;  /* 0x00000002ff0c7424 */ /* 0x000fe400078e00ff */
[----:B------:R-:W-:-:S07]  /*165f0*/  IMAD.MOV.U32 R4, RZ, RZ, R14 ;  /* 0x000000ffff047224 */ /* 0x000fce00078e000e */
[----:B------:R-:W-:Y:S05]  /*16600*/  WARPSYNC.COLLECTIVE R15, `(.L_x_1002) ;  /* 0x000000000f087348 */ /* 0x000fea0003c00000 */
[----:B------:R0:W1:Y:S02]  /*16610*/  SHFL.IDX P6, R14, R13, R12, R11 ;  /* 0x0000000c0d0e7389 */ /* 0x00006400000c000b */
[----:B01----:R-:W-:Y:S01]  /*16620*/  ENDCOLLECTIVE ;  /* 0x000000000000791b */ /* 0x003fe20003800000 */
.L_x_1002:
        /* <DEDUP_REMOVED lines=13> */
.L_x_1003:
        /* <DEDUP_REMOVED lines=8> */
.L_x_1004:
        /* <DEDUP_REMOVED lines=8> */
[----:B------:R-:W-:-:S07]  /*16800*/  IMAD.MOV.U32 R5, RZ, RZ, R14 ;  /* 0x000000ffff057224 */ /* 0x000fce00078e000e */
[----:B0-----:R-:W-:Y:S05]  /*16810*/  WARPSYNC.COLLECTIVE R15, `(.L_x_1005) ;  /* 0x000000000f087348 */ /* 0x001fea0003c00000 */
[----:B------:R1:W2:Y:S02]  /*16820*/  SHFL.IDX P6, R14, R13, R12, R11 ;  /* 0x0000000c0d0e7389 */ /* 0x0002a400000c000b */
[----:B012---:R-:W-:Y:S01]  /*16830*/  ENDCOLLECTIVE ;  /* 0x000000000000791b */ /* 0x007fe20003800000 */
.L_x_1005:
[----:B------:R-:W-:-:S05]  /*16840*/  VIADD R3, R6, 0x60 ;  /* 0x0000006006037836 */ /* 0x000fca0000000000 */
[----:B------:R-:W-:Y:S01]  /*16850*/  ISETP.GE.AND P2, PT, R3, R0, PT ;  /* 0x000000000300720c */ /* 0x000fe20003f46270 */
[----:B------:R-:W-:Y:S02]  /*16860*/  VIADD R3, R6, 0x80 ;  /* 0x0000008006037836 */ /* 0x000fe40000000000 */
[----:B------:R-:W-:Y:S02]  /*16870*/  IMAD.MOV.U32 R13, RZ, RZ, R8 ;  /* 0x000000ffff0d7224 */ /* 0x000fe400078e0008 */
[----:B------:R-:W-:-:S08]  /*16880*/  IMAD.MOV.U32 R12, RZ, RZ, RZ ;  /* 0x000000ffff0c7224 */ /* 0x000fd000078e00ff */
[----:B------:R-:W-:Y:S01]  /*16890*/  @!P2 LEA R25, R28, UR47, 0x1 ;  /* 0x0000002f1c19ac11 */ /* 0x000fe2000f8e08ff */
[----:B------:R-:W-:-:S07]  /*168a0*/  IMAD.MOV.U32 R4, RZ, RZ, R14 ;  /* 0x000000ffff047224 */ /* 0x000fce00078e000e */
[----:B------:R-:W-:Y:S05]  /*168b0*/  WARPSYNC.COLLECTIVE R15, `(.L_x_1006) ;  /* 0x000000000f087348 */ /* 0x000fea0003c00000 */
[----:B------:R0:W1:Y:S02]  /*168c0*/  SHFL.IDX P6, R14, R13, R12, R11 ;  /* 0x0000000c0d0e7389 */ /* 0x00006400000c000b */
[----:B01----:R-:W-:Y:S01]  /*168d0*/  ENDCOLLECTIVE ;  /* 0x000000000000791b */ /* 0x003fe20003800000 */
.L_x_1006:
        /* <DEDUP_REMOVED lines=13> */
.L_x_1007:
[----:B------:R-:W-:Y:S01]  /*169b0*/  @!P2 LEA R7, R28, UR47, 0x1 ;  /* 0x0000002f1c07ac11 */ /* 0x000fe2000f8e08ff */
[----:B------:R-:W-:Y:S02]  /*169c0*/  IMAD.MOV.U32 R13, RZ, RZ, R8 ;  /* 0x000000ffff0d7224 */ /* 0x000fe400078e0008 */
[----:B------:R-:W-:Y:S02]  /*169d0*/  IMAD.MOV.U32 R12, RZ, RZ, 0x1 ;  /* 0x00000001ff0c7424 */ /* 0x000fe400078e00ff */
[----:B------:R-:W-:-:S07]  /*169e0*/  IMAD.MOV.U32 R2, RZ, RZ, R14 ;  /* 0x000000ffff027224 */ /* 0x000fce00078e000e */
[----:B------:R-:W-:Y:S05]  /*169f0*/  WARPSYNC.COLLECTIVE R15, `(.L_x_1008) ;  /* 0x000000000f087348 */ /* 0x000fea0003c00000 */
[----:B------:R0:W1:Y:S02]  /*16a00*/  SHFL.IDX P6, R14, R13, R12, R11 ;  /* 0x0000000c0d0e7389 */ /* 0x00006400000c000b */
[----:B01----:R-:W-:Y:S01]  /*16a10*/  ENDCOLLECTIVE ;  /* 0x000000000000791b */ /* 0x003fe20003800000 */
.L_x_1008:
        /* <DEDUP_REMOVED lines=12> */
.L_x_1009:
[----:B------:R-:W-:Y:S05]  /*16ae0*/  BRA `(.L_x_1010) ;  /* 0xffffffd400147947 */ /* 0x000fea000383ffff */
.L_x_953:
[----:B0-----:R-:W-:-:S04]  /*16af0*/  IMAD.U32 R3, RZ, RZ, UR47 ;  /* 0x0000002fff037e24 */ /* 0x001fc8000f8e00ff */
[----:B------:R0:W1:Y:S03]  /*16b00*/  SYNCS.PHASECHK.TRANS64.TRYWAIT P1, [R3+URZ+0x2d820], R0 ;  /* 0x02d82000030075a7 */ /* 0x000066000802017f */
[----:B-1----:R-:W-:Y:S05]  /*16b10*/  @!P1 NANOSLEEP.SYNCS 0x989680 ;  /* 0x009896800000995d */ /* 0x002fea0003900000 */
[----:B------:R-:W1:Y:S02]  /*16b20*/  @!P1 SYNCS.PHASECHK.TRANS64 P1, [R3+URZ+0x2d820], R0 ;  /* 0x02d82000030095a7 */ /* 0x000e64000802007f */
[----:B-1----:R-:W-:Y:S05]  /*16b30*/  @!P1 BRA `(.L_x_953) ;  /* 0xfffffffc00ec9947 */ /* 0x002fea000383ffff */
[----:B------:R-:W-:Y:S05]  /*16b40*/  BRA `(.L_x_1011) ;  /* 0xffffffd400647947 */ /* 0x000fea000383ffff */
.L_x_957:
[----:B0-----:R0:W1:Y:S02]  /*16b50*/  SYNCS.PHASECHK.TRANS64.TRYWAIT P0, [R7+URZ+0x2d840], R2 ;  /* 0x02d84002070075a7 */ /* 0x001064000800017f */
[----:B-1----:R-:W-:Y:S05]  /*16b60*/  @!P0 NANOSLEEP.SYNCS 0x989680 ;  /* 0x009896800000895d */ /* 0x002fea0003900000 */
[----:B------:R-:W1:Y:S02]  /*16b70*/  @!P0 SYNCS.PHASECHK.TRANS64 P0, [R7+URZ+0x2d840], R2 ;  /* 0x02d84002070085a7 */ /* 0x000e64000800007f */
[----:B-1----:R-:W-:Y:S05]  /*16b80*/  @!P0 BRA `(.L_x_957) ;  /* 0xfffffffc00f08947 */ /* 0x002fea000383ffff */
[----:B------:R-:W-:Y:S05]  /*16b90*/  BRA `(.L_x_1012) ;  /* 0xffffffd8005c7947 */ /* 0x000fea000383ffff */
.L_x_958:
        /* <DEDUP_REMOVED lines=8> */
.L_x_1014:
[----:B------:R-:W-:Y:S05]  /*16c20*/  BSYNC B1 ;  /* 0x0000000000017941 */ /* 0x000fea0003800000 */
.L_x_1013:
[----:B------:R-:W0:Y:S01]  /*16c30*/  S2R R27, SR_TID.X ;  /* 0x00000000001b7919 */ /* 0x000e220000002100 */
[----:B------:R-:W-:Y:S01]  /*16c40*/  IMAD.MOV.U32 R13, RZ, RZ, R8 ;  /* 0x000000ffff0d7224 */ /* 0x000fe200078e0008 */
[----:B------:R-:W-:Y:S01]  /*16c50*/  LOP3.LUT R16, R16, 0xf7ffffff, RZ, 0xc0, !PT ;  /* 0xf7ffffff10107812 */ /* 0x000fe200078ec0ff */
[----:B------:R-:W-:Y:S01]  /*16c60*/  IMAD.MOV.U32 R12, RZ, RZ, RZ ;  /* 0x000000ffff0c7224 */ /* 0x000fe200078e00ff */
[----:B------:R-:W-:Y:S01]  /*16c70*/  LEA R9, R9, UR47, 0x1 ;  /* 0x0000002f09097c11 */ /* 0x000fe2000f8e08ff */
[----:B------:R-:W-:Y:S01]  /*16c80*/  IMAD.MOV.U32 R11, RZ, RZ, 0x1c1f ;  /* 0x00001c1fff0b7424 */ /* 0x000fe200078e00ff */
[----:B------:R-:W-:Y:S01]  /*16c90*/  @P1 LOP3.LUT R16, R16, 0x8000000, RZ, 0xfc, !PT ;  /* 0x0800000010101812 */ /* 0x000fe200078efcff */
[----:B------:R-:W-:Y:S02]  /*16ca0*/  IMAD.MOV.U32 R15, RZ, RZ, -0x1 ;  /* 0xffffffffff0f7424 */ /* 0x000fe400078e00ff */
[----:B------:R-:W-:Y:S01]  /*16cb0*/  IMAD.MOV.U32 R3, RZ, RZ, R14 ;  /* 0x000000ffff037224 */ /* 0x000fe200078e000e */
[----:B------:R-:W-:-:S13]  /*16cc0*/  LOP3.LUT P1, RZ, R16, 0x4, RZ, 0xc0, !PT ;  /* 0x0000000410ff7812 */ /* 0x000fda000782c0ff */
[----:B0-----:R-:W-:Y:S05]  /*16cd0*/  WARPSYNC.COLLECTIVE R15, `(.L_x_1015) ;  /* 0x000000000f087348 */ /* 0x001fea0003c00000 */
[----:B------:R1:W2:Y:S02]  /*16ce0*/  SHFL.IDX P6, R14, R13, R12, R11 ;  /* 0x0000000c0d0e7389 */ /* 0x0002a400000c000b */
[----:B012---:R-:W-:Y:S01]  /*16cf0*/  ENDCOLLECTIVE ;  /* 0x000000000000791b */ /* 0x007fe20003800000 */
.L_x_1015:
[----:B------:R-:W-:Y:S02]  /*16d00*/  IMAD.MOV.U32 R13, RZ, RZ, R19 ;  /* 0x000000ffff0d7224 */ /* 0x000fe400078e0013 */
[----:B------:R-:W-:Y:S02]  /*16d10*/  IMAD.MOV.U32 R12, RZ, RZ, 0x1 ;  /* 0x00000001ff0c7424 */ /* 0x000fe400078e00ff */
[----:B------:R-:W-:Y:S02]  /*16d20*/  IMAD.SHL.U32 R27, R27, 0x8, RZ ;  /* 0x000000081b1b7824 */ /* 0x000fe400078e00ff */
[----:B------:R-:W-:-:S03]  /*16d30*/  IMAD.MOV.U32 R2, RZ, RZ, R14 ;  /* 0x000000ffff027224 */ /* 0x000fc600078e000e */
[----:B------:R-:W-:-:S07]  /*16d40*/  LOP3.LUT R27, R27, 0x18, RZ, 0xc0, !PT ;  /* 0x000000181b1b7812 */ /* 0x000fce00078ec0ff */
[----:B------:R-:W-:Y:S05]  /*16d50*/  WARPSYNC.COLLECTIVE R15, `(.L_x_1016) ;  /* 0x000000000f087348 */ /* 0x000fea0003c00000 */
[----:B------:R0:W1:Y:S02]  /*16d60*/  SHFL.IDX P6, R14, R13, R12, R11 ;  /* 0x0000000c0d0e7389 */ /* 0x00006400000c000b */
[----:B01----:R-:W-:Y:S01]  /*16d70*/  ENDCOLLECTIVE ;  /* 0x000000000000791b */ /* 0x003fe20003800000 */
.L_x_1016:
[----:B------:R-:W-:-:S05]  /*16d80*/  IMAD.SHL.U32 R4, R27, 0x2, RZ ;  /* 0x000000021b047824 */ /* 0x000fca00078e00ff */
        /* <DEDUP_REMOVED lines=13> */
.L_x_1017:
[----:B------:R-:W-:Y:S02]  /*16e60*/  IMAD.MOV.U32 R13, RZ, RZ, R19 ;  /* 0x000000ffff0d7224 */ /* 0x000fe400078e0013 */
[----:B------:R-:W-:Y:S02]  /*16e70*/  IMAD.MOV.U32 R12, RZ, RZ, 0x2 ;  /* 0x00000002ff0c7424 */ /* 0x000fe400078e00ff */
[----:B------:R-:W-:-:S07]  /*16e80*/  IMAD.MOV.U32 R2, RZ, RZ, R14 ;  /* 0x000000ffff027224 */ /* 0x000fce00078e000e */
[----:B------:R-:W-:Y:S05]  /*16e90*/  WARPSYNC.COLLECTIVE R15, `(.L_x_1018) ;  /* 0x000000000f087348 */ /* 0x000fea0003c00000 */
[----:B------:R0:W1:Y:S02]  /*16ea0*/  SHFL.IDX P6, R14, R13, R12, R11 ;  /* 0x0000000c0d0e7389 */ /* 0x00006400000c000b */
[----:B01----:R-:W-:Y:S01]  /*16eb0*/  ENDCOLLECTIVE ;  /* 0x000000000000791b */ /* 0x003fe20003800000 */
.L_x_1018:
        /* <DEDUP_REMOVED lines=13> */
.L_x_1019:
[----:B------:R-:W-:Y:S02]  /*16f90*/  IMAD.MOV.U32 R13, RZ, RZ, R19 ;  /* 0x000000ffff0d7224 */ /* 0x000fe400078e0013 */
[----:B------:R-:W-:Y:S02]  /*16fa0*/  IMAD.MOV.U32 R12, RZ, RZ, 0x3 ;  /* 0x00000003ff0c7424 */ /* 0x000fe400078e00ff */
[----:B------:R-:W-:-:S07]  /*16fb0*/  IMAD.MOV.U32 R2, RZ, RZ, R14 ;  /* 0x000000ffff027224 */ /* 0x000fce00078e000e */
[----:B------:R-:W-:Y:S05]  /*16fc0*/  WARPSYNC.COLLECTIVE R15, `(.L_x_1020) ;  /* 0x000000000f087348 */ /* 0x000fea0003c00000 */
[----:B------:R0:W1:Y:S02]  /*16fd0*/  SHFL.IDX P6, R14, R13, R12, R11 ;  /* 0x0000000c0d0e7389 */ /* 0x00006400000c000b */
[----:B01----:R-:W-:Y:S01]  /*16fe0*/  ENDCOLLECTIVE ;  /* 0x000000000000791b */ /* 0x003fe20003800000 */
.L_x_1020:
        /* <DEDUP_REMOVED lines=14> */
.L_x_1021:
[----:B------:R-:W-:Y:S01]  /*170d0*/  IMAD.MOV.U32 R2, RZ, RZ, R14 ;  /* 0x000000ffff027224 */ /* 0x000fe200078e000e */
[----:B------:R-:W-:Y:S06]  /*170e0*/  BRA `(.L_x_1022) ;  /* 0xffffffd400f47947 */ /* 0x000fec000383ffff */
.L_x_963:
[----:B-1----:R1:W2:Y:S02]  /*170f0*/  SYNCS.PHASECHK.TRANS64.TRYWAIT P0, [R7+URZ+0x2d860], R2 ;  /* 0x02d86002070075a7 */ /* 0x0022a4000800017f */
[----:B--2---:R-:W-:Y:S05]  /*17100*/  @!P0 NANOSLEEP.SYNCS 0x989680 ;  /* 0x009896800000895d */ /* 0x004fea0003900000 */
[----:B------:R-:W2:Y:S02]  /*17110*/  @!P0 SYNCS.PHASECHK.TRANS64 P0, [R7+URZ+0x2d860], R2 ;  /* 0x02d86002070085a7 */ /* 0x000ea4000800007f */
[----:B--2---:R-:W-:Y:S05]  /*17120*/  @!P0 BRA `(.L_x_963) ;  /* 0xfffffffc00f08947 */ /* 0x004fea000383ffff */
[----:B------:R-:W-:Y:S05]  /*17130*/  BRA `(.L_x_1023) ;  /* 0xffffffd800547947 */ /* 0x000fea000383ffff */
.L_x_964:
[----:B------:R-:W-:Y:S01]  /*17140*/  BSSY B1, `(.L_x_1024) ;  /* 0x0000008000017945 */ /* 0x000fe20003800000 */
[----:B------:R-:W-:Y:S02]  /*17150*/  IMAD.MOV.U32 R13, RZ, RZ, R18 ;  /* 0x000000ffff0d7224 */ /* 0x000fe400078e0012 */
[----:B------:R-:W-:Y:S02]  /*17160*/  IMAD.MOV.U32 R12, RZ, RZ, RZ ;  /* 0x000000ffff0c7224 */ /* 0x000fe400078e00ff */
[----:B------:R-:W-:Y:S02]  /*17170*/  IMAD.MOV.U32 R11, RZ, RZ, 0x1c1f ;  /* 0x00001c1fff0b7424 */ /* 0x000fe400078e00ff */
[----:B------:R-:W-:-:S07]  /*17180*/  IMAD.MOV.U32 R15, RZ, RZ, -0x1 ;  /* 0xffffffffff0f7424 */ /* 0x000fce00078e00ff */
[----:B-1----:R-:W-:Y:S05]  /*17190*/  WARPSYNC.COLLECTIVE R15, `(.L_x_1025) ;  /* 0x000000000f087348 */ /* 0x002fea0003c00000 */
[----:B------:R0:W2:Y:S02]  /*171a0*/  SHFL.IDX P6, R14, R13, R12, R11 ;  /* 0x0000000c0d0e7389 */ /* 0x0000a400000c000b */
[----:B012---:R-:W-:Y:S01]  /*171b0*/  ENDCOLLECTIVE ;  /* 0x000000000000791b */ /* 0x007fe20003800000 */
.L_x_1025:
[----:B------:R-:W-:Y:S05]  /*171c0*/  BSYNC B1 ;  /* 0x0000000000017941 */ /* 0x000fea0003800000 */
.L_x_1024:
[----:B------:R-:W-:Y:S01]  /*171d0*/  IMAD.MOV.U32 R13, RZ, RZ, R17 ;  /* 0x000000ffff0d7224 */ /* 0x000fe200078e0011 */
[----:B------:R-:W-:Y:S01]  /*171e0*/  LEA R8, R8, UR47, 0x1 ;  /* 0x0000002f08087c11 */ /* 0x000fe2000f8e08ff */
[----:B------:R-:W-:Y:S02]  /*171f0*/  IMAD.MOV.U32 R12, RZ, RZ, RZ ;  /* 0x000000ffff0c7224 */ /* 0x000fe400078e00ff */
[----:B------:R-:W-:Y:S02]  /*17200*/  IMAD.MOV.U32 R11, RZ, RZ, 0x1c1f ;  /* 0x00001c1fff0b7424 */ /* 0x000fe400078e00ff */
[----:B------:R-:W-:Y:S02]  /*17210*/  IMAD.MOV.U32 R15, RZ, RZ, -0x1 ;  /* 0xffffffffff0f7424 */ /* 0x000fe400078e00ff */
[----:B------:R-:W-:-:S07]  /*17220*/  IMAD.MOV.U32 R3, RZ, RZ, R14 ;  /* 0x000000ffff037224 */ /* 0x000fce00078e000e */
[----:B------:R-:W-:Y:S05]  /*17230*/  WARPSYNC.COLLECTIVE R15, `(.L_x_1026) ;  /* 0x000000000f087348 */ /* 0x000fea0003c00000 */
[----:B------:R0:W1:Y:S02]  /*17240*/  SHFL.IDX P6, R14, R13, R12, R11 ;  /* 0x0000000c0d0e7389 */ /* 0x00006400000c000b */
[----:B01----:R-:W-:Y:S01]  /*17250*/  ENDCOLLECTIVE ;  /* 0x000000000000791b */ /* 0x003fe20003800000 */
.L_x_1026:
[----:B------:R-:W-:Y:S02]  /*17260*/  IMAD.MOV.U32 R13, RZ, RZ, R18 ;  /* 0x000000ffff0d7224 */ /* 0x000fe400078e0012 */
[----:B------:R-:W-:Y:S01]  /*17270*/  IMAD.MOV.U32 R12, RZ, RZ, 0x1 ;  /* 0x00000001ff0c7424 */ /* 0x000fe200078e00ff */
[----:B------:R-:W-:-:S13]  /*17280*/  IADD3 R2, P0, R14, R4, RZ ;  /* 0x000000040e027210 */ /* 0x000fda0007f1e0ff */
[----:B------:R-:W-:Y:S05]  /*17290*/  WARPSYNC.COLLECTIVE R15, `(.L_x_1027) ;  /* 0x000000000f087348 */ /* 0x000fea0003c00000 */
[----:B------:R0:W1:Y:S02]  /*172a0*/  SHFL.IDX P6, R14, R13, R12, R11 ;  /* 0x0000000c0d0e7389 */ /* 0x00006400000c000b */
[----:B01----:R-:W-:Y:S01]  /*172b0*/  ENDCOLLECTIVE ;  /* 0x000000000000791b */ /* 0x003fe20003800000 */
.L_x_1027:
        /* <DEDUP_REMOVED lines=15> */
.L_x_1028:
[----:B------:R-:W-:Y:S02]  /*173b0*/  IMAD.MOV.U32 R13, RZ, RZ, R18 ;  /* 0x000000ffff0d7224 */ /* 0x000fe400078e0012 */
[----:B------:R-:W-:Y:S01]  /*173c0*/  IMAD.MOV.U32 R12, RZ, RZ, 0x2 ;  /* 0x00000002ff0c7424 */ /* 0x000fe200078e00ff */
[----:B------:R-:W-:-:S13]  /*173d0*/  IADD3 R2, P0, R14, R4, RZ ;  /* 0x000000040e027210 */ /* 0x000fda0007f1e0ff */
[----:B------:R-:W-:Y:S05]  /*173e0*/  WARPSYNC.COLLECTIVE R15, `(.L_x_1029) ;  /* 0x000000000f087348 */ /* 0x000fea0003c00000 */
[----:B------:R0:W1:Y:S02]  /*173f0*/  SHFL.IDX P6, R14, R13, R12, R11 ;  /* 0x0000000c0d0e7389 */ /* 0x00006400000c000b */
[----:B01----:R-:W-:Y:S01]  /*17400*/  ENDCOLLECTIVE ;  /* 0x000000000000791b */ /* 0x003fe20003800000 */
.L_x_1029:
        /* <DEDUP_REMOVED lines=15> */
.L_x_1030:
[----:B------:R-:W-:Y:S02]  /*17500*/  IMAD.MOV.U32 R13, RZ, RZ, R18 ;  /* 0x000000ffff0d7224 */ /* 0x000fe400078e0012 */
[----:B------:R-:W-:Y:S01]  /*17510*/  IMAD.MOV.U32 R12, RZ, RZ, 0x3 ;  /* 0x00000003ff0c7424 */ /* 0x000fe200078e00ff */
[----:B------:R-:W-:-:S13]  /*17520*/  IADD3 R2, P0, R14, R4, RZ ;  /* 0x000000040e027210 */ /* 0x000fda0007f1e0ff */
[----:B------:R-:W-:Y:S05]  /*17530*/  WARPSYNC.COLLECTIVE R15, `(.L_x_1031) ;  /* 0x000000000f087348 */ /* 0x000fea0003c00000 */
[----:B------:R0:W1:Y:S02]  /*17540*/  SHFL.IDX P6, R14, R13, R12, R11 ;  /* 0x0000000c0d0e7389 */ /* 0x00006400000c000b */
[----:B01----:R-:W-:Y:S01]  /*17550*/  ENDCOLLECTIVE ;  /* 0x000000000000791b */ /* 0x003fe20003800000 */
.L_x_1031:
        /* <DEDUP_REMOVED lines=12> */
.L_x_1032:
[----:B------:R-:W-:Y:S01]  /*17620*/  @!PT LDS RZ, [RZ] ;  /* 0x00000000fffff984 */ /* 0x000fe20000000800 */
[----:B------:R-:W-:Y:S01]  /*17630*/  @!PT LDS RZ, [RZ] ;  /* 0x00000000fffff984 */ /* 0x000fe20000000800 */
[----:B------:R-:W-:Y:S01]  /*17640*/  @!PT LDS RZ, [RZ] ;  /* 0x00000000fffff984 */ /* 0x000fe20000000800 */
[----:B------:R0:W-:Y:S01]  /*17650*/  LDGSTS.E.BYPASS.LTC128B.128 [R8+0x3400], desc[UR36][R2.64+0x40], !P0 ;  /* 0x0340004002087fae */ /* 0x0001e2000c101d64 */
[----:B------:R-:W-:-:S13]  /*17660*/  ISETP.LT.OR P0, PT, R0, 0x41, P1 ;  /* 0x000000410000780c */ /* 0x000fda0000f01670 */
[----:B------:R0:W-:Y:S01]  /*17670*/  LDGSTS.E.BYPASS.LTC128B.128 [R8+0x5400], desc[UR36][R2.64+0x80], !P0 ;  /* 0x0540008002087fae */ /* 0x0001e2000c101d64 */
[----:B------:R-:W-:Y:S05]  /*17680*/  BRA `(.L_x_1033) ;  /* 0xffffffd400947947 */ /* 0x000fea000383ffff */
.L_x_970:
[----:B0-----:R0:W1:Y:S02]  /*17690*/  SYNCS.PHASECHK.TRANS64.TRYWAIT P0, [R0+URZ+0x2d860], R3 ;  /* 0x02d86003000075a7 */ /* 0x001064000800017f */
[----:B-1----:R-:W-:Y:S05]  /*176a0*/  @!P0 NANOSLEEP.SYNCS 0x989680 ;  /* 0x009896800000895d */ /* 0x002fea0003900000 */
[----:B------:R-:W1:Y:S02]  /*176b0*/  @!P0 SYNCS.PHASECHK.TRANS64 P0, [R0+URZ+0x2d860], R3 ;  /* 0x02d86003000085a7 */ /* 0x000e64000800007f */
[----:B-1----:R-:W-:Y:S05]  /*176c0*/  @!P0 BRA `(.L_x_970) ;  /* 0xfffffffc00f08947 */ /* 0x002fea000383ffff */
[----:B------:R-:W-:Y:S05]  /*176d0*/  BRA `(.L_x_1034) ;  /* 0xffffffd800907947 */ /* 0x000fea000383ffff */
.L_x_971:
[----:B------:R-:W-:Y:S01]  /*176e0*/  BSSY B0, `(.L_x_1035) ;  /* 0x0000008000007945 */ /* 0x000fe20003800000 */
[----:B------:R-:W-:Y:S02]  /*176f0*/  IMAD.MOV.U32 R13, RZ, RZ, R18 ;  /* 0x000000ffff0d7224 */ /* 0x000fe400078e0012 */
[----:B------:R-:W-:Y:S02]  /*17700*/  IMAD.MOV.U32 R12, RZ, RZ, RZ ;  /* 0x000000ffff0c7224 */ /* 0x000fe400078e00ff */
[----:B------:R-:W-:Y:S02]  /*17710*/  IMAD.MOV.U32 R11, RZ, RZ, 0x1c1f ;  /* 0x00001c1fff0b7424 */ /* 0x000fe400078e00ff */
[----:B------:R-:W-:-:S07]  /*17720*/  IMAD.MOV.U32 R15, RZ, RZ, -0x1 ;  /* 0xffffffffff0f7424 */ /* 0x000fce00078e00ff */
[----:B0-----:R-:W-:Y:S05]  /*17730*/  WARPSYNC.COLLECTIVE R15, `(.L_x_1036) ;  /* 0x000000000f087348 */ /* 0x001fea0003c00000 */
[----:B------:R1:W2:Y:S02]  /*17740*/  SHFL.IDX P6, R14, R13, R12, R11 ;  /* 0x0000000c0d0e7389 */ /* 0x0002a400000c000b */
[----:B012---:R-:W-:Y:S01]  /*17750*/  ENDCOLLECTIVE ;  /* 0x000000000000791b */ /* 0x007fe20003800000 */
.L_x_1036:
[----:B------:R-:W-:Y:S05]  /*17760*/  BSYNC B0 ;  /* 0x0000000000007941 */ /* 0x000fea0003800000 */
.L_x_1035:
[----:B------:R-:W0:Y:S01]  /*17770*/  S2R R2, SR_TID.X ;  /* 0x0000000000027919 */ /* 0x000e220000002100 */
[----:B------:R-:W-:Y:S01]  /*17780*/  IMAD.MOV.U32 R13, RZ, RZ, R17 ;  /* 0x000000ffff0d7224 */ /* 0x000fe200078e0011 */
[----:B------:R-:W-:Y:S01]  /*17790*/  LEA R4, R4, UR47, 0x1 ;  /* 0x0000002f04047c11 */ /* 0x000fe2000f8e08ff */
[----:B------:R-:W-:Y:S02]  /*177a0*/  IMAD.MOV.U32 R12, RZ, RZ, RZ ;  /* 0x000000ffff0c7224 */ /* 0x000fe400078e00ff */
[----:B------:R-:W-:Y:S02]  /*177b0*/  IMAD.MOV.U32 R11, RZ, RZ, 0x1c1f ;  /* 0x00001c1fff0b7424 */ /* 0x000fe400078e00ff */
[----:B------:R-:W-:Y:S02]  /*177c0*/  IMAD.MOV.U32 R15, RZ, RZ, -0x1 ;  /* 0xffffffffff0f7424 */ /* 0x000fe400078e00ff */
[----:B------:R-:W-:-:S07]  /*177d0*/  IMAD.MOV.U32 R3, RZ, RZ, R14 ;  /* 0x000000ffff037224 */ /* 0x000fce00078e000e */
[----:B0-----:R-:W-:Y:S05]  /*177e0*/  WARPSYNC.COLLECTIVE R15, `(.L_x_1037) ;  /* 0x000000000f087348 */ /* 0x001fea0003c00000 */
[----:B------:R1:W2:Y:S02]  /*177f0*/  SHFL.IDX P6, R14, R13, R12, R11 ;  /* 0x0000000c0d0e7389 */ /* 0x0002a400000c000b */
[----:B012---:R-:W-:Y:S01]  /*17800*/  ENDCOLLECTIVE ;  /* 0x000000000000791b */ /* 0x007fe20003800000 */
.L_x_1037:
[----:B------:R-:W-:Y:S02]  /*17810*/  ULDC UR4, c[0x0][0x2f4] ;  /* 0x0000bd0000047ab9 */ /* 0x000fe40000000800 */
[----:B------:R-:W-:-:S04]  /*17820*/  ISETP.GE.AND P2, PT, R9, UR4, PT ;  /* 0x0000000409007c0c */ /* 0x000fc8000bf46270 */
[----:B------:R-:W-:Y:S01]  /*17830*/  ISETP.LT.OR P3, PT, R5, 0x1, P2 ;  /* 0x000000010500780c */ /* 0x000fe20001761670 */
[----:B------:R-:W-:Y:S02]  /*17840*/  IMAD.MOV.U32 R13, RZ, RZ, R18 ;  /* 0x000000ffff0d7224 */ /* 0x000fe400078e0012 */
        /* <DEDUP_REMOVED lines=11> */
.L_x_1038:
[----:B------:R-:W-:Y:S01]  /*17900*/  ISETP.LT.OR P4, PT, R5, 0x1, P1 ;  /* 0x000000010500780c */ /* 0x000fe20000f81670 */
[----:B------:R-:W-:Y:S01]  /*17910*/  IMAD.WIDE.U32 R2, R9, 0x2, R2 ;  /* 0x0000000209027825 */ /* 0x000fe200078e0002 */
[----:B------:R-:W-:-:S04]  /*17920*/  ISETP.LT.OR P5, PT, R5, 0x1, P0 ;  /* 0x000000010500780c */ /* 0x000fc800007a1670 */
[----:B------:R-:W-:Y:S01]  /*17930*/  @!PT LDS RZ, [RZ] ;  /* 0x00000000fffff984 */ /* 0x000fe20000000800 */
[----:B------:R-:W-:Y:S01]  /*17940*/  @!PT LDS RZ, [RZ] ;  /* 0x00000000fffff984 */ /* 0x000fe20000000800 */
[----:B------:R-:W-:Y:S01]  /*17950*/  @!PT LDS RZ, [RZ] ;  /* 0x00000000fffff984 */ /* 0x000fe20000000800 */
[----:B------:R0:W-:Y:S01]  /*17960*/  LDGSTS.E.BYPASS.LTC128B.128 [R4+0x400], desc[UR36][R2.64], !P3 ;  /* 0x0040000002047fae */ /* 0x0001e2000d901d64 */
[----:B------:R-:W-:Y:S01]  /*17970*/  ISETP.LT.OR P3, PT, R5, 0x21, P2 ;  /* 0x000000210500780c */ /* 0x000fe20001761670 */
[----:B------:R-:W-:-:S05]  /*17980*/  IMAD.MOV.U32 R13, RZ, RZ, R17 ;  /* 0x000000ffff0d7224 */ /* 0x000fca00078e0011 */
        /* <DEDUP_REMOVED lines=8> */
.L_x_1039:
[----:B------:R-:W-:Y:S02]  /*17a10*/  IMAD.MOV.U32 R3, RZ, RZ, R6 ;  /* 0x000000ffff037224 */ /* 0x000fe400078e0006 */
[----:B------:R-:W-:Y:S02]  /*17a20*/  IMAD.MOV.U32 R6, RZ, RZ, RZ ;  /* 0x000000ffff067224 */ /* 0x000fe400078e00ff */
[----:B------:R-:W-:Y:S02]  /*17a30*/  IMAD.MOV.U32 R13, RZ, RZ, R18 ;  /* 0x000000ffff0d7224 */ /* 0x000fe400078e0012 */
[----:B------:R-:W-:Y:S02]  /*17a40*/  IMAD.MOV.U32 R12, RZ, RZ, 0x2 ;  /* 0x00000002ff0c7424 */ /* 0x000fe400078e00ff */
[----:B------:R-:W-:-:S07]  /*17a50*/  IMAD.MOV.U32 R2, RZ, RZ, R14 ;  /* 0x000000ffff027224 */ /* 0x000fce00078e000e */
[----:B------:R-:W-:Y:S05]  /*17a60*/  WARPSYNC.COLLECTIVE R15, `(.L_x_1040) ;  /* 0x000000000f087348 */ /* 0x000fea0003c00000 */
[----:B------:R0:W1:Y:S02]  /*17a70*/  SHFL.IDX P6, R14, R13, R12, R11 ;  /* 0x0000000c0d0e7389 */ /* 0x00006400000c000b */
[----:B01----:R-:W-:Y:S01]  /*17a80*/  ENDCOLLECTIVE ;  /* 0x000000000000791b */ /* 0x003fe20003800000 */
.L_x_1040:
[----:B------:R-:W-:-:S05]  /*17a90*/  IMAD.WIDE.U32 R2, R9, 0x2, R2 ;  /* 0x0000000209027825 */ /* 0x000fca00078e0002 */
[----:B------:R-:W-:Y:S01]  /*17aa0*/  @!PT LDS RZ, [RZ] ;  /* 0x00000000fffff984 */ /* 0x000fe20000000800 */
[----:B------:R-:W-:Y:S01]  /*17ab0*/  @!PT LDS RZ, [RZ] ;  /* 0x00000000fffff984 */ /* 0x000fe20000000800 */
[----:B------:R-:W-:Y:S01]  /*17ac0*/  @!PT LDS RZ, [RZ] ;  /* 0x00000000fffff984 */ /* 0x000fe20000000800 */
[----:B------:R0:W-:Y:S01]  /*17ad0*/  LDGSTS.E.BYPASS.LTC128B.128 [R4+0xc00], desc[UR36][R2.64], !P3 ;  /* 0x00c0000002047fae */ /* 0x0001e2000d901d64 */
[----:B------:R-:W-:-:S03]  /*17ae0*/  ISETP.LT.OR P3, PT, R5, 0x41, P2 ;  /* 0x000000410500780c */ /* 0x000fc60001761670 */
[----:B------:R0:W-:Y:S01]  /*17af0*/  LDGSTS.E.BYPASS.LTC128B.128 [R4+0x2c00], desc[UR36][R2.64+0x40], !P4 ;  /* 0x02c0004002047fae */ /* 0x0001e2000e101d64 */
[C---:B------:R-:W-:Y:S01]  /*17b00*/  ISETP.LT.OR P4, PT, R5.reuse, 0x41, P1 ;  /* 0x000000410500780c */ /* 0x040fe20000f81670 */
[----:B------:R-:W-:Y:S02]  /*17b10*/  IMAD.MOV.U32 R13, RZ, RZ, R17 ;  /* 0x000000ffff0d7224 */ /* 0x000fe400078e0011 */
[----:B------:R0:W-:Y:S01]  /*17b20*/  LDGSTS.E.BYPASS.LTC128B.128 [R4+0x4c00], desc[UR36][R2.64+0x80], !P5 ;  /* 0x04c0008002047fae */ /* 0x0001e2000e901d64 */
[----:B------:R-:W-:Y:S01]  /*17b30*/  ISETP.LT.OR P5, PT, R5, 0x41, P0 ;  /* 0x000000410500780c */ /* 0x000fe200007a1670 */
[----:B------:R-:W-:-:S12]  /*17b40*/  IMAD.MOV.U32 R7, RZ, RZ, R14 ;  /* 0x000000ffff077224 */ /* 0x000fd800078e000e */
[----:B0-----:R-:W-:Y:S05]  /*17b50*/  WARPSYNC.COLLECTIVE R15, `(.L_x_1041) ;  /* 0x000000000f087348 */ /* 0x001fea0003c00000 */
[----:B------:R1:W2:Y:S02]  /*17b60*/  SHFL.IDX P6, R14, R13, R12, R11 ;  /* 0x0000000c0d0e7389 */ /* 0x0002a400000c000b */
[----:B012---:R-:W-:Y:S01]  /*17b70*/  ENDCOLLECTIVE ;  /* 0x000000000000791b */ /* 0x007fe20003800000 */
.L_x_1041:
[----:B------:R-:W-:Y:S02]  /*17b80*/  IMAD.MOV.U32 R3, RZ, RZ, R7 ;  /* 0x000000ffff037224 */ /* 0x000fe400078e0007 */
[----:B------:R-:W-:Y:S02]  /*17b90*/  IMAD.MOV.U32 R13, RZ, RZ, R18 ;  /* 0x000000ffff0d7224 */ /* 0x000fe400078e0012 */
[----:B------:R-:W-:Y:S02]  /*17ba0*/  IMAD.MOV.U32 R12, RZ, RZ, 0x3 ;  /* 0x00000003ff0c7424 */ /* 0x000fe400078e00ff */
[----:B------:R-:W-:-:S07]  /*17bb0*/  IMAD.MOV.U32 R8, RZ, RZ, R14 ;  /* 0x000000ffff087224 */ /* 0x000fce00078e000e */
[----:B------:R-:W-:Y:S05]  /*17bc0*/  WARPSYNC.COLLECTIVE R15, `(.L_x_1042) ;  /* 0x000000000f087348 */ /* 0x000fea0003c00000 */
[----:B------:R0:W1:Y:S02]  /*17bd0*/  SHFL.IDX P6, R14, R13, R12, R11 ;  /* 0x0000000c0d0e7389 */ /* 0x00006400000c000b */
[----:B01----:R-:W-:Y:S01]  /*17be0*/  ENDCOLLECTIVE ;  /* 0x000000000000791b */ /* 0x003fe20003800000 */
.L_x_1042:
        /* <DEDUP_REMOVED lines=13> */
.L_x_1043:
[----:B------:R-:W-:Y:S05]  /*17cc0*/  BRA `(.L_x_1044) ;  /* 0xffffffd400d87947 */ /* 0x000fea000383ffff */
.L_x_974:
[----:B0-----:R0:W1:Y:S02]  /*17cd0*/  SYNCS.PHASECHK.TRANS64.TRYWAIT P0, [R7+URZ+0x2d820], R6 ;  /* 0x02d82006070075a7 */ /* 0x001064000800017f */
[----:B-1----:R-:W-:Y:S05]  /*17ce0*/  @!P0 NANOSLEEP.SYNCS 0x989680 ;  /* 0x009896800000895d */ /* 0x002fea0003900000 */
[----:B------:R-:W1:Y:S02]  /*17cf0*/  @!P0 SYNCS.PHASECHK.TRANS64 P0, [R7+URZ+0x2d820], R6 ;  /* 0x02d82006070085a7 */ /* 0x000e64000800007f */
[----:B-1----:R-:W-:Y:S05]  /*17d00*/  @!P0 BRA `(.L_x_974) ;  /* 0xfffffffc00f08947 */ /* 0x002fea000383ffff */
[----:B------:R-:W-:Y:S05]  /*17d10*/  BRA `(.L_x_1045) ;  /* 0xffffffd800547947 */ /* 0x000fea000383ffff */
.L_x_975:
        /* <DEDUP_REMOVED lines=8> */
[----:B0----5:R-:W-:Y:S05]  /*17da0*/  WARPSYNC.COLLECTIVE R15, `(.L_x_1047) ;  /* 0x000000000f087348 */ /* 0x021fea0003c00000 */
[----:B------:R1:W2:Y:S02]  /*17db0*/  SHFL.IDX P6, R14, R13, R12, R11 ;  /* 0x0000000c0d0e7389 */ /* 0x0002a400000c000b */
[----:B012--5:R-:W-:Y:S01]  /*17dc0*/  ENDCOLLECTIVE ;  /* 0x000000000000791b */ /* 0x027fe20003800000 */
.L_x_1047:
[----:B------:R-:W-:Y:S05]  /*17dd0*/  BSYNC B0 ;  /* 0x0000000000007941 */ /* 0x000fea0003800000 */
.L_x_1046:
[----:B------:R-:W-:Y:S05]  /*17de0*/  BRA `(.L_x_1048) ;  /* 0xffffffd800387947 */ /* 0x000fea000383ffff */
.L_x_976:
[----:B------:R-:W-:Y:S01]  /*17df0*/  BSSY B0, `(.L_x_1049) ;  /* 0x0000006000007945 */ /* 0x000fe20003800000 */
[----:B------:R-:W-:-:S07]  /*17e00*/  IMAD.MOV.U32 R15, RZ, RZ, -0x1 ;  /* 0xffffffffff0f7424 */ /* 0x000fce00078e00ff */
[----:B01---5:R-:W-:Y:S05]  /*17e10*/  WARPSYNC.COLLECTIVE R15, `(.L_x_1050) ;  /* 0x000000000f0c7348 */ /* 0x023fea0003c00000 */
[----:B------:R-:W-:Y:S02]  /*17e20*/  ELECT P6, UR62, PT ;  /* 0x00000000003e782f */ /* 0x000fe400038c0000 */
[----:B------:R-:W-:Y:S01]  /*17e30*/  MOV R14, UR62 ;  /* 0x0000003e000e7c02 */ /* 0x000fe20008000f00 */
[----:B01---5:R-:W-:Y:S10]  /*17e40*/  ENDCOLLECTIVE ;  /* 0x000000000000791b */ /* 0x023ff40003800000 */
.L_x_1050:
[----:B------:R-:W-:Y:S05]  /*17e50*/  BSYNC B0 ;  /* 0x0000000000007941 */ /* 0x000fea0003800000 */
.L_x_1049:
[----:B------:R-:W-:Y:S05]  /*17e60*/  BRA `(.L_x_1051) ;  /* 0xffffffd8002c7947 */ /* 0x000fea000383ffff */
.L_x_978:
[----:B-1----:R1:W2:Y:S02]  /*17e70*/  SYNCS.PHASECHK.TRANS64.TRYWAIT P1, [R5+URZ+0x2d840], R4 ;  /* 0x02d84004050075a7 */ /* 0x0022a4000802017f */
[----:B--2---:R-:W-:Y:S05]  /*17e80*/  @!P1 NANOSLEEP.SYNCS 0x989680 ;  /* 0x009896800000995d */ /* 0x004fea0003900000 */
[----:B------:R-:W2:Y:S02]  /*17e90*/  @!P1 SYNCS.PHASECHK.TRANS64 P1, [R5+URZ+0x2d840], R4 ;  /* 0x02d84004050095a7 */ /* 0x000ea4000802007f */
[----:B--2---:R-:W-:Y:S05]  /*17ea0*/  @!P1 BRA `(.L_x_978) ;  /* 0xfffffffc00f09947 */ /* 0x004fea000383ffff */
[----:B------:R-:W-:Y:S05]  /*17eb0*/  BRA `(.L_x_1052) ;  /* 0xffffffd800547947 */ /* 0x000fea000383ffff */
.L_x_980:
[----:B--2---:R2:W3:Y:S02]  /*17ec0*/  SYNCS.PHASECHK.TRANS64.TRYWAIT P1, [R3+URZ+0x2d840], R0 ;  /* 0x02d84000030075a7 */ /* 0x0044e4000802017f */
[----:B---3--:R-:W-:Y:S05]  /*17ed0*/  @!P1 NANOSLEEP.SYNCS 0x989680 ;  /* 0x009896800000995d */ /* 0x008fea0003900000 */
[----:B------:R-:W3:Y:S02]  /*17ee0*/  @!P1 SYNCS.PHASECHK.TRANS64 P1, [R3+URZ+0x2d840], R0 ;  /* 0x02d84000030095a7 */ /* 0x000ee4000802007f */
[----:B---3--:R-:W-:Y:S05]  /*17ef0*/  @!P1 BRA `(.L_x_980) ;  /* 0xfffffffc00f09947 */ /* 0x008fea000383ffff */
[----:B------:R-:W-:Y:S05]  /*17f00*/  BRA `(.L_x_1053) ;  /* 0xffffffd800607947 */ /* 0x000fea000383ffff */
.L_x_982:
[----:B---3--:R3:W4:Y:S02]  /*17f10*/  SYNCS.PHASECHK.TRANS64.TRYWAIT P1, [R5+URZ+0x2d860], R4 ;  /* 0x02d86004050075a7 */ /* 0x008724000802017f */
[----:B----4-:R-:W-:Y:S05]  /*17f20*/  @!P1 NANOSLEEP.SYNCS 0x989680 ;  /* 0x009896800000995d */ /* 0x010fea0003900000 */
[----:B------:R-:W4:Y:S02]  /*17f30*/  @!P1 SYNCS.PHASECHK.TRANS64 P1, [R5+URZ+0x2d860], R4 ;  /* 0x02d86004050095a7 */ /* 0x000f24000802007f */
[----:B----4-:R-:W-:Y:S05]  /*17f40*/  @!P1 BRA `(.L_x_982) ;  /* 0xfffffffc00f09947 */ /* 0x010fea000383ffff */
[----:B------:R-:W-:Y:S05]  /*17f50*/  BRA `(.L_x_1054) ;  /* 0xffffffd8005c7947 */ /* 0x000fea000383ffff */
.L_x_1055:
        /* <DEDUP_REMOVED lines=10> */
.L_x_2783:


//--------------------- .text._ZN7cutlass13device_kernelIN5flash11enable_sm90INS1_16FlashAttnFwdSm90INS1_25CollectiveMainloopFwdSm90ILi2EN4cute5tupleIJNS5_1CILi1EEES8_S8_EEENS6_IJNS7_ILi192EEENS7_ILi128EEENS7_ILi96EEEEEELi96ENS_6half_tEfNS_4arch4Sm90ELb0ELb1ELb1ELb1ELb1ELb0ELb0ELb0ELb1ELb1ELb1ELb0EEENS1_21CollectiveEpilogueFwdINS6_IJSA_SC_SB_EEES9_SE_SG_Li384ELb1ELb1ELb1ELb0EEENS1_36VarlenDynamicPersistentTileSchedulerILi192ELi128ELi384ELi128ELb1ELb1ELb1ELb1ELb0ELb1EEEEEEEEEvNT_6ParamsE --------------------------
	.section	.text._ZN7cutlass13device_kernelIN5flash11enable_sm90INS1_16FlashAttnFwdSm90INS1_25CollectiveMainloopFwdSm90ILi2EN4cute5tupleIJNS5_1CILi1EEES8_S8_EEENS6_IJNS7_ILi192EEENS7_ILi128EEENS7_ILi96EEEEEELi96ENS_6half_tEfNS_4arch4Sm90ELb0ELb1ELb1ELb1ELb1ELb0ELb0ELb0ELb1ELb1ELb1ELb0EEENS1_21CollectiveEpilogueFwdINS6_IJSA_SC_SB_EEES9_SE_SG_Li384ELb1ELb1ELb1ELb0EEENS1_36VarlenDynamicPersistentTileSchedulerILi192ELi128ELi384ELi128ELb1ELb1ELb1ELb1ELb0ELb1EEEEEEEEEvNT_6ParamsE,"ax",@progbits
	.align	128
.text._ZN7cutlass13device_kernelIN5flash11enable_sm90INS1_16FlashAttnFwdSm90INS1_25CollectiveMainloopFwdSm90ILi2EN4cute5tupleIJNS5_1CILi1EEES8_S8_EEENS6_IJNS7_ILi192EEENS7_ILi128EEENS7_ILi96EEEEEELi96ENS_6half_tEfNS_4arch4Sm90ELb0ELb1ELb1ELb1ELb1ELb0ELb0ELb0ELb1ELb1ELb1ELb0EEENS1_21CollectiveEpilogueFwdINS6_IJSA_SC_SB_EEES9_SE_SG_Li384ELb1ELb1ELb1ELb0EEENS1_36VarlenDynamicPersistentTileSchedulerILi192ELi128ELi384ELi128ELb1ELb1ELb1ELb1ELb0ELb1EEEEEEEEEvNT_6ParamsE:
        .type           _ZN7cutlass13device_kernelIN5flash11enable_sm90INS1_16FlashAttnFwdSm90INS1_25CollectiveMainloopFwdSm90ILi2EN4cute5tupleIJNS5_1CILi1EEES8_S8_EEENS6_IJNS7_ILi192EEENS7_ILi128EEENS7_ILi96EEEEEELi96ENS_6half_tEfNS_4arch4Sm90ELb0ELb1ELb1ELb1ELb1ELb0ELb0ELb0ELb1ELb1ELb1ELb0EEENS1_21CollectiveEpilogueFwdINS6_IJSA_SC_SB_EEES9_SE_SG_Li384ELb1ELb1ELb1ELb0EEENS1_36VarlenDynamicPersistentTileSchedulerILi192ELi128ELi384ELi128ELb1ELb1ELb1ELb1ELb0ELb1EEEEEEEEEvNT_6ParamsE,@function
        .size           _ZN7cutlass13device_kernelIN5flash11enable_sm90INS1_16FlashAttnFwdSm90INS1_25CollectiveMainloopFwdSm90ILi2EN4cute5tupleIJNS5_1CILi1EEES8_S8_EEENS6_IJNS7_ILi192EEENS7_ILi128EEENS7_ILi96EEEEEELi96ENS_6half_tEfNS_4arch4Sm90ELb0ELb1ELb1ELb1ELb1ELb0ELb0ELb0ELb1ELb1ELb1ELb0EEENS1_21CollectiveEpilogueFwdINS6_IJSA_SC_SB_EEES9_SE_SG_Li384ELb1ELb1ELb1ELb0EEENS1_36VarlenDynamicPersistentTileSchedulerILi192ELi128ELi384ELi128ELb1ELb1ELb1ELb1ELb0ELb1EEEEEEEEEvNT_6ParamsE,(.L_x_2784 - _ZN7cutlass13device_kernelIN5flash11enable_sm90INS1_16FlashAttnFwdSm90INS1_25CollectiveMainloopFwdSm90ILi2EN4cute5tupleIJNS5_1CILi1EEES8_S8_EEENS6_IJNS7_ILi192EEENS7_ILi128EEENS7_ILi96EEEEEELi96ENS_6half_tEfNS_4arch4Sm90ELb0ELb1ELb1ELb1ELb1ELb0ELb0ELb0ELb1ELb1ELb1ELb0EEENS1_21CollectiveEpilogueFwdINS6_IJSA_SC_SB_EEES9_SE_SG_Li384ELb1ELb1ELb1ELb0EEENS1_36VarlenDynamicPersistentTileSchedulerILi192ELi128ELi384ELi128ELb1ELb1ELb1ELb1ELb0ELb1EEEEEEEEEvNT_6ParamsE)
        .other          _ZN7cutlass13device_kernelIN5flash11enable_sm90INS1_16FlashAttnFwdSm90INS1_25CollectiveMainloopFwdSm90ILi2EN4cute5tupleIJNS5_1CILi1EEES8_S8_EEENS6_IJNS7_ILi192EEENS7_ILi128EEENS7_ILi96EEEEEELi96ENS_6half_tEfNS_4arch4Sm90ELb0ELb1ELb1ELb1ELb1ELb0ELb0ELb0ELb1ELb1ELb1ELb0EEENS1_21CollectiveEpilogueFwdINS6_IJSA_SC_SB_EEES9_SE_SG_Li384ELb1ELb1ELb1ELb0EEENS1_36VarlenDynamicPersistentTileSchedulerILi192ELi128ELi384ELi128ELb1ELb1ELb1ELb1ELb0ELb1EEEEEEEEEvNT_6ParamsE,@"STO_CUDA_ENTRY STV_DEFAULT"
_ZN7cutlass13device_kernelIN5flash11enable_sm90INS1_16FlashAttnFwdSm90INS1_25CollectiveMainloopFwdSm90ILi2EN4cute5tupleIJNS5_1CILi1EEES8_S8_EEENS6_IJNS7_ILi192EEENS7_ILi128EEENS7_ILi96EEEEEELi96ENS_6half_tEfNS_4arch4Sm90ELb0ELb1ELb1ELb1ELb1ELb0ELb0ELb0ELb1ELb1ELb1ELb0EEENS1_21CollectiveEpilogueFwdINS6_IJSA_SC_SB_EEES9_SE_SG_Li384ELb1ELb1ELb1ELb0EEENS1_36VarlenDynamicPersistentTileSchedulerILi192ELi128ELi384ELi128ELb1ELb1ELb1ELb1ELb0ELb1EEEEEEEEEvNT_6ParamsE:
        /* <DEDUP_REMOVED lines=45> */
.L_x_1056:
        /* <DEDUP_REMOVED lines=22> */
.L_x_1057:
        /* <DEDUP_REMOVED lines=18> */
.L_x_1058:
        /* <DEDUP_REMOVED lines=22> */
.L_x_1059:
        /* <DEDUP_REMOVED lines=23> */
.L_x_1060:
[----:B------:R-:W-:Y:S01]  /*0820*/  UISETP.NE.AND UP0, UPT, UR9, URZ, UPT ;  /* 0x0000003f0900728c */ /* 0x000fe2000bf05270 */
[----:B------:R-:W-:Y:S01]  /*0830*/  NOP ;  /* 0x0000000000007918 */ /* 0x000fe20000000000 */
[----:B------:R-:W-:Y:S01]  /*0840*/  UMOV UR44, 0x1 ;  /* 0x00000001002c7882 */ /* 0x000fe20000000000 */
[----:B------:R-:W-:Y:S01]  /*0850*/  ULDC.64 UR56, c[0x0][0x208] ;  /* 0x0000820000387ab9 */ /* 0x000fe20000000a00 */
[----:B------:R-:W-:Y:S01]  /*0860*/  USEL UR44, UR44, 0x2, !UP0 ;  /* 0x000000022c2c7887 */ /* 0x000fe2000c000000 */
[----:B01234-:R-:W-:Y:S01]  /*0870*/  BAR.SYNC.DEFER_BLOCKING 0x0 ;  /* 0x0000000000007b1d */ /* 0x01ffe20000010000 */
[----:B------:R-:W-:-:S13]  /*0880*/  PLOP3.LUT P0, PT, PT, PT, UP0, 0x80, 0x0 ;  /* 0x000000000000781c */ /* 0x000fda0003f0f008 */
[----:B------:R-:W-:Y:S05]  /*0890*/  @!P0 BRA `(.L_x_1061) ;  /* 0x0000012c00048947 */ /* 0x000fea0003800000 */
.L_x_1062:
        /* <DEDUP_REMOVED lines=18> */
[----:B------:R-:W-:Y:S01]  /*09c0*/  VIADD R13, R2, 0xffffff80 ;  /* 0xffffff80020d7836 */ /* 0x000fe20000000000 */
[----:B------:R-:W-:Y:S01]  /*09d0*/  R2UR UR6, R9 ;  /* 0x00000000090672ca */ /* 0x000fe200000e0000 */
[----:B------:R-:W-:Y:S01]  /*09e0*/  IMAD.MOV.U32 R19, RZ, RZ, 0x40 ;  /* 0x00000040ff137424 */ /* 0x000fe200078e00ff */
[----:B------:R-:W-:Y:S01]  /*09f0*/  R2UR UR5, R10 ;  /* 0x000000000a0572ca */ /* 0x000fe200000e0000 */
[----:B------:R-:W-:Y:S01]  /*0a00*/  ULOP3.LUT UR52, UR44, 0x1, URZ, 0xfc, !UPT ;  /* 0x000000012c347892 */ /* 0x000fe2000f8efc3f */
[----:B------:R-:W-:Y:S01]  /*0a10*/  SHF.R.S32.HI R0, RZ, 0x1f, R13 ;  /* 0x0000001fff007819 */ /* 0x000fe2000001140d */
[----:B------:R-:W-:Y:S01]  /*0a20*/  UMOV UR51, URZ ;  /* 0x0000003f00337c82 */ /* 0x000fe20008000000 */
[----:B------:R-:W-:Y:S01]  /*0a30*/  R2UR UR7, R11 ;  /* 0x000000000b0772ca */ /* 0x000fe200000e0000 */
[----:B------:R-:W-:Y:S01]  /*0a40*/  UMOV UR50, URZ ;  /* 0x0000003f00327c82 */ /* 0x000fe20008000000 */
[CC--:B------:R-:W-:Y:S01]  /*0a50*/  LEA.HI R3, R0.reuse, R13.reuse, RZ, 0x4 ;  /* 0x0000000d00037211 */ /* 0x0c0fe200078f20ff */
[----:B------:R-:W-:Y:S01]  /*0a60*/  UMOV UR49, URZ ;  /* 0x0000003f00317c82 */ /* 0x000fe20008000000 */
[----:B------:R-:W-:-:S02]  /*0a70*/  LEA.HI R2, R0, R13, RZ, 0x7 ;  /* 0x0000000d00027211 */ /* 0x000fc400078f38ff */
[----:B------:R-:W-:Y:S02]  /*0a80*/  LOP3.LUT R4, R3, 0xfffffff0, RZ, 0xc0, !PT ;  /* 0xfffffff003047812 */ /* 0x000fe400078ec0ff */
[----:B------:R-:W-:Y:S02]  /*0a90*/  SHF.R.S32.HI R6, RZ, 0x4, R3 ;  /* 0x00000004ff067819 */ /* 0x000fe40000011403 */
[----:B------:R-:W-:Y:S01]  /*0aa0*/  LOP3.LUT R153, R2, 0xffffff80, RZ, 0xc0, !PT ;  /* 0xffffff8002997812 */ /* 0x000fe200078ec0ff */
[----:B------:R-:W-:Y:S01]  /*0ab0*/  IMAD.IADD R4, R13, 0x1, -R4 ;  /* 0x000000010d047824 */ /* 0x000fe200078e0a04 */
[----:B------:R-:W-:Y:S02]  /*0ac0*/  LEA.HI R3, R3, R6, RZ, 0x1 ;  /* 0x0000000603037211 */ /* 0x000fe400078f08ff */
[----:B------:R-:W-:Y:S01]  /*0ad0*/  LEA.HI R7, R0, R13, RZ, 0x5 ;  /* 0x0000000d00077211 */ /* 0x000fe200078f28ff */
[----:B------:R-:W-:Y:S01]  /*0ae0*/  IMAD.IADD R153, R13, 0x1, -R153 ;  /* 0x000000010d997824 */ /* 0x000fe200078e0a99 */
[----:B------:R-:W-:-:S02]  /*0af0*/  LOP3.LUT R5, R3, 0x1ffffffe, RZ, 0xc0, !PT ;  /* 0x1ffffffe03057812 */ /* 0x000fc400078ec0ff */
[----:B------:R-:W-:Y:S02]  /*0b00*/  SHF.R.S32.HI R3, RZ, 0x1f, R4 ;  /* 0x0000001fff037819 */ /* 0x000fe40000011404 */
[----:B------:R-:W-:Y:S01]  /*0b10*/  SHF.R.S32.HI R8, RZ, 0x1f, R153 ;  /* 0x0000001fff087819 */ /* 0x000fe20000011499 */
[----:B------:R-:W-:Y:S01]  /*0b20*/  IMAD.IADD R5, R6, 0x1, -R5 ;  /* 0x0000000106057824 */ /* 0x000fe200078e0a05 */
[----:B------:R-:W-:Y:S02]  /*0b30*/  LEA.HI R3, R3, R4, RZ, 0x3 ;  /* 0x0000000403037211 */ /* 0x000fe400078f18ff */
[----:B------:R-:W-:Y:S01]  /*0b40*/  LEA.HI R9, R8, R153, RZ, 0x2 ;  /* 0x0000009908097211 */ /* 0x000fe200078f10ff */
[----:B------:R-:W-:Y:S01]  /*0b50*/  IMAD.SHL.U32 R5, R5, 0x8, RZ ;  /* 0x0000000805057824 */ /* 0x000fe200078e00ff */
[----:B------:R-:W-:Y:S01]  /*0b60*/  SHF.R.S32.HI R7, RZ, 0x5, R7 ;  /* 0x00000005ff077819 */ /* 0x000fe20000011407 */
[----:B------:R-:W-:Y:S01]  /*0b70*/  IMAD.SHL.U32 R6, R3, 0x40, RZ ;  /* 0x0000004003067824 */ /* 0x000fe200078e00ff */
[----:B------:R-:W-:-:S02]  /*0b80*/  SHF.R.S32.HI R10, RZ, 0x2, R9 ;  /* 0x00000002ff0a7819 */ /* 0x000fc40000011409 */
[----:B------:R-:W-:Y:S01]  /*0b90*/  SHF.R.S32.HI R11, RZ, 0x1f, R9 ;  /* 0x0000001fff0b7819 */ /* 0x000fe20000011409 */
[----:B------:R-:W-:Y:S01]  /*0ba0*/  IMAD R12, R7, 0x10, R4 ;  /* 0x00000010070c7824 */ /* 0x000fe200078e0204 */
[----:B------:R-:W-:Y:S02]  /*0bb0*/  LOP3.LUT R3, R3, 0xfffffff8, RZ, 0xc0, !PT ;  /* 0xfffffff803037812 */ /* 0x000fe400078ec0ff */
[----:B------:R-:W-:Y:S02]  /*0bc0*/  SHF.R.S32.HI R14, RZ, 0x7, R2 ;  /* 0x00000007ff0e7819 */ /* 0x000fe40000011402 */
[----:B------:R-:W-:Y:S01]  /*0bd0*/  LEA.HI R11, R11, R10, RZ, 0x3 ;  /* 0x0000000a0b0b7211 */ /* 0x000fe200078f18ff */
[----:B------:R-:W-:Y:S01]  /*0be0*/  IMAD.IADD R3, R4, 0x1, -R3 ;  /* 0x0000000104037824 */ /* 0x000fe200078e0a03 */
[----:B------:R-:W-:Y:S01]  /*0bf0*/  LEA.HI R8, R8, R153, RZ, 0x5 ;  /* 0x0000009908087211 */ /* 0x000fe200078f28ff */
[----:B------:R-:W-:Y:S01]  /*0c00*/  IMAD.HI R4, R14, 0x55555556, RZ ;  /* 0x555555560e047827 */ /* 0x000fe200078e02ff */
[----:B------:R-:W-:-:S02]  /*0c10*/  LOP3.LUT R11, R11, 0xfffffff8, RZ, 0xc0, !PT ;  /* 0xfffffff80b0b7812 */ /* 0x000fc400078ec0ff */
[----:B------:R-:W-:Y:S01]  /*0c20*/  LOP3.LUT R6, R6, 0x7ffffe00, RZ, 0xc0, !PT ;  /* 0x7ffffe0006067812 */ /* 0x000fe200078ec0ff */
[----:B------:R-:W-:Y:S01]  /*0c30*/  IMAD.SHL.U32 R2, R3, 0x40, RZ ;  /* 0x0000004003027824 */ /* 0x000fe200078e00ff */
[----:B------:R-:W-:Y:S01]  /*0c40*/  LEA.HI R4, R4, R4, RZ, 0x1 ;  /* 0x0000000404047211 */ /* 0x000fe200078f08ff */
[----:B------:R-:W-:Y:S01]  /*0c50*/  IMAD.IADD R11, R10, 0x1, -R11 ;  /* 0x000000010a0b7824 */ /* 0x000fe200078e0a0b */
[----:B------:R-:W-:Y:S01]  /*0c60*/  SHF.R.S32.HI R8, RZ, 0x5, R8 ;  /* 0x00000005ff087819 */ /* 0x000fe20000011408 */
[----:B------:R-:W-:Y:S01]  /*0c70*/  IMAD R6, R7, 0x400, R6 ;  /* 0x0000040007067824 */ /* 0x000fe200078e0206 */
[----:B------:R-:W-:Y:S01]  /*0c80*/  LOP3.LUT R2, R2, 0x1c0, RZ, 0xc0, !PT ;  /* 0x000001c002027812 */ /* 0x000fe200078ec0ff */
[--C-:B------:R-:W-:Y:S01]  /*0c90*/  IMAD.U32 R7, R12, 0x20, R5.reuse ;  /* 0x000000200c077824 */ /* 0x100fe200078e0005 */
[----:B------:R-:W-:Y:S01]  /*0ca0*/  LEA.HI R0, R0, R13, RZ, 0x2 ;  /* 0x0000000d00007211 */ /* 0x000fe200078f10ff */
[----:B------:R-:W-:Y:S01]  /*0cb0*/  IMAD R4, R4, -0x3, R14 ;  /* 0xfffffffd04047824 */ /* 0x000fe200078e020e */
[----:B------:R-:W-:Y:S01]  /*0cc0*/  LOP3.LUT R5, R2, 0x8, R5, 0xf8, !PT ;  /* 0x0000000802057812 */ /* 0x000fe200078ef805 */
[----:B------:R-:W-:Y:S01]  /*0cd0*/  IMAD R11, R8, 0x10, R11 ;  /* 0x00000010080b7824 */ /* 0x000fe200078e020b */
[----:B------:R-:W-:Y:S01]  /*0ce0*/  SHF.R.U32.HI R2, RZ, 0x3, R2 ;  /* 0x00000003ff027819 */ /* 0x000fe20000011602 */
[----:B------:R0:W-:Y:S01]  /*0cf0*/  STL [R1+0x14], R7 ;  /* 0x0000140701007387 */ /* 0x0001e20000100800 */
[----:B------:R-:W-:-:S02]  /*0d00*/  LOP3.LUT R151, R0, 0xfffffffc, RZ, 0xc0, !PT ;  /* 0xfffffffc00977812 */ /* 0x000fc400078ec0ff */
[----:B------:R-:W-:Y:S02]  /*0d10*/  LOP3.LUT R5, R5, R2, RZ, 0x3c, !PT ;  /* 0x0000000205057212 */ /* 0x000fe400078e3cff */
[----:B------:R-:W-:Y:S01]  /*0d20*/  R2P PR, R3, 0x6 ;  /* 0x0000000603007804 */ /* 0x000fe20000000000 */
[----:B------:R-:W-:Y:S01]  /*0d30*/  IMAD.IADD R151, R13, 0x1, -R151 ;  /* 0x000000010d977824 */ /* 0x000fe200078e0a97 */
[----:B------:R-:W-:Y:S01]  /*0d40*/  SHF.R.S32.HI R152, RZ, 0x2, R0 ;  /* 0x00000002ff987819 */ /* 0x000fe20000011400 */
[----:B------:R-:W-:Y:S02]  /*0d50*/  IMAD.IADD R5, R6, 0x1, R5 ;  /* 0x0000000106057824 */ /* 0x000fe400078e0205 */
[----:B0-----:R-:W-:Y:S01]  /*0d60*/  IMAD R7, R4, 0x40, R11 ;  /* 0x0000004004077824 */ /* 0x001fe200078e020b */
[----:B------:R-:W-:Y:S01]  /*0d70*/  LOP3.LUT R4, R9, 0x7ffffffc, RZ, 0xc0, !PT ;  /* 0x7ffffffc09047812 */ /* 0x000fe200078ec0ff */
[C---:B------:R-:W-:Y:S01]  /*0d80*/  IMAD.SHL.U32 R138, R151.reuse, 0x8, RZ ;  /* 0x00000008978a7824 */ /* 0x040fe200078e00ff */
[----:B------:R-:W-:-:S02]  /*0d90*/  LEA.HI R2, R151, R151, RZ, 0x1 ;  /* 0x0000009797027211 */ /* 0x000fc400078f08ff */
[----:B------:R0:W-:Y:S01]  /*0da0*/  STL [R1+0x10], R7 ;  /* 0x0000100701007387 */ /* 0x0001e20000100800 */
[----:B------:R-:W-:Y:S01]  /*0db0*/  IMAD.IADD R4, R153, 0x1, -R4 ;  /* 0x0000000199047824 */ /* 0x000fe200078e0a04 */
[----:B------:R-:W-:Y:S01]  /*0dc0*/  LEA R18, R5, UR41, 0x1 ;  /* 0x0000002905127c11 */ /* 0x000fe2000f8e08ff */
[----:B------:R-:W-:Y:S01]  /*0dd0*/  VIADD R139, R138, 0x20 ;  /* 0x000000208a8b7836 */ /* 0x000fe20000000000 */
[----:B------:R-:W-:Y:S01]  /*0de0*/  LOP3.LUT R2, R2, 0x1ffffffe, RZ, 0xc0, !PT ;  /* 0x1ffffffe02027812 */ /* 0x000fe200078ec0ff */
[----:B------:R-:W-:Y:S01]  /*0df0*/  IMAD.SHL.U32 R17, R4, 0x2, RZ ;  /* 0x0000000204117824 */ /* 0x000fe200078e00ff */
[----:B------:R-:W-:Y:S01]  /*0e00*/  SEL R19, R19, 0xffffffc0, !P2 ;  /* 0xffffffc013137807 */ /* 0x000fe20005000000 */
[----:B------:R-:W-:Y:S01]  /*0e10*/  VIADD R22, R18, 0x21800 ;  /* 0x0002180012167836 */ /* 0x000fe20000000000 */
[----:B------:R-:W-:Y:S01]  /*0e20*/  SHF.R.S32.HI R3, RZ, 0x1f, R139 ;  /* 0x0000001fff037819 */ /* 0x000fe2000001148b */
[----:B------:R-:W-:Y:S02]  /*0e30*/  VIADD R141, R138, 0x40 ;  /* 0x000000408a8d7836 */ /* 0x000fe40000000000 */
[----:B------:R-:W-:-:S02]  /*0e40*/  VIADD R150, R17, 0x18 ;  /* 0x0000001811967836 */ /* 0x000fc40000000000 */
[C---:B------:R-:W-:Y:S01]  /*0e50*/  VIADD R149, R17.reuse, 0x20 ;  /* 0x0000002011957836 */ /* 0x040fe20000000000 */
[----:B------:R-:W-:Y:S01]  /*0e60*/  SHF.R.S32.HI R0, RZ, 0x1f, R141 ;  /* 0x0000001fff007819 */ /* 0x000fe2000001148d */
        /* <DEDUP_REMOVED lines=12> */
[----:B------:R-:W-:Y:S01]  /*0f30*/  VIADD R142, R17, 0x58 ;  /* 0x00000058118e7836 */ /* 0x000fe20000000000 */
[----:B------:R-:W-:Y:S01]  /*0f40*/  SHF.R.S32.HI R156, RZ, 0x1f, R144 ;  /* 0x0000001fff9c7819 */ /* 0x000fe20000011490 */
[----:B------:R-:W-:Y:S01]  /*0f50*/  VIADD R23, R18, 0x21820 ;  /* 0x0002182012177836 */ /* 0x000fe20000000000 */
[----:B------:R-:W-:Y:S01]  /*0f60*/  SHF.R.S32.HI R155, RZ, 0x1f, R143 ;  /* 0x0000001fff9b7819 */ /* 0x000fe2000001148f */
[----:B------:R-:W-:Y:S01]  /*0f70*/  IMAD.IADD R2, R151, 0x1, -R2 ;  /* 0x0000000197027824 */ /* 0x000fe200078e0a02 */
[----:B------:R-:W-:Y:S01]  /*0f80*/  SHF.R.S32.HI R154, RZ, 0x1f, R142 ;  /* 0x0000001fff9a7819 */ /* 0x000fe2000001148e */
[----:B------:R-:W-:-:S02]  /*0f90*/  @P1 VIADD R23, R22, 0xffffffe0 ;  /* 0xffffffe016171836 */ /* 0x000fc40000000000 */
[----:B------:R-:W-:Y:S02]  /*0fa0*/  IMAD.IADD R22, R22, 0x1, R19 ;  /* 0x0000000116167824 */ /* 0x000fe400078e0213 */
[----:B------:R-:W-:Y:S02]  /*0fb0*/  VIADD R140, R17, 0x10 ;  /* 0x00000010118c7836 */ /* 0x000fe40000000000 */
[----:B------:R-:W-:Y:S02]  /*0fc0*/  IMAD R137, R2, 0x8, R7 ;  /* 0x0000000802897824 */ /* 0x000fe400078e0207 */
[----:B------:R-:W-:Y:S02]  /*0fd0*/  IMAD.IADD R19, R19, 0x1, R23 ;  /* 0x0000000113137824 */ /* 0x000fe400078e0217 */
[----:B0-----:R-:W-:-:S07]  /*0fe0*/  VIADD R136, R23, 0x6000 ;  /* 0x0000600017887836 */ /* 0x001fce0000000000 */
.L_x_1166:
[----:B------:R-:W-:Y:S01]  /*0ff0*/  ULDC.64 UR8, c[0x0][0xa28] ;  /* 0x00028a0000087ab9 */ /* 0x000fe20000000a00 */
[----:B------:R-:W-:Y:S01]  /*1000*/  ULDC UR4, c[0x0][0x424] ;  /* 0x0001090000047ab9 */ /* 0x000fe20000000800 */
[----:B------:R-:W-:-:S04]  /*1010*/  UISETP.NE.U32.AND UP0, UPT, UR8, URZ, UPT ;  /* 0x0000003f0800728c */ /* 0x000fc8000bf05070 */
[----:B------:R-:W-:-:S03]  /*1020*/  UISETP.NE.AND.EX UP0, UPT, UR9, URZ, UPT, UP0 ;  /* 0x0000003f0900728c */ /* 0x000fc6000bf05300 */
[----:B------:R-:W-:Y:S02]  /*1030*/  ULDC.64 UR8, c[0x0][0xa18] ;  /* 0x0002860000087ab9 */ /* 0x000fe40000000a00 */
[----:B------:R-:W-:Y:S01]  /*1040*/  UISETP.NE.U32.AND UP1, UPT, UR8, URZ, UPT ;  /* 0x0000003f0800728c */ /* 0x000fe2000bf25070 */
[----:B------:R-:W-:-:S03]  /*1050*/  PLOP3.LUT P0, PT, PT, PT, UP0, 0x80, 0x0 ;  /* 0x000000000000781c */ /* 0x000fc60003f0f008 */
[----:B------:R-:W-:-:S03]  /*1060*/  UISETP.NE.AND.EX UP1, UPT, UR9, URZ, UPT, UP1 ;  /* 0x0000003f0900728c */ /* 0x000fc6000bf25310 */
[----:B------:R-:W-:Y:S02]  /*1070*/  @UP0 ULDC.64 UR8, c[0x0][0xa28] ;  /* 0x00028a0000080ab9 */ /* 0x000fe40000000a00 */
[----:B------:R-:W-:Y:S01]  /*1080*/  @UP0 UIMAD.WIDE UR8, UR7, 0x4, UR8 ;  /* 0x00000004070808a5 */ /* 0x000fe2000f8e0208 */
[----:B------:R-:W-:-:S05]  /*1090*/  PLOP3.LUT P2, PT, PT, PT, UP1, 0x80, 0x0 ;  /* 0x000000000000781c */ /* 0x000fca0003f4f018 */
[----:B01-3--:R-:W-:Y:S02]  /*10a0*/  IMAD.U32 R2, RZ, RZ, UR8 ;  /* 0x00000008ff027e24 */ /* 0x00bfe4000f8e00ff */
[----:B----4-:R-:W-:Y:S01]  /*10b0*/  IMAD.U32 R3, RZ, RZ, UR9 ;  /* 0x00000009ff037e24 */ /* 0x010fe2000f8e00ff */
[----:B------:R-:W-:Y:S02]  /*10c0*/  @UP1 ULDC.64 UR8, c[0x0][0xa18] ;  /* 0x0002860000081ab9 */ /* 0x000fe40000000a00 */
[----:B------:R-:W-:Y:S02]  /*10d0*/  @UP1 UIMAD.WIDE UR8, UR7, 0x4, UR8 ;  /* 0x00000004070818a5 */ /* 0x000fe4000f8e0208 */
[----:B--2---:R-:W2:Y:S04]  /*10e0*/  @P0 LDG.E R2, desc[UR56][R2.64] ;  /* 0x0000003802020981 */ /* 0x004ea8000c1e1900 */
[----:B------:R-:W-:-:S02]  /*10f0*/  IMAD.U32 R4, RZ, RZ, UR8 ;  /* 0x00000008ff047e24 */ /* 0x000fc4000f8e00ff */
[----:B------:R-:W-:Y:S01]  /*1100*/  IMAD.U32 R5, RZ, RZ, UR9 ;  /* 0x00000009ff057e24 */ /* 0x000fe2000f8e00ff */
[----:B------:R-:W-:-:S04]  /*1110*/  ULDC.64 UR8, c[0x0][0x418] ;  /* 0x0001060000087ab9 */ /* 0x000fc80000000a00 */
[----:B------:R-:W3:Y:S01]  /*1120*/  @P2 LDG.E R4, desc[UR56][R4.64] ;  /* 0x0000003804042981 */ /* 0x000ee2000c1e1900 */
[----:B------:R-:W-:Y:S01]  /*1130*/  UISETP.NE.U32.AND UP0, UPT, UR8, URZ, UPT ;  /* 0x0000003f0800728c */ /* 0x000fe2000bf05070 */
[----:B------:R-:W-:Y:S01]  /*1140*/  UMOV UR38, URZ ;  /* 0x0000003f00267c82 */ /* 0x000fe20008000000 */
[----:B------:R-:W-:Y:S02]  /*1150*/  ULOP3.LUT UR40, UR5, 0xffff, URZ, 0xc0, !UPT ;  /* 0x0000ffff05287892 */ /* 0x000fe4000f8ec03f */
[----:B------:R-:W-:-:S03]  /*1160*/  UISETP.NE.AND.EX UP0, UPT, UR9, URZ, UPT, UP0 ;  /* 0x0000003f0900728c */ /* 0x000fc6000bf05300 */
[----:B------:R-:W-:Y:S01]  /*1170*/  ULDC.64 UR8, c[0x0][0xa20] ;  /* 0x0002880000087ab9 */ /* 0x000fe20000000a00 */
[----:B------:R-:W-:Y:S01]  /*1180*/  USEL UR4, UR4, 0x1, UP0 ;  /* 0x0000000104047887 */ /* 0x000fe20008000000 */
[----:B------:R-:W-:Y:S01]  /*1190*/  ISETP.NE.U32.AND P1, PT, RZ, UR8, PT ;  /* 0x00000008ff007c0c */ /* 0x000fe2000bf25070 */
[----:B------:R-:W-:Y:S02]  /*11a0*/  ULDC UR8, c[0x0][0x2f0] ;  /* 0x0000bc0000087ab9 */ /* 0x000fe40000000800 */
[----:B------:R-:W-:Y:S01]  /*11b0*/  UIMAD UR4, UR4, UR8, URZ ;  /* 0x00000008040472a4 */ /* 0x000fe2000f8e023f */
[----:B------:R-:W-:Y:S02]  /*11c0*/  ISETP.NE.AND.EX P1, PT, RZ, UR9, PT, P1 ;  /* 0x00000009ff007c0c */ /* 0x000fe4000bf25310 */
[----:B--2---:R-:W-:Y:S02]  /*11d0*/  @P0 R2UR UR38, R2 ;  /* 0x00000000022602ca */ /* 0x004fe400000e0000 */
[----:B---3--:R-:W-:Y:S01]  /*11e0*/  @P2 R2UR UR48, R4 ;  /* 0x00000000043022ca */ /* 0x008fe200000e0000 */
[----:B-----5:R-:W-:-:S14]  /*11f0*/  @P2 BRA `(.L_x_1063) ;  /* 0x0000000000382947 */ /* 0x020fdc0003800000 */
[----:B------:R-:W-:Y:S01]  /*1200*/  ULDC.64 UR8, c[0x0][0xa00] ;  /* 0x0002800000087ab9 */ /* 0x000fe20000000a00 */
[----:B------:R-:W-:Y:S01]  /*1210*/  ULDC UR48, c[0x0][0x288] ;  /* 0x0000a20000307ab9 */ /* 0x000fe20000000800 */
[----:B------:R-:W-:-:S04]  /*1220*/  ISETP.NE.U32.AND P0, PT, RZ, UR8, PT ;  /* 0x00000008ff007c0c */ /* 0x000fc8000bf05070 */
[----:B------:R-:W-:-:S13]  /*1230*/  ISETP.NE.AND.EX P0, PT, RZ, UR9, PT, P0 ;  /* 0x00000009ff007c0c */ /* 0x000fda000bf05300 */
[----:B------:R-:W-:Y:S05]  /*1240*/  @!P0 BRA `(.L_x_1063) ;  /* 0x0000000000248947 */ /* 0x000fea0003800000 */
[----:B------:R-:W-:Y:S02]  /*1250*/  ULDC.64 UR8, c[0x0][0xa00] ;  /* 0x0002800000087ab9 */ /* 0x000fe40000000a00 */
[----:B------:R-:W-:-:S06]  /*1260*/  UIMAD.WIDE UR8, UR7, 0x4, UR8 ;  /* 0x00000004070878a5 */ /* 0x000fcc000f8e0208 */
[----:B------:R-:W-:Y:S02]  /*1270*/  IMAD.U32 R2, RZ, RZ, UR8 ;  /* 0x00000008ff027e24 */ /* 0x000fe4000f8e00ff */
[----:B------:R-:W-:-:S05]  /*1280*/  IMAD.U32 R3, RZ, RZ, UR9 ;  /* 0x00000009ff037e24 */ /* 0x000fca000f8e00ff */
[----:B------:R-:W2:Y:S04]  /*1290*/  LDG.E R4, desc[UR56][R2.64] ;  /* 0x0000003802047981 */ /* 0x000ea8000c1e1900 */
[----:B------:R-:W3:Y:S01]  /*12a0*/  LDG.E R0, desc[UR56][R2.64+0x4] ;  /* 0x0000043802007981 */ /* 0x000ee2000c1e1900 */
[----:B--2---:R-:W-:Y:S02]  /*12b0*/  R2UR UR48, R4 ;  /* 0x00000000043072ca */ /* 0x004fe400000e0000 */
[----:B---3--:R-:W-:-:S13]  /*12c0*/  R2UR UR8, R0 ;  /* 0x00000000000872ca */ /* 0x008fda00000e0000 */
[----:B------:R-:W-:-:S12]  /*12d0*/  UIADD3 UR48, -UR48, UR8, URZ ;  /* 0x0000000830307290 */ /* 0x000fd8000fffe13f */
.L_x_1063:
[----:B------:R-:W-:Y:S01]  /*12e0*/  UMOV UR43, UR7 ;  /* 0x00000007002b7c82 */ /* 0x000fe20008000000 */
[----:B------:R-:W-:Y:S05]  /*12f0*/  @!P1 BRA `(.L_x_1064) ;  /* 0x00000000001c9947 */ /* 0x000fea0003800000 */
[----:B------:R-:W-:Y:S02]  /*1300*/  ULDC.64 UR8, c[0x0][0xa20] ;  /* 0x0002880000087ab9 */ /* 0x000fe40000000a00 */
[----:B------:R-:W-:-:S06]  /*1310*/  UIMAD.WIDE UR8, UR7, 0x4, UR8 ;  /* 0x00000004070878a5 */ /* 0x000fcc000f8e0208 */
[----:B------:R-:W-:Y:S02]  /*1320*/  IMAD.U32 R2, RZ, RZ, UR8 ;  /* 0x00000008ff027e24 */ /* 0x000fe4000f8e00ff */
[----:B------:R-:W-:-:S05]  /*1330*/  IMAD.U32 R3, RZ, RZ, UR9 ;  /* 0x00000009ff037e24 */ /* 0x000fca000f8e00ff */
[----:B------:R-:W2:Y:S02]  /*1340*/  LDG.E R2, desc[UR56][R2.64] ;  /* 0x0000003802027981 */ /* 0x000ea4000c1e1900 */
[----:B--2---:R-:W-:Y:S01]  /*1350*/  R2UR UR4, R2 ;  /* 0x00000000020472ca */ /* 0x004fe200000e0000 */
[----:B------:R-:W-:-:S14]  /*1360*/  BRA `(.L_x_1065) ;  /* 0x0000000000347947 */ /* 0x000fdc0003800000 */
.L_x_1064:
[----:B------:R-:W-:Y:S02]  /*1370*/  ULDC.64 UR8, c[0x0][0xa08] ;  /* 0x0002820000087ab9 */ /* 0x000fe40000000a00 */
        /* <DEDUP_REMOVED lines=12> */
.L_x_1065:
[----:B------:R-:W-:Y:S01]  /*1440*/  ULDC UR7, c[0x0][0x448] ;  /* 0x0001120000077ab9 */ /* 0x000fe20000000800 */
[----:B------:R-:W-:Y:S02]  /*1450*/  UIMAD UR39, UR6, 0xc0, URZ ;  /* 0x000000c0062778a4 */ /* 0x000fe4000f8e023f */
[----:B------:R-:W-:Y:S02]  /*1460*/  UISETP.NE.AND UP0, UPT, UR7, 0x1, UPT ;  /* 0x000000010700788c */ /* 0x000fe4000bf05270 */
[----:B------:R-:W-:Y:S01]  /*1470*/  UIADD3 UR10, UR39, 0xbf, URZ ;  /* 0x000000bf270a7890 */ /* 0x000fe2000fffe03f */
[----:B------:R-:W-:Y:S01]  /*1480*/  ULDC.64 UR6, c[0x0][0x9e0] ;  /* 0x0002780000067ab9 */ /* 0x000fe20000000a00 */
[----:B------:R-:W-:Y:S02]  /*1490*/  UP2UR UR54, UPR, URZ, 0x1 ;  /* 0x000000013f367883 */ /* 0x000fe40008000000 */
[----:B------:R-:W-:-:S05]  /*14a0*/  UIADD3 UR38, -UR38, UR4, URZ ;  /* 0x0000000426267290 */ /* 0x000fca000fffe13f */
[----:B------:R-:W-:Y:S01]  /*14b0*/  @UP0 ULDC UR8, c[0x0][0x44c] ;  /* 0x0001130000080ab9 */ /* 0x000fe20000000800 */
[----:B------:R-:W-:Y:S01]  /*14c0*/  @UP0 ULDC UR11, c[0x0][0x450] ;  /* 0x00011400000b0ab9 */ /* 0x000fe20000000800 */
[----:B------:R-:W-:Y:S02]  /*14d0*/  UIMAD.WIDE.U32 UR8, UR10, UR8, URZ ;  /* 0x000000080a0872a5 */ /* 0x000fe4000f8e003f */
[----:B------:R-:W-:Y:S02]  /*14e0*/  UIADD3 UR4, UR38, 0x1, -UR48 ;  /* 0x0000000126047890 */ /* 0x000fe4000fffe830 */
[----:B------:R-:W-:Y:S02]  /*14f0*/  @UP0 USHF.R.U32.HI UR10, URZ, UR11, UR9 ;  /* 0x0000000b3f0a0299 */ /* 0x000fe40008011609 */
[----:B------:R-:W-:Y:S02]  /*1500*/  UISETP.GE.AND UP0, UPT, UR7, 0x1, UPT ;  /* 0x000000010700788c */ /* 0x000fe4000bf06270 */
[----:B------:R-:W-:-:S02]  /*1510*/  UIADD3 UR10, UR4, UR10, URZ ;  /* 0x0000000a040a7290 */ /* 0x000fc4000fffe03f */
[----:B------:R-:W-:Y:S02]  /*1520*/  UP2UR UR53, UPR, URZ, 0x1 ;  /* 0x000000013f357883 */ /* 0x000fe40008000000 */
[----:B------:R-:W-:Y:S01]  /*1530*/  PLOP3.LUT P0, PT, PT, PT, UP0, 0x40, 0x0 ;  /* 0x000000000000781c */ /* 0x000fe20003f0e808 */
[----:B------:R-:W-:-:S12]  /*1540*/  UIADD3 UR6, UR10, UR6, URZ ;  /* 0x000000060a067290 */ /* 0x000fd8000fffe03f */
[----:B------:R-:W-:Y:S05]  /*1550*/  @P0 BRA `(.L_x_1066) ;  /* 0x0000000000440947 */ /* 0x000fea0003800000 */
        /* <DEDUP_REMOVED lines=10> */
.L_x_1067:
[----:B------:R-:W-:-:S11]  /*1600*/  UISETP.NE.AND UP0, UPT, UR7, 0x1, UPT ;  /* 0x000000010700788c */ /* 0x000fd6000bf05270 */
[----:B------:R-:W-:Y:S02]  /*1610*/  @UP0 ULDC.64 UR10, c[0x0][0x9e8] ;  /* 0x00027a00000a0ab9 */ /* 0x000fe40000000a00 */
[----:B------:R-:W-:-:S04]  /*1620*/  UIMAD.WIDE.U32 UR8, UR4, UR10, URZ ;  /* 0x0000000a040872a5 */ /* 0x000fc8000f8e003f */
[----:B------:R-:W-:-:S12]  /*1630*/  @UP0 USHF.R.U32.HI UR4, URZ, UR11, UR9 ;  /* 0x0000000b3f040299 */ /* 0x000fd80008011609 */
.L_x_1068:
[----:B------:R-:W-:-:S04]  /*1640*/  UIMAD UR4, UR4, UR7, UR7 ;  /* 0x00000007040472a4 */ /* 0x000fc8000f8e0207 */
[----:B------:R-:W-:-:S04]  /*1650*/  UISETP.LT.AND UP0, UPT, UR6, UR4, UPT ;  /* 0x000000040600728c */ /* 0x000fc8000bf01270 */
[----:B------:R-:W-:-:S12]  /*1660*/  USEL UR6, UR6, UR4, UP0 ;  /* 0x0000000406067287 */ /* 0x000fd80008000000 */
.L_x_1066:
[----:B------:R-:W-:Y:S02]  /*1670*/  UISETP.NE.AND UP0, UPT, UR54, URZ, UPT ;  /* 0x0000003f3600728c */ /* 0x000fe4000bf05270 */
[----:B------:R-:W-:Y:S02]  /*1680*/  UIADD3 UR4, UR38, 0x7f, URZ ;  /* 0x0000007f26047890 */ /* 0x000fe4000fffe03f */
[----:B------:R-:W-:Y:S02]  /*1690*/  UIADD3 UR10, UR6, 0x7f, URZ ;  /* 0x0000007f060a7890 */ /* 0x000fe4000fffe03f */
[----:B------:R-:W-:Y:S02]  /*16a0*/  UISETP.GE.AND UP1, UPT, UR7, 0x1, UPT ;  /* 0x000000010700788c */ /* 0x000fe4000bf26270 */
[----:B------:R-:W-:Y:S02]  /*16b0*/  USHF.R.S32.HI UR6, URZ, 0x1f, UR4 ;  /* 0x0000001f3f067899 */ /* 0x000fe40008011404 */
[----:B------:R-:W-:Y:S01]  /*16c0*/  USHF.R.S32.HI UR11, URZ, 0x1f, UR10 ;  /* 0x0000001f3f0b7899 */ /* 0x000fe2000801140a */
[----:B------:R-:W-:Y:S01]  /*16d0*/  @UP0 ULDC UR8, c[0x0][0x44c] ;  /* 0x0001130000080ab9 */ /* 0x000fe20000000800 */
[----:B------:R-:W-:Y:S01]  /*16e0*/  ULEA.HI UR6, UR6, UR4, URZ, 0x7 ;  /* 0x0000000406067291 */ /* 0x000fe2000f8f383f */
[----:B------:R-:W-:Y:S01]  /*16f0*/  PLOP3.LUT P0, PT, PT, PT, UP1, 0x40, 0x0 ;  /* 0x000000000000781c */ /* 0x000fe20003f0e818 */
[----:B------:R-:W-:-:S02]  /*1700*/  UIMAD.WIDE.U32 UR8, UR39, UR8, URZ ;  /* 0x00000008270872a5 */ /* 0x000fc4000f8e003f */
[----:B------:R-:W-:Y:S01]  /*1710*/  ULEA.HI UR11, UR11, UR10, URZ, 0x7 ;  /* 0x0000000a0b0b7291 */ /* 0x000fe2000f8f383f */
[----:B------:R-:W-:Y:S01]  /*1720*/  @UP0 ULDC UR13, c[0x0][0x450] ;  /* 0x00011400000d0ab9 */ /* 0x000fe20000000800 */
[----:B------:R-:W-:Y:S01]  /*1730*/  UMOV UR12, UR39 ;  /* 0x00000027000c7c82 */ /* 0x000fe20008000000 */
[----:B------:R-:W-:Y:S02]  /*1740*/  UIADD3 UR58, UR38, -UR48, URZ ;  /* 0x80000030263a7290 */ /* 0x000fe4000fffe03f */
[----:B------:R-:W-:Y:S02]  /*1750*/  USHF.R.S32.HI UR6, URZ, 0x7, UR6 ;  /* 0x000000073f067899 */ /* 0x000fe40008011406 */
[----:B------:R-:W-:Y:S02]  /*1760*/  USHF.R.S32.HI UR11, URZ, 0x7, UR11 ;  /* 0x000000073f0b7899 */ /* 0x000fe4000801140b */
[----:B------:R-:W-:Y:S02]  /*1770*/  @UP0 USHF.R.U32.HI UR12, URZ, UR13, UR9 ;  /* 0x0000000d3f0c0299 */ /* 0x000fe40008011609 */
[----:B------:R-:W-:-:S02]  /*1780*/  UISETP.LT.AND UP0, UPT, UR6, UR11, UPT ;  /* 0x0000000b0600728c */ /* 0x000fc4000bf01270 */
[----:B------:R-:W-:Y:S01]  /*1790*/  UIADD3 UR4, UR58, UR12, URZ ;  /* 0x0000000c3a047290 */ /* 0x000fe2000fffe03f */
[----:B------:R-:W-:Y:S01]  /*17a0*/  ULDC UR10, c[0x0][0x9dc] ;  /* 0x00027700000a7ab9 */ /* 0x000fe20000000800 */
[----:B------:R-:W-:Y:S02]  /*17b0*/  USEL UR6, UR6, UR11, UP0 ;  /* 0x0000000b06067287 */ /* 0x000fe40008000000 */
[----:B------:R-:W-:Y:S01]  /*17c0*/  UIADD3 UR10, UR4, -UR10, URZ ;  /* 0x8000000a040a7290 */ /* 0x000fe2000fffe03f */
[----:B------:R-:W-:Y:S11]  /*17d0*/  @P0 BRA `(.L_x_1069) ;  /* 0x0000000000440947 */ /* 0x000ff60003800000 */
        /* <DEDUP_REMOVED lines=10> */
.L_x_1070:
[----:B------:R-:W-:-:S11]  /*1880*/  UISETP.NE.AND UP0, UPT, UR7, 0x1, UPT ;  /* 0x000000010700788c */ /* 0x000fd6000bf05270 */
[----:B------:R-:W-:Y:S02]  /*1890*/  @UP0 ULDC.64 UR12, c[0x0][0x9e8] ;  /* 0x00027a00000c0ab9 */ /* 0x000fe40000000a00 */
[----:B------:R-:W-:-:S04]  /*18a0*/  UIMAD.WIDE.U32 UR8, UR4, UR12, URZ ;  /* 0x0000000c040872a5 */ /* 0x000fc8000f8e003f */
[----:B------:R-:W-:-:S12]  /*18b0*/  @UP0 USHF.R.U32.HI UR4, URZ, UR13, UR9 ;  /* 0x0000000d3f040299 */ /* 0x000fd80008011609 */
.L_x_1071:
[----:B------:R-:W-:-:S04]  /*18c0*/  UIMAD UR4, UR4, UR7, URZ ;  /* 0x00000007040472a4 */ /* 0x000fc8000f8e023f */
[----:B------:R-:W-:-:S04]  /*18d0*/  UISETP.LT.AND UP0, UPT, UR10, UR4, UPT ;  /* 0x000000040a00728c */ /* 0x000fc8000bf01270 */
[----:B------:R-:W-:-:S12]  /*18e0*/  USEL UR10, UR10, UR4, !UP0 ;  /* 0x000000040a0a7287 */ /* 0x000fd8000c000000 */
.L_x_1069:
[----:B------:R-:W-:-:S04]  /*18f0*/  USHF.R.S32.HI UR4, URZ, 0x1f, UR10 ;  /* 0x0000001f3f047899 */ /* 0x000fc8000801140a */
[----:B------:R-:W-:-:S04]  /*1900*/  ULEA.HI UR4, UR4, UR10, URZ, 0x7 ;  /* 0x0000000a04047291 */ /* 0x000fc8000f8f383f */
[----:B------:R-:W-:Y:S02]  /*1910*/  USHF.R.S32.HI UR7, URZ, 0x7, UR4 ;  /* 0x000000073f077899 */ /* 0x000fe40008011404 */
[----:B------:R-:W-:Y:S02]  /*1920*/  ULOP3.LUT UR4, UR5, 0xff000000, URZ, 0xc0, !UPT ;  /* 0xff00000005047892 */ /* 0x000fe4000f8ec03f */
[----:B------:R-:W-:Y:S02]  /*1930*/  UISETP.LT.AND UP0, UPT, URZ, UR7, UPT ;  /* 0x000000073f00728c */ /* 0x000fe4000bf01270 */
[----:B------:R-:W-:Y:S02]  /*1940*/  ULOP3.LUT UR5, UR5, 0xff0000, URZ, 0xc0, !UPT ;  /* 0x00ff000005057892 */ /* 0x000fe4000f8ec03f */
[----:B------:R-:W-:Y:S02]  /*1950*/  USEL UR36, URZ, UR7, !UP0 ;  /* 0x000000073f247287 */ /* 0x000fe4000c000000 */
[----:B------:R-:W-:-:S02]  /*1960*/  USHF.R.U32.HI UR4, URZ, 0x8, UR4 ;  /* 0x000000083f047899 */ /* 0x000fc40008011604 */
[----:B------:R-:W-:Y:S02]  /*1970*/  UISETP.GT.AND UP0, UPT, UR6, UR36, UPT ;  /* 0x000000240600728c */ /* 0x000fe4000bf04270 */
[----:B------:R-:W-:-:S03]  /*1980*/  ULEA.HI UR5, UR5, UR4, URZ, 0x10 ;  /* 0x0000000405057291 */ /* 0x000fc6000f8f803f */
[----:B------:R-:W-:Y:S01]  /*1990*/  UMOV UR4, URZ ;  /* 0x0000003f00047c82 */ /* 0x000fe20008000000 */
[----:B------:R-:W-:Y:S01]  /*19a0*/  PLOP3.LUT P0, PT, PT, PT, UP0, 0x80, 0x0 ;  /* 0x000000000000781c */ /* 0x000fe20003f0f008 */
[----:B------:R-:W-:Y:S02]  /*19b0*/  ULOP3.LUT UR37, UR5, 0xff, URZ, 0xc0, !UPT ;  /* 0x000000ff05257892 */ /* 0x000fe4000f8ec03f */
[----:B------:R-:W-:-:S10]  /*19c0*/  USHF.R.U32.HI UR47, URZ, 0x10, UR5 ;  /* 0x000000103f2f7899 */ /* 0x000fd40008011605 */
[----:B------:R-:W-:Y:S05]  /*19d0*/  @!P0 BRA `(.L_x_1072) ;  /* 0x0000000000948947 */ /* 0x000fea0003800000 */
[----:B------:R-:W-:Y:S01]  /*19e0*/  UISETP.NE.AND UP0, UPT, UR47, URZ, UPT ;  /* 0x0000003f2f00728c */ /* 0x000fe2000bf05270 */
[----:B------:R-:W-:-:S03]  /*19f0*/  ULDC UR4, c[0x0][0x9f0] ;  /* 0x00027c0000047ab9 */ /* 0x000fc60000000800 */
[----:B------:R-:W-:-:S04]  /*1a00*/  USEL UR10, UR47, UR4, UP0 ;  /* 0x000000042f0a7287 */ /* 0x000fc80008000000 */
[----:B------:R-:W-:Y:S02]  /*1a10*/  UIADD3 UR4, UR10, -0x1, UR6 ;  /* 0xffffffff0a047890 */ /* 0x000fe4000fffe006 */
[----:B------:R-:W-:Y:S02]  /*1a20*/  IMAD.U32 R3, RZ, RZ, UR10 ;  /* 0x0000000aff037e24 */ /* 0x000fe4000f8e00ff */
[----:B------:R-:W-:-:S03]  /*1a30*/  UIADD3 UR7, -UR36, UR4, URZ ;  /* 0x0000000424077290 */ /* 0x000fc6000fffe13f */
[-C--:B------:R-:W-:Y:S01]  /*1a40*/  IABS R0, R3.reuse ;  /* 0x0000000300007213 */ /* 0x080fe20000000000 */
[----:B------:R-:W-:Y:S01]  /*1a50*/  UMOV UR4, URZ ;  /* 0x0000003f00047c82 */ /* 0x000fe20008000000 */
[----:B------:R-:W-:Y:S01]  /*1a60*/  IABS R5, R3 ;  /* 0x0000000300057213 */ /* 0x000fe20000000000 */
[----:B------:R-:W-:Y:S01]  /*1a70*/  IMAD.U32 R4, RZ, RZ, UR7 ;  /* 0x00000007ff047e24 */ /* 0x000fe2000f8e00ff */
[----:B------:R-:W-:Y:S01]  /*1a80*/  R2UR UR11, R0 ;  /* 0x00000000000b72ca */ /* 0x000fe200000e0000 */
[----:B------:R-:W-:-:S03]  /*1a90*/  ULOP3.LUT UR7, UR7, UR10, URZ, 0x3c, !UPT ;  /* 0x0000000a07077292 */ /* 0x000fc6000f8e3c3f */
[----:B------:R-:W-:-:S05]  /*1aa0*/  IABS R4, R4 ;  /* 0x0000000400047213 */ /* 0x000fca0000000000 */
[----:B------:R-:W-:-:S04]  /*1ab0*/  IMAD.MOV.U32 R3, RZ, RZ, R4 ;  /* 0x000000ffff037224 */ /* 0x000fc800078e0004 */
[----:B------:R-:W0:Y:S01]  /*1ac0*/  I2F.RP R0, UR11 ;  /* 0x0000000b00007d06 */ /* 0x000e220008209400 */
[----:B------:R-:W-:-:S07]  /*1ad0*/  R2UR UR9, R3 ;  /* 0x00000000030972ca */ /* 0x000fce00000e0000 */
[----:B0-----:R-:W0:Y:S02]  /*1ae0*/  MUFU.RCP R0, R0 ;  /* 0x0000000000007308 */ /* 0x001e240000001000 */
[----:B0-----:R-:W-:Y:S02]  /*1af0*/  VIADD R2, R0, 0xffffffe ;  /* 0x0ffffffe00027836 */ /* 0x001fe40000000000 */
        /* <DEDUP_REMOVED lines=19> */
.L_x_1072:
[----:B------:R-:W-:Y:S01]  /*1c30*/  UIMAD UR36, UR37, UR4, UR36 ;  /* 0x00000004252472a4 */ /* 0x000fe2000f8e0224 */
[----:B------:R-:W-:Y:S01]  /*1c40*/  IMAD.U32 R88, RZ, RZ, UR6 ;  /* 0x00000006ff587e24 */ /* 0x000fe2000f8e00ff */
[----:B------:R-:W-:Y:S01]  /*1c50*/  PLOP3.LUT P0, PT, PT, PT, PT, 0x80, 0x0 ;  /* 0x000000000000781c */ /* 0x000fe20003f0f070 */
[----:B------:R-:W-:Y:S01]  /*1c60*/  IMAD.U32 R3, RZ, RZ, UR4 ;  /* 0x00000004ff037e24 */ /* 0x000fe2000f8e00ff */
[----:B------:R-:W-:Y:S01]  /*1c70*/  CS2R R134, SRZ ;  /* 0x0000000000867805 */ /* 0x000fe2000001ff00 */
[----:B------:R-:W-:Y:S01]  /*1c80*/  IMAD.MOV.U32 R2, RZ, RZ, RZ ;  /* 0x000000ffff027224 */ /* 0x000fe200078e00ff */
[----:B------:R-:W-:Y:S01]  /*1c90*/  CS2R R132, SRZ ;  /* 0x0000000000847805 */ /* 0x000fe2000001ff00 */
[----:B------:R-:W-:Y:S01]  /*1ca0*/  IMAD.MOV.U32 R0, RZ, RZ, RZ ;  /* 0x000000ffff007224 */ /* 0x000fe200078e00ff */
[----:B------:R-:W-:Y:S02]  /*1cb0*/  VIADDMNMX R88, R3, UR36, R88, PT ;  /* 0x0000002403587c46 */ /* 0x000fe4000b800158 */
[----:B------:R-:W-:-:S02]  /*1cc0*/  CS2R R130, SRZ ;  /* 0x0000000000827805 */ /* 0x000fc4000001ff00 */
[----:B------:R-:W-:Y:S02]  /*1cd0*/  CS2R R128, SRZ ;  /* 0x0000000000807805 */ /* 0x000fe4000001ff00 */
[----:B------:R-:W-:Y:S02]  /*1ce0*/  CS2R R126, SRZ ;  /* 0x00000000007e7805 */ /* 0x000fe4000001ff00 */
[----:B------:R-:W-:Y:S02]  /*1cf0*/  ISETP.GT.AND P1, PT, R88, UR36, PT ;  /* 0x0000002458007c0c */ /* 0x000fe4000bf24270 */
        /* <DEDUP_REMOVED lines=20> */
[----:B------:R-:W0:Y:S02]  /*1e40*/  S2R R4, SR_TID.X ;  /* 0x0000000000047919 */ /* 0x000e240000002100 */
[----:B0-----:R-:W-:-:S05]  /*1e50*/  VIADD R5, R4, 0xffffff80 ;  /* 0xffffff8004057836 */ /* 0x001fca0000000000 */
[----:B------:R-:W-:-:S04]  /*1e60*/  SHF.R.S32.HI R4, RZ, 0x1f, R5 ;  /* 0x0000001fff047819 */ /* 0x000fc80000011405 */
[----:B------:R-:W-:-:S04]  /*1e70*/  LEA.HI R4, R4, R5, RZ, 0x7 ;  /* 0x0000000504047211 */ /* 0x000fc800078f38ff */
[----:B------:R-:W-:-:S05]  /*1e80*/  SHF.R.S32.HI R4, RZ, 0x7, R4 ;  /* 0x00000007ff047819 */ /* 0x000fca0000011404 */
[----:B------:R-:W0:Y:S02]  /*1e90*/  SHFL.IDX PT, R0, R4, RZ, 0x1f ;  /* 0x00001fff04007589 */ /* 0x000e2400000e0000 */
[----:B0-----:R-:W-:-:S13]  /*1ea0*/  R2UR UR46, R0 ;  /* 0x00000000002e72ca */ /* 0x001fda00000e0000 */
[----:B------:R-:W-:-:S04]  /*1eb0*/  UIMAD.WIDE UR4, UR46, 0x55555556, URZ ;  /* 0x555555562e0478a5 */ /* 0x000fc8000f8e023f */
[----:B------:R-:W-:Y:S02]  /*1ec0*/  ULEA.HI UR55, UR5, UR5, URZ, 0x1 ;  /* 0x0000000505377291 */ /* 0x000fe4000f8f083f */
[----:B------:R-:W-:Y:S02]  /*1ed0*/  UIADD3 UR5, UR41, 0x21800, URZ ;  /* 0x0002180029057890 */ /* 0x000fe4000fffe03f */
[----:B------:R-:W-:Y:S02]  /*1ee0*/  UIMAD UR55, UR55, -0x3, UR46 ;  /* 0xfffffffd373778a4 */ /* 0x000fe4000f8e022e */
[----:B------:R-:W-:Y:S02]  /*1ef0*/  ULOP3.LUT UP0, URZ, UR5, 0x3ff, URZ, 0xc0, !UPT ;  /* 0x000003ff053f7892 */ /* 0x000fe4000f80c03f */
[----:B------:R-:W-:Y:S02]  /*1f00*/  ULEA UR4, UR55, UR41, 0xc ;  /* 0x0000002937047291 */ /* 0x000fe4000f8e603f */
[----:B------:R-:W-:-:S02]  /*1f10*/  ULEA UR5, UR55, UR5, 0xd ;  /* 0x0000000537057291 */ /* 0x000fc4000f8e683f */
[----:B------:R-:W-:Y:S01]  /*1f20*/  PLOP3.LUT P0, PT, PT, PT, UP0, 0x80, 0x0 ;  /* 0x000000000000781c */ /* 0x000fe20003f0f008 */
[----:B------:R-:W-:Y:S02]  /*1f30*/  UIADD3 UR4, UR4, 0xc400, URZ ;  /* 0x0000c40004047890 */ /* 0x000fe4000fffe03f */
[----:B------:R-:W-:Y:S02]  /*1f40*/  USHF.R.U32.HI UR5, URZ, 0x4, UR5 ;  /* 0x000000043f057899 */ /* 0x000fe40008011605 */
[----:B------:R-:W-:Y:S02]  /*1f50*/  USHF.R.U32.HI UR4, URZ, 0x4, UR4 ;  /* 0x000000043f047899 */ /* 0x000fe40008011604 */
[----:B------:R-:W-:Y:S02]  /*1f60*/  ULOP3.LUT UR45, UR5, 0x3fff, URZ, 0xc0, !UPT ;  /* 0x00003fff052d7892 */ /* 0x000fe4000f8ec03f */
[----:B------:R-:W-:-:S04]  /*1f70*/  ULOP3.LUT UR59, UR4, 0x3fff, URZ, 0xc0, !UPT ;  /* 0x00003fff043b7892 */ /* 0x000fc8000f8ec03f */
[----:B------:R-:W-:Y:S08]  /*1f80*/  @!P0 BRA `(.L_x_1074) ;  /* 0x0000000000408947 */ /* 0x000ff00003800000 */
        /* <DEDUP_REMOVED lines=16> */
.L_x_1074:
[----:B------:R-:W-:Y:S01]  /*2090*/  ULEA.HI UR4, UR51, UR51, URZ, 0x1 ;  /* 0x0000003333047291 */ /* 0x000fe2000f8f083f */
[----:B------:R-:W-:-:S03]  /*20a0*/  IMAD.U32 R2, RZ, RZ, UR52 ;  /* 0x00000034ff027e24 */ /* 0x000fc6000f8e00ff */
[----:B------:R-:W-:Y:S02]  /*20b0*/  ULOP3.LUT UR4, UR4, 0xfffffffe, URZ, 0xc0, !UPT ;  /* 0xfffffffe04047892 */ /* 0x000fe4000f8ec03f */
[----:B------:R-:W-:Y:S02]  /*20c0*/  ISETP.NE.AND P0, PT, R2, 0x3, PT ;  /* 0x000000030200780c */ /* 0x000fe40003f05270 */
[----:B------:R-:W-:-:S06]  /*20d0*/  UIADD3 UR4, UR51, -UR4, URZ ;  /* 0x8000000433047290 */ /* 0x000fcc000fffe03f */
[----:B------:R-:W-:-:S05]  /*20e0*/  IMAD.U32 R0, RZ, RZ, UR4 ;  /* 0x00000004ff007e24 */ /* 0x000fca000f8e00ff */
[----:B------:R-:W-:-:S04]  /*20f0*/  SHF.L.U32 R0, R0, 0x1f, RZ ;  /* 0x0000001f00007819 */ /* 0x000fc800000006ff */
[----:B------:R-:W0:Y:S02]  /*2100*/  SYNCS.PHASECHK.TRANS64.TRYWAIT P1, [UR41+0x2d800], R0 ;  /* 0x02d80000ff0075a7 */ /* 0x000e240008020169 */
[----:B0-----:R-:W-:Y:S05]  /*2110*/  @!P1 BRA `(.L_x_1075) ;  /* 0x0000017800149947 */ /* 0x001fea0003800000 */
.L_x_1261:
[----:B------:R-:W-:Y:S05]  /*2120*/  @!P0 BRA `(.L_x_1076) ;  /* 0x0000000000048947 */ /* 0x000fea0003800000 */
[----:B------:R-:W-:Y:S01]  /*2130*/  BPT.TRAP 0x1 ;  /* 0x000000040000795c */ /* 0x000fe20000300000 */
.L_x_1076:
[----:B------:R-:W-:Y:S02]  /*2140*/  IMAD.U32 R2, RZ, RZ, UR49 ;  /* 0x00000031ff027e24 */ /* 0x000fe4000f8e00ff */
[----:B0-----:R-:W-:-:S03]  /*2150*/  IMAD.U32 R3, RZ, RZ, UR50 ;  /* 0x00000032ff037e24 */ /* 0x001fc6000f8e00ff */
[----:B------:R-:W-:Y:S02]  /*2160*/  LEA R2, R2, UR41, 0x3 ;  /* 0x0000002902027c11 */ /* 0x000fe4000f8e18ff */
[----:B------:R-:W-:-:S04]  /*2170*/  SHF.L.U32 R3, R3, 0x1f, RZ ;  /* 0x0000001f03037819 */ /* 0x000fc800000006ff */
[----:B------:R0:W1:Y:S01]  /*2180*/  SYNCS.PHASECHK.TRANS64.TRYWAIT P1, [R2+URZ+0x2d830], R3 ;  /* 0x02d83003020075a7 */ /* 0x000062000802017f */
[----:B------:R-:W-:Y:S05]  /*2190*/  @!P0 BRA `(.L_x_1077) ;  /* 0x0000000000048947 */ /* 0x000fea0003800000 */
[----:B------:R-:W-:Y:S01]  /*21a0*/  BPT.TRAP 0x1 ;  /* 0x000000040000795c */ /* 0x000fe20000300000 */
.L_x_1077:
[----:B-1----:R-:W-:Y:S05]  /*21b0*/  @P1 BRA `(.L_x_1078) ;  /* 0x0000000000081947 */ /* 0x002fea0003800000 */
[----:B------:R-:W1:Y:S02]  /*21c0*/  SYNCS.PHASECHK.TRANS64.TRYWAIT P1, [R2+URZ+0x2d830], R3 ;  /* 0x02d83003020075a7 */ /* 0x000e64000802017f */
[----:B-1----:R-:W-:Y:S05]  /*21d0*/  @!P1 BRA `(.L_x_1079) ;  /* 0x0000017400fc9947 */ /* 0x002fea0003800000 */
.L_x_1078:
[----:B------:R-:W-:Y:S05]  /*21e0*/  WARPSYNC.ALL ;  /* 0x0000000000007948 */ /* 0x000fea0003800000 */
[----:B------:R-:W-:Y:S01]  /*21f0*/  UIADD3 UR4, UR41, 0x15400, URZ ;  /* 0x0001540029047890 */ /* 0x000fe2000fffe03f */
[----:B------:R-:W-:Y:S01]  /*2200*/  WARPGROUP.ARRIVE ;  /* 0x00000000000079c5 */ /* 0x000fe20000000000 */
[----:B------:R-:W-:Y:S01]  /*2210*/  UMOV UR5, 0x80000020 ;  /* 0x8000002000057882 */ /* 0x000fe20000000000 */
[----:B------:R-:W-:Y:S01]  /*2220*/  UMOV UR7, 0x80000020 ;  /* 0x8000002000077882 */ /* 0x000fe20000000000 */
[----:B------:R-:W-:Y:S01]  /*2230*/  USHF.R.U32.HI UR4, URZ, 0x4, UR4 ;  /* 0x000000043f047899 */ /* 0x000fe20008011604 */
[----:B------:R-:W-:Y:S01]  /*2240*/  UMOV UR9, 0x80000020 ;  /* 0x8000002000097882 */ /* 0x000fe20000000000 */
[----:B------:R-:W-:-:S02]  /*2250*/  UMOV UR11, 0x80000020 ;  /* 0x80000020000b7882 */ /* 0x000fc40000000000 */
[----:B------:R-:W-:Y:S01]  /*2260*/  ULOP3.LUT UR4, UR4, 0x3fff, URZ, 0xc0, !UPT ;  /* 0x00003fff04047892 */ /* 0x000fe2000f8ec03f */
[----:B------:R-:W-:Y:S01]  /*2270*/  UMOV UR13, 0x80000020 ;  /* 0x80000020000d7882 */ /* 0x000fe20000000000 */
[----:B------:R-:W-:Y:S02]  /*2280*/  UMOV UR15, 0x80000020 ;  /* 0x80000020000f7882 */ /* 0x000fe40000000000 */
[----:B------:R-:W-:Y:S02]  /*2290*/  ULOP3.LUT UR32, UR4, 0x10000, URZ, 0xfc, !UPT ;  /* 0x0001000004207892 */ /* 0x000fe4000f8efc3f */
[----:B------:R-:W-:Y:S02]  /*22a0*/  ULOP3.LUT UR4, UR59, 0x10000, URZ, 0xfc, !UPT ;  /* 0x000100003b047892 */ /* 0x000fe4000f8efc3f */
[----:B------:R-:W-:Y:S02]  /*22b0*/  UIMAD UR6, UR49, 0x600, UR32 ;  /* 0x00000600310678a4 */ /* 0x000fe4000f8e0220 */
[----:B------:R-:W-:-:S02]  /*22c0*/  UIADD3 UR8, UR4, 0x2, URZ ;  /* 0x0000000204087890 */ /* 0x000fc4000fffe03f */
[----:B------:R-:W-:Y:S02]  /*22d0*/  UIADD3 UR10, UR6, 0x2, URZ ;  /* 0x00000002060a7890 */ /* 0x000fe4000fffe03f */
[----:B------:R-:W-:Y:S02]  /*22e0*/  UIADD3 UR12, UR4, 0x300, URZ ;  /* 0x00000300040c7890 */ /* 0x000fe4000fffe03f */
[----:B------:R-:W-:Y:S02]  /*22f0*/  UIADD3 UR14, UR6, 0x200, URZ ;  /* 0x00000200060e7890 */ /* 0x000fe4000fffe03f */
[----:B------:R-:W-:Y:S01]  /*2300*/  HGMMA.64x128x16.F32 R24, gdesc[UR4], RZ, !UPT, gsb0 ;  /* 0x01e00000041879f0 */ /* 0x000fe2000c0008ff */
        /* <DEDUP_REMOVED lines=30> */
.L_x_1080:
[----:B------:R-:W-:Y:S01]  /*24f0*/  UISETP.NE.AND UP1, UPT, UR54, URZ, UPT ;  /* 0x0000003f3600728c */ /* 0x000fe2000bf25270 */
[----:B------:R-:W-:Y:S01]  /*2500*/  R2UR UR6, R2 ;  /* 0x00000000020672ca */ /* 0x000fe200000e0000 */
[----:B------:R-:W-:Y:S01]  /*2510*/  ULDC UR7, c[0x0][0x9d8] ;  /* 0x0002760000077ab9 */ /* 0x000fe20000000800 */
[----:B01----:R-:W-:Y:S02]  /*2520*/  IMAD.MOV.U32 R3, RZ, RZ, -0x80 ;  /* 0xffffff80ff037424 */ /* 0x003fe400078e00ff */
[----:B------:R-:W-:Y:S01]  /*2530*/  FMUL.FTZ R8, R35, UR7 ;  /* 0x0000000723087c20 */ /* 0x000fe20008410000 */
[----:B------:R-:W-:Y:S01]  /*2540*/  FMUL.FTZ R35, R75, UR7 ;  /* 0x000000074b237c20 */ /* 0x000fe20008410000 */
[----:B------:R-:W-:Y:S01]  /*2550*/  PLOP3.LUT P1, PT, PT, PT, UP1, 0x80, 0x0 ;  /* 0x000000000000781c */ /* 0x000fe20003f2f018 */
[----:B------:R-:W-:Y:S01]  /*2560*/  VIADD R75, R137, UR39 ;  /* 0x00000027894b7c36 */ /* 0x000fe20008000000 */
[----:B------:R-:W-:Y:S01]  /*2570*/  PLOP3.LUT P2, PT, PT, PT, UP1, 0x80, 0x0 ;  /* 0x000000000000781c */ /* 0x000fe20003f4f018 */
[----:B------:R-:W-:Y:S01]  /*2580*/  FMUL.FTZ R7, R24, UR7 ;  /* 0x0000000718077c20 */ /* 0x000fe20008410000 */
[----:B------:R-:W-:Y:S01]  /*2590*/  FMUL.FTZ R24, R54, UR7 ;  /* 0x0000000736187c20 */ /* 0x000fe20008410000 */
[----:B------:R-:W-:Y:S01]  /*25a0*/  @UP1 ULDC UR10, c[0x0][0x44c] ;  /* 0x00011300000a1ab9 */ /* 0x000fe20000000800 */
[----:B------:R-:W-:Y:S01]  /*25b0*/  FMUL.FTZ R93, R32, UR7 ;  /* 0x00000007205d7c20 */ /* 0x000fe20008410000 */
[----:B------:R-:W-:Y:S01]  /*25c0*/  FMUL.FTZ R5, R31, UR7 ;  /* 0x000000071f057c20 */ /* 0x000fe20008410000 */
[----:B------:R-:W-:Y:S01]  /*25d0*/  UIADD3 UR6, UR6, 0x2d840, URZ ;  /* 0x0002d84006067890 */ /* 0x000fe2000fffe03f */
[----:B------:R-:W-:Y:S01]  /*25e0*/  FMUL.FTZ R32, R70, UR7 ;  /* 0x0000000746207c20 */ /* 0x000fe20008410000 */
[----:B------:R-:W-:Y:S01]  /*25f0*/  UISETP.NE.AND UP0, UPT, UR53, URZ, UPT ;  /* 0x0000003f3500728c */ /* 0x000fe2000bf05270 */
        /* <DEDUP_REMOVED lines=17> */
[----:B------:R-:W-:Y:S01]  /*2710*/  UPRMT UR6, UR42, 0x654, UR6 ;  /* 0x000006542a067896 */ /* 0x000fe20008000006 */
        /* <DEDUP_REMOVED lines=21> */
[----:B------:R-:W-:-:S02]  /*2870*/  IMAD R80, R88, R3, 0x80 ;  /* 0x0000008058507424 */ /* 0x000fc400078e0203 */
        /* <DEDUP_REMOVED lines=23> */
[----:B------:R-:W-:Y:S01]  /*29f0*/  IMAD.U32 R3, RZ, RZ, UR48 ;  /* 0x00000030ff037e24 */ /* 0x000fe2000f8e00ff */
[----:B------:R-:W-:Y:S01]  /*2a00*/  PLOP3.LUT P1, PT, PT, PT, UP0, 0x40, 0x0 ;  /* 0x000000000000781c */ /* 0x000fe20003f2e808 */
[----:B------:R-:W1:Y:S01]  /*2a10*/  MUFU.TANH R7, R7 ;  /* 0x0000000700077308 */ /* 0x000e620000002400 */
[----:B------:R-:W-:Y:S01]  /*2a20*/  IADD3 R2, -R17, 0x1, R80 ;  /* 0x0000000111027810 */ /* 0x000fe20007ffe150 */
[----:B------:R-:W-:Y:S01]  /*2a30*/  ULDC UR35, c[0x0][0x9dc] ;  /* 0x0002770000237ab9 */ /* 0x000fe20000000800 */
[----:B------:R-:W-:Y:S01]  /*2a40*/  SYNCS.ARRIVE.TRANS64.RED.A1T0 RZ, [UR6], RZ ;  /* 0x000000ffffff79a7 */ /* 0x000fe20008100406 */
[----:B------:R-:W-:Y:S01]  /*2a50*/  ULOP3.LUT UR6, URZ, UR35, URZ, 0x33, !UPT ;  /* 0x000000233f067292 */ /* 0x000fe2000f8e333f */
[----:B------:R-:W-:Y:S01]  /*2a60*/  IADD3 R2, -R3, UR38, R2 ;  /* 0x0000002603027c10 */ /* 0x000fe2000fffe102 */
[----:B------:R-:W-:Y:S01]  /*2a70*/  ULDC UR14, c[0x0][0x9e0] ;  /* 0x00027800000e7ab9 */ /* 0x000fe20000000800 */
[----:B------:R-:W-:Y:S01]  /*2a80*/  IADD3 R79, -R17, UR38, R80 ;  /* 0x00000026114f7c10 */ /* 0x000fe2000fffe150 */
[----:B------:R-:W2:Y:S01]  /*2a90*/  MUFU.TANH R89, R89 ;  /* 0x0000005900597308 */ /* 0x000ea20000002400 */
[----:B------:R-:W-:Y:S01]  /*2aa0*/  LEA R77, R88, 0xffffff80, 0x7 ;  /* 0xffffff80584d7811 */ /* 0x000fe200078e38ff */
[----:B------:R-:W-:-:S02]  /*2ab0*/  VIADD R82, R2, UR14 ;  /* 0x0000000e02527c36 */ /* 0x000fc40008000000 */
[----:B------:R-:W-:-:S03]  /*2ac0*/  VIADD R81, R2, UR6 ;  /* 0x0000000602517c36 */ /* 0x000fc60008000000 */
[----:B0-----:R-:W-:Y:S01]  /*2ad0*/  VIADDMNMX R83, R54, R82, R79, PT ;  /* 0x0000005236537246 */ /* 0x001fe2000380014f */
[----:B------:R-:W0:Y:S01]  /*2ae0*/  MUFU.TANH R0, R0 ;  /* 0x0000000000007308 */ /* 0x000e220000002400 */
[----:B------:R-:W-:-:S07]  /*2af0*/  IMAD.IADD R84, R81, 0x1, R54 ;  /* 0x0000000151547824 */ /* 0x000fce00078e0236 */
[----:B------:R-:W3:Y:S08]  /*2b00*/  MUFU.TANH R4, R4 ;  /* 0x0000000400047308 */ /* 0x000ef00000002400 */
        /* <DEDUP_REMOVED lines=61> */
[----:B------:R-:W-:Y:S01]  /*2ee0*/  IMAD.U32 R53, RZ, RZ, UR48 ;  /* 0x00000030ff357e24 */ /* 0x000fe2000f8e00ff */
[----:B------:R-:W-:Y:S04]  /*2ef0*/  BSSY B0, `(.L_x_1082) ;  /* 0x0000013000007945 */ /* 0x000fe80003800000 */
[----:B------:R-:W-:-:S04]  /*2f00*/  IADD3 R53, -R53, UR38, R54 ;  /* 0x0000002635357c10 */ /* 0x000fc8000fffe136 */
        /* <DEDUP_REMOVED lines=11> */
.L_x_1083:
[----:B------:R-:W-:Y:S02]  /*2fc0*/  ULDC UR6, c[0x0][0x9e4] ;  /* 0x0002790000067ab9 */ /* 0x000fe40000000800 */
[----:B------:R-:W-:-:S05]  /*2fd0*/  IMAD.U32 R54, RZ, RZ, UR6 ;  /* 0x00000006ff367e24 */ /* 0x000fca000f8e00ff */
[----:B------:R-:W-:-:S13]  /*2fe0*/  ISETP.NE.AND P1, PT, R54, 0x1, PT ;  /* 0x000000013600780c */ /* 0x000fda0003f25270 */
[----:B------:R-:W1:Y:S02]  /*2ff0*/  @P1 LDC.64 R2, c[0x0][0x9e8] ;  /* 0x00027a00ff021b82 */ /* 0x000e640000000a00 */
[----:B-1----:R-:W-:-:S05]  /*3000*/  @P1 IMAD.HI.U32 R2, R53, R2, RZ ;  /* 0x0000000235021227 */ /* 0x002fca00078e00ff */
[----:B------:R-:W-:-:S07]  /*3010*/  @P1 SHF.R.U32.HI R53, RZ, R3, R2 ;  /* 0x00000003ff351219 */ /* 0x000fce0000011602 */
.L_x_1084:
[----:B------:R-:W-:Y:S05]  /*3020*/  BSYNC B0 ;  /* 0x0000000000007941 */ /* 0x000fea0003800000 */
.L_x_1082:
[----:B------:R-:W-:-:S04]  /*3030*/  IMAD R2, R53, R54, -R77 ;  /* 0x0000003635027224 */ /* 0x000fc800078e0a4d */
[----:B------:R-:W-:-:S05]  /*3040*/  IMAD.IADD R2, R2, 0x1, -R17 ;  /* 0x0000000102027824 */ /* 0x000fca00078e0a11 */
[----:B------:R-:W-:Y:S02]  /*3050*/  VIADDMNMX R83, R2, R54, R83, PT ;  /* 0x0000003602537246 */ /* 0x000fe40003800153 */
[----:B------:R-:W-:-:S07]  /*3060*/  VIMNMX R84, R84, R2, !PT ;  /* 0x0000000254547248 */ /* 0x000fce0007fe0100 */
.L_x_1081:
        /* <DEDUP_REMOVED lines=138> */
[----:B------:R-:W-:Y:S02]  /*3910*/  ISETP.GT.AND P3, PT, R84, 0x60, !P4 ;  /* 0x000000605400780c */ /* 0x000fe40006764270 */
[----:B-1----:R-:W-:-:S02]  /*3920*/  VIADDMNMX R67, R2, R82, R79, PT ;  /* 0x0000005202437246 */ /* 0x002fc4000380014f */
        /* <DEDUP_REMOVED lines=30> */
[----:B------:R-:W-:-:S04]  /*3b10*/  ISETP.GE.AND P5, PT, R80, 0x79, PT ;  /* 0x000000795000780c */ /* 0x000fc80003fa6270 */
[----:B------:R-:W-:-:S04]  /*3b20*/  ISETP.GT.AND P6, PT, R84, 0x78, !P5 ;  /* 0x000000785400780c */ /* 0x000fc80006fc4270 */
[----:B------:R-:W-:-:S04]  /*3b30*/  ISETP.LT.OR P6, PT, R83, 0x79, P6 ;  /* 0x000000795300780c */ /* 0x000fc800037c1670 */
[----:B------:R-:W-:Y:S01]  /*3b40*/  FSEL R42, R76, -INF , !P6 ;  /* 0xff8000004c2a7808 */ /* 0x000fe20007000000 */
[----:B------:R-:W-:Y:S01]  /*3b50*/  IMAD.IADD R76, R81, 0x1, R2 ;  /* 0x00000001514c7824 */ /* 0x000fe200078e0202 */
        /* <DEDUP_REMOVED lines=9> */
[----:B------:R-:W-:-:S04]  /*3bf0*/  ISETP.LT.OR P6, PT, R83, 0x7a, P6 ;  /* 0x0000007a5300780c */ /* 0x000fc800037c1670 */
[----:B------:R-:W-:Y:S02]  /*3c00*/  FSEL R7, R78, -INF , !P6 ;  /* 0xff8000004e077808 */ /* 0x000fe40007000000 */
[----:B------:R-:W-:-:S13]  /*3c10*/  PLOP3.LUT P6, PT, PT, PT, UP0, 0x40, 0x0 ;  /* 0x000000000000781c */ /* 0x000fda0003fce808 */
[----:B------:R-:W-:Y:S05]  /*3c20*/  @P6 BRA `(.L_x_1085) ;  /* 0x0000000000646947 */ /* 0x000fea0003800000 */
        /* <DEDUP_REMOVED lines=14> */
.L_x_1087:
[----:B------:R-:W-:Y:S02]  /*3d10*/  ULDC UR6, c[0x0][0x9e4] ;  /* 0x0002790000067ab9 */ /* 0x000fe40000000800 */
[----:B------:R-:W-:-:S05]  /*3d20*/  IMAD.U32 R70, RZ, RZ, UR6 ;  /* 0x00000006ff467e24 */ /* 0x000fca000f8e00ff */
[----:B------:R-:W-:-:S13]  /*3d30*/  ISETP.NE.AND P6, PT, R70, 0x1, PT ;  /* 0x000000014600780c */ /* 0x000fda0003fc5270 */
[----:B------:R-:W0:Y:S02]  /*3d40*/  @P6 LDC.64 R2, c[0x0][0x9e8] ;  /* 0x00027a00ff026b82 */ /* 0x000e240000000a00 */
[----:B0-----:R-:W-:-:S05]  /*3d50*/  @P6 IMAD.HI.U32 R2, R69, R2, RZ ;  /* 0x0000000245026227 */ /* 0x001fca00078e00ff */
[----:B------:R-:W-:-:S07]  /*3d60*/  @P6 SHF.R.U32.HI R69, RZ, R3, R2 ;  /* 0x00000003ff456219 */ /* 0x000fce0000011602 */
.L_x_1088:
[----:B------:R-:W-:Y:S05]  /*3d70*/  BSYNC B0 ;  /* 0x0000000000007941 */ /* 0x000fea0003800000 */
.L_x_1086:
[----:B------:R-:W-:-:S04]  /*3d80*/  IMAD R2, R69, R70, -R77 ;  /* 0x0000004645027224 */ /* 0x000fc800078e0a4d */
[----:B------:R-:W-:-:S05]  /*3d90*/  IMAD.IADD R2, R2, 0x1, -R17 ;  /* 0x0000000102027824 */ /* 0x000fca00078e0a11 */
[----:B------:R-:W-:Y:S02]  /*3da0*/  VIADDMNMX R67, R2, R70, R67, PT ;  /* 0x0000004602437246 */ /* 0x000fe40003800143 */
[----:B------:R-:W-:-:S07]  /*3db0*/  VIMNMX R76, R76, R2, !PT ;  /* 0x000000024c4c7248 */ /* 0x000fce0007fe0100 */
.L_x_1085:
[----:B------:R-:W-:Y:S01]  /*3dc0*/  ISETP.GT.AND P1, PT, R76, 0x1, !P1 ;  /* 0x000000014c00780c */ /* 0x000fe20004f24270 */
[----:B------:R-:W-:Y:S01]  /*3dd0*/  ULDC UR33, c[0x0][0x988] ;  /* 0x0002620000217ab9 */ /* 0x000fe20000000800 */
[----:B------:R-:W-:Y:S01]  /*3de0*/  LOP3.LUT P6, RZ, R16, 0x4, RZ, 0xc0, !PT ;  /* 0x0000000410ff7812 */ /* 0x000fe200078cc0ff */
[----:B------:R-:W-:Y:S01]  /*3df0*/  UISETP.NE.AND UP1, UPT, UR54, URZ, UPT ;  /* 0x0000003f3600728c */ /* 0x000fe2000bf25270 */
[----:B------:R-:W-:Y:S01]  /*3e00*/  ISETP.LT.OR P1, PT, R67, 0x2, P1 ;  /* 0x000000024300780c */ /* 0x000fe20000f21670 */
[----:B------:R-:W-:Y:S01]  /*3e10*/  UISETP.NE.AND UP0, UPT, UR53, URZ, UPT ;  /* 0x0000003f3500728c */ /* 0x000fe2000bf05270 */
[----:B------:R-:W-:Y:S01]  /*3e20*/  ISETP.GT.AND P2, PT, R76, 0x8, !P2 ;  /* 0x000000084c00780c */ /* 0x000fe20005744270 */
[----:B------:R-:W-:Y:S01]  /*3e30*/  UMOV UR10, UR39 ;  /* 0x00000027000a7c82 */ /* 0x000fe20008000000 */
[----:B------:R-:W-:Y:S02]  /*3e40*/  FSEL R4, R4, -INF , !P1 ;  /* 0xff80000004047808 */ /* 0x000fe40004800000 */
[----:B------:R-:W-:-:S02]  /*3e50*/  ISETP.GT.AND P1, PT, R76, 0x9, !P6 ;  /* 0x000000094c00780c */ /* 0x000fc40007724270 */
[C---:B------:R-:W-:Y:S02]  /*3e60*/  ISETP.LT.OR P2, PT, R67.reuse, 0x9, P2 ;  /* 0x000000094300780c */ /* 0x040fe40001741670 */
[----:B------:R-:W-:Y:S01]  /*3e70*/  ISETP.LT.OR P1, PT, R67, 0xa, P1 ;  /* 0x0000000a4300780c */ /* 0x000fe20000f21670 */
[----:B------:R-:W-:Y:S01]  /*3e80*/  @UP1 ULDC UR6, c[0x0][0x44c] ;  /* 0x0001130000061ab9 */ /* 0x000fe20000000800 */
[----:B------:R-:W-:Y:S01]  /*3e90*/  FSEL R6, R6, -INF , !P2 ;  /* 0xff80000006067808 */ /* 0x000fe20005000000 */
[----:B------:R-:W-:Y:S01]  /*3ea0*/  UIMAD.WIDE.U32 UR6, UR39, UR6, URZ ;  /* 0x00000006270672a5 */ /* 0x000fe2000f8e003f */
[----:B------:R-:W-:Y:S01]  /*3eb0*/  FSEL R5, R5, -INF , !P1 ;  /* 0xff80000005057808 */ /* 0x000fe20004800000 */
[----:B------:R-:W-:Y:S01]  /*3ec0*/  @UP1 ULDC UR11, c[0x0][0x450] ;  /* 0x00011400000b1ab9 */ /* 0x000fe20000000800 */
[C---:B------:R-:W-:Y:S01]  /*3ed0*/  LOP3.LUT P1, RZ, R16.reuse, 0x8, RZ, 0xc0, !PT ;  /* 0x0000000810ff7812 */ /* 0x040fe2000782c0ff */
[----:B------:R-:W-:Y:S01]  /*3ee0*/  @UP1 USHF.R.U32.HI UR10, URZ, UR11, UR7 ;  /* 0x0000000b3f0a1299 */ /* 0x000fe20008011607 */
[----:B------:R-:W-:-:S02]  /*3ef0*/  LOP3.LUT P2, RZ, R16, 0x40000, RZ, 0xc0, !PT ;  /* 0x0004000010ff7812 */ /* 0x000fc4000784c0ff */
[----:B------:R-:W-:Y:S01]  /*3f00*/  ISETP.GT.AND P1, PT, R76, 0x10, !P1 ;  /* 0x000000104c00780c */ /* 0x000fe20004f24270 */
[----:B------:R-:W-:Y:S01]  /*3f10*/  UIADD3 UR58, UR58, UR10, URZ ;  /* 0x0000000a3a3a7290 */ /* 0x000fe2000fffe03f */
[----:B------:R-:W-:Y:S02]  /*3f20*/  LOP3.LUT P6, RZ, R16, 0x20000, RZ, 0xc0, !PT ;  /* 0x0002000010ff7812 */ /* 0x000fe400078cc0ff */
[----:B------:R-:W-:Y:S01]  /*3f30*/  ISETP.LT.OR P1, PT, R67, 0x11, P1 ;  /* 0x000000114300780c */ /* 0x000fe20000f21670 */
[----:B------:R-:W-:Y:S01]  /*3f40*/  UIADD3 UR14, UR58, UR14, URZ ;  /* 0x0000000e3a0e7290 */ /* 0x000fe2000fffe03f */
[----:B------:R-:W-:Y:S02]  /*3f50*/  ISETP.GT.AND P3, PT, R76, 0x70, !P3 ;  /* 0x000000704c00780c */ /* 0x000fe40005f64270 */
[----:B------:R-:W-:Y:S02]  /*3f60*/  FSEL R9, R9, -INF , !P1 ;  /* 0xff80000009097808 */ /* 0x000fe40004800000 */
[----:B------:R-:W-:-:S02]  /*3f70*/  LOP3.LUT P1, RZ, R16, 0x10, RZ, 0xc0, !PT ;  /* 0x0000001010ff7812 */ /* 0x000fc4000782c0ff */
[C---:B------:R-:W-:Y:S02]  /*3f80*/  ISETP.GT.AND P4, PT, R76.reuse, 0x71, !P4 ;  /* 0x000000714c00780c */ /* 0x040fe40006784270 */
[C---:B------:R-:W-:Y:S02]  /*3f90*/  ISETP.GT.AND P1, PT, R76.reuse, 0x11, !P1 ;  /* 0x000000114c00780c */ /* 0x040fe40004f24270 */
[----:B------:R-:W-:Y:S02]  /*3fa0*/  ISETP.GT.AND P5, PT, R76, 0x78, !P5 ;  /* 0x000000784c00780c */ /* 0x000fe40006fa4270 */
[C---:B------:R-:W-:Y:S02]  /*3fb0*/  ISETP.LT.OR P1, PT, R67.reuse, 0x12, P1 ;  /* 0x000000124300780c */ /* 0x040fe40000f21670 */
[----:B------:R-:W-:Y:S02]  /*3fc0*/  ISETP.LT.OR P3, PT, R67, 0x71, P3 ;  /* 0x000000714300780c */ /* 0x000fe40001f61670 */
[----:B------:R-:W-:-:S02]  /*3fd0*/  FSEL R8, R8, -INF , !P1 ;  /* 0xff80000008087808 */ /* 0x000fc40004800000 */
[----:B------:R-:W-:Y:S02]  /*3fe0*/  LOP3.LUT P1, RZ, R16, 0x2000000, RZ, 0xc0, !PT ;  /* 0x0200000010ff7812 */ /* 0x000fe4000782c0ff */
[C---:B------:R-:W-:Y:S02]  /*3ff0*/  ISETP.LT.OR P4, PT, R67.reuse, 0x72, P4 ;  /* 0x000000724300780c */ /* 0x040fe40002781670 */
[----:B------:R-:W-:Y:S02]  /*4000*/  ISETP.GT.AND P1, PT, R76, 0x18, !P1 ;  /* 0x000000184c00780c */ /* 0x000fe40004f24270 */
[C---:B------:R-:W-:Y:S02]  /*4010*/  ISETP.LT.OR P5, PT, R67.reuse, 0x79, P5 ;  /* 0x000000794300780c */ /* 0x040fe40002fa1670 */
[----:B------:R-:W-:Y:S02]  /*4020*/  ISETP.LT.OR P1, PT, R67, 0x19, P1 ;  /* 0x000000194300780c */ /* 0x000fe40000f21670 */
[----:B------:R-:W-:-:S02]  /*4030*/  FSEL R81, R39, -INF , !P4 ;  /* 0xff80000027517808 */ /* 0x000fc40006000000 */
[----:B------:R-:W-:Y:S02]  /*4040*/  FSEL R11, R11, -INF , !P1 ;  /* 0xff8000000b0b7808 */ /* 0x000fe40004800000 */
[----:B------:R-:W-:-:S04]  /*4050*/  LOP3.LUT P1, RZ, R16, 0x1000000, RZ, 0xc0, !PT ;  /* 0x0100000010ff7812 */ /* 0x000fc8000782c0ff */
[----:B------:R-:W-:-:S04]  /*4060*/  ISETP.GT.AND P1, PT, R76, 0x19, !P1 ;  /* 0x000000194c00780c */ /* 0x000fc80004f24270 */
[----:B------:R-:W-:-:S04]  /*4070*/  ISETP.LT.OR P1, PT, R67, 0x1a, P1 ;  /* 0x0000001a4300780c */ /* 0x000fc80000f21670 */
        /* <DEDUP_REMOVED lines=23> */
[----:B------:R-:W-:-:S04]  /*41f0*/  ISETP.LT.OR P1, PT, R67, 0x32, P1 ;  /* 0x000000324300780c */ /* 0x000fc80000f21670 */
[----:B------:R-:W-:Y:S02]  /*4200*/  FSEL R21, R21, -INF , !P1 ;  /* 0xff80000015157808 */ /* 0x000fe40004800000 */
[----:B------:R-:W-:Y:S02]  /*4210*/  ISETP.GT.AND P1, PT, R76, 0x38, !P6 ;  /* 0x000000384c00780c */ /* 0x000fe40007724270 */
[----:B------:R-:W-:Y:S02]  /*4220*/  LOP3.LUT P6, RZ, R16, 0x40, RZ, 0xc0, !PT ;  /* 0x0000004010ff7812 */ /* 0x000fe400078cc0ff */
[----:B------:R-:W-:-:S04]  /*4230*/  ISETP.LT.OR P1, PT, R67, 0x39, P1 ;  /* 0x000000394300780c */ /* 0x000fc80000f21670 */
[----:B------:R-:W-:Y:S02]  /*4240*/  FSEL R2, R24, -INF , !P1 ;  /* 0xff80000018027808 */ /* 0x000fe40004800000 */
[----:B------:R-:W-:Y:S02]  /*4250*/  LOP3.LUT P1, RZ, R16, 0x10000, RZ, 0xc0, !PT ;  /* 0x0001000010ff7812 */ /* 0x000fe4000782c0ff */
[----:B------:R-:W-:Y:S02]  /*4260*/  FMNMX.FTZ R24, R68, R89, !PT ;  /* 0x0000005944187209 */ /* 0x000fe40007810000 */
[----:B------:R-:W-:-:S04]  /*4270*/  ISETP.GT.AND P1, PT, R76, 0x39, !P1 ;  /* 0x000000394c00780c */ /* 0x000fc80004f24270 */
[----:B------:R-:W-:-:S04]  /*4280*/  ISETP.LT.OR P1, PT, R67, 0x3a, P1 ;  /* 0x0000003a4300780c */ /* 0x000fc80000f21670 */
[----:B------:R-:W-:Y:S02]  /*4290*/  FSEL R3, R25, -INF , !P1 ;  /* 0xff80000019037808 */ /* 0x000fe40004800000 */
[----:B------:R-:W-:Y:S02]  /*42a0*/  FMNMX.FTZ R25, R91, R24, !PT ;  /* 0x000000185b197209 */ /* 0x000fe40007810000 */
[----:B------:R-:W-:Y:S02]  /*42b0*/  LOP3.LUT P1, RZ, R16, 0x8000, RZ, 0xc0, !PT ;  /* 0x0000800010ff7812 */ /* 0x000fe4000782c0ff */
[----:B------:R-:W-:Y:S02]  /*42c0*/  FMNMX.FTZ R24, R90, R25, !PT ;  /* 0x000000195a187209 */ /* 0x000fe40007810000 */
[----:B------:R-:W-:Y:S02]  /*42d0*/  ISETP.GT.AND P1, PT, R76, 0x40, !P1 ;  /* 0x000000404c00780c */ /* 0x000fe40004f24270 */
[----:B------:R-:W-:-:S02]  /*42e0*/  FMNMX.FTZ R25, R93, R24, !PT ;  /* 0x000000185d197209 */ /* 0x000fc40007810000 */
[----:B------:R-:W-:Y:S02]  /*42f0*/  ISETP.LT.OR P1, PT, R67, 0x41, P1 ;  /* 0x000000414300780c */ /* 0x000fe40000f21670 */
[----:B------:R-:W-:Y:S02]  /*4300*/  FMNMX.FTZ R24, R92, R25, !PT ;  /* 0x000000195c187209 */ /* 0x000fe40007810000 */
[----:B------:R-:W-:Y:S02]  /*4310*/  FSEL R26, R26, -INF , !P1 ;  /* 0xff8000001a1a7808 */ /* 0x000fe40004800000 */
[----:B------:R-:W-:Y:S02]  /*4320*/  FMNMX.FTZ R25, R53, R24, !PT ;  /* 0x0000001835197209 */ /* 0x000fe40007810000 */
[----:B------:R-:W-:Y:S02]  /*4330*/  LOP3.LUT P1, RZ, R16, 0x4000, RZ, 0xc0, !PT ;  /* 0x0000400010ff7812 */ /* 0x000fe4000782c0ff */
[----:B------:R-:W-:-:S02]  /*4340*/  FMNMX.FTZ R24, R54, R25, !PT ;  /* 0x0000001936187209 */ /* 0x000fc40007810000 */
[----:B------:R-:W-:Y:S02]  /*4350*/  ISETP.GT.AND P1, PT, R76, 0x41, !P1 ;  /* 0x000000414c00780c */ /* 0x000fe40004f24270 */
[----:B------:R-:W-:Y:S02]  /*4360*/  FMNMX.FTZ R25, R55, R24, !PT ;  /* 0x0000001837197209 */ /* 0x000fe40007810000 */
[----:B------:R-:W-:Y:S02]  /*4370*/  ISETP.LT.OR P1, PT, R67, 0x42, P1 ;  /* 0x000000424300780c */ /* 0x000fe40000f21670 */
[----:B------:R-:W-:Y:S02]  /*4380*/  FMNMX.FTZ R24, R56, R25, !PT ;  /* 0x0000001938187209 */ /* 0x000fe40007810000 */
[----:B------:R-:W-:Y:S02]  /*4390*/  FSEL R27, R27, -INF , !P1 ;  /* 0xff8000001b1b7808 */ /* 0x000fe40004800000 */
[----:B------:R-:W-:-:S02]  /*43a0*/  FMNMX.FTZ R25, R57, R24, !PT ;  /* 0x0000001839197209 */ /* 0x000fc40007810000 */
[----:B------:R-:W-:Y:S02]  /*43b0*/  LOP3.LUT P1, RZ, R16, 0x2000, RZ, 0xc0, !PT ;  /* 0x0000200010ff7812 */ /* 0x000fe4000782c0ff */
[----:B------:R-:W-:Y:S02]  /*43c0*/  FMNMX.FTZ R24, R58, R25, !PT ;  /* 0x000000193a187209 */ /* 0x000fe40007810000 */
[----:B------:R-:W-:Y:S02]  /*43d0*/  ISETP.GT.AND P1, PT, R76, 0x48, !P1 ;  /* 0x000000484c00780c */ /* 0x000fe40004f24270 */
[----:B------:R-:W-:Y:S02]  /*43e0*/  FMNMX.FTZ R25, R59, R24, !PT ;  /* 0x000000183b197209 */ /* 0x000fe40007810000 */
[----:B------:R-:W-:Y:S02]  /*43f0*/  ISETP.LT.OR P1, PT, R67, 0x49, P1 ;  /* 0x000000494300780c */ /* 0x000fe40000f21670 */
[----:B------:R-:W-:-:S02]  /*4400*/  FMNMX.FTZ R24, R60, R25, !PT ;  /* 0x000000193c187209 */ /* 0x000fc40007810000 */
        /* <DEDUP_REMOVED lines=36> */
[----:B------:R-:W-:-:S03]  /*4650*/  ISETP.GT.AND P1, PT, R76, 0x59, !P1 ;  /* 0x000000594c00780c */ /* 0x000fc60004f24270 */
[----:B------:R-:W0:Y:S01]  /*4660*/  SHFL.BFLY PT, R24, R25, 0x2, 0x1f ;  /* 0x0c401f0019187f89 */ /* 0x000e2200000e0000 */
        /* <DEDUP_REMOVED lines=11> */
[----:B0-----:R-:W-:Y:S02]  /*4720*/  FMNMX.FTZ R69, R25, R24, !PT ;  /* 0x0000001819457209 */ /* 0x001fe40007810000 */
[----:B------:R-:W-:-:S02]  /*4730*/  FSEL R35, R35, -INF , !P1 ;  /* 0xff80000023237808 */ /* 0x000fc40004800000 */
[----:B------:R-:W-:Y:S01]  /*4740*/  FSEL R80, R37, -INF , !P2 ;  /* 0xff80000025507808 */ /* 0x000fe20005000000 */
[----:B------:R-:W0:Y:S02]  /*4750*/  SHFL.BFLY PT, R24, R69, 0x1, 0x1f ;  /* 0x0c201f0045187f89 */ /* 0x000e2400000e0000 */
[----:B0-----:R-:W-:-:S04]  /*4760*/  FMNMX.FTZ R24, R69, R24, !PT ;  /* 0x0000001845187209 */ /* 0x001fc80007810000 */
[C---:B------:R-:W-:Y:S01]  /*4770*/  FSETP.NEU.FTZ.AND P1, PT, R24.reuse, -INF , PT ;  /* 0xff8000001800780b */ /* 0x040fe20003f3d000 */
[----:B------:R-:W-:-:S05]  /*4780*/  FMUL.FTZ R78, R24, UR33 ;  /* 0x00000021184e7c20 */ /* 0x000fca0008410000 */
[----:B------:R-:W-:Y:S02]  /*4790*/  FSEL R78, R78, RZ, P1 ;  /* 0x000000ff4e4e7208 */ /* 0x000fe40000800000 */
[----:B------:R-:W-:Y:S02]  /*47a0*/  ISETP.GT.AND P1, PT, R76, RZ, !P6 ;  /* 0x000000ff4c00720c */ /* 0x000fe40007724270 */
[----:B------:R-:W-:Y:S01]  /*47b0*/  LOP3.LUT P6, RZ, R16, 0x1, RZ, 0xc0, !PT ;  /* 0x0000000110ff7812 */ /* 0x000fe200078cc0ff */
[--C-:B------:R-:W-:Y:S01]  /*47c0*/  FFMA.FTZ R75, R54, UR33, -R78.reuse ;  /* 0x00000021364b7c23 */ /* 0x100fe2000801084e */
[----:B------:R-:W-:Y:S01]  /*47d0*/  ISETP.LT.OR P1, PT, R67, 0x1, P1 ;  /* 0x000000014300780c */ /* 0x000fe20000f21670 */
[--C-:B------:R-:W-:Y:S01]  /*47e0*/  FFMA.FTZ R77, R56, UR33, -R78.reuse ;  /* 0x00000021384d7c23 */ /* 0x100fe2000801084e */
[--C-:B------:R-:W-:Y:S01]  /*47f0*/  FFMA.FTZ R56, R57, UR33, -R78.reuse ;  /* 0x0000002139387c23 */ /* 0x100fe2000801084e */
[--C-:B------:R-:W-:Y:S01]  /*4800*/  FFMA.FTZ R57, R58, UR33, -R78.reuse ;  /* 0x000000213a397c23 */ /* 0x100fe2000801084e */
[----:B------:R-:W-:Y:S01]  /*4810*/  FSEL R79, R0, -INF , !P1 ;  /* 0xff800000004f7808 */ /* 0x000fe20004800000 */
[--C-:B------:R-:W-:Y:S01]  /*4820*/  FFMA.FTZ R53, R53, UR33, -R78.reuse ;  /* 0x0000002135357c23 */ /* 0x100fe2000801084e */
[----:B------:R-:W-:Y:S01]  /*4830*/  LOP3.LUT P1, RZ, R16, 0x4000000, RZ, 0xc0, !PT ;  /* 0x0400000010ff7812 */ /* 0x000fe2000782c0ff */
[--C-:B------:R-:W-:Y:S01]  /*4840*/  FFMA.FTZ R0, R68, UR33, -R78.reuse ;  /* 0x0000002144007c23 */ /* 0x100fe2000801084e */
[----:B------:R-:W-:Y:S01]  /*4850*/  FMNMX.FTZ R25, R79, R4, !PT ;  /* 0x000000044f197209 */ /* 0x000fe20007810000 */
[--C-:B------:R-:W-:Y:S01]  /*4860*/  FFMA.FTZ R73, R89, UR33, -R78.reuse ;  /* 0x0000002159497c23 */ /* 0x100fe2000801084e */
[----:B------:R-:W-:Y:S01]  /*4870*/  ISETP.GT.AND P1, PT, R76, 0x68, !P1 ;  /* 0x000000684c00780c */ /* 0x000fe20004f24270 */
[--C-:B------:R-:W-:Y:S01]  /*4880*/  FFMA.FTZ R69, R91, UR33, -R78.reuse ;  /* 0x000000215b457c23 */ /* 0x100fe2000801084e */
[----:B------:R-:W-:Y:S01]  /*4890*/  FMNMX.FTZ R70, R6, R25, !PT ;  /* 0x0000001906467209 */ /* 0x000fe20007810000 */
[----:B------:R-:W-:Y:S01]  /*48a0*/  MUFU.EX2 R0, R0 ;  /* 0x0000000000007308 */ /* 0x000fe20000000800 */
[----:B------:R-:W-:Y:S01]  /*48b0*/  ISETP.LT.OR P1, PT, R67, 0x69, P1 ;  /* 0x000000694300780c */ /* 0x000fe20000f21670 */
[--C-:B------:R-:W-:Y:S01]  /*48c0*/  FFMA.FTZ R72, R90, UR33, -R78.reuse ;  /* 0x000000215a487c23 */ /* 0x100fe2000801084e */
[----:B------:R-:W-:Y:S01]  /*48d0*/  FMNMX.FTZ R70, R5, R70, !PT ;  /* 0x0000004605467209 */ /* 0x000fe20007810000 */
[--C-:B------:R-:W-:Y:S01]  /*48e0*/  FFMA.FTZ R68, R93, UR33, -R78.reuse ;  /* 0x000000215d447c23 */ /* 0x100fe2000801084e */
[----:B------:R-:W-:Y:S01]  /*48f0*/  ISETP.GT.AND P6, PT, R76, 0x79, !P6 ;  /* 0x000000794c00780c */ /* 0x000fe200077c4270 */
[--C-:B------:R-:W-:Y:S01]  /*4900*/  FFMA.FTZ R71, R92, UR33, -R78.reuse ;  /* 0x000000215c477c23 */ /* 0x100fe2000801084e */
[----:B------:R-:W-:Y:S01]  /*4910*/  FMNMX.FTZ R25, R9, R70, !PT ;  /* 0x0000004609197209 */ /* 0x000fe20007810000 */
[----:B------:R-:W0:Y:S01]  /*4920*/  MUFU.EX2 R73, R73 ;  /* 0x0000004900497308 */ /* 0x000e220000000800 */
[----:B------:R-:W-:Y:S01]  /*4930*/  FSEL R76, R36, -INF , !P1 ;  /* 0xff800000244c7808 */ /* 0x000fe20004800000 */
[--C-:B------:R-:W-:Y:S01]  /*4940*/  FFMA.FTZ R39, R7, UR33, -R78.reuse ;  /* 0x0000002107277c23 */ /* 0x100fe2000801084e */
[----:B------:R-:W-:Y:S01]  /*4950*/  FMNMX.FTZ R70, R8, R25, !PT ;  /* 0x0000001908467209 */ /* 0x000fe20007810000 */
[--C-:B------:R-:W-:Y:S01]  /*4960*/  FFMA.FTZ R74, R55, UR33, -R78.reuse ;  /* 0x00000021374a7c23 */ /* 0x100fe2000801084e */
[----:B------:R-:W-:Y:S01]  /*4970*/  ISETP.LT.OR P6, PT, R67, 0x7a, P6 ;  /* 0x0000007a4300780c */ /* 0x000fe200037c1670 */
[--C-:B------:R-:W-:Y:S01]  /*4980*/  FFMA.FTZ R55, R61, UR33, -R78.reuse ;  /* 0x000000213d377c23 */ /* 0x100fe2000801084e */
[----:B------:R-:W-:Y:S01]  /*4990*/  FMNMX.FTZ R25, R11, R70, !PT ;  /* 0x000000460b197209 */ /* 0x000fe20007810000 */
[----:B------:R-:W-:Y:S01]  /*49a0*/  MUFU.EX2 R69, R69 ;  /* 0x0000004500457308 */ /* 0x000fe20000000800 */
[----:B------:R-:W-:Y:S01]  /*49b0*/  FSEL R67, R41, -INF , !P6 ;  /* 0xff80000029437808 */ /* 0x000fe20007000000 */
[--C-:B------:R-:W-:Y:S01]  /*49c0*/  FFMA.FTZ R41, R46, UR33, -R78.reuse ;  /* 0x000000212e297c23 */ /* 0x100fe2000801084e */
[----:B------:R-:W-:Y:S01]  /*49d0*/  FMNMX.FTZ R25, R10, R25, !PT ;  /* 0x000000190a197209 */ /* 0x000fe20007810000 */
[--C-:B------:R-:W-:Y:S01]  /*49e0*/  FFMA.FTZ R61, R65, UR33, -R78.reuse ;  /* 0x00000021413d7c23 */ /* 0x100fe2000801084e */
[--C-:B------:R-:W-:Y:S01]  /*49f0*/  FFMA.FTZ R52, R52, UR33, -R78.reuse ;  /* 0x0000002134347c23 */ /* 0x100fe2000801084e */
[--C-:B------:R-:W-:Y:S01]  /*4a00*/  FFMA.FTZ R51, R51, UR33, -R78.reuse ;  /* 0x0000002133337c23 */ /* 0x100fe2000801084e */
[----:B------:R-:W-:Y:S01]  /*4a10*/  FMNMX.FTZ R54, R12, R25, !PT ;  /* 0x000000190c367209 */ /* 0x000fe20007810000 */
[----:B------:R1:W-:Y:S01]  /*4a20*/  MUFU.EX2 R70, R53 ;  /* 0x0000003500467308 */ /* 0x0003e20000000800 */
[--C-:B------:R-:W-:Y:S01]  /*4a30*/  FFMA.FTZ R49, R49, UR33, -R78.reuse ;  /* 0x0000002131317c23 */ /* 0x100fe2000801084e */
[--C-:B------:R-:W-:Y:S01]  /*4a40*/  FFMA.FTZ R50, R50, UR33, -R78.reuse ;  /* 0x0000002132327c23 */ /* 0x100fe2000801084e */
[----:B------:R-:W-:Y:S01]  /*4a50*/  FMNMX.FTZ R25, R13, R54, !PT ;  /* 0x000000360d197209 */ /* 0x000fe20007810000 */
[--C-:B------:R-:W-:Y:S01]  /*4a60*/  FFMA.FTZ R47, R47, UR33, -R78.reuse ;  /* 0x000000212f2f7c23 */ /* 0x100fe2000801084e */
[--C-:B------:R-:W-:Y:S01]  /*4a70*/  FFMA.FTZ R46, R45, UR33, -R78.reuse ;  /* 0x000000212d2e7c23 */ /* 0x100fe2000801084e */
[--C-:B------:R-:W-:Y:S01]  /*4a80*/  FFMA.FTZ R37, R43, UR33, -R78.reuse ;  /* 0x000000212b257c23 */ /* 0x100fe2000801084e */
[----:B------:R-:W-:Y:S01]  /*4a90*/  FMNMX.FTZ R54, R14, R25, !PT ;  /* 0x000000190e367209 */ /* 0x000fe20007810000 */
[----:B------:R-:W-:Y:S01]  /*4aa0*/  MUFU.EX2 R72, R72 ;  /* 0x0000004800487308 */ /* 0x000fe20000000800 */
[--C-:B-1----:R-:W-:Y:S01]  /*4ab0*/  FFMA.FTZ R53, R59, UR33, -R78.reuse ;  /* 0x000000213b357c23 */ /* 0x102fe2000801084e */
[----:B------:R-:W-:Y:S01]  /*4ac0*/  FFMA.FTZ R59, R63, UR33, -R78 ;  /* 0x000000213f3b7c23 */ /* 0x000fe2000801084e */
[----:B------:R-:W-:-:S02]  /*4ad0*/  FMNMX.FTZ R25, R15, R54, !PT ;  /* 0x000000360f197209 */ /* 0x000fc40007810000 */
[----:B------:R-:W-:Y:S02]  /*4ae0*/  FSEL R63, R38, -INF , !P3 ;  /* 0xff800000263f7808 */ /* 0x000fe40005800000 */
        /* <DEDUP_REMOVED lines=11> */
[----:B------:R-:W-:Y:S01]  /*4ba0*/  FMNMX.FTZ R25, R29, R54, !PT ;  /* 0x000000361d197209 */ /* 0x000fe20007810000 */
[----:B------:R-:W-:-:S03]  /*4bb0*/  FFMA.FTZ R54, R60, UR33, -R78 ;  /* 0x000000213c367c23 */ /* 0x000fc6000801084e */
[----:B------:R-:W-:Y:S01]  /*4bc0*/  FMNMX.FTZ R58, R30, R25, !PT ;  /* 0x000000191e3a7209 */ /* 0x000fe20007810000 */
[----:B------:R-:W-:Y:S03]  /*4bd0*/  MUFU.EX2 R77, R77 ;  /* 0x0000004d004d7308 */ /* 0x000fe60000000800 */
[----:B------:R-:W-:-:S04]  /*4be0*/  FMNMX.FTZ R25, R31, R58, !PT ;  /* 0x0000003a1f197209 */ /* 0x000fc80007810000 */
[----:B------:R-:W-:Y:S01]  /*4bf0*/  FMNMX.FTZ R58, R32, R25, !PT ;  /* 0x00000019203a7209 */ /* 0x000fe20007810000 */
[----:B------:R-:W-:Y:S03]  /*4c00*/  MUFU.EX2 R56, R56 ;  /* 0x0000003800387308 */ /* 0x000fe60000000800 */
[----:B------:R-:W-:Y:S01]  /*4c10*/  FMNMX.FTZ R25, R33, R58, !PT ;  /* 0x0000003a21197209 */ /* 0x000fe20007810000 */
[--C-:B------:R-:W-:Y:S01]  /*4c20*/  FFMA.FTZ R58, R62, UR33, -R78.reuse ;  /* 0x000000213e3a7c23 */ /* 0x100fe2000801084e */
[--C-:B------:R-:W-:Y:S02]  /*4c30*/  FFMA.FTZ R62, R66, UR33, -R78.reuse ;  /* 0x00000021423e7c23 */ /* 0x100fe4000801084e */
[----:B------:R-:W-:Y:S01]  /*4c40*/  FMNMX.FTZ R60, R34, R25, !PT ;  /* 0x00000019223c7209 */ /* 0x000fe20007810000 */
[----:B------:R-:W-:Y:S03]  /*4c50*/  MUFU.EX2 R57, R57 ;  /* 0x0000003900397308 */ /* 0x000fe60000000800 */
[----:B------:R-:W-:Y:S01]  /*4c60*/  FMNMX.FTZ R25, R35, R60, !PT ;  /* 0x0000003c23197209 */ /* 0x000fe20007810000 */
[--C-:B------:R-:W-:Y:S01]  /*4c70*/  FFMA.FTZ R60, R64, UR33, -R78.reuse ;  /* 0x00000021403c7c23 */ /* 0x100fe2000801084e */
[----:B------:R-:W-:Y:S01]  /*4c80*/  FSEL R64, R40, -INF , !P5 ;  /* 0xff80000028407808 */ /* 0x000fe20006800000 */
[----:B------:R-:W-:Y:S01]  /*4c90*/  FFMA.FTZ R40, R48, UR33, -R78 ;  /* 0x0000002130287c23 */ /* 0x000fe2000801084e */
        /* <DEDUP_REMOVED lines=8> */
[----:B------:R-:W-:-:S05]  /*4d20*/  FMNMX.FTZ R36, R67, R36, !PT ;  /* 0x0000002443247209 */ /* 0x000fca0007810000 */
[----:B------:R-:W1:Y:S01]  /*4d30*/  SHFL.BFLY PT, R25, R36, 0x2, 0x1f ;  /* 0x0c401f0024197f89 */ /* 0x000e6200000e0000 */
[----:B------:R-:W-:Y:S08]  /*4d40*/  MUFU.EX2 R58, R58 ;  /* 0x0000003a003a7308 */ /* 0x000ff00000000800 */
[----:B------:R-:W-:Y:S08]  /*4d50*/  MUFU.EX2 R59, R59 ;  /* 0x0000003b003b7308 */ /* 0x000ff00000000800 */
[----:B------:R-:W-:Y:S01]  /*4d60*/  MUFU.EX2 R60, R60 ;  /* 0x0000003c003c7308 */ /* 0x000fe20000000800 */
[----:B-1----:R-:W-:Y:S01]  /*4d70*/  FMNMX.FTZ R38, R36, R25, !PT ;  /* 0x0000001924267209 */ /* 0x002fe20007810000 */
[----:B------:R-:W-:-:S06]  /*4d80*/  FFMA.FTZ R36, R44, UR33, -R78 ;  /* 0x000000212c247c23 */ /* 0x000fcc000801084e */
[----:B------:R-:W-:Y:S01]  /*4d90*/  MUFU.EX2 R61, R61 ;  /* 0x0000003d003d7308 */ /* 0x000fe20000000800 */
[----:B------:R-:W1:Y:S07]  /*4da0*/  SHFL.BFLY PT, R25, R38, 0x1, 0x1f ;  /* 0x0c201f0026197f89 */ /* 0x000e6e00000e0000 */
[----:B------:R-:W-:Y:S08]  /*4db0*/  MUFU.EX2 R62, R62 ;  /* 0x0000003e003e7308 */ /* 0x000ff00000000800 */
[----:B------:R-:W-:Y:S08]  /*4dc0*/  MUFU.EX2 R52, R52 ;  /* 0x0000003400347308 */ /* 0x000ff00000000800 */
[----:B------:R-:W-:Y:S01]  /*4dd0*/  MUFU.EX2 R51, R51 ;  /* 0x0000003300337308 */ /* 0x000fe20000000800 */
[----:B-1----:R-:W-:Y:S01]  /*4de0*/  FMNMX.FTZ R25, R38, R25, !PT ;  /* 0x0000001926197209 */ /* 0x002fe20007810000 */
[----:B------:R-:W-:-:S03]  /*4df0*/  FFMA.FTZ R38, R42, UR33, -R78 ;  /* 0x000000212a267c23 */ /* 0x000fc6000801084e */
        /* <DEDUP_REMOVED lines=21> */
[----:B------:R0:W1:Y:S01]  /*4f50*/  MUFU.EX2 R66, R4 ;  /* 0x0000000400427308 */ /* 0x0000620000000800 */
[--C-:B------:R-:W-:Y:S01]  /*4f60*/  FFMA.FTZ R15, R26, UR33, -R42.reuse ;  /* 0x000000211a0f7c23 */ /* 0x100fe2000801082a */
[--C-:B------:R-:W-:Y:S01]  /*4f70*/  FFMA.FTZ R12, R12, UR33, -R42.reuse ;  /* 0x000000210c0c7c23 */ /* 0x100fe2000801082a */
[--C-:B------:R-:W-:Y:S01]  /*4f80*/  FFMA.FTZ R26, R27, UR33, -R42.reuse ;  /* 0x000000211b1a7c23 */ /* 0x100fe2000801082a */
[--C-:B------:R-:W-:Y:S01]  /*4f90*/  FFMA.FTZ R27, R31, UR33, -R42.reuse ;  /* 0x000000211f1b7c23 */ /* 0x100fe2000801082a */
[--C-:B------:R-:W-:Y:S01]  /*4fa0*/  FFMA.FTZ R14, R14, UR33, -R42.reuse ;  /* 0x000000210e0e7c23 */ /* 0x100fe2000801082a */
[--C-:B------:R-:W-:Y:S01]  /*4fb0*/  FFMA.FTZ R2, R2, UR33, -R42.reuse ;  /* 0x0000002102027c23 */ /* 0x100fe2000801082a */
[--C-:B------:R-:W-:Y:S01]  /*4fc0*/  FFMA.FTZ R3, R3, UR33, -R42.reuse ;  /* 0x0000002103037c23 */ /* 0x100fe2000801082a */
[----:B------:R2:W3:Y:S01]  /*4fd0*/  MUFU.EX2 R7, R6 ;  /* 0x0000000600077308 */ /* 0x0004e20000000800 */
[----:B0-----:R-:W-:Y:S01]  /*4fe0*/  FADD.FTZ R4, R0, R73 ;  /* 0x0000004900047221 */ /* 0x001fe20000010000 */
[--C-:B------:R-:W-:Y:S01]  /*4ff0*/  FFMA.FTZ R35, R35, UR33, -R42.reuse ;  /* 0x0000002123237c23 */ /* 0x100fe2000801082a */
[--C-:B------:R-:W-:Y:S01]  /*5000*/  FFMA.FTZ R76, R76, UR33, -R42.reuse ;  /* 0x000000214c4c7c23 */ /* 0x100fe2000801082a */
[--C-:B------:R-:W-:Y:S01]  /*5010*/  FFMA.FTZ R63, R63, UR33, -R42.reuse ;  /* 0x000000213f3f7c23 */ /* 0x100fe2000801082a */
[--C-:B------:R-:W-:Y:S01]  /*5020*/  FFMA.FTZ R64, R64, UR33, -R42.reuse ;  /* 0x0000002140407c23 */ /* 0x100fe2000801082a */
[--C-:B------:R-:W-:Y:S01]  /*5030*/  FFMA.FTZ R80, R80, UR33, -R42.reuse ;  /* 0x0000002150507c23 */ /* 0x100fe2000801082a */
[----:B------:R-:W-:Y:S01]  /*5040*/  FFMA.FTZ R81, R81, UR33, -R42 ;  /* 0x0000002151517c23 */ /* 0x000fe2000801082a */
[----:B------:R0:W4:Y:S01]  /*5050*/  MUFU.EX2 R78, R5 ;  /* 0x00000005004e7308 */ /* 0x0001220000000800 */
[----:B-1----:R-:W-:Y:S01]  /*5060*/  FADD.FTZ R8, R79, R66 ;  /* 0x000000424f087221 */ /* 0x002fe20000010000 */
[----:B--2---:R-:W-:-:S06]  /*5070*/  F2FP.F16.F32.PACK_AB R6, R72, R69 ;  /* 0x000000454806723e */ /* 0x004fcc00000000ff */
[----:B------:R-:W1:Y:S01]  /*5080*/  MUFU.EX2 R9, R9 ;  /* 0x0000000900097308 */ /* 0x000e620000000800 */
[----:B0-----:R-:W-:Y:S01]  /*5090*/  FADD.FTZ R5, R69, R4 ;  /* 0x0000000445057221 */ /* 0x001fe20000010000 */
[----:B---3--:R-:W-:Y:S01]  /*50a0*/  FADD.FTZ R29, R7, R8 ;  /* 0x00000008071d7221 */ /* 0x008fe20000010000 */
[----:B------:R-:W-:Y:S01]  /*50b0*/  F2FP.F16.F32.PACK_AB R4, R73, R0 ;  /* 0x000000004904723e */ /* 0x000fe200000000ff */
[--C-:B------:R-:W-:Y:S01]  /*50c0*/  FFMA.FTZ R0, R30, UR33, -R42.reuse ;  /* 0x000000211e007c23 */ /* 0x100fe2000801082a */
[----:B------:R-:W-:Y:S01]  /*50d0*/  FADD.FTZ R5, R72, R5 ;  /* 0x0000000548057221 */ /* 0x000fe20000010000 */
[--C-:B------:R-:W-:Y:S02]  /*50e0*/  FFMA.FTZ R30, R33, UR33, -R42.reuse ;  /* 0x00000021211e7c23 */ /* 0x100fe4000801082a */
[----:B------:R-:W0:Y:S01]  /*50f0*/  MUFU.EX2 R44, R44 ;  /* 0x0000002c002c7308 */ /* 0x000e220000000800 */
[----:B------:R-:W-:Y:S01]  /*5100*/  FADD.FTZ R10, R68, R5 ;  /* 0x00000005440a7221 */ /* 0x000fe20000010000 */
[----:B----4-:R-:W-:Y:S01]  /*5110*/  FADD.FTZ R8, R78, R29 ;  /* 0x0000001d4e087221 */ /* 0x010fe20000010000 */
[----:B------:R-:W-:Y:S01]  /*5120*/  F2FP.F16.F32.PACK_AB R5, R66, R79 ;  /* 0x0000004f4205723e */ /* 0x000fe200000000ff */
[----:B------:R-:W-:Y:S01]  /*5130*/  FFMA.FTZ R29, R32, UR33, -R42 ;  /* 0x00000021201d7c23 */ /* 0x000fe2000801082a */
[----:B------:R-:W-:Y:S01]  /*5140*/  FADD.FTZ R31, R71, R10 ;  /* 0x0000000a471f7221 */ /* 0x000fe20000010000 */
[----:B------:R-:W-:-:S02]  /*5150*/  F2FP.F16.F32.PACK_AB R7, R78, R7 ;  /* 0x000000074e07723e */ /* 0x000fc400000000ff */
[----:B------:R-:W2:Y:S01]  /*5160*/  MUFU.EX2 R11, R11 ;  /* 0x0000000b000b7308 */ /* 0x000ea20000000800 */
[----:B------:R-:W-:Y:S01]  /*5170*/  FADD.FTZ R10, R70, R31 ;  /* 0x0000001f460a7221 */ /* 0x000fe20000010000 */
[----:B-1----:R-:W-:Y:S01]  /*5180*/  FADD.FTZ R65, R9, R8 ;  /* 0x0000000809417221 */ /* 0x002fe20000010000 */
[----:B------:R-:W-:Y:S01]  /*5190*/  FFMA.FTZ R31, R34, UR33, -R42 ;  /* 0x00000021221f7c23 */ /* 0x000fe2000801082a */
[----:B------:R1:W-:Y:S01]  /*51a0*/  STSM.16.M88.4 [R18+0x21800], R4 ;  /* 0x0218000412007844 */ /* 0x0003e20000000200 */
[----:B------:R-:W-:Y:S01]  /*51b0*/  FADD.FTZ R33, R75, R10 ;  /* 0x0000000a4b217221 */ /* 0x000fe20000010000 */
[----:B------:R-:W-:Y:S02]  /*51c0*/  FFMA.FTZ R42, R67, UR33, -R42 ;  /* 0x00000021432a7c23 */ /* 0x000fe4000801082a */
[----:B------:R-:W3:Y:S01]  /*51d0*/  MUFU.EX2 R48, R48 ;  /* 0x0000003000307308 */ /* 0x000ee20000000800 */
[----:B0-----:R-:W-:Y:S01]  /*51e0*/  FADD.FTZ R8, R44, R65 ;  /* 0x000000412c087221 */ /* 0x001fe20000010000 */
[----:B------:R-:W-:-:S04]  /*51f0*/  FADD.FTZ R10, R74, R33 ;  /* 0x000000214a0a7221 */ /* 0x000fc80000010000 */
[----:B------:R-:W-:Y:S02]  /*5200*/  FADD.FTZ R65, R77, R10 ;  /* 0x0000000a4d417221 */ /* 0x000fe40000010000 */
[----:B------:R-:W0:Y:S01]  /*5210*/  MUFU.EX2 R12, R12 ;  /* 0x0000000c000c7308 */ /* 0x000e220000000800 */
[----:B--2---:R-:W-:Y:S01]  /*5220*/  FADD.FTZ R33, R11, R8 ;  /* 0x000000080b217221 */ /* 0x004fe20000010000 */
[----:B------:R-:W-:Y:S01]  /*5230*/  FADD.FTZ R10, R56, R65 ;  /* 0x00000041380a7221 */ /* 0x000fe20000010000 */
[----:B-1----:R-:W-:-:S03]  /*5240*/  F2FP.F16.F32.PACK_AB R5, R44, R9 ;  /* 0x000000092c05723e */ /* 0x002fc600000000ff */
[----:B------:R-:W-:Y:S01]  /*5250*/  FADD.FTZ R10, R57, R10 ;  /* 0x0000000a390a7221 */ /* 0x000fe20000010000 */
[----:B------:R-:W-:Y:S01]  /*5260*/  F2FP.F16.F32.PACK_AB R4, R71, R68 ;  /* 0x000000444704723e */ /* 0x000fe200000000ff */
[----:B------:R-:W1:Y:S01]  /*5270*/  MUFU.EX2 R43, R43 ;  /* 0x0000002b002b7308 */ /* 0x000e620000000800 */
[C---:B---3--:R-:W-:Y:S01]  /*5280*/  FADD.FTZ R33, R48.reuse, R33 ;  /* 0x0000002130217221 */ /* 0x048fe20000010000 */
[----:B------:R-:W-:Y:S01]  /*5290*/  FADD.FTZ R65, R53, R10 ;  /* 0x0000000a35417221 */ /* 0x000fe20000010000 */
[----:B------:R-:W-:Y:S02]  /*52a0*/  F2FP.F16.F32.PACK_AB R7, R48, R11 ;  /* 0x0000000b3007723e */ /* 0x000fe400000000ff */
[----:B------:R-:W-:Y:S01]  /*52b0*/  F2FP.F16.F32.PACK_AB R6, R75, R70 ;  /* 0x000000464b06723e */ /* 0x000fe200000000ff */
[----:B------:R-:W-:Y:S02]  /*52c0*/  FADD.FTZ R10, R54, R65 ;  /* 0x00000041360a7221 */ /* 0x000fe40000010000 */
[----:B------:R-:W2:Y:S01]  /*52d0*/  MUFU.EX2 R14, R14 ;  /* 0x0000000e000e7308 */ /* 0x000ea20000000800 */
[----:B0-----:R-:W-:Y:S01]  /*52e0*/  FADD.FTZ R8, R12, R33 ;  /* 0x000000210c087221 */ /* 0x001fe20000010000 */
[----:B------:R-:W-:Y:S01]  /*52f0*/  FADD.FTZ R65, R55, R10 ;  /* 0x0000000a37417221 */ /* 0x000fe20000010000 */
[----:B------:R0:W-:Y:S01]  /*5300*/  STSM.16.M88.4 [R23], R4 ;  /* 0x0000000417007844 */ /* 0x0001e20000000200 */
[----:B------:R-:W-:-:S02]  /*5310*/  F2FP.F16.F32.PACK_AB R10, R57, R56 ;  /* 0x00000038390a723e */ /* 0x000fc400000000ff */
[----:B------:R-:W-:Y:S02]  /*5320*/  FADD.FTZ R34, R58, R65 ;  /* 0x000000413a227221 */ /* 0x000fe40000010000 */
[----:B------:R-:W3:Y:S01]  /*5330*/  MUFU.EX2 R45, R45 ;  /* 0x0000002d002d7308 */ /* 0x000ee20000000800 */
[----:B-1----:R-:W-:Y:S01]  /*5340*/  FADD.FTZ R33, R43, R8 ;  /* 0x000000082b217221 */ /* 0x002fe20000010000 */
[----:B------:R-:W-:-:S04]  /*5350*/  FADD.FTZ R9, R59, R34 ;  /* 0x000000223b097221 */ /* 0x000fc80000010000 */
[----:B------:R-:W-:Y:S01]  /*5360*/  FADD.FTZ R44, R60, R9 ;  /* 0x000000093c2c7221 */ /* 0x000fe20000010000 */
[----:B------:R-:W-:Y:S01]  /*5370*/  F2FP.F16.F32.PACK_AB R9, R43, R12 ;  /* 0x0000000c2b09723e */ /* 0x000fe200000000ff */
[----:B------:R-:W1:Y:S01]  /*5380*/  MUFU.EX2 R13, R13 ;  /* 0x0000000d000d7308 */ /* 0x000e620000000800 */
[----:B--2---:R-:W-:Y:S01]  /*5390*/  FADD.FTZ R8, R14, R33 ;  /* 0x000000210e087221 */ /* 0x004fe20000010000 */
[----:B------:R-:W-:Y:S01]  /*53a0*/  FADD.FTZ R43, R61, R44 ;  /* 0x0000002c3d2b7221 */ /* 0x000fe20000010000 */
[----:B0-----:R-:W-:Y:S02]  /*53b0*/  F2FP.F16.F32.PACK_AB R4, R54, R53 ;  /* 0x000000353604723e */ /* 0x001fe400000000ff */
[----:B------:R-:W-:Y:S01]  /*53c0*/  F2FP.F16.F32.PACK_AB R6, R58, R55 ;  /* 0x000000373a06723e */ /* 0x000fe200000000ff */
[----:B------:R-:W-:Y:S02]  /*53d0*/  FADD.FTZ R43, R62, R43 ;  /* 0x0000002b3e2b7221 */ /* 0x000fe40000010000 */
[----:B------:R-:W0:Y:S01]  /*53e0*/  MUFU.EX2 R20, R20 ;  /* 0x0000001400147308 */ /* 0x000e220000000800 */
[C---:B---3--:R-:W-:Y:S01]  /*53f0*/  FADD.FTZ R8, R45.reuse, R8 ;  /* 0x000000082d087221 */ /* 0x048fe20000010000 */
[----:B------:R-:W-:Y:S01]  /*5400*/  F2FP.F16.F32.PACK_AB R11, R45, R14 ;  /* 0x0000000e2d0b723e */ /* 0x000fe200000000ff */
[----:B------:R-:W-:-:S04]  /*5410*/  FADD.FTZ R14, R52, R43 ;  /* 0x0000002b340e7221 */ /* 0x000fc80000010000 */
[----:B------:R-:W-:Y:S01]  /*5420*/  FADD.FTZ R14, R51, R14 ;  /* 0x0000000e330e7221 */ /* 0x000fe20000010000 */
[----:B------:R-:W2:Y:S01]  /*5430*/  MUFU.EX2 R2, R2 ;  /* 0x0000000200027308 */ /* 0x000ea20000000800 */
[----:B-1----:R-:W-:Y:S01]  /*5440*/  FADD.FTZ R33, R13, R8 ;  /* 0x000000080d217221 */ /* 0x002fe20000010000 */
[----:B------:R-:W-:Y:S01]  /*5450*/  F2FP.F16.F32.PACK_AB R8, R77, R74 ;  /* 0x0000004a4d08723e */ /* 0x000fe200000000ff */
[----:B------:R-:W-:Y:S01]  /*5460*/  FADD.FTZ R5, R49, R14 ;  /* 0x0000000e31057221 */ /* 0x000fe20000010000 */
[----:B------:R-:W-:-:S03]  /*5470*/  F2FP.F16.F32.PACK_AB R14, R50, R49 ;  /* 0x00000031320e723e */ /* 0x000fc600000000ff */
[----:B------:R1:W-:Y:S01]  /*5480*/  STSM.16.M88.4 [R22], R8 ;  /* 0x0000000816007844 */ /* 0x0003e20000000200 */
[----:B------:R-:W3:Y:S01]  /*5490*/  MUFU.EX2 R3, R3 ;  /* 0x0000000300037308 */ /* 0x000ee20000000800 */
[----:B0-----:R-:W-:-:S07]  /*54a0*/  FADD.FTZ R33, R20, R33 ;  /* 0x0000002114217221 */ /* 0x001fce0000010000 */
[----:B------:R-:W-:Y:S01]  /*54b0*/  MUFU.EX2 R15, R15 ;  /* 0x0000000f000f7308 */ /* 0x000fe20000000800 */
[----:B--2---:R-:W-:Y:S01]  /*54c0*/  FADD.FTZ R34, R2, R33 ;  /* 0x0000002102227221 */ /* 0x004fe20000010000 */
[----:B-1----:R-:W-:-:S06]  /*54d0*/  F2FP.F16.F32.PACK_AB R8, R60, R59 ;  /* 0x0000003b3c08723e */ /* 0x002fcc00000000ff */
[----:B------:R-:W0:Y:S01]  /*54e0*/  MUFU.EX2 R26, R26 ;  /* 0x0000001a001a7308 */ /* 0x000e220000000800 */
[C---:B---3--:R-:W-:Y:S01]  /*54f0*/  FADD.FTZ R34, R3.reuse, R34 ;  /* 0x0000002203227221 */ /* 0x048fe20000010000 */
[----:B------:R-:W-:Y:S02]  /*5500*/  F2FP.F16.F32.PACK_AB R7, R3, R2 ;  /* 0x000000020307723e */ /* 0x000fe400000000ff */
[----:B------:R-:W-:-:S04]  /*5510*/  F2FP.F16.F32.PACK_AB R10, R62, R61 ;  /* 0x0000003d3e0a723e */ /* 0x000fc800000000ff */
[----:B------:R-:W-:Y:S08]  /*5520*/  MUFU.EX2 R21, R21 ;  /* 0x0000001500157308 */ /* 0x000ff00000000800 */
[----:B------:R-:W1:Y:S01]  /*5530*/  MUFU.EX2 R28, R28 ;  /* 0x0000001c001c7308 */ /* 0x000e620000000800 */
[----:B0-----:R-:W-:-:S07]  /*5540*/  F2FP.F16.F32.PACK_AB R9, R26, R15 ;  /* 0x0000000f1a09723e */ /* 0x001fce00000000ff */
[----:B------:R-:W0:Y:S08]  /*5550*/  MUFU.EX2 R0, R0 ;  /* 0x0000000000007308 */ /* 0x000e300000000800 */
[----:B------:R2:W-:Y:S01]  /*5560*/  MUFU.EX2 R32, R35 ;  /* 0x0000002300207308 */ /* 0x0005e20000000800 */
[----:B-1----:R-:W-:-:S07]  /*5570*/  F2FP.F16.F32.PACK_AB R11, R28, R21 ;  /* 0x000000151c0b723e */ /* 0x002fce00000000ff */
[----:B------:R-:W1:Y:S01]  /*5580*/  MUFU.EX2 R27, R27 ;  /* 0x0000001b001b7308 */ /* 0x000e620000000800 */
[----:B--2---:R-:W-:-:S04]  /*5590*/  FADD.FTZ R35, R15, R34 ;  /* 0x000000220f237221 */ /* 0x004fc80000010000 */
[----:B------:R-:W-:-:S03]  /*55a0*/  FADD.FTZ R12, R26, R35 ;  /* 0x000000231a0c7221 */ /* 0x000fc60000010000 */
[----:B------:R-:W2:Y:S01]  /*55b0*/  MUFU.EX2 R29, R29 ;  /* 0x0000001d001d7308 */ /* 0x000ea20000000800 */
[----:B------:R-:W-:Y:S01]  /*55c0*/  FADD.FTZ R35, R21, R12 ;  /* 0x0000000c15237221 */ /* 0x000fe20000010000 */
[----:B------:R-:W-:-:S03]  /*55d0*/  F2FP.F16.F32.PACK_AB R12, R51, R52 ;  /* 0x00000034330c723e */ /* 0x000fc600000000ff */
[----:B------:R-:W-:-:S03]  /*55e0*/  FADD.FTZ R35, R28, R35 ;  /* 0x000000231c237221 */ /* 0x000fc60000010000 */
[----:B------:R-:W3:Y:S01]  /*55f0*/  MUFU.EX2 R30, R30 ;  /* 0x0000001e001e7308 */ /* 0x000ee20000000800 */
[----:B0-----:R-:W-:Y:S01]  /*5600*/  FADD.FTZ R44, R0, R35 ;  /* 0x00000023002c7221 */ /* 0x001fe20000010000 */
[----:B------:R-:W-:Y:S01]  /*5610*/  FADD.FTZ R35, R50, R5 ;  /* 0x0000000532237221 */ /* 0x000fe20000010000 */
[----:B------:R-:W-:Y:S02]  /*5620*/  F2FP.F16.F32.PACK_AB R5, R20, R13 ;  /* 0x0000000d1405723e */ /* 0x000fe400000000ff */
[C---:B-1----:R-:W-:Y:S01]  /*5630*/  FADD.FTZ R44, R27.reuse, R44 ;  /* 0x0000002c1b2c7221 */ /* 0x042fe20000010000 */
[----:B------:R-:W-:Y:S02]  /*5640*/  F2FP.F16.F32.PACK_AB R13, R27, R0 ;  /* 0x000000001b0d723e */ /* 0x000fe400000000ff */
[----:B------:R-:W0:Y:S01]  /*5650*/  MUFU.EX2 R31, R31 ;  /* 0x0000001f001f7308 */ /* 0x000e220000000800 */
[----:B--2---:R-:W-:Y:S01]  /*5660*/  FADD.FTZ R3, R29, R44 ;  /* 0x0000002c1d037221 */ /* 0x004fe20000010000 */
[----:B------:R1:W-:Y:S04]  /*5670*/  STSM.16.M88.4 [R19], R4 ;  /* 0x0000000413007844 */ /* 0x0003e80000000200 */
[----:B------:R-:W-:Y:S02]  /*5680*/  STSM.16.M88.4 [R18+0x27800], R8 ;  /* 0x0278000812007844 */ /* 0x000fe40000000200 */
[----:B------:R-:W2:Y:S01]  /*5690*/  MUFU.EX2 R40, R40 ;  /* 0x0000002800287308 */ /* 0x000ea20000000800 */
[C---:B---3--:R-:W-:Y:S01]  /*56a0*/  FADD.FTZ R0, R30.reuse, R3 ;  /* 0x000000031e007221 */ /* 0x048fe20000010000 */
[----:B------:R-:W-:-:S05]  /*56b0*/  F2FP.F16.F32.PACK_AB R15, R30, R29 ;  /* 0x0000001d1e0f723e */ /* 0x000fca00000000ff */
[----:B------:R-:W-:Y:S01]  /*56c0*/  STSM.16.M88.4 [R136], R12 ;  /* 0x0000000c88007844 */ /* 0x000fe20000000200 */
[----:B------:R-:W3:Y:S01]  /*56d0*/  MUFU.EX2 R47, R47 ;  /* 0x0000002f002f7308 */ /* 0x000ee20000000800 */
[----:B0-----:R-:W-:Y:S01]  /*56e0*/  FADD.FTZ R21, R31, R0 ;  /* 0x000000001f157221 */ /* 0x001fe20000010000 */
[----:B------:R-:W-:-:S03]  /*56f0*/  F2FP.F16.F32.PACK_AB R29, R32, R31 ;  /* 0x0000001f201d723e */ /* 0x000fc600000000ff */
[----:B------:R-:W-:-:S03]  /*5700*/  FADD.FTZ R21, R32, R21 ;  /* 0x0000001520157221 */ /* 0x000fc60000010000 */
[----:B------:R-:W0:Y:S01]  /*5710*/  MUFU.EX2 R41, R41 ;  /* 0x0000002900297308 */ /* 0x000e220000000800 */
[----:B--2---:R-:W-:-:S07]  /*5720*/  FADD.FTZ R2, R40, R35 ;  /* 0x0000002328027221 */ /* 0x004fce0000010000 */
[----:B------:R-:W2:Y:S01]  /*5730*/  MUFU.EX2 R46, R46 ;  /* 0x0000002e002e7308 */ /* 0x000ea20000000800 */
[C---:B---3--:R-:W-:Y:S01]  /*5740*/  F2FP.F16.F32.PACK_AB R28, R47.reuse, R40 ;  /* 0x000000282f1c723e */ /* 0x048fe200000000ff */
[----:B------:R-:W-:-:S06]  /*5750*/  FADD.FTZ R2, R47, R2 ;  /* 0x000000022f027221 */ /* 0x000fcc0000010000 */
[----:B------:R-:W3:Y:S01]  /*5760*/  MUFU.EX2 R76, R76 ;  /* 0x0000004c004c7308 */ /* 0x000ee20000000800 */
[----:B0-----:R-:W-:-:S07]  /*5770*/  FADD.FTZ R27, R41, R2 ;  /* 0x00000002291b7221 */ /* 0x001fce0000010000 */
[----:B------:R-:W0:Y:S01]  /*5780*/  MUFU.EX2 R33, R80 ;  /* 0x0000005000217308 */ /* 0x000e220000000800 */
[C---:B--2---:R-:W-:Y:S01]  /*5790*/  F2FP.F16.F32.PACK_AB R30, R46.reuse, R41 ;  /* 0x000000292e1e723e */ /* 0x044fe200000000ff */
[----:B------:R-:W-:-:S06]  /*57a0*/  FADD.FTZ R27, R46, R27 ;  /* 0x0000001b2e1b7221 */ /* 0x000fcc0000010000 */
[----:B------:R-:W-:Y:S01]  /*57b0*/  MUFU.EX2 R36, R36 ;  /* 0x0000002400247308 */ /* 0x000fe20000000800 */
[----:B---3--:R-:W-:-:S07]  /*57c0*/  FADD.FTZ R0, R76, R21 ;  /* 0x000000154c007221 */ /* 0x008fce0000010000 */
[----:B------:R-:W1:Y:S01]  /*57d0*/  MUFU.EX2 R37, R37 ;  /* 0x0000002500257308 */ /* 0x000e620000000800 */
[C---:B0-----:R-:W-:Y:S01]  /*57e0*/  F2FP.F16.F32.PACK_AB R31, R33.reuse, R76 ;  /* 0x0000004c211f723e */ /* 0x041fe200000000ff */
[----:B------:R-:W-:-:S04]  /*57f0*/  FADD.FTZ R0, R33, R0 ;  /* 0x0000000021007221 */ /* 0x000fc80000010000 */
[----:B------:R-:W-:Y:S02]  /*5800*/  STSM.16.M88.4 [R22+0x6000], R28 ;  /* 0x0060001c16007844 */ /* 0x000fe40000000200 */
[----:B------:R-:W0:Y:S08]  /*5810*/  MUFU.EX2 R38, R38 ;  /* 0x0000002600267308 */ /* 0x000e300000000800 */
[----:B------:R-:W2:Y:S01]  /*5820*/  MUFU.EX2 R39, R39 ;  /* 0x0000002700277308 */ /* 0x000ea20000000800 */
[----:B-1----:R-:W-:Y:S01]  /*5830*/  F2FP.F16.F32.PACK_AB R4, R37, R36 ;  /* 0x000000242504723e */ /* 0x002fe200000000ff */
[----:B------:R-:W-:-:S04]  /*5840*/  FADD.FTZ R36, R36, R27 ;  /* 0x0000001b24247221 */ /* 0x000fc80000010000 */
[----:B------:R-:W-:Y:S02]  /*5850*/  FADD.FTZ R37, R37, R36 ;  /* 0x0000002425257221 */ /* 0x000fe40000010000 */
[----:B------:R-:W-:Y:S02]  /*5860*/  MUFU.EX2 R63, R63 ;  /* 0x0000003f003f7308 */ /* 0x000fe40000000800 */
[----:B0-----:R-:W-:-:S06]  /*5870*/  FADD.FTZ R2, R38, R37 ;  /* 0x0000002526027221 */ /* 0x001fcc0000010000 */
[----:B------:R-:W0:Y:S01]  /*5880*/  MUFU.EX2 R34, R81 ;  /* 0x0000005100227308 */ /* 0x000e220000000800 */
[C---:B--2---:R-:W-:Y:S01]  /*5890*/  F2FP.F16.F32.PACK_AB R6, R39.reuse, R38 ;  /* 0x000000262706723e */ /* 0x044fe200000000ff */
[----:B------:R-:W-:-:S06]  /*58a0*/  FADD.FTZ R2, R39, R2 ;  /* 0x0000000227027221 */ /* 0x000fcc0000010000 */
[----:B------:R-:W1:Y:S08]  /*58b0*/  MUFU.EX2 R64, R64 ;  /* 0x0000004000407308 */ /* 0x000e700000000800 */
[----:B------:R-:W2:Y:S01]  /*58c0*/  MUFU.EX2 R3, R42 ;  /* 0x0000002a00037308 */ /* 0x000ea20000000800 */
[----:B0-----:R-:W-:Y:S01]  /*58d0*/  F2FP.F16.F32.PACK_AB R5, R34, R63 ;  /* 0x0000003f2205723e */ /* 0x001fe200000000ff */
[----:B------:R-:W-:-:S04]  /*58e0*/  FADD.FTZ R63, R63, R0 ;  /* 0x000000003f3f7221 */ /* 0x000fc80000010000 */
[----:B------:R-:W-:-:S04]  /*58f0*/  FADD.FTZ R63, R34, R63 ;  /* 0x0000003f223f7221 */ /* 0x000fc80000010000 */
[----:B-1----:R-:W-:Y:S01]  /*5900*/  FADD.FTZ R0, R64, R63 ;  /* 0x0000003f40007221 */ /* 0x002fe20000010000 */
[----:B--2---:R-:W-:-:S03]  /*5910*/  F2FP.F16.F32.PACK_AB R7, R3, R64 ;  /* 0x000000400307723e */ /* 0x004fc600000000ff */
[----:B------:R-:W-:Y:S02]  /*5920*/  FADD.FTZ R0, R3, R0 ;  /* 0x0000000003007221 */ /* 0x000fe40000010000 */
[----:B------:R0:W-:Y:S01]  /*5930*/  STSM.16.M88.4 [R19+0x6000], R4 ;  /* 0x0060000413007844 */ /* 0x0001e20000000200 */
[----:B------:R1:W-:Y:S06]  /*5940*/  MEMBAR.ALL.CTA ;  /* 0x0000000000007992 */ /* 0x0003ec0000008000 */
[----:B-1----:R-:W1:Y:S01]  /*5950*/  FENCE.VIEW.ASYNC.S ;  /* 0x00000000000073c6 */ /* 0x002e620000000000 */
[----:B0-----:R-:W-:Y:S01]  /*5960*/  VIADD R6, R88, 0xfffffffe ;  /* 0xfffffffe58067836 */ /* 0x001fe20000000000 */
[----:B-1----:R-:W-:Y:S01]  /*5970*/  NOP ;  /* 0x0000000000007918 */ /* 0x002fe20000000000 */
        /* <DEDUP_REMOVED lines=12> */
.L_x_1090:
[----:B------:R-:W-:Y:S02]  /*5a40*/  ULDC UR18, c[0x0][0x9e4] ;  /* 0x0002790000127ab9 */ /* 0x000fe40000000800 */
[----:B------:R-:W-:-:S11]  /*5a50*/  UISETP.NE.AND UP0, UPT, UR18, 0x1, UPT ;  /* 0x000000011200788c */ /* 0x000fd6000bf05270 */
[----:B------:R-:W-:Y:S02]  /*5a60*/  @UP0 ULDC.64 UR6, c[0x0][0x9e8] ;  /* 0x00027a0000060ab9 */ /* 0x000fe40000000a00 */
[----:B------:R-:W-:-:S04]  /*5a70*/  UIMAD.WIDE.U32 UR10, UR15, UR6, URZ ;  /* 0x000000060f0a72a5 */ /* 0x000fc8000f8e003f */
[----:B------:R-:W-:-:S12]  /*5a80*/  @UP0 USHF.R.U32.HI UR15, URZ, UR7, UR11 ;  /* 0x000000073f0f0299 */ /* 0x000fd8000801160b */
.L_x_1091:
[----:B------:R-:W-:-:S04]  /*5a90*/  UIMAD UR15, UR15, UR18, UR18 ;  /* 0x000000120f0f72a4 */ /* 0x000fc8000f8e0212 */
[----:B------:R-:W-:-:S04]  /*5aa0*/  UISETP.LT.AND UP0, UPT, UR14, UR15, UPT ;  /* 0x0000000f0e00728c */ /* 0x000fc8000bf01270 */
[----:B------:R-:W-:-:S12]  /*5ab0*/  USEL UR14, UR14, UR15, UP0 ;  /* 0x0000000f0e0e7287 */ /* 0x000fd80008000000 */
.L_x_1089:
[----:B------:R-:W-:Y:S01]  /*5ac0*/  USHF.R.S32.HI UR6, URZ, 0x1f, UR14 ;  /* 0x0000001f3f067899 */ /* 0x000fe2000801140e */
[----:B------:R-:W-:Y:S02]  /*5ad0*/  CS2R R134, SRZ ;  /* 0x0000000000867805 */ /* 0x000fe4000001ff00 */
[----:B------:R-:W-:Y:S02]  /*5ae0*/  CS2R R132, SRZ ;  /* 0x0000000000847805 */ /* 0x000fe4000001ff00 */
[----:B------:R-:W-:Y:S01]  /*5af0*/  CS2R R130, SRZ ;  /* 0x0000000000827805 */ /* 0x000fe2000001ff00 */
[----:B------:R-:W-:Y:S01]  /*5b00*/  ULEA.HI UR6, UR6, UR14, URZ, 0x7 ;  /* 0x0000000e06067291 */ /* 0x000fe2000f8f383f */
[----:B------:R-:W-:Y:S02]  /*5b10*/  CS2R R128, SRZ ;  /* 0x0000000000807805 */ /* 0x000fe4000001ff00 */
[----:B------:R-:W-:Y:S02]  /*5b20*/  CS2R R126, SRZ ;  /* 0x00000000007e7805 */ /* 0x000fe4000001ff00 */
[----:B------:R-:W-:Y:S01]  /*5b30*/  CS2R R124, SRZ ;  /* 0x00000000007c7805 */ /* 0x000fe2000001ff00 */
[----:B------:R-:W-:Y:S01]  /*5b40*/  USHF.R.S32.HI UR6, URZ, 0x7, UR6 ;  /* 0x000000073f067899 */ /* 0x000fe20008011406 */
[----:B------:R-:W-:-:S02]  /*5b50*/  CS2R R122, SRZ ;  /* 0x00000000007a7805 */ /* 0x000fc4000001ff00 */
[----:B------:R-:W-:Y:S02]  /*5b60*/  CS2R R120, SRZ ;  /* 0x0000000000787805 */ /* 0x000fe4000001ff00 */
[----:B------:R-:W-:Y:S01]  /*5b70*/  CS2R R118, SRZ ;  /* 0x0000000000767805 */ /* 0x000fe2000001ff00 */
[----:B------:R-:W-:Y:S01]  /*5b80*/  UISETP.LT.AND UP0, UPT, UR36, UR6, UPT ;  /* 0x000000062400728c */ /* 0x000fe2000bf01270 */
[----:B------:R-:W-:Y:S02]  /*5b90*/  CS2R R116, SRZ ;  /* 0x0000000000747805 */ /* 0x000fe4000001ff00 */
[----:B------:R-:W-:Y:S02]  /*5ba0*/  CS2R R114, SRZ ;  /* 0x0000000000727805 */ /* 0x000fe4000001ff00 */
[----:B------:R-:W-:Y:S01]  /*5bb0*/  CS2R R112, SRZ ;  /* 0x0000000000707805 */ /* 0x000fe2000001ff00 */
[----:B------:R-:W-:Y:S01]  /*5bc0*/  USEL UR60, UR36, UR6, !UP0 ;  /* 0x00000006243c7287 */ /* 0x000fe2000c000000 */
[----:B------:R-:W-:-:S02]  /*5bd0*/  CS2R R110, SRZ ;  /* 0x00000000006e7805 */ /* 0x000fc4000001ff00 */
[----:B------:R-:W-:Y:S02]  /*5be0*/  CS2R R108, SRZ ;  /* 0x00000000006c7805 */ /* 0x000fe4000001ff00 */
[----:B------:R-:W-:Y:S02]  /*5bf0*/  CS2R R106, SRZ ;  /* 0x00000000006a7805 */ /* 0x000fe4000001ff00 */
[----:B------:R-:W-:Y:S02]  /*5c00*/  CS2R R104, SRZ ;  /* 0x0000000000687805 */ /* 0x000fe4000001ff00 */
        /* <DEDUP_REMOVED lines=8> */
[----:B------:R-:W-:Y:S01]  /*5c90*/  CS2R R88, SRZ ;  /* 0x0000000000587805 */ /* 0x000fe2000001ff00 */
[----:B------:R-:W-:Y:S06]  /*5ca0*/  @!P1 BRA `(.L_x_1092) ;  /* 0x0000003c003c9947 */ /* 0x000fec0003800000 */
[----:B------:R-:W-:Y:S01]  /*5cb0*/  IMAD.MOV.U32 R5, RZ, RZ, R25 ;  /* 0x000000ffff057224 */ /* 0x000fe200078e0019 */
[----:B------:R-:W-:Y:S01]  /*5cc0*/  UMOV UR28, UR50 ;  /* 0x00000032001c7c82 */ /* 0x000fe20008000000 */
[----:B------:R-:W-:Y:S01]  /*5cd0*/  IMAD.MOV.U32 R4, RZ, RZ, R24 ;  /* 0x000000ffff047224 */ /* 0x000fe200078e0018 */
[----:B------:R-:W-:Y:S01]  /*5ce0*/  UMOV UR61, UR49 ;  /* 0x00000031003d7c82 */ /* 0x000fe20008000000 */
[----:B------:R-:W-:Y:S01]  /*5cf0*/  IMAD.MOV.U32 R3, RZ, RZ, R6 ;  /* 0x000000ffff037224 */ /* 0x000fe200078e0006 */
[----:B------:R-:W-:Y:S01]  /*5d00*/  ULDC UR34, c[0x0][0x9e4] ;  /* 0x0002790000227ab9 */ /* 0x000fe20000000800 */
[----:B------:R-:W-:Y:S01]  /*5d10*/  IMAD.MOV.U32 R135, RZ, RZ, RZ ;  /* 0x000000ffff877224 */ /* 0x000fe200078e00ff */
[----:B------:R-:W-:Y:S01]  /*5d20*/  ULDC UR35, c[0x0][0x9dc] ;  /* 0x0002770000237ab9 */ /* 0x000fe20000000800 */
[----:B------:R-:W-:Y:S01]  /*5d30*/  ULDC UR59, c[0x0][0x9d8] ;  /* 0x00027600003b7ab9 */ /* 0x000fe20000000800 */
[----:B------:R-:W-:Y:S01]  /*5d40*/  ULDC UR33, c[0x0][0x988] ;  /* 0x0002620000217ab9 */ /* 0x000fe20000000800 */
[----:B------:R-:W-:-:S05]  /*5d50*/  ULDC UR58, c[0x0][0x9e0] ;  /* 0x00027800003a7ab9 */ /* 0x000fca0000000800 */
.L_x_1111:
[----:B------:R-:W-:Y:S01]  /*5d60*/  ISETP.NE.AND P2, PT, RZ, UR46, PT ;  /* 0x0000002eff007c0c */ /* 0x000fe2000bf45270 */
[----:B------:R-:W-:-:S04]  /*5d70*/  UISETP.NE.AND UP0, UPT, UR61, 0x1, UPT ;  /* 0x000000013d00788c */ /* 0x000fc8000bf05270 */
[----:B------:R-:W-:-:S04]  /*5d80*/  USEL UR50, URZ, 0x1, UP0 ;  /* 0x000000013f327887 */ /* 0x000fc80008000000 */
[----:B------:R-:W-:-:S04]  /*5d90*/  ULOP3.LUT UR50, UR28, UR50, URZ, 0x3c, !UPT ;  /* 0x000000321c327292 */ /* 0x000fc8000f8e3c3f */
[----:B------:R-:W-:Y:S08]  /*5da0*/  @P2 BRA `(.L_x_1093) ;  /* 0x0000000000382947 */ /* 0x000ff00003800000 */
[----:B------:R-:W-:Y:S05]  /*5db0*/  @!P0 BRA `(.L_x_1094) ;  /* 0x0000000000048947 */ /* 0x000fea0003800000 */
[----:B------:R-:W-:Y:S01]  /*5dc0*/  BPT.TRAP 0x1 ;  /* 0x000000040000795c */ /* 0x000fe20000300000 */
.L_x_1094:
        /* <DEDUP_REMOVED lines=9> */
.L_x_1095:
[----:B-1----:R-:W-:Y:S05]  /*5e60*/  @P1 BRA `(.L_x_1093) ;  /* 0x0000000000081947 */ /* 0x002fea0003800000 */
[----:B------:R-:W1:Y:S02]  /*5e70*/  SYNCS.PHASECHK.TRANS64.TRYWAIT P1, [UR6+0x2d830], R6 ;  /* 0x02d83006ff0075a7 */ /* 0x000e640008020146 */
[----:B-1----:R-:W-:Y:S05]  /*5e80*/  @!P1 BRA `(.L_x_1096) ;  /* 0x0000013800e49947 */ /* 0x002fea0003800000 */
.L_x_1093:
[----:B-1----:R-:W1:Y:S01]  /*5e90*/  S2R R7, SR_TID.X ;  /* 0x0000000000077919 */ /* 0x002e620000002100 */
[----:B------:R-:W-:Y:S01]  /*5ea0*/  UIADD3 UR49, UR61, 0x1, URZ ;  /* 0x000000013d317890 */ /* 0x000fe2000fffe03f */
[----:B------:R-:W-:Y:S01]  /*5eb0*/  UMOV UR7, 0x80000020 ;  /* 0x8000002000077882 */ /* 0x000fe20000000000 */
[----:B------:R-:W-:Y:S02]  /*5ec0*/  UMOV UR11, 0x80000020 ;  /* 0x80000020000b7882 */ /* 0x000fe40000000000 */
        /* <DEDUP_REMOVED lines=36> */
.L_x_1098:
[----:B------:R-:W-:Y:S01]  /*6110*/  ULEA UR6, UR61, UR41, 0x3 ;  /* 0x000000293d067291 */ /* 0x000fe2000f8e183f */
[----:B------:R-:W-:-:S05]  /*6120*/  IMAD.U32 R6, RZ, RZ, UR28 ;  /* 0x0000001cff067e24 */ /* 0x000fca000f8e00ff */
[----:B------:R-:W-:-:S04]  /*6130*/  SHF.L.U32 R6, R6, 0x1f, RZ ;  /* 0x0000001f06067819 */ /* 0x000fc800000006ff */
[----:B------:R0:W1:Y:S01]  /*6140*/  SYNCS.PHASECHK.TRANS64.TRYWAIT P1, [UR6+0x2d850], R6 ;  /* 0x02d85006ff0075a7 */ /* 0x0000620008020146 */
[----:B------:R-:W-:Y:S05]  /*6150*/  @!P0 BRA `(.L_x_1099) ;  /* 0x0000000000048947 */ /* 0x000fea0003800000 */
[----:B------:R-:W-:Y:S01]  /*6160*/  BPT.TRAP 0x1 ;  /* 0x000000040000795c */ /* 0x000fe20000300000 */
.L_x_1099:
[----:B-1----:R-:W-:Y:S05]  /*6170*/  @P1 BRA `(.L_x_1097) ;  /* 0x0000000000081947 */ /* 0x002fea0003800000 */
[----:B------:R-:W1:Y:S02]  /*6180*/  SYNCS.PHASECHK.TRANS64.TRYWAIT P1, [UR6+0x2d850], R6 ;  /* 0x02d85006ff0075a7 */ /* 0x000e640008020146 */
[----:B-1----:R-:W-:Y:S05]  /*6190*/  @!P1 BRA `(.L_x_1100) ;  /* 0x0000013800389947 */ /* 0x002fea0003800000 */
.L_x_1097:
[----:B------:R-:W-:Y:S01]  /*61a0*/  UIADD3 UR6, UR41, 0x400, URZ ;  /* 0x0000040029067890 */ /* 0x000fe2000fffe03f */
[----:B------:R-:W-:Y:S01]  /*61b0*/  WARPGROUP.ARRIVE ;  /* 0x00000000000079c5 */ /* 0x000fe20000000000 */
[----:B------:R-:W-:-:S05]  /*61c0*/  ULEA UR7, UR55, UR41, 0xd ;  /* 0x0000002937077291 */ /* 0x000fca000f8e683f */
[----:B------:R-:W1:Y:S01]  /*61d0*/  S2R R8, SR_TID.X ;  /* 0x0000000000087919 */ /* 0x000e620000002100 */
[----:B------:R-:W-:Y:S02]  /*61e0*/  USHF.R.U32.HI UR6, URZ, 0x4, UR6 ;  /* 0x000000043f067899 */ /* 0x000fe40008011606 */
[----:B------:R-:W-:Y:S02]  /*61f0*/  UIADD3 UR7, UR7, 0x21800, URZ ;  /* 0x0002180007077890 */ /* 0x000fe4000fffe03f */
[----:B------:R-:W-:Y:S02]  /*6200*/  ULOP3.LUT UR6, UR6, 0x3fff, URZ, 0xc0, !UPT ;  /* 0x00003fff06067892 */ /* 0x000fe4000f8ec03f */
[----:B------:R-:W-:Y:S02]  /*6210*/  USHF.R.U32.HI UR7, URZ, 0x4, UR7 ;  /* 0x000000043f077899 */ /* 0x000fe40008011607 */
[----:B------:R-:W-:Y:S02]  /*6220*/  ULOP3.LUT UR10, UR6, 0x2000000, URZ, 0xfc, !UPT ;  /* 0x02000000060a7892 */ /* 0x000fe4000f8efc3f */
[----:B------:R-:W-:-:S02]  /*6230*/  ULOP3.LUT UR6, UR7, 0x3fff, URZ, 0xc0, !UPT ;  /* 0x00003fff07067892 */ /* 0x000fc4000f8ec03f */
[----:B------:R-:W-:Y:S02]  /*6240*/  UIMAD UR7, UR61, 0x600, UR10 ;  /* 0x000006003d0778a4 */ /* 0x000fe4000f8e020a */
[----:B------:R-:W-:Y:S01]  /*6250*/  ULOP3.LUT UR6, UR6, 0x10000, URZ, 0xfc, !UPT ;  /* 0x0001000006067892 */ /* 0x000fe2000f8efc3f */
[----:B------:R-:W-:Y:S01]  /*6260*/  UMOV UR31, 0x80000020 ;  /* 0x80000020001f7882 */ /* 0x000fe20000000000 */
[----:B------:R-:W-:-:S03]  /*6270*/  UMOV UR29, 0x40000040 ;  /* 0x40000040001d7882 */ /* 0x000fc60000000000 */
        /* <DEDUP_REMOVED lines=60> */
.L_x_1101:
[----:B------:R-:W-:Y:S01]  /*6640*/  UISETP.NE.AND UP1, UPT, UR54, URZ, UPT ;  /* 0x0000003f3600728c */ /* 0x000fe2000bf25270 */
[----:B------:R-:W-:Y:S01]  /*6650*/  FMUL.FTZ R9, R27, UR59 ;  /* 0x0000003b1b097c20 */ /* 0x000fe20008410000 */
[----:B------:R-:W-:Y:S01]  /*6660*/  FMUL.FTZ R27, R39, UR59 ;  /* 0x0000003b271b7c20 */ /* 0x000fe20008410000 */
[----:B------:R-:W-:Y:S01]  /*6670*/  FMUL.FTZ R39, R51, UR59 ;  /* 0x0000003b33277c20 */ /* 0x000fe20008410000 */
[----:B------:R-:W-:Y:S02]  /*6680*/  VIADD R51, R137, UR39 ;  /* 0x0000002789337c36 */ /* 0x000fe40008000000 */
        /* <DEDUP_REMOVED lines=13> */
[----:B------:R-:W-:-:S02]  /*6760*/  IMAD.MOV.U32 R83, RZ, RZ, R51 ;  /* 0x000000ffff537224 */ /* 0x000fc400078e0033 */
[----:B------:R-:W-:Y:S01]  /*6770*/  FMUL.FTZ R32, R44, UR59 ;  /* 0x0000003b2c207c20 */ /* 0x000fe20008410000 */
[----:B------:R-:W-:Y:S01]  /*6780*/  @P1 IMAD.HI.U32 R50, R51, UR6, RZ ;  /* 0x0000000633321c27 */ /* 0x000fe2000f8e00ff */
[----:B------:R-:W-:-:S03]  /*6790*/  @UP1 ULDC UR6, c[0x0][0x450] ;  /* 0x0001140000061ab9 */ /* 0x000fc60000000800 */
[----:B------:R-:W-:Y:S01]  /*67a0*/  FMUL.FTZ R44, R56, UR59 ;  /* 0x0000003b382c7c20 */ /* 0x000fe20008410000 */
[----:B------:R-:W-:Y:S01]  /*67b0*/  FMUL.FTZ R56, R66, UR59 ;  /* 0x0000003b42387c20 */ /* 0x000fe20008410000 */
[----:B------:R-:W-:Y:S01]  /*67c0*/  FMUL.FTZ R66, R76, UR59 ;  /* 0x0000003b4c427c20 */ /* 0x000fe20008410000 */
[----:B------:R-:W-:Y:S01]  /*67d0*/  @P2 SHF.R.U32.HI R83, RZ, UR6, R50 ;  /* 0x00000006ff532c19 */ /* 0x000fe20008011632 */
[----:B------:R-:W-:Y:S01]  /*67e0*/  ULEA UR6, UR49, UR41, 0x3 ;  /* 0x0000002931067291 */ /* 0x000fe2000f8e183f */
[----:B------:R-:W-:Y:S01]  /*67f0*/  FMUL.FTZ R76, R84, UR59 ;  /* 0x0000003b544c7c20 */ /* 0x000fe20008410000 */
[----:B------:R-:W-:Y:S01]  /*6800*/  FMUL.FTZ R12, R30, UR59 ;  /* 0x0000003b1e0c7c20 */ /* 0x000fe20008410000 */
[----:B0-----:R-:W-:Y:S01]  /*6810*/  FMUL.FTZ R6, R24, UR59 ;  /* 0x0000003b18067c20 */ /* 0x001fe20008410000 */
[----:B------:R-:W-:Y:S01]  /*6820*/  UIADD3 UR6, UR6, 0x2d840, URZ ;  /* 0x0002d84006067890 */ /* 0x000fe2000fffe03f */
[----:B------:R-:W0:Y:S01]  /*6830*/  SHFL.IDX PT, R84, R83, RZ, 0x1c1f ;  /* 0x001c1fff53547589 */ /* 0x000e2200000e0000 */
        /* <DEDUP_REMOVED lines=39> */
[----:B------:R-:W-:-:S02]  /*6ab0*/  IMAD.SHL.U32 R74, R3, 0x80, RZ ;  /* 0x00000080034a7824 */ /* 0x000fc400078e00ff */
        /* <DEDUP_REMOVED lines=10> */
[----:B------:R-:W-:Y:S01]  /*6b60*/  IADD3 R50, -R17, 0x1, -R74 ;  /* 0x0000000111327810 */ /* 0x000fe20007ffe94a */
[----:B------:R-:W-:Y:S01]  /*6b70*/  SYNCS.ARRIVE.TRANS64.RED.A1T0 RZ, [UR6], RZ ;  /* 0x000000ffffff79a7 */ /* 0x000fe20008100406 */
[----:B------:R-:W-:-:S02]  /*6b80*/  ULOP3.LUT UR6, URZ, UR35, URZ, 0x33, !UPT ;  /* 0x000000233f067292 */ /* 0x000fc4000f8e333f */
[----:B------:R-:W-:-:S03]  /*6b90*/  IADD3 R81, -R81, UR38, R50 ;  /* 0x0000002651517c10 */ /* 0x000fc6000fffe132 */
[----:B------:R-:W2:Y:S02]  /*6ba0*/  MUFU.TANH R7, R7 ;  /* 0x0000000700077308 */ /* 0x000ea40000002400 */
[C---:B------:R-:W-:Y:S02]  /*6bb0*/  VIADD R82, R81.reuse, UR58 ;  /* 0x0000003a51527c36 */ /* 0x040fe40008000000 */
[----:B------:R-:W-:Y:S02]  /*6bc0*/  VIADD R81, R81, UR6 ;  /* 0x0000000651517c36 */ /* 0x000fe40008000000 */
[----:B0-----:R-:W-:Y:S02]  /*6bd0*/  IMAD.IADD R80, R82, 0x1, R84 ;  /* 0x0000000152507824 */ /* 0x001fe400078e0254 */
        /* <DEDUP_REMOVED lines=77> */
.L_x_1104:
[----:B------:R-:W-:-:S05]  /*70b0*/  IMAD.U32 R85, RZ, RZ, UR34 ;  /* 0x00000022ff557e24 */ /* 0x000fca000f8e00ff */
[----:B------:R-:W-:-:S13]  /*70c0*/  ISETP.NE.AND P1, PT, R85, 0x1, PT ;  /* 0x000000015500780c */ /* 0x000fda0003f25270 */
[----:B------:R-:W1:Y:S02]  /*70d0*/  @P1 LDC.64 R50, c[0x0][0x9e8] ;  /* 0x00027a00ff321b82 */ /* 0x000e640000000a00 */
[----:B-1----:R-:W-:-:S05]  /*70e0*/  @P1 IMAD.HI.U32 R50, R84, R50, RZ ;  /* 0x0000003254321227 */ /* 0x002fca00078e00ff */
[----:B------:R-:W-:-:S07]  /*70f0*/  @P1 SHF.R.U32.HI R84, RZ, R51, R50 ;  /* 0x00000033ff541219 */ /* 0x000fce0000011632 */
.L_x_1105:
[----:B------:R-:W-:Y:S05]  /*7100*/  BSYNC B0 ;  /* 0x0000000000007941 */ /* 0x000fea0003800000 */
.L_x_1103:
[----:B------:R-:W-:-:S04]  /*7110*/  IMAD R84, R84, R85, -R74 ;  /* 0x0000005554547224 */ /* 0x000fc800078e0a4a */
[----:B------:R-:W-:-:S05]  /*7120*/  IMAD.IADD R84, R84, 0x1, -R17 ;  /* 0x0000000154547824 */ /* 0x000fca00078e0a11 */
[----:B------:R-:W-:Y:S02]  /*7130*/  VIMNMX R79, R79, R84, !PT ;  /* 0x000000544f4f7248 */ /* 0x000fe40007fe0100 */
[----:B------:R-:W-:-:S07]  /*7140*/  VIADDMNMX R80, R84, R85, R80, PT ;  /* 0x0000005554507246 */ /* 0x000fce0003800150 */
.L_x_1102:
        /* <DEDUP_REMOVED lines=116> */
.L_x_1108:
[----:B------:R-:W-:-:S05]  /*7890*/  IMAD.U32 R79, RZ, RZ, UR34 ;  /* 0x00000022ff4f7e24 */ /* 0x000fca000f8e00ff */
[----:B------:R-:W-:-:S13]  /*78a0*/  ISETP.NE.AND P2, PT, R79, 0x1, PT ;  /* 0x000000014f00780c */ /* 0x000fda0003f45270 */
[----:B------:R-:W0:Y:S02]  /*78b0*/  @P2 LDC.64 R24, c[0x0][0x9e8] ;  /* 0x00027a00ff182b82 */ /* 0x000e240000000a00 */
[----:B0-----:R-:W-:-:S05]  /*78c0*/  @P2 IMAD.HI.U32 R24, R50, R24, RZ ;  /* 0x0000001832182227 */ /* 0x001fca00078e00ff */
[----:B------:R-:W-:-:S07]  /*78d0*/  @P2 SHF.R.U32.HI R50, RZ, R25, R24 ;  /* 0x00000019ff322219 */ /* 0x000fce0000011618 */
.L_x_1109:
[----:B------:R-:W-:Y:S05]  /*78e0*/  BSYNC B0 ;  /* 0x0000000000007941 */ /* 0x000fea0003800000 */
.L_x_1107:
[----:B------:R-:W-:-:S04]  /*78f0*/  IMAD R50, R50, R79, -R74 ;  /* 0x0000004f32327224 */ /* 0x000fc800078e0a4a */
[----:B------:R-:W-:-:S05]  /*7900*/  IMAD.IADD R50, R50, 0x1, -R17 ;  /* 0x0000000132327824 */ /* 0x000fca00078e0a11 */
[----:B------:R-:W-:Y:S02]  /*7910*/  VIMNMX R81, R81, R50, !PT ;  /* 0x0000003251517248 */ /* 0x000fe40007fe0100 */
[----:B------:R-:W-:-:S07]  /*7920*/  VIADDMNMX R82, R50, R79, R82, PT ;  /* 0x0000004f32527246 */ /* 0x000fce0003800152 */
.L_x_1106:
[----:B------:R-:W-:Y:S02]  /*7930*/  FMNMX.FTZ R24, R6, R4, !PT ;  /* 0x0000000406187209 */ /* 0x000fe40007810000 */
[----:B------:R-:W-:Y:S02]  /*7940*/  LOP3.LUT R16, R16, 0xf7ffffff, RZ, 0xc0, !PT ;  /* 0xf7ffffff10107812 */ /* 0x000fe400078ec0ff */
[----:B------:R-:W-:Y:S02]  /*7950*/  FMNMX.FTZ R24, R7, R24, !PT ;  /* 0x0000001807187209 */ /* 0x000fe40007810000 */
[----:B------:R-:W-:Y:S02]  /*7960*/  @P0 LOP3.LUT R16, R16, 0x8000000, RZ, 0xfc, !PT ;  /* 0x0800000010100812 */ /* 0x000fe400078efcff */
[----:B------:R-:W-:Y:S02]  /*7970*/  FMNMX.FTZ R24, R10, R24, !PT ;  /* 0x000000180a187209 */ /* 0x000fe40007810000 */
[----:B------:R-:W-:-:S02]  /*7980*/  ISETP.GT.AND P0, PT, R81, 0x59, P1 ;  /* 0x000000595100780c */ /* 0x000fc40000f04270 */
[----:B------:R-:W-:Y:S02]  /*7990*/  FMNMX.FTZ R24, R11, R24, !PT ;  /* 0x000000180b187209 */ /* 0x000fe40007810000 */
[C---:B------:R-:W-:Y:S02]  /*79a0*/  ISETP.GT.AND P4, PT, R81.reuse, 0x1, P1 ;  /* 0x000000015100780c */ /* 0x040fe40000f84270 */
[----:B------:R-:W-:Y:S02]  /*79b0*/  FMNMX.FTZ R24, R14, R24, !PT ;  /* 0x000000180e187209 */ /* 0x000fe40007810000 */
[----:B------:R-:W-:Y:S02]  /*79c0*/  ISETP.GT.AND P5, PT, R81, 0x8, P1 ;  /* 0x000000085100780c */ /* 0x000fe40000fa4270 */
[----:B------:R-:W-:Y:S02]  /*79d0*/  FMNMX.FTZ R24, R15, R24, !PT ;  /* 0x000000180f187209 */ /* 0x000fe40007810000 */
[----:B------:R-:W-:-:S02]  /*79e0*/  LOP3.LUT R16, R16, 0xbfffffff, RZ, 0xc0, !PT ;  /* 0xbfffffff10107812 */ /* 0x000fc400078ec0ff */
[----:B------:R-:W-:Y:S02]  /*79f0*/  FMNMX.FTZ R24, R51, R24, !PT ;  /* 0x0000001833187209 */ /* 0x000fe40007810000 */
[C---:B------:R-:W-:Y:S02]  /*7a00*/  ISETP.LT.OR P4, PT, R82.reuse, 0x2, P4 ;  /* 0x000000025200780c */ /* 0x040fe40002781670 */
[----:B------:R-:W-:Y:S02]  /*7a10*/  FMNMX.FTZ R24, R83, R24, !PT ;  /* 0x0000001853187209 */ /* 0x000fe40007810000 */
[----:B------:R-:W-:Y:S02]  /*7a20*/  ISETP.LT.OR P5, PT, R82, 0x9, P5 ;  /* 0x000000095200780c */ /* 0x000fe40002fa1670 */
[----:B------:R-:W-:Y:S02]  /*7a30*/  FMNMX.FTZ R24, R28, R24, !PT ;  /* 0x000000181c187209 */ /* 0x000fe40007810000 */
[----:B------:R-:W-:-:S02]  /*7a40*/  @P0 LOP3.LUT R16, R16, 0x40000000, RZ, 0xfc, !PT ;  /* 0x4000000010100812 */ /* 0x000fc400078efcff */
[----:B------:R-:W-:Y:S02]  /*7a50*/  FMNMX.FTZ R24, R29, R24, !PT ;  /* 0x000000181d187209 */ /* 0x000fe40007810000 */
[----:B------:R-:W-:Y:S02]  /*7a60*/  ISETP.GT.AND P0, PT, R81, 0x71, P1 ;  /* 0x000000715100780c */ /* 0x000fe40000f04270 */
[----:B------:R-:W-:Y:S02]  /*7a70*/  FMNMX.FTZ R24, R32, R24, !PT ;  /* 0x0000001820187209 */ /* 0x000fe40007810000 */
[----:B------:R-:W-:Y:S02]  /*7a80*/  FSEL R9, R9, -INF , !P4 ;  /* 0xff80000009097808 */ /* 0x000fe40006000000 */
[----:B------:R-:W-:Y:S02]  /*7a90*/  FMNMX.FTZ R24, R33, R24, !PT ;  /* 0x0000001821187209 */ /* 0x000fe40007810000 */
[----:B------:R-:W-:-:S02]  /*7aa0*/  FSEL R12, R12, -INF , !P5 ;  /* 0xff8000000c0c7808 */ /* 0x000fc40006800000 */
[----:B------:R-:W-:Y:S02]  /*7ab0*/  FMNMX.FTZ R24, R36, R24, !PT ;  /* 0x0000001824187209 */ /* 0x000fe40007810000 */
[----:B------:R-:W-:Y:S02]  /*7ac0*/  ISETP.GT.AND P6, PT, R81, 0x9, P1 ;  /* 0x000000095100780c */ /* 0x000fe40000fc4270 */
[----:B------:R-:W-:Y:S02]  /*7ad0*/  FMNMX.FTZ R24, R37, R24, !PT ;  /* 0x0000001825187209 */ /* 0x000fe40007810000 */
[C---:B------:R-:W-:Y:S02]  /*7ae0*/  ISETP.GT.AND P2, PT, R81.reuse, 0x10, P1 ;  /* 0x000000105100780c */ /* 0x040fe40000f44270 */
[----:B------:R-:W-:Y:S02]  /*7af0*/  FMNMX.FTZ R24, R40, R24, !PT ;  /* 0x0000001828187209 */ /* 0x000fe40007810000 */
[----:B------:R-:W-:-:S02]  /*7b00*/  ISETP.GT.AND P3, PT, R81, 0x11, P1 ;  /* 0x000000115100780c */ /* 0x000fc40000f64270 */
[----:B------:R-:W-:Y:S02]  /*7b10*/  FMNMX.FTZ R24, R41, R24, !PT ;  /* 0x0000001829187209 */ /* 0x000fe40007810000 */
[C---:B------:R-:W-:Y:S02]  /*7b20*/  ISETP.GT.AND P4, PT, R81.reuse, 0x18, P1 ;  /* 0x000000185100780c */ /* 0x040fe40000f84270 */
[----:B------:R-:W-:Y:S02]  /*7b30*/  FMNMX.FTZ R24, R44, R24, !PT ;  /* 0x000000182c187209 */ /* 0x000fe40007810000 */
[----:B------:R-:W-:Y:S02]  /*7b40*/  ISETP.GT.AND P5, PT, R81, 0x19, P1 ;  /* 0x000000195100780c */ /* 0x000fe40000fa4270 */
[----:B------:R-:W-:Y:S02]  /*7b50*/  FMNMX.FTZ R24, R45, R24, !PT ;  /* 0x000000182d187209 */ /* 0x000fe40007810000 */
[----:B------:R-:W-:-:S02]  /*7b60*/  ISETP.LT.OR P6, PT, R82, 0xa, P6 ;  /* 0x0000000a5200780c */ /* 0x000fc400037c1670 */
[----:B------:R-:W-:Y:S02]  /*7b70*/  FMNMX.FTZ R24, R48, R24, !PT ;  /* 0x0000001830187209 */ /* 0x000fe40007810000 */
[C---:B------:R-:W-:Y:S02]  /*7b80*/  ISETP.LT.OR P2, PT, R82.reuse, 0x11, P2 ;  /* 0x000000115200780c */ /* 0x040fe40001741670 */
[----:B------:R-:W-:Y:S02]  /*7b90*/  FMNMX.FTZ R24, R49, R24, !PT ;  /* 0x0000001831187209 */ /* 0x000fe40007810000 */
[----:B------:R-:W-:Y:S02]  /*7ba0*/  ISETP.LT.OR P3, PT, R82, 0x12, P3 ;  /* 0x000000125200780c */ /* 0x000fe40001f61670 */
[----:B------:R-:W-:Y:S02]  /*7bb0*/  FMNMX.FTZ R24, R54, R24, !PT ;  /* 0x0000001836187209 */ /* 0x000fe40007810000 */
[----:B------:R-:W-:-:S02]  /*7bc0*/  ISETP.LT.OR P4, PT, R82, 0x19, P4 ;  /* 0x000000195200780c */ /* 0x000fc40002781670 */
[----:B------:R-:W-:Y:S02]  /*7bd0*/  FMNMX.FTZ R24, R55, R24, !PT ;  /* 0x0000001837187209 */ /* 0x000fe40007810000 */
[----:B------:R-:W-:Y:S02]  /*7be0*/  ISETP.LT.OR P5, PT, R82, 0x1a, P5 ;  /* 0x0000001a5200780c */ /* 0x000fe40002fa1670 */
[----:B------:R-:W-:Y:S02]  /*7bf0*/  FMNMX.FTZ R24, R58, R24, !PT ;  /* 0x000000183a187209 */ /* 0x000fe40007810000 */
[----:B------:R-:W-:Y:S02]  /*7c00*/  LOP3.LUT R16, R16, 0xfffffffd, RZ, 0xc0, !PT ;  /* 0xfffffffd10107812 */ /* 0x000fe400078ec0ff */
[----:B------:R-:W-:Y:S02]  /*7c10*/  FSEL R13, R13, -INF , !P6 ;  /* 0xff8000000d0d7808 */ /* 0x000fe40007000000 */
[----:B------:R-:W-:-:S02]  /*7c20*/  FSEL R20, R20, -INF , !P2 ;  /* 0xff80000014147808 */ /* 0x000fc40005000000 */
[----:B------:R-:W-:Y:S02]  /*7c30*/  FSEL R21, R21, -INF , !P3 ;  /* 0xff80000015157808 */ /* 0x000fe40005800000 */
[----:B------:R-:W-:Y:S02]  /*7c40*/  FSEL R26, R26, -INF , !P4 ;  /* 0xff8000001a1a7808 */ /* 0x000fe40006000000 */
[----:B------:R-:W-:Y:S02]  /*7c50*/  FSEL R27, R27, -INF , !P5 ;  /* 0xff8000001b1b7808 */ /* 0x000fe40006800000 */
[C---:B------:R-:W-:Y:S02]  /*7c60*/  ISETP.GT.AND P6, PT, R81.reuse, 0x20, P1 ;  /* 0x000000205100780c */ /* 0x040fe40000fc4270 */
[C---:B------:R-:W-:Y:S02]  /*7c70*/  ISETP.GT.AND P2, PT, R81.reuse, 0x21, P1 ;  /* 0x000000215100780c */ /* 0x040fe40000f44270 */
[----:B------:R-:W-:-:S02]  /*7c80*/  ISETP.GT.AND P3, PT, R81, 0x28, P1 ;  /* 0x000000285100780c */ /* 0x000fc40000f64270 */
[C---:B------:R-:W-:Y:S02]  /*7c90*/  ISETP.GT.AND P4, PT, R81.reuse, 0x29, P1 ;  /* 0x000000295100780c */ /* 0x040fe40000f84270 */
[----:B------:R-:W-:Y:S02]  /*7ca0*/  ISETP.GT.AND P5, PT, R81, 0x30, P1 ;  /* 0x000000305100780c */ /* 0x000fe40000fa4270 */
[----:B------:R-:W-:Y:S02]  /*7cb0*/  FMNMX.FTZ R24, R59, R24, !PT ;  /* 0x000000183b187209 */ /* 0x000fe40007810000 */
[----:B------:R-:W-:Y:S02]  /*7cc0*/  @P0 LOP3.LUT R16, R16, 0x2, RZ, 0xfc, !PT ;  /* 0x0000000210100812 */ /* 0x000fe400078efcff */
[----:B------:R-:W-:Y:S02]  /*7cd0*/  ISETP.GT.AND P0, PT, R81, 0x78, P1 ;  /* 0x000000785100780c */ /* 0x000fe40000f04270 */
[----:B------:R-:W-:-:S02]  /*7ce0*/  ISETP.LT.OR P6, PT, R82, 0x21, P6 ;  /* 0x000000215200780c */ /* 0x000fc400037c1670 */
[C---:B------:R-:W-:Y:S02]  /*7cf0*/  ISETP.LT.OR P2, PT, R82.reuse, 0x22, P2 ;  /* 0x000000225200780c */ /* 0x040fe40001741670 */
[C---:B------:R-:W-:Y:S02]  /*7d00*/  ISETP.LT.OR P3, PT, R82.reuse, 0x29, P3 ;  /* 0x000000295200780c */ /* 0x040fe40001f61670 */
[C---:B------:R-:W-:Y:S02]  /*7d10*/  ISETP.LT.OR P4, PT, R82.reuse, 0x2a, P4 ;  /* 0x0000002a5200780c */ /* 0x040fe40002781670 */
[----:B------:R-:W-:Y:S02]  /*7d20*/  ISETP.LT.OR P5, PT, R82, 0x31, P5 ;  /* 0x000000315200780c */ /* 0x000fe40002fa1670 */
[----:B------:R-:W-:Y:S02]  /*7d30*/  FMNMX.FTZ R24, R62, R24, !PT ;  /* 0x000000183e187209 */ /* 0x000fe40007810000 */
[----:B------:R-:W-:-:S02]  /*7d40*/  FSEL R30, R30, -INF , !P6 ;  /* 0xff8000001e1e7808 */ /* 0x000fc40007000000 */
[----:B------:R-:W-:Y:S02]  /*7d50*/  FSEL R31, R31, -INF , !P2 ;  /* 0xff8000001f1f7808 */ /* 0x000fe40005000000 */
[----:B------:R-:W-:Y:S02]  /*7d60*/  FSEL R34, R34, -INF , !P3 ;  /* 0xff80000022227808 */ /* 0x000fe40005800000 */
[----:B------:R-:W-:Y:S02]  /*7d70*/  FSEL R35, R35, -INF , !P4 ;  /* 0xff80000023237808 */ /* 0x000fe40006000000 */
[----:B------:R-:W-:Y:S02]  /*7d80*/  FSEL R38, R38, -INF , !P5 ;  /* 0xff80000026267808 */ /* 0x000fe40006800000 */
[----:B------:R-:W-:Y:S02]  /*7d90*/  FMNMX.FTZ R24, R63, R24, !PT ;  /* 0x000000183f187209 */ /* 0x000fe40007810000 */
[----:B------:R-:W-:-:S02]  /*7da0*/  ISETP.GT.AND P6, PT, R81, 0x31, P1 ;  /* 0x000000315100780c */ /* 0x000fc40000fc4270 */
[C---:B------:R-:W-:Y:S02]  /*7db0*/  ISETP.GT.AND P2, PT, R81.reuse, 0x38, P1 ;  /* 0x000000385100780c */ /* 0x040fe40000f44270 */
[C---:B------:R-:W-:Y:S02]  /*7dc0*/  ISETP.GT.AND P3, PT, R81.reuse, 0x39, P1 ;  /* 0x000000395100780c */ /* 0x040fe40000f64270 */
[C---:B------:R-:W-:Y:S02]  /*7dd0*/  ISETP.GT.AND P4, PT, R81.reuse, 0x40, P1 ;  /* 0x000000405100780c */ /* 0x040fe40000f84270 */
[----:B------:R-:W-:Y:S02]  /*7de0*/  ISETP.GT.AND P5, PT, R81, 0x41, P1 ;  /* 0x000000415100780c */ /* 0x000fe40000fa4270 */
[----:B------:R-:W-:Y:S02]  /*7df0*/  LOP3.LUT R16, R16, 0xfffffff7, RZ, 0xc0, !PT ;  /* 0xfffffff710107812 */ /* 0x000fe400078ec0ff */
[----:B------:R-:W-:-:S02]  /*7e00*/  FMNMX.FTZ R24, R66, R24, !PT ;  /* 0x0000001842187209 */ /* 0x000fc40007810000 */
[C---:B------:R-:W-:Y:S02]  /*7e10*/  ISETP.LT.OR P6, PT, R82.reuse, 0x32, P6 ;  /* 0x000000325200780c */ /* 0x040fe400037c1670 */
[C---:B------:R-:W-:Y:S02]  /*7e20*/  ISETP.LT.OR P2, PT, R82.reuse, 0x39, P2 ;  /* 0x000000395200780c */ /* 0x040fe40001741670 */
[C---:B------:R-:W-:Y:S02]  /*7e30*/  ISETP.LT.OR P3, PT, R82.reuse, 0x3a, P3 ;  /* 0x0000003a5200780c */ /* 0x040fe40001f61670 */
[C---:B------:R-:W-:Y:S02]  /*7e40*/  ISETP.LT.OR P4, PT, R82.reuse, 0x41, P4 ;  /* 0x000000415200780c */ /* 0x040fe40002781670 */
[----:B------:R-:W-:Y:S02]  /*7e50*/  ISETP.LT.OR P5, PT, R82, 0x42, P5 ;  /* 0x000000425200780c */ /* 0x000fe40002fa1670 */
[----:B------:R-:W-:-:S02]  /*7e60*/  @P0 LOP3.LUT R16, R16, 0x8, RZ, 0xfc, !PT ;  /* 0x0000000810100812 */ /* 0x000fc400078efcff */
[----:B------:R-:W-:Y:S02]  /*7e70*/  ISETP.GT.AND P0, PT, R81, RZ, P1 ;  /* 0x000000ff5100720c */ /* 0x000fe40000f04270 */
[----:B------:R-:W-:Y:S02]  /*7e80*/  FMNMX.FTZ R24, R67, R24, !PT ;  /* 0x0000001843187209 */ /* 0x000fe40007810000 */
[----:B------:R-:W-:Y:S02]  /*7e90*/  FSEL R39, R39, -INF , !P6 ;  /* 0xff80000027277808 */ /* 0x000fe40007000000 */
[----:B------:R-:W-:Y:S02]  /*7ea0*/  FSEL R42, R42, -INF , !P2 ;  /* 0xff8000002a2a7808 */ /* 0x000fe40005000000 */
[----:B------:R-:W-:Y:S02]  /*7eb0*/  FSEL R43, R43, -INF , !P3 ;  /* 0xff8000002b2b7808 */ /* 0x000fe40005800000 */
[----:B------:R-:W-:-:S02]  /*7ec0*/  FSEL R46, R46, -INF , !P4 ;  /* 0xff8000002e2e7808 */ /* 0x000fc40006000000 */
[----:B------:R-:W-:Y:S02]  /*7ed0*/  FSEL R47, R47, -INF , !P5 ;  /* 0xff8000002f2f7808 */ /* 0x000fe40006800000 */
[C---:B------:R-:W-:Y:S02]  /*7ee0*/  ISETP.GT.AND P6, PT, R81.reuse, 0x48, P1 ;  /* 0x000000485100780c */ /* 0x040fe40000fc4270 */
[C---:B------:R-:W-:Y:S02]  /*7ef0*/  ISETP.GT.AND P2, PT, R81.reuse, 0x49, P1 ;  /* 0x000000495100780c */ /* 0x040fe40000f44270 */
[C---:B------:R-:W-:Y:S02]  /*7f00*/  ISETP.GT.AND P3, PT, R81.reuse, 0x50, P1 ;  /* 0x000000505100780c */ /* 0x040fe40000f64270 */
[C---:B------:R-:W-:Y:S02]  /*7f10*/  ISETP.GT.AND P4, PT, R81.reuse, 0x51, P1 ;  /* 0x000000515100780c */ /* 0x040fe40000f84270 */
[----:B------:R-:W-:-:S02]  /*7f20*/  ISETP.GT.AND P5, PT, R81, 0x58, P1 ;  /* 0x000000585100780c */ /* 0x000fc40000fa4270 */
[----:B------:R-:W-:Y:S02]  /*7f30*/  FMNMX.FTZ R24, R70, R24, !PT ;  /* 0x0000001846187209 */ /* 0x000fe40007810000 */
[C---:B------:R-:W-:Y:S02]  /*7f40*/  ISETP.LT.OR P6, PT, R82.reuse, 0x49, P6 ;  /* 0x000000495200780c */ /* 0x040fe400037c1670 */
[C---:B------:R-:W-:Y:S02]  /*7f50*/  ISETP.LT.OR P2, PT, R82.reuse, 0x4a, P2 ;  /* 0x0000004a5200780c */ /* 0x040fe40001741670 */
[C---:B------:R-:W-:Y:S02]  /*7f60*/  ISETP.LT.OR P3, PT, R82.reuse, 0x51, P3 ;  /* 0x000000515200780c */ /* 0x040fe40001f61670 */
[C---:B------:R-:W-:Y:S02]  /*7f70*/  ISETP.LT.OR P4, PT, R82.reuse, 0x52, P4 ;  /* 0x000000525200780c */ /* 0x040fe40002781670 */
[----:B------:R-:W-:-:S02]  /*7f80*/  ISETP.LT.OR P5, PT, R82, 0x59, P5 ;  /* 0x000000595200780c */ /* 0x000fc40002fa1670 */
[----:B------:R-:W-:Y:S02]  /*7f90*/  FMNMX.FTZ R24, R71, R24, !PT ;  /* 0x0000001847187209 */ /* 0x000fe40007810000 */
[----:B------:R-:W-:Y:S02]  /*7fa0*/  LOP3.LUT R16, R16, 0xffffff7f, RZ, 0xc0, !PT ;  /* 0xffffff7f10107812 */ /* 0x000fe400078ec0ff */
        /* <DEDUP_REMOVED lines=10> */
[----:B------:R-:W-:Y:S02]  /*8050*/  ISETP.GT.AND P1, PT, R81, 0x79, P1 ;  /* 0x000000795100780c */ /* 0x000fe40000f24270 */
[----:B------:R-:W-:Y:S02]  /*8060*/  FMNMX.FTZ R24, R76, R24, !PT ;  /* 0x000000184c187209 */ /* 0x000fe40007810000 */
[----:B------:R-:W-:Y:S02]  /*8070*/  @P0 LOP3.LUT R16, R16, 0x80, RZ, 0xfc, !PT ;  /* 0x0000008010100812 */ /* 0x000fe400078efcff */
[----:B------:R-:W-:Y:S02]  /*8080*/  FMNMX.FTZ R24, R75, R24, !PT ;  /* 0x000000184b187209 */ /* 0x000fe40007810000 */
[C---:B------:R-:W-:Y:S02]  /*8090*/  LOP3.LUT P0, RZ, R16.reuse, 0x40000000, RZ, 0xc0, !PT ;  /* 0x4000000010ff7812 */ /* 0x040fe4000780c0ff */
[----:B------:R-:W-:Y:S01]  /*80a0*/  LOP3.LUT R16, R16, 0xffffffdf, RZ, 0xc0, !PT ;  /* 0xffffffdf10107812 */ /* 0x000fe200078ec0ff */
[----:B------:R-:W0:Y:S01]  /*80b0*/  SHFL.BFLY PT, R25, R24, 0x2, 0x1f ;  /* 0x0c401f0018197f89 */ /* 0x000e2200000e0000 */
[----:B------:R-:W-:-:S02]  /*80c0*/  ISETP.LT.OR P0, PT, R82, 0x5a, P0 ;  /* 0x0000005a5200780c */ /* 0x000fc40000701670 */
[----:B------:R-:W-:Y:S02]  /*80d0*/  @P1 LOP3.LUT R16, R16, 0x20, RZ, 0xfc, !PT ;  /* 0x0000002010101812 */ /* 0x000fe400078efcff */
[----:B------:R-:W-:Y:S02]  /*80e0*/  ISETP.LT.OR P6, PT, R82, 0x71, P6 ;  /* 0x000000715200780c */ /* 0x000fe400037c1670 */
[C---:B------:R-:W-:Y:S02]  /*80f0*/  LOP3.LUT P1, RZ, R16.reuse, 0x2, RZ, 0xc0, !PT ;  /* 0x0000000210ff7812 */ /* 0x040fe4000782c0ff */
[----:B------:R-:W-:Y:S02]  /*8100*/  LOP3.LUT R16, R16, 0xfffffeff, RZ, 0xc0, !PT ;  /* 0xfffffeff10107812 */ /* 0x000fe400078ec0ff */
[----:B------:R-:W-:-:S03]  /*8110*/  ISETP.LT.OR P1, PT, R82, 0x72, P1 ;  /* 0x000000725200780c */ /* 0x000fc60000f21670 */
[----:B------:R-:W-:Y:S02]  /*8120*/  @P0 LOP3.LUT R16, R16, 0x100, RZ, 0xfc, !PT ;  /* 0x0000010010100812 */ /* 0x000fe400078efcff */
[----:B------:R-:W-:Y:S02]  /*8130*/  ISETP.LT.OR P0, PT, R82, 0x61, P2 ;  /* 0x000000615200780c */ /* 0x000fe40001701670 */
[C---:B------:R-:W-:Y:S02]  /*8140*/  LOP3.LUT P2, RZ, R16.reuse, 0x8, RZ, 0xc0, !PT ;  /* 0x0000000810ff7812 */ /* 0x040fe4000784c0ff */
[----:B------:R-:W-:Y:S02]  /*8150*/  LOP3.LUT R16, R16, 0xffffffbf, RZ, 0xc0, !PT ;  /* 0xffffffbf10107812 */ /* 0x000fe400078ec0ff */
[----:B------:R-:W-:Y:S02]  /*8160*/  ISETP.LT.OR P2, PT, R82, 0x79, P2 ;  /* 0x000000795200780c */ /* 0x000fe40001741670 */
[----:B0-----:R-:W-:-:S02]  /*8170*/  FMNMX.FTZ R24, R24, R25, !PT ;  /* 0x0000001918187209 */ /* 0x001fc40007810000 */
[----:B------:R-:W-:Y:S02]  /*8180*/  FSEL R73, R73, -INF , !P1 ;  /* 0xff80000049497808 */ /* 0x000fe40004800000 */
[----:B------:R-:W-:Y:S01]  /*8190*/  FSEL R77, R77, -INF , !P2 ;  /* 0xff8000004d4d7808 */ /* 0x000fe20005000000 */
[----:B------:R-:W0:Y:S01]  /*81a0*/  SHFL.BFLY PT, R25, R24, 0x1, 0x1f ;  /* 0x0c201f0018197f89 */ /* 0x000e2200000e0000 */
[----:B------:R-:W-:Y:S02]  /*81b0*/  @P0 LOP3.LUT R16, R16, 0x40, RZ, 0xfc, !PT ;  /* 0x0000004010100812 */ /* 0x000fe400078efcff */
[----:B------:R-:W-:Y:S02]  /*81c0*/  ISETP.LT.OR P0, PT, R82, 0x62, P3 ;  /* 0x000000625200780c */ /* 0x000fe40001f01670 */
[C---:B------:R-:W-:Y:S02]  /*81d0*/  LOP3.LUT P3, RZ, R16.reuse, 0x80, RZ, 0xc0, !PT ;  /* 0x0000008010ff7812 */ /* 0x040fe4000786c0ff */
[----:B------:R-:W-:-:S02]  /*81e0*/  LOP3.LUT R16, R16, 0xffffffef, RZ, 0xc0, !PT ;  /* 0xffffffef10107812 */ /* 0x000fc400078ec0ff */
[----:B------:R-:W-:-:S04]  /*81f0*/  ISETP.LT.OR P3, PT, R82, 0x1, P3 ;  /* 0x000000015200780c */ /* 0x000fc80001f61670 */
[----:B------:R-:W-:-:S03]  /*8200*/  FSEL R8, R8, -INF , !P3 ;  /* 0xff80000008087808 */ /* 0x000fc60005800000 */
[----:B------:R-:W-:Y:S02]  /*8210*/  @P0 LOP3.LUT R16, R16, 0x10, RZ, 0xfc, !PT ;  /* 0x0000001010100812 */ /* 0x000fe400078efcff */
[----:B------:R-:W-:Y:S02]  /*8220*/  ISETP.LT.OR P0, PT, R82, 0x69, P4 ;  /* 0x000000695200780c */ /* 0x000fe40002701670 */
[C---:B------:R-:W-:Y:S02]  /*8230*/  LOP3.LUT P4, RZ, R16.reuse, 0x20, RZ, 0xc0, !PT ;  /* 0x0000002010ff7812 */ /* 0x040fe4000788c0ff */
[----:B------:R-:W-:Y:S02]  /*8240*/  LOP3.LUT R16, R16, 0xfffffffb, RZ, 0xc0, !PT ;  /* 0xfffffffb10107812 */ /* 0x000fe400078ec0ff */
[----:B0-----:R-:W-:Y:S02]  /*8250*/  FMNMX.FTZ R24, R24, R25, !PT ;  /* 0x0000001918187209 */ /* 0x001fe40007810000 */
[----:B------:R-:W-:-:S03]  /*8260*/  ISETP.LT.OR P4, PT, R82, 0x7a, P4 ;  /* 0x0000007a5200780c */ /* 0x000fc60002781670 */
[----:B------:R-:W-:Y:S01]  /*8270*/  FMUL.FTZ R50, R24, UR33 ;  /* 0x0000002118327c20 */ /* 0x000fe20008410000 */
[----:B------:R-:W-:Y:S02]  /*8280*/  FSEL R78, R78, -INF , !P4 ;  /* 0xff8000004e4e7808 */ /* 0x000fe40006000000 */
[----:B------:R-:W-:Y:S02]  /*8290*/  @P0 LOP3.LUT R16, R16, 0x4, RZ, 0xfc, !PT ;  /* 0x0000000410100812 */ /* 0x000fe400078efcff */
[----:B------:R-:W-:Y:S02]  /*82a0*/  ISETP.LT.OR P0, PT, R82, 0x6a, P5 ;  /* 0x0000006a5200780c */ /* 0x000fe40002f01670 */
[----:B------:R-:W-:Y:S02]  /*82b0*/  FSETP.NEU.FTZ.AND P5, PT, R24, -INF , PT ;  /* 0xff8000001800780b */ /* 0x000fe40003fbd000 */
[----:B------:R-:W-:Y:S02]  /*82c0*/  LOP3.LUT R16, R16, 0xefffffff, RZ, 0xc0, !PT ;  /* 0xefffffff10107812 */ /* 0x000fe400078ec0ff */
[----:B------:R-:W-:-:S02]  /*82d0*/  FSEL R25, R24, RZ, P5 ;  /* 0x000000ff18197208 */ /* 0x000fc40002800000 */
[----:B------:R-:W-:-:S03]  /*82e0*/  FSEL R50, R50, RZ, P5 ;  /* 0x000000ff32327208 */ /* 0x000fc60002800000 */
[----:B------:R-:W-:Y:S01]  /*82f0*/  FADD.FTZ R4, -R25, R4 ;  /* 0x0000000419047221 */ /* 0x000fe20000010100 */
[----:B------:R-:W-:Y:S01]  /*8300*/  FMNMX.FTZ R25, R8, R5, !PT ;  /* 0x0000000508197209 */ /* 0x000fe20007810000 */
[--C-:B------:R-:W-:Y:S01]  /*8310*/  FFMA.FTZ R6, R6, UR33, -R50.reuse ;  /* 0x0000002106067c23 */ /* 0x100fe20008010832 */
[----:B------:R-:W-:Y:S01]  /*8320*/  @P0 LOP3.LUT R16, R16, 0x10000000, RZ, 0xfc, !PT ;  /* 0x1000000010100812 */ /* 0x000fe200078efcff */
[--C-:B------:R-:W-:Y:S01]  /*8330*/  FFMA.FTZ R7, R7, UR33, -R50.reuse ;  /* 0x0000002107077c23 */ /* 0x100fe20008010832 */
[----:B------:R-:W-:Y:S01]  /*8340*/  FMNMX.FTZ R25, R9, R25, !PT ;  /* 0x0000001909197209 */ /* 0x000fe20007810000 */
[--C-:B------:R-:W-:Y:S01]  /*8350*/  FFMA.FTZ R10, R10, UR33, -R50.reuse ;  /* 0x000000210a0a7c23 */ /* 0x100fe20008010832 */
[----:B------:R-:W-:Y:S01]  /*8360*/  LOP3.LUT R16, R16, 0xdfffffff, RZ, 0xc0, !PT ;  /* 0xdfffffff10107812 */ /* 0x000fe200078ec0ff */
[--C-:B------:R-:W-:Y:S01]  /*8370*/  FFMA.FTZ R11, R11, UR33, -R50.reuse ;  /* 0x000000210b0b7c23 */ /* 0x100fe20008010832 */
[----:B------:R-:W-:Y:S01]  /*8380*/  FMNMX.FTZ R25, R12, R25, !PT ;  /* 0x000000190c197209 */ /* 0x000fe20007810000 */
[--C-:B------:R-:W-:Y:S01]  /*8390*/  FFMA.FTZ R14, R14, UR33, -R50.reuse ;  /* 0x000000210e0e7c23 */ /* 0x100fe20008010832 */
[----:B------:R-:W-:Y:S01]  /*83a0*/  @P6 LOP3.LUT R16, R16, 0x20000000, RZ, 0xfc, !PT ;  /* 0x2000000010106812 */ /* 0x000fe200078efcff */
[--C-:B------:R-:W-:Y:S01]  /*83b0*/  FFMA.FTZ R15, R15, UR33, -R50.reuse ;  /* 0x000000210f0f7c23 */ /* 0x100fe20008010832 */
[----:B------:R-:W-:Y:S01]  /*83c0*/  FMNMX.FTZ R25, R13, R25, !PT ;  /* 0x000000190d197209 */ /* 0x000fe20007810000 */
[--C-:B------:R-:W-:Y:S01]  /*83d0*/  FFMA.FTZ R51, R51, UR33, -R50.reuse ;  /* 0x0000002133337c23 */ /* 0x100fe20008010832 */
[----:B------:R-:W-:Y:S01]  /*83e0*/  LOP3.LUT P6, RZ, R16, 0x100, RZ, 0xc0, !PT ;  /* 0x0000010010ff7812 */ /* 0x000fe200078cc0ff */
[--C-:B------:R-:W-:Y:S01]  /*83f0*/  FFMA.FTZ R83, R83, UR33, -R50.reuse ;  /* 0x0000002153537c23 */ /* 0x100fe20008010832 */
[----:B------:R-:W-:Y:S01]  /*8400*/  FMNMX.FTZ R25, R20, R25, !PT ;  /* 0x0000001914197209 */ /* 0x000fe20007810000 */
[--C-:B------:R-:W-:Y:S01]  /*8410*/  FFMA.FTZ R28, R28, UR33, -R50.reuse ;  /* 0x000000211c1c7c23 */ /* 0x100fe20008010832 */
[----:B------:R-:W-:Y:S01]  /*8420*/  LOP3.LUT P0, RZ, R16, 0x40, RZ, 0xc0, !PT ;  /* 0x0000004010ff7812 */ /* 0x000fe2000780c0ff */
[--C-:B------:R-:W-:Y:S01]  /*8430*/  FFMA.FTZ R29, R29, UR33, -R50.reuse ;  /* 0x000000211d1d7c23 */ /* 0x100fe20008010832 */
[----:B------:R-:W-:Y:S01]  /*8440*/  FMNMX.FTZ R25, R21, R25, !PT ;  /* 0x0000001915197209 */ /* 0x000fe20007810000 */
[--C-:B------:R-:W-:Y:S01]  /*8450*/  FFMA.FTZ R32, R32, UR33, -R50.reuse ;  /* 0x0000002120207c23 */ /* 0x100fe20008010832 */
[----:B------:R-:W-:Y:S01]  /*8460*/  FSEL R61, R61, -INF , !P6 ;  /* 0xff8000003d3d7808 */ /* 0x000fe20007000000 */
        /* <DEDUP_REMOVED lines=39> */
[----:B------:R-:W-:Y:S01]  /*86e0*/  FFMA.FTZ R50, R75, UR33, -R50 ;  /* 0x000000214b327c23 */ /* 0x000fe20008010832 */
[----:B------:R-:W-:Y:S01]  /*86f0*/  FMUL.FTZ R75, R4, UR33 ;  /* 0x00000021044b7c20 */ /* 0x000fe20008410000 */
[----:B------:R-:W-:Y:S01]  /*8700*/  FMNMX.FTZ R25, R46, R25, !PT ;  /* 0x000000192e197209 */ /* 0x000fe20007810000 */
[----:B------:R-:W-:Y:S01]  /*8710*/  MUFU.EX2 R6, R6 ;  /* 0x0000000600067308 */ /* 0x000fe20000000800 */
[----:B------:R-:W-:-:S02]  /*8720*/  LOP3.LUT P0, RZ, R16, 0x8000000, RZ, 0xc0, !PT ;  /* 0x0800000010ff7812 */ /* 0x000fc4000780c0ff */
        /* <DEDUP_REMOVED lines=22> */
[----:B------:R-:W0:Y:S01]  /*8890*/  SHFL.BFLY PT, R74, R25, 0x2, 0x1f ;  /* 0x0c401f00194a7f89 */ /* 0x000e2200000e0000 */
[----:B------:R-:W-:Y:S08]  /*88a0*/  MUFU.EX2 R28, R28 ;  /* 0x0000001c001c7308 */ /* 0x000ff00000000800 */
[----:B------:R-:W-:Y:S08]  /*88b0*/  MUFU.EX2 R29, R29 ;  /* 0x0000001d001d7308 */ /* 0x000ff00000000800 */
[----:B------:R-:W-:Y:S01]  /*88c0*/  MUFU.EX2 R32, R32 ;  /* 0x0000002000207308 */ /* 0x000fe20000000800 */
[----:B0-----:R-:W-:-:S07]  /*88d0*/  FMNMX.FTZ R25, R25, R74, !PT ;  /* 0x0000004a19197209 */ /* 0x001fce0007810000 */
[----:B------:R-:W-:Y:S01]  /*88e0*/  MUFU.EX2 R33, R33 ;  /* 0x0000002100217308 */ /* 0x000fe20000000800 */
[----:B------:R-:W0:Y:S07]  /*88f0*/  SHFL.BFLY PT, R74, R25, 0x1, 0x1f ;  /* 0x0c201f00194a7f89 */ /* 0x000e2e00000e0000 */
[----:B------:R-:W-:Y:S08]  /*8900*/  MUFU.EX2 R36, R36 ;  /* 0x0000002400247308 */ /* 0x000ff00000000800 */
[----:B------:R-:W-:Y:S08]  /*8910*/  MUFU.EX2 R37, R37 ;  /* 0x0000002500257308 */ /* 0x000ff00000000800 */
[----:B------:R-:W-:Y:S01]  /*8920*/  MUFU.EX2 R40, R40 ;  /* 0x0000002800287308 */ /* 0x000fe20000000800 */
[----:B0-----:R-:W-:-:S04]  /*8930*/  FMNMX.FTZ R25, R25, R74, !PT ;  /* 0x0000004a19197209 */ /* 0x001fc80007810000 */
[----:B------:R-:W-:-:S03]  /*8940*/  FSETP.NEU.FTZ.AND P1, PT, R25, -INF , PT ;  /* 0xff8000001900780b */ /* 0x000fc60003f3d000 */
[----:B------:R-:W-:Y:S01]  /*8950*/  MUFU.EX2 R41, R41 ;  /* 0x0000002900297308 */ /* 0x000fe20000000800 */
[----:B------:R-:W-:-:S05]  /*8960*/  FSEL R74, R25, RZ, P1 ;  /* 0x000000ff194a7208 */ /* 0x000fca0000800000 */
[----:B------:R-:W-:Y:S01]  /*8970*/  FADD.FTZ R5, -R74, R5 ;  /* 0x000000054a057221 */ /* 0x000fe20000010100 */
[----:B------:R-:W-:Y:S01]  /*8980*/  FMUL.FTZ R74, R25, UR33 ;  /* 0x00000021194a7c20 */ /* 0x000fe20008410000 */
[----:B------:R-:W-:Y:S02]  /*8990*/  MUFU.EX2 R44, R44 ;  /* 0x0000002c002c7308 */ /* 0x000fe40000000800 */
[----:B------:R-:W-:Y:S02]  /*89a0*/  FMUL.FTZ R5, R5, UR33 ;  /* 0x0000002105057c20 */ /* 0x000fe40008410000 */
[----:B------:R-:W-:-:S04]  /*89b0*/  FSEL R4, R74, RZ, P1 ;  /* 0x000000ff4a047208 */ /* 0x000fc80000800000 */
        /* <DEDUP_REMOVED lines=33> */
[----:B------:R-:W-:Y:S01]  /*8bd0*/  MUFU.EX2 R75, R8 ;  /* 0x00000008004b7308 */ /* 0x000fe20000000800 */
[----:B0-----:R-:W-:-:S04]  /*8be0*/  FFMA.FTZ R2, R74, R2, R6 ;  /* 0x000000024a027223 */ /* 0x001fc80000010006 */
[----:B------:R-:W-:-:S03]  /*8bf0*/  FADD.FTZ R2, R7, R2 ;  /* 0x0000000207027221 */ /* 0x000fc60000010000 */
[----:B------:R-:W-:Y:S08]  /*8c00*/  MUFU.EX2 R4, R12 ;  /* 0x0000000c00047308 */ /* 0x000ff00000000800 */
[----:B------:R-:W0:Y:S08]  /*8c10*/  MUFU.EX2 R12, R5 ;  /* 0x00000005000c7308 */ /* 0x000e300000000800 */
[----:B------:R-:W1:Y:S08]  /*8c20*/  MUFU.EX2 R9, R9 ;  /* 0x0000000900097308 */ /* 0x000e700000000800 */
[----:B------:R-:W2:Y:S01]  /*8c30*/  MUFU.EX2 R79, R13 ;  /* 0x0000000d004f7308 */ /* 0x000ea20000000800 */
[----:B0-----:R-:W-:-:S07]  /*8c40*/  FFMA.FTZ R0, R12, R0, R75 ;  /* 0x000000000c007223 */ /* 0x001fce000001004b */
[----:B------:R-:W0:Y:S01]  /*8c50*/  MUFU.EX2 R20, R20 ;  /* 0x0000001400147308 */ /* 0x000e220000000800 */
[----:B-1----:R-:W-:Y:S01]  /*8c60*/  FADD.FTZ R5, R9, R0 ;  /* 0x0000000009057221 */ /* 0x002fe20000010000 */
[----:B------:R-:W-:-:S03]  /*8c70*/  FADD.FTZ R0, R10, R2 ;  /* 0x000000020a007221 */ /* 0x000fc60000010000 */
[----:B------:R-:W-:Y:S01]  /*8c80*/  FADD.FTZ R2, R4, R5 ;  /* 0x0000000504027221 */ /* 0x000fe20000010000 */
[----:B------:R-:W-:Y:S02]  /*8c90*/  FADD.FTZ R0, R11, R0 ;  /* 0x000000000b007221 */ /* 0x000fe40000010000 */
[----:B------:R-:W1:Y:S01]  /*8ca0*/  MUFU.EX2 R21, R21 ;  /* 0x0000001500157308 */ /* 0x000e620000000800 */
[----:B--2---:R-:W-:Y:S01]  /*8cb0*/  FADD.FTZ R2, R79, R2 ;  /* 0x000000024f027221 */ /* 0x004fe20000010000 */
[----:B------:R-:W-:-:S04]  /*8cc0*/  FADD.FTZ R0, R14, R0 ;  /* 0x000000000e007221 */ /* 0x000fc80000010000 */
[----:B------:R-:W-:Y:S02]  /*8cd0*/  FADD.FTZ R0, R15, R0 ;  /* 0x000000000f007221 */ /* 0x000fe40000010000 */
[----:B------:R-:W2:Y:S01]  /*8ce0*/  MUFU.EX2 R26, R26 ;  /* 0x0000001a001a7308 */ /* 0x000ea20000000800 */
        /* <DEDUP_REMOVED lines=96> */
.L_x_1110:
[----:B------:R-:W-:Y:S01]  /*92f0*/  ULEA UR6, UR61, UR41, 0x3 ;  /* 0x000000293d067291 */ /* 0x000fe2000f8e183f */
[----:B------:R-:W-:Y:S01]  /*9300*/  F2FP.F16.F32.PACK_AB R10, R11, R10 ;  /* 0x0000000a0b0a723e */ /* 0x000fe200000000ff */
[----:B------:R-:W-:Y:S01]  /*9310*/  UMOV UR28, UR50 ;  /* 0x00000032001c7c82 */ /* 0x000fe20008000000 */
[----:B------:R-:W-:Y:S01]  /*9320*/  F2FP.F16.F32.PACK_AB R8, R7, R6 ;  /* 0x000000060708723e */ /* 0x000fe200000000ff */
[----:B------:R-:W-:Y:S01]  /*9330*/  UIADD3 UR6, UR6, 0x2d860, URZ ;  /* 0x0002d86006067890 */ /* 0x000fe2000fffe03f */
[----:B------:R-:W-:Y:S01]  /*9340*/  F2FP.F16.F32.PACK_AB R9, R9, R75 ;  /* 0x0000004b0909723e */ /* 0x000fe200000000ff */
[----:B------:R-:W-:Y:S01]  /*9350*/  UMOV UR61, UR49 ;  /* 0x00000031003d7c82 */ /* 0x000fe20008000000 */
[----:B------:R-:W-:Y:S01]  /*9360*/  F2FP.F16.F32.PACK_AB R11, R79, R4 ;  /* 0x000000044f0b723e */ /* 0x000fe200000000ff */
[----:B------:R-:W-:Y:S01]  /*9370*/  UPRMT UR6, UR42, 0x654, UR6 ;  /* 0x000006542a067896 */ /* 0x000fe20008000006 */
        /* <DEDUP_REMOVED lines=11> */
[----:B------:R-:W-:Y:S01]  /*9430*/  STSM.16.M88.4 [R18+0x21800], R8 ;  /* 0x0218000812007844 */ /* 0x000fe20000000200 */
        /* <DEDUP_REMOVED lines=9> */
[----:B------:R-:W-:Y:S01]  /*94d0*/  STSM.16.M88.4 [R22], R28 ;  /* 0x0000001c16007844 */ /* 0x000fe20000000200 */
[----:B------:R-:W-:Y:S01]  /*94e0*/  F2FP.F16.F32.PACK_AB R38, R41, R40 ;  /* 0x000000282926723e */ /* 0x000fe200000000ff */
[-C--:B------:R-:W-:Y:S01]  /*94f0*/  FMUL.FTZ R101, R101, R74.reuse ;  /* 0x0000004a65657220 */ /* 0x080fe20000410000 */
[----:B------:R-:W-:Y:S01]  /*9500*/  F2FP.F16.F32.PACK_AB R39, R43, R39 ;  /* 0x000000272b27723e */ /* 0x000fe200000000ff */
[----:B------:R-:W-:Y:S01]  /*9510*/  FMUL.FTZ R104, R104, R74 ;  /* 0x0000004a68687220 */ /* 0x000fe20000410000 */
[----:B------:R-:W-:Y:S01]  /*9520*/  F2FP.F16.F32.PACK_AB R45, R35, R46 ;  /* 0x0000002e232d723e */ /* 0x000fe200000000ff */
[----:B------:R-:W-:Y:S01]  /*9530*/  FMUL.FTZ R105, R105, R74 ;  /* 0x0000004a69697220 */ /* 0x000fe20000410000 */
[----:B------:R-:W-:Y:S01]  /*9540*/  F2FP.F16.F32.PACK_AB R46, R49, R48 ;  /* 0x00000030312e723e */ /* 0x000fe200000000ff */
[----:B------:R-:W-:Y:S01]  /*9550*/  STSM.16.M88.4 [R19], R36 ;  /* 0x0000002413007844 */ /* 0x000fe20000000200 */
[----:B------:R-:W-:Y:S01]  /*9560*/  F2FP.F16.F32.PACK_AB R47, R53, R47 ;  /* 0x0000002f352f723e */ /* 0x000fe200000000ff */
[----:B------:R-:W-:Y:S01]  /*9570*/  FMUL.FTZ R108, R108, R74 ;  /* 0x0000004a6c6c7220 */ /* 0x000fe20000410000 */
[----:B------:R-:W-:Y:S01]  /*9580*/  F2FP.F16.F32.PACK_AB R58, R59, R58 ;  /* 0x0000003a3b3a723e */ /* 0x000fe200000000ff */
[----:B------:R-:W-:Y:S01]  /*9590*/  FMUL.FTZ R109, R109, R74 ;  /* 0x0000004a6d6d7220 */ /* 0x000fe20000410000 */
[----:B------:R-:W-:Y:S01]  /*95a0*/  F2FP.F16.F32.PACK_AB R56, R55, R54 ;  /* 0x000000363738723e */ /* 0x000fe200000000ff */
[----:B------:R-:W-:Y:S01]  /*95b0*/  STSM.16.M88.4 [R18+0x27800], R44 ;  /* 0x0278002c12007844 */ /* 0x000fe20000000200 */
[----:B------:R-:W-:Y:S01]  /*95c0*/  F2FP.F16.F32.PACK_AB R57, R57, R34 ;  /* 0x000000223939723e */ /* 0x000fe200000000ff */
[----:B------:R-:W-:Y:S01]  /*95d0*/  FMUL.FTZ R112, R112, R74 ;  /* 0x0000004a70707220 */ /* 0x000fe20000410000 */
[----:B------:R-:W-:Y:S01]  /*95e0*/  F2FP.F16.F32.PACK_AB R59, R61, R60 ;  /* 0x0000003c3d3b723e */ /* 0x000fe200000000ff */
[----:B------:R-:W-:Y:S01]  /*95f0*/  FMUL.FTZ R113, R113, R74 ;  /* 0x0000004a71717220 */ /* 0x000fe20000410000 */
[----:B0-----:R-:W-:Y:S01]  /*9600*/  F2FP.F16.F32.PACK_AB R4, R63, R62 ;  /* 0x0000003e3f04723e */ /* 0x001fe200000000ff */
        /* <DEDUP_REMOVED lines=19> */
[-C--:B------:R-:W-:Y:S01]  /*9740*/  FMUL.FTZ R132, R132, R74.reuse ;  /* 0x0000004a84847220 */ /* 0x080fe20000410000 */
[----:B------:R-:W-:Y:S01]  /*9750*/  FMUL.FTZ R133, R133, R74 ;  /* 0x0000004a85857220 */ /* 0x000fe20000410000 */
[-C--:B------:R-:W-:Y:S01]  /*9760*/  FMUL.FTZ R90, R90, R12.reuse ;  /* 0x0000000c5a5a7220 */ /* 0x080fe20000410000 */
[----:B------:R-:W-:Y:S01]  /*9770*/  @!PT LDS RZ, [RZ] ;  /* 0x00000000fffff984 */ /* 0x000fe20000000800 */
[----:B------:R-:W-:Y:S01]  /*9780*/  @!PT LDS RZ, [RZ] ;  /* 0x00000000fffff984 */ /* 0x000fe20000000800 */
[----:B------:R-:W-:Y:S01]  /*9790*/  @!PT LDS RZ, [RZ] ;  /* 0x00000000fffff984 */ /* 0x000fe20000000800 */
[----:B------:R-:W-:Y:S01]  /*97a0*/  @!PT LDS RZ, [RZ] ;  /* 0x00000000fffff984 */ /* 0x000fe20000000800 */
[----:B------:R2:W-:Y:S06]  /*97b0*/  MEMBAR.ALL.CTA ;  /* 0x0000000000007992 */ /* 0x0005ec0000008000 */
[----:B--2---:R-:W2:Y:S01]  /*97c0*/  FENCE.VIEW.ASYNC.S ;  /* 0x00000000000073c6 */ /* 0x004ea20000000000 */
        /* <DEDUP_REMOVED lines=26> */
[----:B--2---:R-:W-:Y:S01]  /*9970*/  NOP ;  /* 0x0000000000007918 */ /* 0x004fe20000000000 */
[----:B-1----:R-:W-:Y:S05]  /*9980*/  @P1 BRA `(.L_x_1111) ;  /* 0xffffffc000f41947 */ /* 0x002fea000383ffff */
[----:B------:R-:W-:-:S07]  /*9990*/  IMAD.MOV.U32 R6, RZ, RZ, R3 ;  /* 0x000000ffff067224 */ /* 0x000fce00078e0003 */
.L_x_1092:
[----:B------:R-:W-:Y:S02]  /*99a0*/  UISETP.NE.AND UP1, UPT, UR54, URZ, UPT ;  /* 0x0000003f3600728c */ /* 0x000fe4000bf25270 */
[----:B------:R-:W-:Y:S02]  /*99b0*/  UISETP.NE.AND UP0, UPT, UR53, URZ, UPT ;  /* 0x0000003f3500728c */ /* 0x000fe4000bf05270 */
[----:B------:R-:W-:Y:S02]  /*99c0*/  UIADD3 UR10, UR39, 0xbf, URZ ;  /* 0x000000bf270a7890 */ /* 0x000fe4000fffe03f */
[----:B------:R-:W-:Y:S02]  /*99d0*/  UIADD3 UR11, UR38, 0x1, -UR48 ;  /* 0x00000001260b7890 */ /* 0x000fe4000fffe830 */
[----:B------:R-:W-:-:S03]  /*99e0*/  PLOP3.LUT P1, PT, PT, PT, UP0, 0x40, 0x0 ;  /* 0x000000000000781c */ /* 0x000fc60003f2e808 */
[----:B------:R-:W-:Y:S01]  /*99f0*/  @UP1 ULDC UR6, c[0x0][0x44c] ;  /* 0x0001130000061ab9 */ /* 0x000fe20000000800 */
[----:B------:R-:W-:Y:S01]  /*9a00*/  @UP1 ULDC UR14, c[0x0][0x450] ;  /* 0x00011400000e1ab9 */ /* 0x000fe20000000800 */
[----:B------:R-:W-:-:S04]  /*9a10*/  UIMAD.WIDE.U32 UR6, UR10, UR6, URZ ;  /* 0x000000060a0672a5 */ /* 0x000fc8000f8e003f */
[----:B------:R-:W-:-:S04]  /*9a20*/  @UP1 USHF.R.U32.HI UR10, URZ, UR14, UR7 ;  /* 0x0000000e3f0a1299 */ /* 0x000fc80008011607 */
[----:B------:R-:W-:-:S04]  /*9a30*/  UIADD3 UR10, UR11, UR10, URZ ;  /* 0x0000000a0b0a7290 */ /* 0x000fc8000fffe03f */
[----:B------:R-:W-:Y:S01]  /*9a40*/  UIADD3 UR35, UR10, -UR35, URZ ;  /* 0x800000230a237290 */ /* 0x000fe2000fffe03f */
[----:B------:R-:W-:Y:S11]  /*9a50*/  @P1 BRA `(.L_x_1112) ;  /* 0x0000000000501947 */ /* 0x000ff60003800000 */
[----:B------:R-:W-:Y:S02]  /*9a60*/  UMOV UR14, UR10 ;  /* 0x0000000a000e7c82 */ /* 0x000fe40008000000 */
        /* <DEDUP_REMOVED lines=11> */
.L_x_1113:
[----:B------:R-:W-:Y:S02]  /*9b20*/  ULDC UR15, c[0x0][0x9e4] ;  /* 0x00027900000f7ab9 */ /* 0x000fe40000000800 */
[----:B------:R-:W-:-:S11]  /*9b30*/  UISETP.NE.AND UP0, UPT, UR15, 0x1, UPT ;  /* 0x000000010f00788c */ /* 0x000fd6000bf05270 */
[----:B------:R-:W-:Y:S02]  /*9b40*/  @UP0 ULDC.64 UR6, c[0x0][0x9e8] ;  /* 0x00027a0000060ab9 */ /* 0x000fe40000000a00 */
[----:B------:R-:W-:-:S04]  /*9b50*/  UIMAD.WIDE.U32 UR10, UR14, UR6, URZ ;  /* 0x000000060e0a72a5 */ /* 0x000fc8000f8e003f */
[----:B------:R-:W-:-:S12]  /*9b60*/  @UP0 USHF.R.U32.HI UR14, URZ, UR7, UR11 ;  /* 0x000000073f0e0299 */ /* 0x000fd8000801160b */
.L_x_1114:
[----:B------:R-:W-:-:S04]  /*9b70*/  UIMAD UR14, UR14, UR15, URZ ;  /* 0x0000000f0e0e72a4 */ /* 0x000fc8000f8e023f */
[----:B------:R-:W-:-:S04]  /*9b80*/  UISETP.LT.AND UP0, UPT, UR35, UR14, UPT ;  /* 0x0000000e2300728c */ /* 0x000fc8000bf01270 */
[----:B------:R-:W-:-:S12]  /*9b90*/  USEL UR35, UR35, UR14, !UP0 ;  /* 0x0000000e23237287 */ /* 0x000fd8000c000000 */
.L_x_1112:
[----:B------:R-:W-:-:S04]  /*9ba0*/  UIADD3 UR35, UR35, 0x7f, URZ ;  /* 0x0000007f23237890 */ /* 0x000fc8000fffe03f */
        /* <DEDUP_REMOVED lines=11> */
[----:B------:R-:W-:Y:S01]  /*9c60*/  IMAD.MOV.U32 R4, RZ, RZ, R6 ;  /* 0x000000ffff047224 */ /* 0x000fe200078e0006 */
[----:B------:R-:W-:Y:S01]  /*9c70*/  ULDC UR34, c[0x0][0x9d8] ;  /* 0x0002760000227ab9 */ /* 0x000fe20000000800 */
[----:B------:R-:W-:-:S05]  /*9c80*/  ULDC UR33, c[0x0][0x988] ;  /* 0x0002620000217ab9 */ /* 0x000fca0000000800 */
.L_x_1126:
[----:B------:R-:W-:Y:S01]  /*9c90*/  ISETP.NE.AND P2, PT, RZ, UR46, PT ;  /* 0x0000002eff007c0c */ /* 0x000fe2000bf45270 */
[----:B------:R-:W-:-:S04]  /*9ca0*/  UISETP.NE.AND UP0, UPT, UR55, 0x1, UPT ;  /* 0x000000013700788c */ /* 0x000fc8000bf05270 */
[----:B------:R-:W-:-:S04]  /*9cb0*/  USEL UR50, URZ, 0x1, UP0 ;  /* 0x000000013f327887 */ /* 0x000fc80008000000 */
[----:B------:R-:W-:-:S04]  /*9cc0*/  ULOP3.LUT UR50, UR28, UR50, URZ, 0x3c, !UPT ;  /* 0x000000321c327292 */ /* 0x000fc8000f8e3c3f */
[----:B------:R-:W-:Y:S08]  /*9cd0*/  @P2 BRA `(.L_x_1116) ;  /* 0x0000000000382947 */ /* 0x000ff00003800000 */
[----:B------:R-:W-:Y:S05]  /*9ce0*/  @!P0 BRA `(.L_x_1117) ;  /* 0x0000000000048947 */ /* 0x000fea0003800000 */
[----:B------:R-:W-:Y:S01]  /*9cf0*/  BPT.TRAP 0x1 ;  /* 0x000000040000795c */ /* 0x000fe20000300000 */
.L_x_1117:
        /* <DEDUP_REMOVED lines=9> */
.L_x_1118:
[----:B-1----:R-:W-:Y:S05]  /*9d90*/  @P1 BRA `(.L_x_1116) ;  /* 0x0000000000081947 */ /* 0x002fea0003800000 */
[----:B------:R-:W1:Y:S02]  /*9da0*/  SYNCS.PHASECHK.TRANS64.TRYWAIT P1, [UR6+0x2d830], R6 ;  /* 0x02d83006ff0075a7 */ /* 0x000e640008020146 */
[----:B-1----:R-:W-:Y:S05]  /*9db0*/  @!P1 BRA `(.L_x_1119) ;  /* 0x000000fc00489947 */ /* 0x002fea0003800000 */
.L_x_1116:
        /* <DEDUP_REMOVED lines=40> */
.L_x_1121:
[----:B------:R-:W-:Y:S01]  /*a040*/  ULEA UR6, UR55, UR41, 0x3 ;  /* 0x0000002937067291 */ /* 0x000fe2000f8e183f */
[----:B------:R-:W-:-:S05]  /*a050*/  IMAD.U32 R6, RZ, RZ, UR28 ;  /* 0x0000001cff067e24 */ /* 0x000fca000f8e00ff */
[----:B------:R-:W-:-:S04]  /*a060*/  SHF.L.U32 R6, R6, 0x1f, RZ ;  /* 0x0000001f06067819 */ /* 0x000fc800000006ff */
[----:B------:R0:W1:Y:S01]  /*a070*/  SYNCS.PHASECHK.TRANS64.TRYWAIT P1, [UR6+0x2d850], R6 ;  /* 0x02d85006ff0075a7 */ /* 0x0000620008020146 */
[----:B------:R-:W-:Y:S05]  /*a080*/  @!P0 BRA `(.L_x_1122) ;  /* 0x0000000000048947 */ /* 0x000fea0003800000 */
[----:B------:R-:W-:Y:S01]  /*a090*/  BPT.TRAP 0x1 ;  /* 0x000000040000795c */ /* 0x000fe20000300000 */
.L_x_1122:
[----:B-1----:R-:W-:Y:S05]  /*a0a0*/  @P1 BRA `(.L_x_1120) ;  /* 0x0000000000081947 */ /* 0x002fea0003800000 */
[----:B------:R-:W1:Y:S02]  /*a0b0*/  SYNCS.PHASECHK.TRANS64.TRYWAIT P1, [UR6+0x2d850], R6 ;  /* 0x02d85006ff0075a7 */ /* 0x000e640008020146 */
[----:B-1----:R-:W-:Y:S05]  /*a0c0*/  @!P1 BRA `(.L_x_1123) ;  /* 0x000000f8009c9947 */ /* 0x002fea0003800000 */
.L_x_1120:
[----:B------:R-:W-:Y:S01]  /*a0d0*/  UIADD3 UR6, UR41, 0x400, URZ ;  /* 0x0000040029067890 */ /* 0x000fe2000fffe03f */
[----:B------:R-:W-:Y:S01]  /*a0e0*/  WARPGROUP.ARRIVE ;  /* 0x00000000000079c5 */ /* 0x000fe20000000000 */
[----:B------:R-:W-:Y:S01]  /*a0f0*/  UMOV UR29, 0x40000040 ;  /* 0x40000040001d7882 */ /* 0x000fe20000000000 */
[----:B------:R-:W-:Y:S01]  /*a100*/  UMOV UR31, 0x80000020 ;  /* 0x80000020001f7882 */ /* 0x000fe20000000000 */
[----:B------:R-:W-:-:S03]  /*a110*/  USHF.R.U32.HI UR6, URZ, 0x4, UR6 ;  /* 0x000000043f067899 */ /* 0x000fc60008011606 */
[----:B------:R-:W1:Y:S01]  /*a120*/  S2R R8, SR_TID.X ;  /* 0x0000000000087919 */ /* 0x000e620000002100 */
        /* <DEDUP_REMOVED lines=64> */
.L_x_1124:
        /* <DEDUP_REMOVED lines=82> */
[----:B------:R-:W-:-:S04]  /*aa50*/  ULEA UR6, UR49, UR41, 0x3 ;  /* 0x0000002931067291 */ /* 0x000fc8000f8e183f */
[----:B------:R-:W1:Y:S01]  /*aa60*/  MUFU.TANH R30, R30 ;  /* 0x0000001e001e7308 */ /* 0x000e620000002400 */
[----:B--2---:R-:W-:Y:S01]  /*aa70*/  FMNMX.FTZ R24, R28, R24, !PT ;  /* 0x000000181c187209 */ /* 0x004fe20007810000 */
[----:B------:R-:W-:-:S04]  /*aa80*/  UIADD3 UR6, UR6, 0x2d840, URZ ;  /* 0x0002d84006067890 */ /* 0x000fc8000fffe03f */
[----:B------:R-:W-:Y:S02]  /*aa90*/  UPRMT UR6, UR42, 0x654, UR6 ;  /* 0x000006542a067896 */ /* 0x000fe40008000006 */
[----:B------:R-:W2:Y:S01]  /*aaa0*/  MUFU.TANH R31, R31 ;  /* 0x0000001f001f7308 */ /* 0x000ea20000002400 */
[----:B0-----:R-:W-:-:S06]  /*aab0*/  FMNMX.FTZ R24, R29, R24, !PT ;  /* 0x000000181d187209 */ /* 0x001fcc0007810000 */
[----:B------:R-:W-:Y:S01]  /*aac0*/  SYNCS.ARRIVE.TRANS64.RED.A1T0 RZ, [UR6], RZ ;  /* 0x000000ffffff79a7 */ /* 0x000fe20008100406 */
        /* <DEDUP_REMOVED lines=43> */
[----:B-1----:R-:W-:-:S05]  /*ad80*/  FMNMX.FTZ R24, R65, R24, !PT ;  /* 0x0000001841187209 */ /* 0x002fca0007810000 */
[----:B------:R-:W1:Y:S02]  /*ad90*/  SHFL.BFLY PT, R25, R24, 0x2, 0x1f ;  /* 0x0c401f0018197f89 */ /* 0x000e6400000e0000 */
[----:B------:R-:W3:Y:S08]  /*ada0*/  MUFU.TANH R12, R12 ;  /* 0x0000000c000c7308 */ /* 0x000ef00000002400 */
[----:B------:R-:W4:Y:S08]  /*adb0*/  MUFU.TANH R13, R13 ;  /* 0x0000000d000d7308 */ /* 0x000f300000002400 */
[----:B------:R-:W5:Y:S01]  /*adc0*/  MUFU.TANH R20, R20 ;  /* 0x0000001400147308 */ /* 0x000f620000002400 */
[----:B-1----:R-:W-:-:S07]  /*add0*/  FMNMX.FTZ R24, R24, R25, !PT ;  /* 0x0000001918187209 */ /* 0x002fce0007810000 */
[----:B------:R-:W1:Y:S01]  /*ade0*/  MUFU.TANH R21, R21 ;  /* 0x0000001500157308 */ /* 0x000e620000002400 */
[----:B------:R-:W2:Y:S07]  /*adf0*/  SHFL.BFLY PT, R25, R24, 0x1, 0x1f ;  /* 0x0c201f0018197f89 */ /* 0x000eae00000e0000 */
[----:B------:R-:W1:Y:S08]  /*ae00*/  MUFU.TANH R38, R38 ;  /* 0x0000002600267308 */ /* 0x000e700000002400 */
[----:B------:R-:W1:Y:S08]  /*ae10*/  MUFU.TANH R39, R39 ;  /* 0x0000002700277308 */ /* 0x000e700000002400 */
[----:B------:R-:W1:Y:S01]  /*ae20*/  MUFU.TANH R42, R42 ;  /* 0x0000002a002a7308 */ /* 0x000e620000002400 */
[----:B--2---:R-:W-:-:S02]  /*ae30*/  FMNMX.FTZ R24, R24, R25, !PT ;  /* 0x0000001918187209 */ /* 0x004fc40007810000 */
[----:B------:R-:W-:-:S05]  /*ae40*/  FMNMX.FTZ R25, R8, R5, !PT ;  /* 0x0000000508197209 */ /* 0x000fca0007810000 */
[----:B------:R-:W2:Y:S01]  /*ae50*/  MUFU.TANH R43, R43 ;  /* 0x0000002b002b7308 */ /* 0x000ea20000002400 */
[----:B0-----:R-:W-:-:S04]  /*ae60*/  FMNMX.FTZ R25, R9, R25, !PT ;  /* 0x0000001909197209 */ /* 0x001fc80007810000 */
[----:B---3--:R-:W-:-:S03]  /*ae70*/  FMNMX.FTZ R25, R12, R25, !PT ;  /* 0x000000190c197209 */ /* 0x008fc60007810000 */
[----:B------:R-:W0:Y:S01]  /*ae80*/  MUFU.TANH R46, R46 ;  /* 0x0000002e002e7308 */ /* 0x000e220000002400 */
[----:B----4-:R-:W-:-:S04]  /*ae90*/  FMNMX.FTZ R25, R13, R25, !PT ;  /* 0x000000190d197209 */ /* 0x010fc80007810000 */
[----:B-----5:R-:W-:-:S03]  /*aea0*/  FMNMX.FTZ R25, R20, R25, !PT ;  /* 0x0000001914197209 */ /* 0x020fc60007810000 */
[----:B------:R-:W3:Y:S01]  /*aeb0*/  MUFU.TANH R47, R47 ;  /* 0x0000002f002f7308 */ /* 0x000ee20000002400 */
[----:B-1----:R-:W-:-:S04]  /*aec0*/  FMNMX.FTZ R25, R21, R25, !PT ;  /* 0x0000001915197209 */ /* 0x002fc80007810000 */
[----:B------:R-:W-:-:S03]  /*aed0*/  FMNMX.FTZ R25, R38, R25, !PT ;  /* 0x0000001926197209 */ /* 0x000fc60007810000 */
[----:B------:R-:W1:Y:S01]  /*aee0*/  MUFU.TANH R50, R50 ;  /* 0x0000003200327308 */ /* 0x000e620000002400 */
[----:B------:R-:W-:-:S04]  /*aef0*/  FMNMX.FTZ R25, R39, R25, !PT ;  /* 0x0000001927197209 */ /* 0x000fc80007810000 */
[----:B------:R-:W-:-:S03]  /*af00*/  FMNMX.FTZ R25, R42, R25, !PT ;  /* 0x000000192a197209 */ /* 0x000fc60007810000 */
[----:B------:R-:W4:Y:S01]  /*af10*/  MUFU.TANH R51, R51 ;  /* 0x0000003300337308 */ /* 0x000f220000002400 */
[----:B--2---:R-:W-:-:S04]  /*af20*/  FMNMX.FTZ R25, R43, R25, !PT ;  /* 0x000000192b197209 */ /* 0x004fc80007810000 */
[----:B0-----:R-:W-:-:S03]  /*af30*/  FMNMX.FTZ R25, R46, R25, !PT ;  /* 0x000000192e197209 */ /* 0x001fc60007810000 */
[----:B------:R-:W0:Y:S01]  /*af40*/  MUFU.TANH R54, R54 ;  /* 0x0000003600367308 */ /* 0x000e220000002400 */
[----:B---3--:R-:W-:-:S04]  /*af50*/  FMNMX.FTZ R25, R47, R25, !PT ;  /* 0x000000192f197209 */ /* 0x008fc80007810000 */
[----:B-1----:R-:W-:-:S03]  /*af60*/  FMNMX.FTZ R25, R50, R25, !PT ;  /* 0x0000001932197209 */ /* 0x002fc60007810000 */
[----:B------:R-:W1:Y:S01]  /*af70*/  MUFU.TANH R55, R55 ;  /* 0x0000003700377308 */ /* 0x000e620000002400 */
[----:B----4-:R-:W-:-:S07]  /*af80*/  FMNMX.FTZ R25, R51, R25, !PT ;  /* 0x0000001933197209 */ /* 0x010fce0007810000 */
        /* <DEDUP_REMOVED lines=37> */
[----:B0-----:R-:W-:Y:S01]  /*b1e0*/  FMNMX.FTZ R25, R25, R78, !PT ;  /* 0x0000004e19197209 */ /* 0x001fe20007810000 */
[C---:B------:R-:W-:Y:S01]  /*b1f0*/  FADD.FTZ R78, -R24.reuse, R3 ;  /* 0x00000003184e7221 */ /* 0x040fe20000010100 */
[----:B------:R-:W-:-:S03]  /*b200*/  FMUL.FTZ R3, R24, UR33 ;  /* 0x0000002118037c20 */ /* 0x000fc60008410000 */
[----:B------:R-:W-:Y:S01]  /*b210*/  FADD.FTZ R79, -R25, R5 ;  /* 0x00000005194f7221 */ /* 0x000fe20000010100 */
[----:B------:R-:W-:Y:S01]  /*b220*/  FMUL.FTZ R5, R78, UR33 ;  /* 0x000000214e057c20 */ /* 0x000fe20008410000 */
        /* <DEDUP_REMOVED lines=32> */
[----:B------:R-:W-:Y:S01]  /*b430*/  FMUL.FTZ R65, R25, UR33 ;  /* 0x0000002119417c20 */ /* 0x000fe20008410000 */
[----:B------:R-:W-:Y:S01]  /*b440*/  FMUL.FTZ R79, R79, UR33 ;  /* 0x000000214f4f7c20 */ /* 0x000fe20008410000 */
[----:B------:R-:W-:Y:S02]  /*b450*/  MUFU.EX2 R5, R5 ;  /* 0x0000000500057308 */ /* 0x000fe40000000800 */
        /* <DEDUP_REMOVED lines=34> */
[----:B0-----:R-:W-:-:S07]  /*b680*/  FFMA.FTZ R2, R5, R2, R6 ;  /* 0x0000000205027223 */ /* 0x001fce0000010006 */
[----:B------:R-:W0:Y:S08]  /*b690*/  MUFU.EX2 R65, R8 ;  /* 0x0000000800417308 */ /* 0x000e300000000800 */
[----:B------:R-:W1:Y:S08]  /*b6a0*/  MUFU.EX2 R7, R7 ;  /* 0x0000000700077308 */ /* 0x000e700000000800 */
[----:B------:R-:W2:Y:S01]  /*b6b0*/  MUFU.EX2 R9, R9 ;  /* 0x0000000900097308 */ /* 0x000ea20000000800 */
[----:B0-----:R-:W-:-:S07]  /*b6c0*/  FFMA.FTZ R0, R52, R0, R65 ;  /* 0x0000000034007223 */ /* 0x001fce0000010041 */
        /* <DEDUP_REMOVED lines=124> */
.L_x_1125:
        /* <DEDUP_REMOVED lines=14> */
[-C--:B------:R-:W-:Y:S01]  /*bf70*/  FMUL.FTZ R92, R92, R5.reuse ;  /* 0x000000055c5c7220 */ /* 0x080fe20000410000 */
[----:B------:R-:W-:Y:S01]  /*bf80*/  F2FP.F16.F32.PACK_AB R15, R21, R38 ;  /* 0x00000026150f723e */ /* 0x000fe200000000ff */
[-C--:B------:R-:W-:Y:S01]  /*bf90*/  FMUL.FTZ R93, R93, R5.reuse ;  /* 0x000000055d5d7220 */ /* 0x080fe20000410000 */
[----:B------:R-:W-:Y:S01]  /*bfa0*/  F2FP.F16.F32.PACK_AB R28, R29, R28 ;  /* 0x0000001c1d1c723e */ /* 0x000fe200000000ff */
[----:B------:R-:W-:Y:S01]  /*bfb0*/  SYNCS.ARRIVE.TRANS64.RED.A1T0 RZ, [UR6], RZ ;  /* 0x000000ffffff79a7 */ /* 0x000fe20008100406 */
[----:B------:R-:W-:Y:S01]  /*bfc0*/  F2FP.F16.F32.PACK_AB R30, R31, R30 ;  /* 0x0000001e1f1e723e */ /* 0x000fe200000000ff */
[----:B------:R0:W-:Y:S01]  /*bfd0*/  STSM.16.M88.4 [R18+0x21800], R8 ;  /* 0x0218000812007844 */ /* 0x0001e20000000200 */
[----:B------:R-:W-:Y:S01]  /*bfe0*/  F2FP.F16.F32.PACK_AB R29, R43, R42 ;  /* 0x0000002a2b1d723e */ /* 0x000fe200000000ff */
[-C--:B------:R-:W-:Y:S01]  /*bff0*/  FMUL.FTZ R96, R96, R5.reuse ;  /* 0x0000000560607220 */ /* 0x080fe20000410000 */
[----:B------:R-:W-:Y:S01]  /*c000*/  F2FP.F16.F32.PACK_AB R31, R20, R46 ;  /* 0x0000002e141f723e */ /* 0x000fe200000000ff */
[----:B------:R1:W-:Y:S01]  /*c010*/  STSM.16.M88.4 [R23], R12 ;  /* 0x0000000c17007844 */ /* 0x0003e20000000200 */
[----:B------:R-:W-:Y:S01]  /*c020*/  F2FP.F16.F32.PACK_AB R32, R33, R32 ;  /* 0x000000202120723e */ /* 0x000fe200000000ff */
[-C--:B------:R-:W-:Y:S01]  /*c030*/  FMUL.FTZ R97, R97, R5.reuse ;  /* 0x0000000561617220 */ /* 0x080fe20000410000 */
[----:B------:R-:W-:Y:S01]  /*c040*/  F2FP.F16.F32.PACK_AB R34, R35, R34 ;  /* 0x000000222322723e */ /* 0x000fe200000000ff */
[----:B------:R1:W-:Y:S01]  /*c050*/  STSM.16.M88.4 [R22], R28 ;  /* 0x0000001c16007844 */ /* 0x0003e20000000200 */
[----:B------:R-:W-:Y:S01]  /*c060*/  F2FP.F16.F32.PACK_AB R33, R51, R50 ;  /* 0x000000323321723e */ /* 0x000fe200000000ff */
[-C--:B------:R-:W-:Y:S01]  /*c070*/  FMUL.FTZ R100, R100, R5.reuse ;  /* 0x0000000564647220 */ /* 0x080fe20000410000 */
[----:B------:R-:W-:Y:S01]  /*c080*/  F2FP.F16.F32.PACK_AB R35, R55, R54 ;  /* 0x000000363723723e */ /* 0x000fe200000000ff */
[-C--:B------:R-:W-:Y:S01]  /*c090*/  FMUL.FTZ R101, R101, R5.reuse ;  /* 0x0000000565657220 */ /* 0x080fe20000410000 */
[----:B------:R-:W-:Y:S01]  /*c0a0*/  F2FP.F16.F32.PACK_AB R36, R37, R36 ;  /* 0x000000242524723e */ /* 0x000fe200000000ff */
[-C--:B------:R-:W-:Y:S01]  /*c0b0*/  FMUL.FTZ R104, R104, R5.reuse ;  /* 0x0000000568687220 */ /* 0x080fe20000410000 */
[----:B------:R-:W-:Y:S01]  /*c0c0*/  F2FP.F16.F32.PACK_AB R37, R59, R58 ;  /* 0x0000003a3b25723e */ /* 0x000fe200000000ff */
[----:B------:R1:W-:Y:S01]  /*c0d0*/  STSM.16.M88.4 [R19], R32 ;  /* 0x0000002013007844 */ /* 0x0003e20000000200 */
[----:B------:R-:W-:Y:S01]  /*c0e0*/  F2FP.F16.F32.PACK_AB R38, R41, R40 ;  /* 0x000000282926723e */ /* 0x000fe200000000ff */
[----:B------:R-:W-:Y:S01]  /*c0f0*/  FMUL.FTZ R105, R105, R5 ;  /* 0x0000000569697220 */ /* 0x000fe20000410000 */
        /* <DEDUP_REMOVED lines=10> */
[----:B0-----:R-:W-:Y:S01]  /*c1a0*/  F2FP.F16.F32.PACK_AB R8, R53, R78 ;  /* 0x0000004e3508723e */ /* 0x001fe200000000ff */
        /* <DEDUP_REMOVED lines=54> */
[----:B0-----:R-:W-:Y:S01]  /*c510*/  NOP ;  /* 0x0000000000007918 */ /* 0x001fe20000000000 */
[----:B-1----:R-:W-:Y:S05]  /*c520*/  @P1 BRA `(.L_x_1126) ;  /* 0xffffffd400d81947 */ /* 0x002fea000383ffff */
[----:B------:R-:W-:-:S07]  /*c530*/  IMAD.MOV.U32 R6, RZ, RZ, R4 ;  /* 0x000000ffff067224 */ /* 0x000fce00078e0004 */
.L_x_1115:
[----:B------:R-:W-:-:S13]  /*c540*/  ISETP.GE.AND P1, PT, R6, UR36, PT ;  /* 0x0000002406007c0c */ /* 0x000fda000bf26270 */
[----:B------:R-:W-:Y:S05]  /*c550*/  @!P1 BRA `(.L_x_1127) ;  /* 0x0000003c00209947 */ /* 0x000fea0003800000 */
[----:B------:R-:W-:Y:S01]  /*c560*/  IMAD.MOV.U32 R4, RZ, RZ, R25 ;  /* 0x000000ffff047224 */ /* 0x000fe200078e0019 */
[----:B------:R-:W-:Y:S01]  /*c570*/  UMOV UR28, UR50 ;  /* 0x00000032001c7c82 */ /* 0x000fe20008000000 */
[----:B------:R-:W-:Y:S01]  /*c580*/  IMAD.MOV.U32 R3, RZ, RZ, R24 ;  /* 0x000000ffff037224 */ /* 0x000fe200078e0018 */
[----:B------:R-:W-:Y:S01]  /*c590*/  UMOV UR59, UR49 ;  /* 0x00000031003b7c82 */ /* 0x000fe20008000000 */
[----:B------:R-:W-:Y:S01]  /*c5a0*/  ULDC UR34, c[0x0][0x9e4] ;  /* 0x0002790000227ab9 */ /* 0x000fe20000000800 */
[----:B------:R-:W-:Y:S01]  /*c5b0*/  ULDC UR55, c[0x0][0x9dc] ;  /* 0x0002770000377ab9 */ /* 0x000fe20000000800 */
[----:B------:R-:W-:Y:S01]  /*c5c0*/  ULDC UR58, c[0x0][0x9d8] ;  /* 0x00027600003a7ab9 */ /* 0x000fe20000000800 */
[----:B------:R-:W-:Y:S01]  /*c5d0*/  ULDC UR33, c[0x0][0x988] ;  /* 0x0002620000217ab9 */ /* 0x000fe20000000800 */
[----:B------:R-:W-:-:S05]  /*c5e0*/  ULDC UR35, c[0x0][0x9e0] ;  /* 0x0002780000237ab9 */ /* 0x000fca0000000800 */
.L_x_1146:
[----:B------:R-:W-:Y:S01]  /*c5f0*/  ISETP.NE.AND P2, PT, RZ, UR46, PT ;  /* 0x0000002eff007c0c */ /* 0x000fe2000bf45270 */
[----:B------:R-:W-:-:S04]  /*c600*/  UISETP.NE.AND UP0, UPT, UR59, 0x1, UPT ;  /* 0x000000013b00788c */ /* 0x000fc8000bf05270 */
[----:B------:R-:W-:-:S04]  /*c610*/  USEL UR50, URZ, 0x1, UP0 ;  /* 0x000000013f327887 */ /* 0x000fc80008000000 */
[----:B------:R-:W-:-:S04]  /*c620*/  ULOP3.LUT UR50, UR28, UR50, URZ, 0x3c, !UPT ;  /* 0x000000321c327292 */ /* 0x000fc8000f8e3c3f */
[----:B------:R-:W-:Y:S08]  /*c630*/  @P2 BRA `(.L_x_1128) ;  /* 0x0000000000382947 */ /* 0x000ff00003800000 */
[----:B------:R-:W-:Y:S05]  /*c640*/  @!P0 BRA `(.L_x_1129) ;  /* 0x0000000000048947 */ /* 0x000fea0003800000 */
[----:B------:R-:W-:Y:S01]  /*c650*/  BPT.TRAP 0x1 ;  /* 0x000000040000795c */ /* 0x000fe20000300000 */
.L_x_1129:
        /* <DEDUP_REMOVED lines=9> */
.L_x_1130:
[----:B-1----:R-:W-:Y:S05]  /*c6f0*/  @P1 BRA `(.L_x_1128) ;  /* 0x0000000000081947 */ /* 0x002fea0003800000 */
[----:B------:R-:W1:Y:S02]  /*c700*/  SYNCS.PHASECHK.TRANS64.TRYWAIT P1, [UR6+0x2d830], R5 ;  /* 0x02d83005ff0075a7 */ /* 0x000e640008020146 */
[----:B-1----:R-:W-:Y:S05]  /*c710*/  @!P1 BRA `(.L_x_1131) ;  /* 0x000000d400209947 */ /* 0x002fea0003800000 */
.L_x_1128:
[----:B------:R-:W2:Y:S01]  /*c720*/  S2R R7, SR_TID.X ;  /* 0x0000000000077919 */ /* 0x000ea20000002100 */
        /* <DEDUP_REMOVED lines=15> */
[----:B--2---:R-:W-:-:S05]  /*c820*/  SHF.R.U32.HI R7, RZ, 0x7, R7 ;  /* 0x00000007ff077819 */ /* 0x004fca0000011607 */
[----:B01----:R-:W-:-:S05]  /*c830*/  VIADD R5, R7, 0x8 ;  /* 0x0000000807057836 */ /* 0x003fca0000000000 */
        /* <DEDUP_REMOVED lines=22> */
.L_x_1133:
[----:B------:R-:W-:Y:S01]  /*c9a0*/  ULEA UR6, UR59, UR41, 0x3 ;  /* 0x000000293b067291 */ /* 0x000fe2000f8e183f */
[----:B------:R-:W-:-:S05]  /*c9b0*/  IMAD.U32 R5, RZ, RZ, UR28 ;  /* 0x0000001cff057e24 */ /* 0x000fca000f8e00ff */
[----:B------:R-:W-:-:S04]  /*c9c0*/  SHF.L.U32 R5, R5, 0x1f, RZ ;  /* 0x0000001f05057819 */ /* 0x000fc800000006ff */
[----:B------:R0:W1:Y:S01]  /*c9d0*/  SYNCS.PHASECHK.TRANS64.TRYWAIT P1, [UR6+0x2d850], R5 ;  /* 0x02d85005ff0075a7 */ /* 0x0000620008020146 */
[----:B------:R-:W-:Y:S05]  /*c9e0*/  @!P0 BRA `(.L_x_1134) ;  /* 0x0000000000048947 */ /* 0x000fea0003800000 */
[----:B------:R-:W-:Y:S01]  /*c9f0*/  BPT.TRAP 0x1 ;  /* 0x000000040000795c */ /* 0x000fe20000300000 */
.L_x_1134:
[----:B-1----:R-:W-:Y:S05]  /*ca00*/  @P1 BRA `(.L_x_1132) ;  /* 0x0000000000081947 */ /* 0x002fea0003800000 */
[----:B------:R-:W1:Y:S02]  /*ca10*/  SYNCS.PHASECHK.TRANS64.TRYWAIT P1, [UR6+0x2d850], R5 ;  /* 0x02d85005ff0075a7 */ /* 0x000e640008020146 */
[----:B-1----:R-:W-:Y:S05]  /*ca20*/  @!P1 BRA `(.L_x_1135) ;  /* 0x000000d000749947 */ /* 0x002fea0003800000 */
.L_x_1132:
        /* <DEDUP_REMOVED lines=70> */
.L_x_1136:
        /* <DEDUP_REMOVED lines=167> */
.L_x_1139:
[----:B------:R-:W-:-:S05]  /*d900*/  IMAD.U32 R85, RZ, RZ, UR34 ;  /* 0x00000022ff557e24 */ /* 0x000fca000f8e00ff */
[----:B------:R-:W-:-:S13]  /*d910*/  ISETP.NE.AND P1, PT, R85, 0x1, PT ;  /* 0x000000015500780c */ /* 0x000fda0003f25270 */
[----:B------:R-:W1:Y:S02]  /*d920*/  @P1 LDC.64 R50, c[0x0][0x9e8] ;  /* 0x00027a00ff321b82 */ /* 0x000e640000000a00 */
[----:B-1----:R-:W-:-:S05]  /*d930*/  @P1 IMAD.HI.U32 R50, R84, R50, RZ ;  /* 0x0000003254321227 */ /* 0x002fca00078e00ff */
[----:B------:R-:W-:-:S07]  /*d940*/  @P1 SHF.R.U32.HI R84, RZ, R51, R50 ;  /* 0x00000033ff541219 */ /* 0x000fce0000011632 */
.L_x_1140:
[----:B------:R-:W-:Y:S05]  /*d950*/  BSYNC B0 ;  /* 0x0000000000007941 */ /* 0x000fea0003800000 */
.L_x_1138:
[----:B------:R-:W-:-:S04]  /*d960*/  IMAD R84, R84, R85, -R75 ;  /* 0x0000005554547224 */ /* 0x000fc800078e0a4b */
[----:B------:R-:W-:-:S05]  /*d970*/  IMAD.IADD R84, R84, 0x1, -R17 ;  /* 0x0000000154547824 */ /* 0x000fca00078e0a11 */
[----:B------:R-:W-:Y:S02]  /*d980*/  VIMNMX R79, R79, R84, !PT ;  /* 0x000000544f4f7248 */ /* 0x000fe40007fe0100 */
[----:B------:R-:W-:-:S07]  /*d990*/  VIADDMNMX R80, R84, R85, R80, PT ;  /* 0x0000005554507246 */ /* 0x000fce0003800150 */
.L_x_1137:
        /* <DEDUP_REMOVED lines=116> */
.L_x_1143:
[----:B------:R-:W-:-:S05]  /*e0e0*/  IMAD.U32 R79, RZ, RZ, UR34 ;  /* 0x00000022ff4f7e24 */ /* 0x000fca000f8e00ff */
[----:B------:R-:W-:-:S13]  /*e0f0*/  ISETP.NE.AND P2, PT, R79, 0x1, PT ;  /* 0x000000014f00780c */ /* 0x000fda0003f45270 */
[----:B------:R-:W0:Y:S02]  /*e100*/  @P2 LDC.64 R24, c[0x0][0x9e8] ;  /* 0x00027a00ff182b82 */ /* 0x000e240000000a00 */
[----:B0-----:R-:W-:-:S05]  /*e110*/  @P2 IMAD.HI.U32 R24, R50, R24, RZ ;  /* 0x0000001832182227 */ /* 0x001fca00078e00ff */
[----:B------:R-:W-:-:S07]  /*e120*/  @P2 SHF.R.U32.HI R50, RZ, R25, R24 ;  /* 0x00000019ff322219 */ /* 0x000fce0000011618 */
.L_x_1144:
[----:B------:R-:W-:Y:S05]  /*e130*/  BSYNC B0 ;  /* 0x0000000000007941 */ /* 0x000fea0003800000 */
.L_x_1142:
[----:B------:R-:W-:-:S04]  /*e140*/  IMAD R50, R50, R79, -R75 ;  /* 0x0000004f32327224 */ /* 0x000fc800078e0a4b */
[----:B------:R-:W-:-:S05]  /*e150*/  IMAD.IADD R50, R50, 0x1, -R17 ;  /* 0x0000000132327824 */ /* 0x000fca00078e0a11 */
[----:B------:R-:W-:Y:S02]  /*e160*/  VIMNMX R81, R81, R50, !PT ;  /* 0x0000003251517248 */ /* 0x000fe40007fe0100 */
[----:B------:R-:W-:-:S07]  /*e170*/  VIADDMNMX R82, R50, R79, R82, PT ;  /* 0x0000004f32527246 */ /* 0x000fce0003800152 */
.L_x_1141:
        /* <DEDUP_REMOVED lines=147> */
[----:B------:R-:W-:-:S04]  /*eab0*/  ISETP.LT.OR P4, PT, R82, 0x7a, P4 ;  /* 0x0000007a5200780c */ /* 0x000fc80002781670 */
[----:B------:R-:W-:Y:S02]  /*eac0*/  FSEL R78, R78, -INF , !P4 ;  /* 0xff8000004e4e7808 */ /* 0x000fe40006000000 */
[----:B------:R-:W-:Y:S02]  /*ead0*/  @P0 LOP3.LUT R16, R16, 0x4, RZ, 0xfc, !PT ;  /* 0x0000000410100812 */ /* 0x000fe400078efcff */
[----:B------:R-:W-:Y:S02]  /*eae0*/  ISETP.LT.OR P0, PT, R82, 0x6a, P5 ;  /* 0x0000006a5200780c */ /* 0x000fe40002f01670 */
[----:B------:R-:W-:Y:S02]  /*eaf0*/  FSETP.NEU.FTZ.AND P5, PT, R24, -INF , PT ;  /* 0xff8000001800780b */ /* 0x000fe40003fbd000 */
[----:B------:R-:W-:Y:S02]  /*eb00*/  LOP3.LUT R16, R16, 0xefffffff, RZ, 0xc0, !PT ;  /* 0xefffffff10107812 */ /* 0x000fe400078ec0ff */
[----:B------:R-:W-:-:S05]  /*eb10*/  FSEL R25, R24, RZ, P5 ;  /* 0x000000ff18197208 */ /* 0x000fca0002800000 */
[----:B------:R-:W-:Y:S01]  /*eb20*/  FADD.FTZ R3, -R25, R3 ;  /* 0x0000000319037221 */ /* 0x000fe20000010100 */
[----:B------:R-:W-:Y:S01]  /*eb30*/  FMUL.FTZ R25, R24, UR33 ;  /* 0x0000002118197c20 */ /* 0x000fe20008410000 */
[----:B------:R-:W-:Y:S02]  /*eb40*/  @P0 LOP3.LUT R16, R16, 0x10000000, RZ, 0xfc, !PT ;  /* 0x1000000010100812 */ /* 0x000fe400078efcff */
[----:B------:R-:W-:Y:S02]  /*eb50*/  FMUL.FTZ R3, R3, UR33 ;  /* 0x0000002103037c20 */ /* 0x000fe40008410000 */
[----:B------:R-:W-:Y:S02]  /*eb60*/  FSEL R25, R25, RZ, P5 ;  /* 0x000000ff19197208 */ /* 0x000fe40002800000 */
[----:B------:R-:W-:Y:S02]  /*eb70*/  LOP3.LUT R16, R16, 0xdfffffff, RZ, 0xc0, !PT ;  /* 0xdfffffff10107812 */ /* 0x000fe400078ec0ff */
        /* <DEDUP_REMOVED lines=33> */
[----:B------:R-:W-:Y:S01]  /*ed90*/  FMNMX.FTZ R25, R7, R4, !PT ;  /* 0x0000000407197209 */ /* 0x000fe20007810000 */
[----:B------:R-:W0:Y:S01]  /*eda0*/  MUFU.EX2 R5, R5 ;  /* 0x0000000500057308 */ /* 0x000e220000000800 */
[----:B------:R-:W-:-:S02]  /*edb0*/  @P6 LOP3.LUT R16, R16, 0x20000000, RZ, 0xfc, !PT ;  /* 0x2000000010106812 */ /* 0x000fc400078efcff */
[----:B------:R-:W-:Y:S02]  /*edc0*/  FMNMX.FTZ R25, R9, R25, !PT ;  /* 0x0000001909197209 */ /* 0x000fe40007810000 */
[----:B------:R-:W-:Y:S02]  /*edd0*/  LOP3.LUT P6, RZ, R16, 0x100, RZ, 0xc0, !PT ;  /* 0x0000010010ff7812 */ /* 0x000fe400078cc0ff */
[----:B------:R-:W-:Y:S01]  /*ede0*/  FMNMX.FTZ R25, R12, R25, !PT ;  /* 0x000000190c197209 */ /* 0x000fe20007810000 */
[----:B------:R-:W1:Y:S01]  /*edf0*/  MUFU.EX2 R8, R8 ;  /* 0x0000000800087308 */ /* 0x000e620000000800 */
[----:B------:R-:W-:Y:S02]  /*ee00*/  LOP3.LUT P0, RZ, R16, 0x40, RZ, 0xc0, !PT ;  /* 0x0000004010ff7812 */ /* 0x000fe4000780c0ff */
[----:B------:R-:W-:Y:S02]  /*ee10*/  FMNMX.FTZ R25, R13, R25, !PT ;  /* 0x000000190d197209 */ /* 0x000fe40007810000 */
[----:B------:R-:W-:-:S02]  /*ee20*/  FSEL R60, R60, -INF , !P6 ;  /* 0xff8000003c3c7808 */ /* 0x000fc40007000000 */
[----:B------:R-:W-:Y:S01]  /*ee30*/  FMNMX.FTZ R25, R20, R25, !PT ;  /* 0x0000001914197209 */ /* 0x000fe20007810000 */
[----:B------:R-:W-:Y:S01]  /*ee40*/  MUFU.EX2 R10, R10 ;  /* 0x0000000a000a7308 */ /* 0x000fe20000000800 */
[----:B------:R-:W-:Y:S01]  /*ee50*/  LOP3.LUT P5, RZ, R16, 0x10, RZ, 0xc0, !PT ;  /* 0x0000001010ff7812 */ /* 0x000fe200078ac0ff */
[----:B0-----:R-:W-:Y:S01]  /*ee60*/  FFMA.FTZ R2, R3, R2, R5 ;  /* 0x0000000203027223 */ /* 0x001fe20000010005 */
[----:B------:R-:W-:Y:S02]  /*ee70*/  FMNMX.FTZ R25, R21, R25, !PT ;  /* 0x0000001915197209 */ /* 0x000fe40007810000 */
[----:B------:R-:W-:Y:S02]  /*ee80*/  FSEL R63, R63, -INF , !P0 ;  /* 0xff8000003f3f7808 */ /* 0x000fe40004000000 */
[----:B------:R-:W-:Y:S01]  /*ee90*/  FMNMX.FTZ R25, R26, R25, !PT ;  /* 0x000000191a197209 */ /* 0x000fe20007810000 */
[----:B------:R-:W-:Y:S01]  /*eea0*/  MUFU.EX2 R11, R11 ;  /* 0x0000000b000b7308 */ /* 0x000fe20000000800 */
[----:B------:R-:W-:Y:S01]  /*eeb0*/  FSEL R65, R65, -INF , !P5 ;  /* 0xff80000041417808 */ /* 0x000fe20006800000 */
[----:B-1----:R-:W-:Y:S01]  /*eec0*/  FADD.FTZ R2, R8, R2 ;  /* 0x0000000208027221 */ /* 0x002fe20000010000 */
[----:B------:R-:W-:-:S02]  /*eed0*/  FMNMX.FTZ R25, R27, R25, !PT ;  /* 0x000000191b197209 */ /* 0x000fc40007810000 */
[----:B------:R-:W-:Y:S02]  /*eee0*/  LOP3.LUT P5, RZ, R16, 0x4, RZ, 0xc0, !PT ;  /* 0x0000000410ff7812 */ /* 0x000fe400078ac0ff */
[----:B------:R-:W-:Y:S01]  /*eef0*/  FMNMX.FTZ R25, R30, R25, !PT ;  /* 0x000000191e197209 */ /* 0x000fe20007810000 */
[----:B------:R-:W-:Y:S01]  /*ef00*/  MUFU.EX2 R14, R14 ;  /* 0x0000000e000e7308 */ /* 0x000fe20000000800 */
[----:B------:R-:W-:Y:S02]  /*ef10*/  LOP3.LUT P0, RZ, R16, 0x10000000, RZ, 0xc0, !PT ;  /* 0x1000000010ff7812 */ /* 0x000fe4000780c0ff */
[----:B------:R-:W-:Y:S02]  /*ef20*/  FMNMX.FTZ R25, R31, R25, !PT ;  /* 0x000000191f197209 */ /* 0x000fe40007810000 */
[----:B------:R-:W-:Y:S02]  /*ef30*/  FSEL R67, R67, -INF , !P5 ;  /* 0xff80000043437808 */ /* 0x000fe40006800000 */
[----:B------:R-:W-:Y:S01]  /*ef40*/  FMNMX.FTZ R25, R34, R25, !PT ;  /* 0x0000001922197209 */ /* 0x000fe20007810000 */
[----:B------:R-:W-:Y:S01]  /*ef50*/  MUFU.EX2 R15, R15 ;  /* 0x0000000f000f7308 */ /* 0x000fe20000000800 */
[----:B------:R-:W-:-:S02]  /*ef60*/  LOP3.LUT P6, RZ, R16, 0x20000000, RZ, 0xc0, !PT ;  /* 0x2000000010ff7812 */ /* 0x000fc400078cc0ff */
[----:B------:R-:W-:Y:S02]  /*ef70*/  FMNMX.FTZ R25, R35, R25, !PT ;  /* 0x0000001923197209 */ /* 0x000fe40007810000 */
[----:B------:R-:W-:Y:S02]  /*ef80*/  FSEL R69, R69, -INF , !P0 ;  /* 0xff80000045457808 */ /* 0x000fe40004000000 */
[----:B------:R-:W-:Y:S01]  /*ef90*/  FMNMX.FTZ R25, R38, R25, !PT ;  /* 0x0000001926197209 */ /* 0x000fe20007810000 */
[----:B------:R-:W-:Y:S01]  /*efa0*/  MUFU.EX2 R51, R51 ;  /* 0x0000003300337308 */ /* 0x000fe20000000800 */
[----:B------:R-:W-:Y:S02]  /*efb0*/  FSEL R71, R71, -INF , !P6 ;  /* 0xff80000047477808 */ /* 0x000fe40007000000 */
[----:B------:R-:W-:Y:S02]  /*efc0*/  FMNMX.FTZ R25, R39, R25, !PT ;  /* 0x0000001927197209 */ /* 0x000fe40007810000 */
[----:B------:R-:W-:-:S02]  /*efd0*/  LOP3.LUT P0, RZ, R16, 0x8000000, RZ, 0xc0, !PT ;  /* 0x0800000010ff7812 */ /* 0x000fc4000780c0ff */
        /* <DEDUP_REMOVED lines=65> */
[--C-:B------:R-:W-:Y:S01]  /*f3f0*/  FFMA.FTZ R46, R46, UR33, -R50.reuse ;  /* 0x000000212e2e7c23 */ /* 0x100fe20008010832 */
[--C-:B------:R-:W-:Y:S01]  /*f400*/  FFMA.FTZ R47, R47, UR33, -R50.reuse ;  /* 0x000000212f2f7c23 */ /* 0x100fe20008010832 */
[--C-:B------:R-:W-:Y:S01]  /*f410*/  FFMA.FTZ R52, R52, UR33, -R50.reuse ;  /* 0x0000002134347c23 */ /* 0x100fe20008010832 */
[--C-:B------:R-:W-:Y:S01]  /*f420*/  FFMA.FTZ R53, R53, UR33, -R50.reuse ;  /* 0x0000002135357c23 */ /* 0x100fe20008010832 */
[--C-:B------:R-:W-:Y:S01]  /*f430*/  FFMA.FTZ R56, R56, UR33, -R50.reuse ;  /* 0x0000002138387c23 */ /* 0x100fe20008010832 */
[----:B------:R-:W2:Y:S01]  /*f440*/  MUFU.EX2 R12, R12 ;  /* 0x0000000c000c7308 */ /* 0x000ea20000000800 */
        /* <DEDUP_REMOVED lines=12> */
[----:B------:R-:W-:-:S03]  /*f510*/  FFMA.FTZ R50, R78, UR33, -R50 ;  /* 0x000000214e327c23 */ /* 0x000fc60008010832 */
[----:B------:R-:W3:Y:S08]  /*f520*/  MUFU.EX2 R13, R20 ;  /* 0x00000014000d7308 */ /* 0x000ef00000000800 */
[----:B------:R-:W-:Y:S08]  /*f530*/  MUFU.EX2 R20, R31 ;  /* 0x0000001f00147308 */ /* 0x000ff00000000800 */
[----:B------:R-:W4:Y:S08]  /*f540*/  MUFU.EX2 R21, R21 ;  /* 0x0000001500157308 */ /* 0x000f300000000800 */
[----:B------:R1:W-:Y:S08]  /*f550*/  MUFU.EX2 R31, R34 ;  /* 0x00000022001f7308 */ /* 0x0003f00000000800 */
[----:B------:R-:W5:Y:S01]  /*f560*/  MUFU.EX2 R26, R26 ;  /* 0x0000001a001a7308 */ /* 0x000f620000000800 */
[----:B-1----:R-:W-:Y:S01]  /*f570*/  FADD.FTZ R34, R9, R0 ;  /* 0x0000000009227221 */ /* 0x002fe20000010000 */
[----:B------:R-:W-:-:S03]  /*f580*/  FADD.FTZ R0, R10, R2 ;  /* 0x000000020a007221 */ /* 0x000fc60000010000 */
[----:B--2---:R-:W-:Y:S01]  /*f590*/  FADD.FTZ R2, R12, R34 ;  /* 0x000000220c027221 */ /* 0x004fe20000010000 */
[----:B------:R-:W-:Y:S02]  /*f5a0*/  FADD.FTZ R0, R11, R0 ;  /* 0x000000000b007221 */ /* 0x000fe40000010000 */
[----:B------:R-:W1:Y:S01]  /*f5b0*/  MUFU.EX2 R27, R27 ;  /* 0x0000001b001b7308 */ /* 0x000e620000000800 */
[----:B0-----:R-:W-:Y:S01]  /*f5c0*/  FADD.FTZ R2, R75, R2 ;  /* 0x000000024b027221 */ /* 0x001fe20000010000 */
[----:B------:R-:W-:-:S03]  /*f5d0*/  FADD.FTZ R0, R14, R0 ;  /* 0x000000000e007221 */ /* 0x000fc60000010000 */
[----:B---3--:R-:W-:Y:S01]  /*f5e0*/  FADD.FTZ R2, R13, R2 ;  /* 0x000000020d027221 */ /* 0x008fe20000010000 */
[----:B------:R-:W-:Y:S02]  /*f5f0*/  FADD.FTZ R0, R15, R0 ;  /* 0x000000000f007221 */ /* 0x000fe40000010000 */
[----:B------:R-:W0:Y:S01]  /*f600*/  MUFU.EX2 R30, R30 ;  /* 0x0000001e001e7308 */ /* 0x000e220000000800 */
[----:B----4-:R-:W-:Y:S01]  /*f610*/  FADD.FTZ R2, R21, R2 ;  /* 0x0000000215027221 */ /* 0x010fe20000010000 */
[----:B------:R-:W-:-:S03]  /*f620*/  FADD.FTZ R0, R51, R0 ;  /* 0x0000000033007221 */ /* 0x000fc60000010000 */
[----:B-----5:R-:W-:Y:S01]  /*f630*/  FADD.FTZ R2, R26, R2 ;  /* 0x000000021a027221 */ /* 0x020fe20000010000 */
[----:B------:R-:W-:Y:S02]  /*f640*/  FADD.FTZ R0, R83, R0 ;  /* 0x0000000053007221 */ /* 0x000fe40000010000 */
[----:B------:R-:W2:Y:S01]  /*f650*/  MUFU.EX2 R79, R35 ;  /* 0x00000023004f7308 */ /* 0x000ea20000000800 */
[----:B-1----:R-:W-:Y:S01]  /*f660*/  FADD.FTZ R2, R27, R2 ;  /* 0x000000021b027221 */ /* 0x002fe20000010000 */
[----:B------:R-:W-:-:S04]  /*f670*/  FADD.FTZ R0, R28, R0 ;  /* 0x000000001c007221 */ /* 0x000fc80000010000 */
[----:B------:R-:W-:Y:S02]  /*f680*/  FADD.FTZ R0, R29, R0 ;  /* 0x000000001d007221 */ /* 0x000fe40000010000 */
[----:B------:R-:W1:Y:S01]  /*f690*/  MUFU.EX2 R38, R38 ;  /* 0x0000002600267308 */ /* 0x000e620000000800 */
[----:B0-----:R-:W-:Y:S01]  /*f6a0*/  FADD.FTZ R2, R30, R2 ;  /* 0x000000021e027221 */ /* 0x001fe20000010000 */
[----:B------:R-:W-:-:S03]  /*f6b0*/  FADD.FTZ R0, R32, R0 ;  /* 0x0000000020007221 */ /* 0x000fc60000010000 */
[----:B------:R-:W-:Y:S01]  /*f6c0*/  FADD.FTZ R2, R20, R2 ;  /* 0x0000000214027221 */ /* 0x000fe20000010000 */
[----:B------:R-:W-:Y:S02]  /*f6d0*/  FADD.FTZ R0, R33, R0 ;  /* 0x0000000021007221 */ /* 0x000fe40000010000 */
[----:B------:R-:W0:Y:S01]  /*f6e0*/  MUFU.EX2 R78, R39 ;  /* 0x00000027004e7308 */ /* 0x000e220000000800 */
[----:B------:R-:W-:Y:S01]  /*f6f0*/  FADD.FTZ R2, R31, R2 ;  /* 0x000000021f027221 */ /* 0x000fe20000010000 */
[----:B------:R-:W-:-:S03]  /*f700*/  FADD.FTZ R0, R36, R0 ;  /* 0x0000000024007221 */ /* 0x000fc60000010000 */
[----:B--2---:R-:W-:Y:S01]  /*f710*/  FADD.FTZ R2, R79, R2 ;  /* 0x000000024f027221 */ /* 0x004fe20000010000 */
[----:B------:R-:W-:Y:S02]  /*f720*/  FADD.FTZ R0, R37, R0 ;  /* 0x0000000025007221 */ /* 0x000fe40000010000 */
[----:B------:R-:W2:Y:S01]  /*f730*/  MUFU.EX2 R39, R42 ;  /* 0x0000002a00277308 */ /* 0x000ea20000000800 */
[----:B-1----:R-:W-:Y:S01]  /*f740*/  FADD.FTZ R2, R38, R2 ;  /* 0x0000000226027221 */ /* 0x002fe20000010000 */
[----:B------:R-:W-:-:S04]  /*f750*/  FADD.FTZ R0, R40, R0 ;  /* 0x0000000028007221 */ /* 0x000fc80000010000 */
[----:B------:R-:W-:Y:S02]  /*f760*/  FADD.FTZ R0, R41, R0 ;  /* 0x0000000029007221 */ /* 0x000fe40000010000 */
[----:B------:R-:W1:Y:S01]  /*f770*/  MUFU.EX2 R43, R43 ;  /* 0x0000002b002b7308 */ /* 0x000e620000000800 */
[----:B0-----:R-:W-:Y:S01]  /*f780*/  FADD.FTZ R2, R78, R2 ;  /* 0x000000024e027221 */ /* 0x001fe20000010000 */
[----:B------:R-:W-:-:S04]  /*f790*/  FADD.FTZ R0, R44, R0 ;  /* 0x000000002c007221 */ /* 0x000fc80000010000 */
[----:B------:R-:W-:Y:S02]  /*f7a0*/  FADD.FTZ R0, R45, R0 ;  /* 0x000000002d007221 */ /* 0x000fe40000010000 */
[----:B------:R-:W0:Y:S01]  /*f7b0*/  MUFU.EX2 R46, R46 ;  /* 0x0000002e002e7308 */ /* 0x000e220000000800 */
[----:B--2---:R-:W-:Y:S01]  /*f7c0*/  FADD.FTZ R2, R39, R2 ;  /* 0x0000000227027221 */ /* 0x004fe20000010000 */
[----:B------:R-:W-:-:S04]  /*f7d0*/  FADD.FTZ R0, R48, R0 ;  /* 0x0000000030007221 */ /* 0x000fc80000010000 */
        /* <DEDUP_REMOVED lines=11> */
[----:B------:R-:W-:-:S06]  /*f890*/  FADD.FTZ R0, R62, R0 ;  /* 0x000000003e007221 */ /* 0x000fcc0000010000 */
        /* <DEDUP_REMOVED lines=42> */
.L_x_1145:
        /* <DEDUP_REMOVED lines=54> */
[----:B------:R-:W-:Y:S01]  /*fea0*/  FMUL.FTZ R117, R117, R3 ;  /* 0x0000000375757220 */ /* 0x000fe20000410000 */
[----:B------:R-:W-:Y:S01]  /*feb0*/  F2FP.F16.F32.PACK_AB R67, R69, R67 ;  /* 0x000000434543723e */ /* 0x000fe200000000ff */
[-C--:B------:R-:W-:Y:S01]  /*fec0*/  FMUL.FTZ R120, R120, R3.reuse ;  /* 0x0000000378787220 */ /* 0x080fe20000410000 */
[----:B0-----:R-:W-:Y:S01]  /*fed0*/  F2FP.F16.F32.PACK_AB R8, R72, R70 ;  /* 0x000000464808723e */ /* 0x001fe200000000ff */
        /* <DEDUP_REMOVED lines=48> */
.L_x_1127:
[----:B------:R-:W-:Y:S06]  /*101e0*/  BAR.ARV 0x8, 0x200 ;  /* 0x0208000000007b1d */ /* 0x000fec0000002000 */
[----:B------:R-:W-:Y:S05]  /*101f0*/  @!P0 BRA `(.L_x_1147) ;  /* 0x0000000000048947 */ /* 0x000fea0003800000 */
[----:B------:R-:W-:Y:S01]  /*10200*/  BPT.TRAP 0x1 ;  /* 0x000000040000795c */ /* 0x000fe20000300000 */
.L_x_1147:
[----:B------:R-:W-:Y:S01]  /*10210*/  ULEA UR8, UR49, UR41, 0x3 ;  /* 0x0000002931087291 */ /* 0x000fe2000f8e183f */
[----:B------:R-:W-:-:S05]  /*10220*/  IMAD.U32 R3, RZ, RZ, UR50 ;  /* 0x00000032ff037e24 */ /* 0x000fca000f8e00ff */
[----:B------:R-:W-:-:S04]  /*10230*/  SHF.L.U32 R3, R3, 0x1f, RZ ;  /* 0x0000001f03037819 */ /* 0x000fc800000006ff */
[----:B------:R0:W1:Y:S01]  /*10240*/  SYNCS.PHASECHK.TRANS64.TRYWAIT P1, [UR8+0x2d850], R3 ;  /* 0x02d85003ff0075a7 */ /* 0x0000620008020148 */
[----:B------:R-:W-:Y:S05]  /*10250*/  @!P0 BRA `(.L_x_1148) ;  /* 0x0000000000048947 */ /* 0x000fea0003800000 */
[----:B------:R-:W-:Y:S01]  /*10260*/  BPT.TRAP 0x1 ;  /* 0x000000040000795c */ /* 0x000fe20000300000 */
.L_x_1148:
[----:B-1----:R-:W-:Y:S05]  /*10270*/  @P1 BRA `(.L_x_1149) ;  /* 0x0000000000081947 */ /* 0x002fea0003800000 */
[----:B------:R-:W1:Y:S02]  /*10280*/  SYNCS.PHASECHK.TRANS64.TRYWAIT P1, [UR8+0x2d850], R3 ;  /* 0x02d85003ff0075a7 */ /* 0x000e640008020148 */
[----:B-1----:R-:W-:Y:S05]  /*10290*/  @!P1 BRA `(.L_x_1150) ;  /* 0x0000009800709947 */ /* 0x002fea0003800000 */
.L_x_1149:
[----:B------:R-:W-:Y:S01]  /*102a0*/  UIADD3 UR41, UR41, 0x400, URZ ;  /* 0x0000040029297890 */ /* 0x000fe2000fffe03f */
[----:B------:R-:W-:Y:S01]  /*102b0*/  WARPGROUP.ARRIVE ;  /* 0x00000000000079c5 */ /* 0x000fe20000000000 */
[----:B------:R-:W-:Y:S01]  /*102c0*/  ULOP3.LUT UR45, UR45, 0x10000, URZ, 0xfc, !UPT ;  /* 0x000100002d2d7892 */ /* 0x000fe2000f8efc3f */
[----:B01----:R-:W0:Y:S01]  /*102d0*/  SHFL.BFLY PT, R3, R2, 0x2, 0x1f ;  /* 0x0c401f0002037f89 */ /* 0x003e2200000e0000 */
[----:B------:R-:W-:Y:S01]  /*102e0*/  USHF.R.U32.HI UR41, URZ, 0x4, UR41 ;  /* 0x000000043f297899 */ /* 0x000fe20008011629 */
[----:B------:R-:W-:Y:S01]  /*102f0*/  IMAD.MOV.U32 R7, RZ, RZ, RZ ;  /* 0x000000ffff077224 */ /* 0x000fe200078e00ff */
        /* <DEDUP_REMOVED lines=12> */
[----:B------:R-:W-:Y:S01]  /*103c0*/  IMAD.MOV.U32 R2, RZ, RZ, -0x800000 ;  /* 0xff800000ff027424 */ /* 0x000fe200078e00ff */
[----:B------:R-:W-:Y:S01]  /*103d0*/  UMOV UR5, 0x40000040 ;  /* 0x4000004000057882 */ /* 0x000fe20000000000 */
[----:B------:R-:W-:Y:S01]  /*103e0*/  UMOV UR7, 0x80000020 ;  /* 0x8000002000077882 */ /* 0x000fe20000000000 */
[----:B------:R-:W0:Y:S01]  /*103f0*/  SHFL.BFLY PT, R4, R3, 0x1, 0x1f ;  /* 0x0c201f0003047f89 */ /* 0x000e2200000e0000 */
[----:B-1----:R-:W-:Y:S01]  /*10400*/  FADD.FTZ R5, R5, R0 ;  /* 0x0000000005057221 */ /* 0x002fe20000010000 */
[----:B------:R-:W-:-:S04]  /*10410*/  IMAD.MOV.U32 R0, RZ, RZ, -0x800000 ;  /* 0xff800000ff007424 */ /* 0x000fc800078e00ff */
[----:B------:R-:W1:Y:S01]  /*10420*/  SHFL.BFLY PT, R6, R5, 0x1, 0x1f ;  /* 0x0c201f0005067f89 */ /* 0x000e6200000e0000 */
[----:B0-----:R-:W-:Y:S01]  /*10430*/  FADD.FTZ R9, R3, R4 ;  /* 0x0000000403097221 */ /* 0x001fe20000010000 */
[----:B------:R-:W-:Y:S02]  /*10440*/  IMAD.MOV.U32 R4, RZ, RZ, RZ ;  /* 0x000000ffff047224 */ /* 0x000fe400078e00ff */
[----:B------:R-:W-:Y:S02]  /*10450*/  IMAD.U32 R3, RZ, RZ, UR33 ;  /* 0x00000021ff037e24 */ /* 0x000fe4000f8e00ff */
[----:B------:R-:W-:Y:S01]  /*10460*/  FSETP.NE.FTZ.AND P1, PT, R9, RZ, PT ;  /* 0x000000ff0900720b */ /* 0x000fe20003f35000 */
[----:B-1----:R-:W-:Y:S01]  /*10470*/  FADD.FTZ R10, R5, R6 ;  /* 0x00000006050a7221 */ /* 0x002fe20000010000 */
[----:B------:R-:W-:-:S04]  /*10480*/  IMAD.U32 R5, RZ, RZ, UR33 ;  /* 0x00000021ff057e24 */ /* 0x000fc8000f8e00ff */
[----:B------:R-:W-:-:S07]  /*10490*/  FSETP.NE.FTZ.AND P2, PT, R10, RZ, PT ;  /* 0x000000ff0a00720b */ /* 0x000fce0003f55000 */
[----:B------:R-:W0:Y:S01]  /*104a0*/  @P1 MUFU.LG2 R6, R9 ;  /* 0x0000000900061308 */ /* 0x000e220000000c00 */
[----:B------:R-:W-:-:S05]  /*104b0*/  @P1 FMUL.FTZ R3, R3, 0.69314718246459960938 ;  /* 0x3f31721803031820 */ /* 0x000fca0000410000 */
[----:B------:R-:W-:Y:S02]  /*104c0*/  @P2 FMUL.FTZ R5, R5, 0.69314718246459960938 ;  /* 0x3f31721805052820 */ /* 0x000fe40000410000 */
        /* <DEDUP_REMOVED lines=55> */
.L_x_1151:
        /* <DEDUP_REMOVED lines=10> */
[----:B------:R-:W-:Y:S01]  /*108e0*/  USEL UR4, URZ, 0x1, UP0 ;  /* 0x000000013f047887 */ /* 0x000fe20008000000 */
        /* <DEDUP_REMOVED lines=44> */
[----:B------:R-:W-:-:S02]  /*10bb0*/  UIADD3 UR51, UR51, 0x1, URZ ;  /* 0x0000000133337890 */ /* 0x000fc4000fffe03f */
[----:B------:R-:W-:Y:S02]  /*10bc0*/  USEL UR49, UR49, URZ, UP0 ;  /* 0x0000003f31317287 */ /* 0x000fe40008000000 */
[----:B------:R-:W-:-:S12]  /*10bd0*/  ULOP3.LUT UR50, UR50, UR4, URZ, 0x3c, !UPT ;  /* 0x0000000432327292 */ /* 0x000fd8000f8e3c3f */
.L_x_1073:
[----:B------:R-:W0:Y:S08]  /*10be0*/  S2UR UR42, SR_CgaCtaId ;  /* 0x00000000002a79c3 */ /* 0x000e300000008800 */
[----:B------:R-:W-:Y:S06]  /*10bf0*/  BAR.SYNC.DEFER_BLOCKING 0x5, 0x200 ;  /* 0x0148000000007b1d */ /* 0x000fec0000010000 */
[----:B------:R-:W-:Y:S01]  /*10c00*/  UMOV UR41, 0x400 ;  /* 0x0000040000297882 */ /* 0x000fe20000000000 */
[----:B------:R-:W-:Y:S01]  /*10c10*/  BSSY B0, `(.L_x_1152) ;  /* 0x0000284000007945 */ /* 0x000fe20003800000 */
[----:B0-----:R-:W-:-:S09]  /*10c20*/  ULEA UR41, UR42, UR41, 0x18 ;  /* 0x000000292a297291 */ /* 0x001fd2000f8ec03f */
[----:B------:R-:W0:Y:S02]  /*10c30*/  LDS.128 R4, [UR41+0x2d8d0] ;  /* 0x02d8d029ff047984 */ /* 0x000e240008000c00 */
[----:B0-----:R-:W-:Y:S02]  /*10c40*/  R2UR UR6, R5 ;  /* 0x00000000050672ca */ /* 0x001fe400000e0000 */
[----:B------:R-:W-:Y:S02]  /*10c50*/  R2UR UR5, R6 ;  /* 0x00000000060572ca */ /* 0x000fe400000e0000 */
[----:B------:R-:W-:Y:S01]  /*10c60*/  R2UR UR7, R7 ;  /* 0x00000000070772ca */ /* 0x000fe200000e0000 */
[----:B------:R-:W-:Y:S06]  /*10c70*/  BAR.ARV 0x4, 0x200 ;  /* 0x0108000000007b1d */ /* 0x000fec0000002000 */
[----:B------:R-:W-:Y:S08]  /*10c80*/  @P0 BRA `(.L_x_1153) ;  /* 0x0000001c00300947 */ /* 0x000ff00003800000 */
[----:B------:R-:W2:Y:S01]  /*10c90*/  LDL R3, [R1+0x14] ;  /* 0x0000140001037983 */ /* 0x000ea20000100800 */
[----:B------:R-:W0:Y:S01]  /*10ca0*/  S2UR UR4, SR_SWINHI ;  /* 0x00000000000479c3 */ /* 0x000e220000002f00 */
[----:B------:R-:W-:-:S07]  /*10cb0*/  ULDC.64 UR10, c[0x0][0xc00] ;  /* 0x00030000000a7ab9 */ /* 0x000fce0000000a00 */
[----:B------:R-:W1:Y:S01]  /*10cc0*/  LDC R36, c[0x0][0xbe8] ;  /* 0x0002fa00ff247b82 */ /* 0x000e620000000800 */
[----:B------:R-:W-:Y:S01]  /*10cd0*/  UMOV UR8, UR41 ;  /* 0x0000002900087c82 */ /* 0x000fe20008000000 */
[----:B0-----:R-:W-:Y:S01]  /*10ce0*/  UMOV UR9, UR4 ;  /* 0x0000000400097c82 */ /* 0x001fe20008000000 */
[----:B------:R-:W-:Y:S02]  /*10cf0*/  IMAD.U32 R28, RZ, RZ, UR8 ;  /* 0x00000008ff1c7e24 */ /* 0x000fe4000f8e00ff */
[----:B------:R-:W-:Y:S01]  /*10d00*/  IMAD.U32 R29, RZ, RZ, UR9 ;  /* 0x00000009ff1d7e24 */ /* 0x000fe2000f8e00ff */
[----:B------:R-:W-:Y:S02]  /*10d10*/  ULDC.64 UR8, c[0x0][0xc00] ;  /* 0x0003000000087ab9 */ /* 0x000fe40000000a00 */
[----:B------:R-:W-:Y:S01]  /*10d20*/  UIMAD.WIDE UR8, UR43, 0x4, UR8 ;  /* 0x000000042b0878a5 */ /* 0x000fe2000f8e0208 */
[----:B------:R-:W-:Y:S01]  /*10d30*/  BAR.SYNC.DEFER_BLOCKING 0x1, 0x180 ;  /* 0x0046000000007b1d */ /* 0x000fe20000010000 */
[----:B--2---:R-:W-:-:S03]  /*10d40*/  IMAD.WIDE R4, R3, 0x2, R28 ;  /* 0x0000000203047825 */ /* 0x004fc600078e021c */
[C---:B------:R-:W-:Y:S02]  /*10d50*/  LOP3.LUT R3, R4.reuse, 0x180, RZ, 0xc0, !PT ;  /* 0x0000018004037812 */ /* 0x040fe400078ec0ff */
[----:B------:R-:W-:Y:S02]  /*10d60*/  IADD3 R8, P4, R4, 0x20, RZ ;  /* 0x0000002004087810 */ /* 0x000fe40007f9e0ff */
[----:B------:R-:W-:Y:S02]  /*10d70*/  SHF.R.U64 R3, R3, 0x3, RZ ;  /* 0x0000000303037819 */ /* 0x000fe400000012ff */
[----:B------:R-:W-:Y:S01]  /*10d80*/  LOP3.LUT R6, R8, 0x180, RZ, 0xc0, !PT ;  /* 0x0000018008067812 */ /* 0x000fe200078ec0ff */
[----:B------:R-:W-:Y:S01]  /*10d90*/  IMAD.X R25, RZ, RZ, R5, P4 ;  /* 0x000000ffff197224 */ /* 0x000fe200020e0605 */
[C---:B------:R-:W-:Y:S02]  /*10da0*/  IADD3 R27, P3, R4.reuse, 0x3000, RZ ;  /* 0x00003000041b7810 */ /* 0x040fe40007f7e0ff */
[----:B------:R-:W-:-:S02]  /*10db0*/  IADD3 R10, P2, R4, 0x3020, RZ ;  /* 0x00003020040a7810 */ /* 0x000fc40007f5e0ff */
[C---:B------:R-:W-:Y:S01]  /*10dc0*/  IADD3 R31, P1, R4.reuse, 0x6000, RZ ;  /* 0x00006000041f7810 */ /* 0x040fe20007f3e0ff */
[--C-:B------:R-:W-:Y:S01]  /*10dd0*/  IMAD.X R15, RZ, RZ, R5.reuse, P3 ;  /* 0x000000ffff0f7224 */ /* 0x100fe200018e0605 */
[----:B------:R-:W-:Y:S01]  /*10de0*/  IADD3 R30, P0, R4, 0x6020, RZ ;  /* 0x00006020041e7810 */ /* 0x000fe20007f1e0ff */
[--C-:B------:R-:W-:Y:S01]  /*10df0*/  IMAD.X R13, RZ, RZ, R5.reuse, P2 ;  /* 0x000000ffff0d7224 */ /* 0x100fe200010e0605 */
[----:B------:R-:W-:Y:S01]  /*10e00*/  LOP3.LUT R4, R3, R4, RZ, 0x3c, !PT ;  /* 0x0000000403047212 */ /* 0x000fe200078e3cff */
[--C-:B------:R-:W-:Y:S01]  /*10e10*/  IMAD.X R9, RZ, RZ, R5.reuse, P1 ;  /* 0x000000ffff097224 */ /* 0x100fe200008e0605 */
[----:B------:R-:W-:Y:S01]  /*10e20*/  SHF.R.U64 R3, R6, 0x3, RZ ;  /* 0x0000000306037819 */ /* 0x000fe200000012ff */
[----:B------:R-:W-:Y:S01]  /*10e30*/  IMAD.X R11, RZ, RZ, R5, P0 ;  /* 0x000000ffff0b7224 */ /* 0x000fe200000e0605 */
[----:B------:R-:W-:Y:S02]  /*10e40*/  LOP3.LUT R7, R27, 0x180, RZ, 0xc0, !PT ;  /* 0x000001801b077812 */ /* 0x000fe400078ec0ff */
[----:B------:R-:W-:-:S02]  /*10e50*/  LOP3.LUT R24, R3, R8, RZ, 0x3c, !PT ;  /* 0x0000000803187212 */ /* 0x000fc400078e3cff */
[----:B------:R-:W-:Y:S02]  /*10e60*/  SHF.R.U64 R6, R7, 0x3, RZ ;  /* 0x0000000307067819 */ /* 0x000fe400000012ff */
[----:B------:R-:W-:Y:S02]  /*10e70*/  LOP3.LUT R3, R10, 0x180, RZ, 0xc0, !PT ;  /* 0x000001800a037812 */ /* 0x000fe400078ec0ff */
[----:B------:R-:W-:Y:S02]  /*10e80*/  LOP3.LUT R14, R6, R27, RZ, 0x3c, !PT ;  /* 0x0000001b060e7212 */ /* 0x000fe400078e3cff */
[----:B------:R-:W-:Y:S02]  /*10e90*/  SHF.R.U64 R3, R3, 0x3, RZ ;  /* 0x0000000303037819 */ /* 0x000fe400000012ff */
[----:B------:R-:W-:Y:S02]  /*10ea0*/  LOP3.LUT R8, R31, 0x180, RZ, 0xc0, !PT ;  /* 0x000001801f087812 */ /* 0x000fe400078ec0ff */
[----:B------:R-:W-:-:S02]  /*10eb0*/  LOP3.LUT R27, R30, 0x180, RZ, 0xc0, !PT ;  /* 0x000001801e1b7812 */ /* 0x000fc400078ec0ff */
[----:B------:R-:W-:Y:S02]  /*10ec0*/  LOP3.LUT R12, R3, R10, RZ, 0x3c, !PT ;  /* 0x0000000a030c7212 */ /* 0x000fe400078e3cff */
[----:B------:R-:W-:Y:S02]  /*10ed0*/  SHF.R.U64 R8, R8, 0x3, RZ ;  /* 0x0000000308087819 */ /* 0x000fe400000012ff */
[----:B------:R-:W-:Y:S02]  /*10ee0*/  SHF.R.U64 R27, R27, 0x3, RZ ;  /* 0x000000031b1b7819 */ /* 0x000fe400000012ff */
[----:B------:R-:W-:Y:S02]  /*10ef0*/  MOV R26, R4 ;  /* 0x00000004001a7202 */ /* 0x000fe40000000f00 */
[----:B------:R-:W-:Y:S02]  /*10f00*/  F2FP.F16.F32.PACK_AB R4, R21, R20 ;  /* 0x000000141504723e */ /* 0x000fe400000000ff */
[----:B------:R-:W-:-:S02]  /*10f10*/  F2FP.F16.F32.PACK_AB R5, R91, R90 ;  /* 0x0000005a5b05723e */ /* 0x000fc400000000ff */
[----:B------:R-:W-:Y:S02]  /*10f20*/  F2FP.F16.F32.PACK_AB R6, R93, R92 ;  /* 0x0000005c5d06723e */ /* 0x000fe400000000ff */
[----:B------:R-:W-:Y:S02]  /*10f30*/  F2FP.F16.F32.PACK_AB R7, R95, R94 ;  /* 0x0000005e5f07723e */ /* 0x000fe400000000ff */
[----:B------:R-:W-:Y:S02]  /*10f40*/  MOV R35, R14 ;  /* 0x0000000e00237202 */ /* 0x000fe40000000f00 */
[----:B------:R-:W-:Y:S01]  /*10f50*/  MOV R34, R12 ;  /* 0x0000000c00227202 */ /* 0x000fe20000000f00 */
[----:B------:R0:W-:Y:S01]  /*10f60*/  STSM.16.M88.4 [R26], R4 ;  /* 0x000000041a007844 */ /* 0x0001e20000000200 */
[----:B------:R-:W-:Y:S01]  /*10f70*/  LOP3.LUT R8, R8, R31, RZ, 0x3c, !PT ;  /* 0x0000001f08087212 */ /* 0x000fe200078e3cff */
[----:B------:R-:W-:Y:S01]  /*10f80*/  IMAD.U32 R31, RZ, RZ, UR9 ;  /* 0x00000009ff1f7e24 */ /* 0x000fe2000f8e00ff */
[----:B------:R-:W-:Y:S01]  /*10f90*/  LOP3.LUT R10, R27, R30, RZ, 0x3c, !PT ;  /* 0x0000001e1b0a7212 */ /* 0x000fe200078e3cff */
[----:B------:R-:W-:Y:S01]  /*10fa0*/  IMAD.U32 R30, RZ, RZ, UR8 ;  /* 0x00000008ff1e7e24 */ /* 0x000fe2000f8e00ff */
[----:B------:R-:W-:Y:S01]  /*10fb0*/  MOV R24, R24 ;  /* 0x0000001800187202 */ /* 0x000fe20000000f00 */
[----:B------:R-:W-:Y:S01]  /*10fc0*/  ULDC.64 UR8, c[0x0][0xc08] ;  /* 0x0003020000087ab9 */ /* 0x000fe20000000a00 */
[----:B------:R-:W-:-:S02]  /*10fd0*/  F2FP.F16.F32.PACK_AB R12, R97, R96 ;  /* 0x00000060610c723e */ /* 0x000fc400000000ff */
[----:B------:R-:W-:Y:S02]  /*10fe0*/  F2FP.F16.F32.PACK_AB R13, R99, R98 ;  /* 0x00000062630d723e */ /* 0x000fe400000000ff */
[----:B------:R-:W-:Y:S02]  /*10ff0*/  F2FP.F16.F32.PACK_AB R14, R101, R100 ;  /* 0x00000064650e723e */ /* 0x000fe400000000ff */
[----:B------:R-:W-:Y:S02]  /*11000*/  F2FP.F16.F32.PACK_AB R15, R103, R102 ;  /* 0x00000066670f723e */ /* 0x000fe400000000ff */
[----:B------:R-:W-:Y:S02]  /*11010*/  MOV R3, R8 ;  /* 0x0000000800037202 */ /* 0x000fe40000000f00 */
[----:B------:R-:W-:Y:S01]  /*11020*/  MOV R33, R10 ;  /* 0x0000000a00217202 */ /* 0x000fe20000000f00 */
[----:B------:R2:W-:Y:S01]  /*11030*/  STSM.16.M88.4 [R24], R12 ;  /* 0x0000000c18007844 */ /* 0x0005e20000000200 */
[----:B0-----:R-:W-:-:S02]  /*11040*/  F2FP.F16.F32.PACK_AB R4, R105, R104 ;  /* 0x000000686904723e */ /* 0x001fc400000000ff */
[----:B------:R-:W-:Y:S02]  /*11050*/  F2FP.F16.F32.PACK_AB R5, R107, R106 ;  /* 0x0000006a6b05723e */ /* 0x000fe400000000ff */
[----:B------:R-:W-:Y:S02]  /*11060*/  F2FP.F16.F32.PACK_AB R6, R109, R108 ;  /* 0x0000006c6d06723e */ /* 0x000fe400000000ff */
[----:B------:R-:W-:Y:S02]  /*11070*/  F2FP.F16.F32.PACK_AB R7, R111, R110 ;  /* 0x0000006e6f07723e */ /* 0x000fe400000000ff */
[----:B------:R-:W-:Y:S02]  /*11080*/  F2FP.F16.F32.PACK_AB R8, R113, R112 ;  /* 0x000000707108723e */ /* 0x000fe400000000ff */
[----:B------:R-:W-:Y:S01]  /*11090*/  F2FP.F16.F32.PACK_AB R9, R115, R114 ;  /* 0x000000727309723e */ /* 0x000fe200000000ff */
[----:B------:R-:W-:Y:S01]  /*110a0*/  STSM.16.M88.4 [R35], R4 ;  /* 0x0000000423007844 */ /* 0x000fe20000000200 */
[----:B------:R-:W-:-:S02]  /*110b0*/  F2FP.F16.F32.PACK_AB R10, R117, R116 ;  /* 0x00000074750a723e */ /* 0x000fc400000000ff */
[----:B------:R-:W-:Y:S02]  /*110c0*/  F2FP.F16.F32.PACK_AB R11, R119, R118 ;  /* 0x00000076770b723e */ /* 0x000fe400000000ff */
[----:B--2---:R-:W-:Y:S02]  /*110d0*/  F2FP.F16.F32.PACK_AB R12, R121, R120 ;  /* 0x00000078790c723e */ /* 0x004fe400000000ff */
[----:B------:R-:W-:Y:S01]  /*110e0*/  F2FP.F16.F32.PACK_AB R13, R123, R122 ;  /* 0x0000007a7b0d723e */ /* 0x000fe200000000ff */
[----:B------:R-:W-:Y:S01]  /*110f0*/  STSM.16.M88.4 [R34], R8 ;  /* 0x0000000822007844 */ /* 0x000fe20000000200 */
[----:B------:R-:W-:Y:S02]  /*11100*/  F2FP.F16.F32.PACK_AB R14, R125, R124 ;  /* 0x0000007c7d0e723e */ /* 0x000fe400000000ff */
[----:B------:R-:W-:Y:S02]  /*11110*/  F2FP.F16.F32.PACK_AB R15, R127, R126 ;  /* 0x0000007e7f0f723e */ /* 0x000fe400000000ff */
[----:B------:R-:W-:-:S02]  /*11120*/  F2FP.F16.F32.PACK_AB R24, R129, R128 ;  /* 0x000000808118723e */ /* 0x000fc400000000ff */
[----:B------:R-:W-:Y:S01]  /*11130*/  F2FP.F16.F32.PACK_AB R25, R131, R130 ;  /* 0x000000828319723e */ /* 0x000fe200000000ff */
[----:B------:R0:W-:Y:S01]  /*11140*/  STSM.16.M88.4 [R3], R12 ;  /* 0x0000000c03007844 */ /* 0x0001e20000000200 */
[----:B------:R-:W-:Y:S02]  /*11150*/  F2FP.F16.F32.PACK_AB R26, R133, R132 ;  /* 0x00000084851a723e */ /* 0x000fe400000000ff */
[----:B------:R-:W-:Y:S02]  /*11160*/  F2FP.F16.F32.PACK_AB R27, R135, R134 ;  /* 0x00000086871b723e */ /* 0x000fe400000000ff */
[----:B------:R-:W-:-:S03]  /*11170*/  ISETP.NE.U32.AND P0, PT, RZ, UR10, PT ;  /* 0x0000000aff007c0c */ /* 0x000fc6000bf05070 */
[----:B------:R2:W-:Y:S01]  /*11180*/  STSM.16.M88.4 [R33], R24 ;  /* 0x0000001821007844 */ /* 0x0005e20000000200 */
[----:B------:R-:W-:Y:S01]  /*11190*/  BAR.SYNC.DEFER_BLOCKING 0x1, 0x180 ;  /* 0x0046000000007b1d */ /* 0x000fe20000010000 */
[----:B------:R-:W-:-:S13]  /*111a0*/  ISETP.NE.AND.EX P0, PT, RZ, UR11, PT, P0 ;  /* 0x0000000bff007c0c */ /* 0x000fda000bf05300 */
[----:B------:R-:W3:Y:S01]  /*111b0*/  @P0 LDG.E R32, desc[UR56][R30.64] ;  /* 0x000000381e200981 */ /* 0x000ee2000c1e1900 */
[----:B------:R-:W-:Y:S01]  /*111c0*/  UISETP.NE.U32.AND UP0, UPT, UR8, URZ, UPT ;  /* 0x0000003f0800728c */ /* 0x000fe2000bf05070 */
[----:B-1----:R-:W-:Y:S01]  /*111d0*/  ISETP.NE.AND P1, PT, R36, 0x1, PT ;  /* 0x000000012400780c */ /* 0x002fe20003f25270 */
[----:B------:R-:W-:Y:S02]  /*111e0*/  ULDC UR4, c[0x0][0xa88] ;  /* 0x0002a20000047ab9 */ /* 0x000fe40000000800 */
[----:B------:R-:W-:Y:S01]  /*111f0*/  UISETP.NE.AND.EX UP0, UPT, UR9, URZ, UPT, UP0 ;  /* 0x0000003f0900728c */ /* 0x000fe2000bf05300 */
[----:B0-----:R-:W-:Y:S01]  /*11200*/  IMAD.U32 R3, RZ, RZ, UR4 ;  /* 0x00000004ff037e24 */ /* 0x001fe2000f8e00ff */
[----:B------:R-:W-:-:S04]  /*11210*/  ULDC UR4, c[0x0][0xad4] ;  /* 0x0002b50000047ab9 */ /* 0x000fc80000000800 */
[----:B------:R-:W-:-:S04]  /*11220*/  PLOP3.LUT P4, PT, PT, PT, UP0, 0x80, 0x0 ;  /* 0x000000000000781c */ /* 0x000fc80003f8f008 */
[----:B------:R-:W0:Y:S01]  /*11230*/  @P1 LDC R6, c[0x0][0xbec] ;  /* 0x0002fb00ff061b82 */ /* 0x000e220000000800 */
[----:B------:R-:W-:Y:S02]  /*11240*/  @UP0 ULDC.64 UR8, c[0x0][0xc08] ;  /* 0x0003020000080ab9 */ /* 0x000fe40000000a00 */
[----:B------:R-:W-:Y:S02]  /*11250*/  @UP0 UIMAD.WIDE UR8, UR43, 0x4, UR8 ;  /* 0x000000042b0808a5 */ /* 0x000fe4000f8e0208 */
[----:B------:R-:W-:-:S03]  /*11260*/  UISETP.NE.AND UP0, UPT, UR47, URZ, UPT ;  /* 0x0000003f2f00728c */ /* 0x000fc6000bf05270 */
[----:B------:R-:W1:Y:S01]  /*11270*/  @P1 LDC R9, c[0x0][0xbf0] ;  /* 0x0002fc00ff091b82 */ /* 0x000e620000000800 */
[----:B------:R-:W-:Y:S01]  /*11280*/  USEL UR4, UR47, UR4, UP0 ;  /* 0x000000042f047287 */ /* 0x000fe20008000000 */
[----:B------:R-:W-:Y:S01]  /*11290*/  IMAD.U32 R4, RZ, RZ, UR8 ;  /* 0x00000008ff047e24 */ /* 0x000fe2000f8e00ff */
[----:B------:R-:W-:Y:S01]  /*112a0*/  UMOV UR19, 0x9b8 ;  /* 0x000009b800137882 */ /* 0x000fe20000000000 */
[----:B------:R-:W-:Y:S01]  /*112b0*/  IMAD.U32 R5, RZ, RZ, UR9 ;  /* 0x00000009ff057e24 */ /* 0x000fe2000f8e00ff */
[----:B------:R-:W-:Y:S02]  /*112c0*/  UISETP.GT.AND UP1, UPT, UR4, 0x1, UPT ;  /* 0x000000010400788c */ /* 0x000fe4000bf24270 */
[----:B------:R-:W-:Y:S02]  /*112d0*/  UISETP.NE.U32.AND UP0, UPT, UR10, URZ, UPT ;  /* 0x0000003f0a00728c */ /* 0x000fe4000bf05070 */
[----:B------:R-:W-:Y:S01]  /*112e0*/  USEL UR19, UR19, 0x978, UP1 ;  /* 0x0000097813137887 */ /* 0x000fe20008800000 */
[----:B------:R-:W-:Y:S01]  /*112f0*/  VIADD R11, R137, UR39 ;  /* 0x00000027890b7c36 */ /* 0x000fe20008000000 */
[----:B------:R-:W-:Y:S01]  /*11300*/  UISETP.NE.AND.EX UP0, UPT, UR11, URZ, UPT, UP0 ;  /* 0x0000003f0b00728c */ /* 0x000fe2000bf05300 */
[----:B------:R0:W5:Y:S01]  /*11310*/  @P4 LDG.E R3, desc[UR56][R4.64] ;  /* 0x0000003804034981 */ /* 0x000162000c1e1900 */
[----:B------:R-:W-:Y:S01]  /*11320*/  UMOV UR4, URZ ;  /* 0x0000003f00047c82 */ /* 0x000fe20008000000 */
[----:B------:R-:W-:Y:S01]  /*11330*/  USHF.R.S32.HI UR10, URZ, 0x1f, UR43 ;  /* 0x0000001f3f0a7899 */ /* 0x000fe2000801142b */
[----:B------:R-:W-:Y:S01]  /*11340*/  IMAD.MOV.U32 R7, RZ, RZ, R11 ;  /* 0x000000ffff077224 */ /* 0x000fe200078e000b */
[----:B------:R-:W-:-:S02]  /*11350*/  USEL UR8, UR43, URZ, !UP0 ;  /* 0x0000003f2b087287 */ /* 0x000fc4000c000000 */
[----:B------:R-:W-:Y:S02]  /*11360*/  USEL UR9, UR37, URZ, UP1 ;  /* 0x0000003f25097287 */ /* 0x000fe40008800000 */
[----:B------:R-:W-:Y:S01]  /*11370*/  USEL UR18, UR10, URZ, !UP0 ;  /* 0x0000003f0a127287 */ /* 0x000fe2000c000000 */
[----:B------:R-:W-:Y:S02]  /*11380*/  ULDC.64 UR14, c[0x0][UR19+0x220] ;  /* 0x00008800130e7abb */ /* 0x000fe40008000a00 */
[----:B------:R-:W-:Y:S01]  /*11390*/  ULDC.64 UR10, c[0x0][UR19+0x218] ;  /* 0x00008600130a7abb */ /* 0x000fe20008000a00 */
[----:B0-----:R-:W-:Y:S01]  /*113a0*/  @P1 IMAD.HI.U32 R4, R11, R6, RZ ;  /* 0x000000060b041227 */ /* 0x001fe200078e00ff */
[----:B------:R-:W-:Y:S01]  /*113b0*/  ULDC.64 UR16, c[0x0][UR19+0x228] ;  /* 0x00008a0013107abb */ /* 0x000fe20008000a00 */
[----:B------:R-:W-:Y:S02]  /*113c0*/  UIMAD UR15, UR15, UR8, URZ ;  /* 0x000000080f0f72a4 */ /* 0x000fe4000f8e023f */
[----:B------:R-:W-:Y:S01]  /*113d0*/  UIMAD.WIDE.U32 UR12, UR10, UR40, URZ ;  /* 0x000000280a0c72a5 */ /* 0x000fe2000f8e003f */
[----:B-1----:R-:W-:Y:S01]  /*113e0*/  @P1 SHF.R.U32.HI R7, RZ, R9, R4 ;  /* 0x00000009ff071219 */ /* 0x002fe20000011604 */
[----:B------:R-:W-:-:S02]  /*113f0*/  UIMAD UR20, UR11, UR40, URZ ;  /* 0x000000280b1472a4 */ /* 0x000fc4000f8e023f */
[----:B------:R-:W-:Y:S02]  /*11400*/  UIMAD.WIDE.U32 UR10, UR14, UR8, URZ ;  /* 0x000000080e0a72a5 */ /* 0x000fe4000f8e003f */
[----:B------:R-:W-:Y:S01]  /*11410*/  UIMAD.WIDE.U32 UR22, UR16, UR9, URZ ;  /* 0x00000009101672a5 */ /* 0x000fe2000f8e003f */
[----:B------:R-:W-:Y:S01]  /*11420*/  IMAD.MOV R9, RZ, RZ, -R7 ;  /* 0x000000ffff097224 */ /* 0x000fe200078e0a07 */
[----:B------:R-:W-:Y:S02]  /*11430*/  UIMAD UR9, UR17, UR9, URZ ;  /* 0x00000009110972a4 */ /* 0x000fe4000f8e023f */
[----:B------:R-:W-:Y:S01]  /*11440*/  UIMAD UR15, UR14, UR18, UR15 ;  /* 0x000000120e0f72a4 */ /* 0x000fe2000f8e020f */
[----:B------:R-:W-:Y:S01]  /*11450*/  IMAD R9, R36, R9, R11 ;  /* 0x0000000924097224 */ /* 0x000fe200078e020b */
[----:B------:R-:W-:Y:S01]  /*11460*/  UIADD3 UR20, UR13, UR20, URZ ;  /* 0x000000140d147290 */ /* 0x000fe2000fffe03f */
[----:B------:R-:W-:Y:S02]  /*11470*/  IMAD.U32 R4, RZ, RZ, UR22 ;  /* 0x00000016ff047e24 */ /* 0x000fe4000f8e00ff */
[----:B------:R-:W-:Y:S01]  /*11480*/  IMAD.U32 R5, RZ, RZ, UR23 ;  /* 0x00000017ff057e24 */ /* 0x000fe2000f8e00ff */
[----:B------:R-:W-:-:S02]  /*11490*/  SHF.R.S32.HI R5, RZ, 0x1f, R7 ;  /* 0x0000001fff057819 */ /* 0x000fc40000011407 */
[----:B------:R-:W-:Y:S02]  /*114a0*/  SHF.R.S32.HI R6, RZ, 0x1f, R9 ;  /* 0x0000001fff067819 */ /* 0x000fe40000011409 */
[----:B---3--:R-:W-:-:S13]  /*114b0*/  @P0 R2UR UR4, R32 ;  /* 0x00000000200402ca */ /* 0x008fda00000e0000 */
[----:B------:R-:W-:Y:S02]  /*114c0*/  UIADD3 UR12, UP0, UP2, UR10, UR12, UR4 ;  /* 0x0000000c0a0c7290 */ /* 0x000fe4000fa1e004 */
[----:B------:R-:W-:Y:S02]  /*114d0*/  UIADD3 UR10, UR23, UR9, URZ ;  /* 0x00000009170a7290 */ /* 0x000fe4000fffe03f */
[----:B------:R-:W-:Y:S02]  /*114e0*/  UIADD3 UR9, UR11, UR15, URZ ;  /* 0x0000000f0b097290 */ /* 0x000fe4000fffe03f */
[----:B------:R-:W-:Y:S01]  /*114f0*/  USHF.R.S32.HI UR14, URZ, 0x1f, UR4 ;  /* 0x0000001f3f0e7899 */ /* 0x000fe20008011404 */
[----:B------:R-:W-:Y:S01]  /*11500*/  IADD3 R4, P2, P3, R7, UR12, R4 ;  /* 0x0000000c07047c10 */ /* 0x000fe2000fb5e004 */
[----:B------:R-:W-:Y:S01]  /*11510*/  IMAD.U32 R8, RZ, RZ, UR10 ;  /* 0x0000000aff087e24 */ /* 0x000fe2000f8e00ff */
[----:B------:R-:W-:Y:S01]  /*11520*/  ULDC.64 UR10, c[0x0][UR19+0x210] ;  /* 0x00008400130a7abb */ /* 0x000fe20008000a00 */
[----:B------:R-:W-:Y:S01]  /*11530*/  UIADD3.X UR9, UR9, UR20, UR14, UP0, UP2 ;  /* 0x0000001409097290 */ /* 0x000fe200087e440e */
[----:B------:R-:W-:Y:S01]  /*11540*/  IMAD R7, R9, UR11, RZ ;  /* 0x0000000b09077c24 */ /* 0x000fe2000f8e02ff */
[----:B------:R-:W-:Y:S01]  /*11550*/  ULDC.64 UR12, c[0x0][0xba8] ;  /* 0x0002ea00000c7ab9 */ /* 0x000fe20000000a00 */
[----:B------:R-:W-:Y:S01]  /*11560*/  @!UP1 ULDC UR12, c[0x0][0xb50] ;  /* 0x0002d400000c9ab9 */ /* 0x000fe20000000800 */
[----:B------:R-:W-:Y:S01]  /*11570*/  @!UP1 ULDC UR13, c[0x0][0xb54] ;  /* 0x0002d500000d9ab9 */ /* 0x000fe20000000800 */
[----:B------:R-:W-:Y:S01]  /*11580*/  IMAD R7, R6, UR10, R7 ;  /* 0x0000000a06077c24 */ /* 0x000fe2000f8e0207 */
[----:B------:R-:W-:-:S03]  /*11590*/  IADD3.X R5, R5, UR9, R8, P2, P3 ;  /* 0x0000000905057c10 */ /* 0x000fc600097e6408 */
[----:B------:R-:W-:-:S04]  /*115a0*/  IMAD.WIDE.U32 R4, R9, UR10, R4 ;  /* 0x0000000a09047c25 */ /* 0x000fc8000f8e0004 */
[----:B------:R-:W-:Y:S01]  /*115b0*/  IMAD.IADD R5, R5, 0x1, R7 ;  /* 0x0000000105057824 */ /* 0x000fe200078e0207 */
[----:B------:R-:W-:-:S04]  /*115c0*/  LEA R9, P2, R4, UR12, 0x2 ;  /* 0x0000000c04097c11 */ /* 0x000fc8000f8410ff */
[----:B------:R-:W-:Y:S01]  /*115d0*/  LEA.HI.X R10, R4, UR13, R5, 0x2, P2 ;  /* 0x0000000d040a7c11 */ /* 0x000fe200090f1405 */
[----:B--2---:R-:W-:Y:S08]  /*115e0*/  @P4 BRA `(.L_x_1154) ;  /* 0x0000000000104947 */ /* 0x004ff00003800000 */
[----:B------:R-:W-:Y:S05]  /*115f0*/  @!P0 BRA `(.L_x_1154) ;  /* 0x00000000000c8947 */ /* 0x000fea0003800000 */
[----:B------:R-:W2:Y:S04]  /*11600*/  LDG.E R4, desc[UR56][R30.64] ;  /* 0x000000381e047981 */ /* 0x000ea8000c1e1900 */
[----:B-----5:R-:W2:Y:S02]  /*11610*/  LDG.E R3, desc[UR56][R30.64+0x4] ;  /* 0x000004381e037981 */ /* 0x020ea4000c1e1900 */
[----:B--2---:R-:W-:-:S07]  /*11620*/  IMAD.IADD R3, R3, 0x1, -R4 ;  /* 0x0000000103037824 */ /* 0x004fce00078e0a04 */
.L_x_1154:
[----:B------:R-:W2:Y:S01]  /*11630*/  LDL R8, [R1+0x10] ;  /* 0x0000100001087983 */ /* 0x000ea20000100800 */
[----:B-----5:R-:W-:Y:S01]  /*11640*/  IMAD R3, R3, R36, RZ ;  /* 0x0000002403037224 */ /* 0x020fe200078e02ff */
[----:B------:R-:W-:Y:S02]  /*11650*/  LOP3.LUT P0, RZ, R153, 0x3, RZ, 0xc0, !PT ;  /* 0x0000000399ff7812 */ /* 0x000fe4000780c0ff */
[----:B------:R-:W-:Y:S01]  /*11660*/  SHFL.IDX PT, R4, R9, RZ, 0x1c1f ;  /* 0x001c1fff09047589 */ /* 0x000fe200000e0000 */
[----:B------:R-:W-:-:S03]  /*11670*/  PLOP3.LUT P3, PT, PT, PT, UP1, 0x80, 0x0 ;  /* 0x000000000000781c */ /* 0x000fc60003f6f018 */
[----:B------:R-:W0:Y:S04]  /*11680*/  SHFL.IDX PT, R5, R10, RZ, 0x1c1f ;  /* 0x001c1fff0a057589 */ /* 0x000e2800000e0000 */
[----:B------:R-:W-:Y:S04]  /*11690*/  SHFL.IDX PT, R6, R9, 0x1, 0x1c1f ;  /* 0x003c1f0009067f89 */ /* 0x000fe800000e0000 */
[----:B------:R-:W1:Y:S01]  /*116a0*/  SHFL.IDX PT, R7, R10, 0x1, 0x1c1f ;  /* 0x003c1f000a077f89 */ /* 0x000e6200000e0000 */
[----:B--2---:R-:W-:-:S04]  /*116b0*/  VIADD R12, R8, UR39 ;  /* 0x00000027080c7c36 */ /* 0x004fc80008000000 */
[C---:B------:R-:W-:Y:S01]  /*116c0*/  VIADD R8, R12.reuse, 0x8 ;  /* 0x000000080c087836 */ /* 0x040fe20000000000 */
[----:B------:R-:W-:-:S04]  /*116d0*/  ISETP.GE.OR P2, PT, R12, R3, P0 ;  /* 0x000000030c00720c */ /* 0x000fc80000746670 */
[----:B------:R-:W-:-:S09]  /*116e0*/  ISETP.GE.OR P0, PT, R8, R3, P0 ;  /* 0x000000030800720c */ /* 0x000fd20000706670 */
[----:B0-----:R0:W-:Y:S01]  /*116f0*/  @!P2 ST.E desc[UR56][R4.64], R0 ;  /* 0x000000000400a985 */ /* 0x0011e2000c101938 */
[----:B------:R-:W-:-:S03]  /*11700*/  ISETP.GE.AND P2, PT, R12, R3, PT ;  /* 0x000000030c00720c */ /* 0x000fc60003f46270 */
[----:B-1----:R0:W-:Y:S01]  /*11710*/  @!P0 ST.E desc[UR56][R6.64], R2 ;  /* 0x0000000206008985 */ /* 0x0021e2000c101938 */
[----:B------:R-:W-:Y:S01]  /*11720*/  ISETP.GE.AND P0, PT, R8, R3, PT ;  /* 0x000000030800720c */ /* 0x000fe20003f06270 */
[----:B------:R-:W-:-:S12]  /*11730*/  @P3 BRA `(.L_x_1155) ;  /* 0x0000000400fc3947 */ /* 0x000fd80003800000 */
[----:B0-----:R-:W-:Y:S01]  /*11740*/  IMAD R5, R152, 0x20, R138 ;  /* 0x0000002098057824 */ /* 0x001fe200078e028a */
[----:B------:R-:W0:Y:S01]  /*11750*/  @P1 LDC R21, c[0x0][0xbec] ;  /* 0x0002fb00ff151b82 */ /* 0x000e220000000800 */
[----:B------:R-:W-:Y:S02]  /*11760*/  ULDC.64 UR12, c[0x0][0xaa0] ;  /* 0x0002a800000c7ab9 */ /* 0x000fe40000000a00 */
[----:B------:R-:W-:-:S03]  /*11770*/  IMAD.WIDE R28, R5, 0x2, R28 ;  /* 0x00000002051c7825 */ /* 0x000fc600078e021c */
[C---:B------:R-:W-:Y:S02]  /*11780*/  IADD3 R7, P5, R28.reuse, 0x7800, RZ ;  /* 0x000078001c077810 */ /* 0x040fe40007fbe0ff */
[----:B------:R-:W1:Y:S01]  /*11790*/  @P1 LDC R39, c[0x0][0xbf0] ;  /* 0x0002fc00ff271b82 */ /* 0x000e620000000800 */
[----:B------:R-:W-:Y:S01]  /*117a0*/  UIMAD UR9, UR14, UR12, URZ ;  /* 0x0000000c0e0972a4 */ /* 0x000fe2000f8e023f */
[C---:B------:R-:W-:Y:S02]  /*117b0*/  IADD3 R9, P0, R28.reuse, 0x1800, RZ ;  /* 0x000018001c097810 */ /* 0x040fe40007f1e0ff */
[----:B------:R-:W-:Y:S01]  /*117c0*/  LOP3.LUT R0, R7, 0x180, RZ, 0xc0, !PT ;  /* 0x0000018007007812 */ /* 0x000fe200078ec0ff */
[----:B------:R-:W-:Y:S01]  /*117d0*/  UIMAD.WIDE.U32 UR10, UR4, UR12, URZ ;  /* 0x0000000c040a72a5 */ /* 0x000fe2000f8e003f */
[----:B------:R-:W-:Y:S01]  /*117e0*/  IADD3 R13, P2, R28, 0x3000, RZ ;  /* 0x000030001c0d7810 */ /* 0x000fe20007f5e0ff */
[----:B------:R-:W-:Y:S01]  /*117f0*/  IMAD.X R33, RZ, RZ, R29, P5 ;  /* 0x000000ffff217224 */ /* 0x000fe200028e061d */
[----:B------:R-:W-:Y:S01]  /*11800*/  SHF.R.U64 R0, R0, 0x3, RZ ;  /* 0x0000000300007819 */ /* 0x000fe200000012ff */
[----:B------:R-:W-:Y:S01]  /*11810*/  UIMAD UR9, UR4, UR13, UR9 ;  /* 0x0000000d040972a4 */ /* 0x000fe2000f8e0209 */
[----:B------:R-:W-:-:S02]  /*11820*/  IADD3 R25, P3, R28, 0x4800, RZ ;  /* 0x000048001c197810 */ /* 0x000fc40007f7e0ff */
[----:B------:R-:W-:Y:S01]  /*11830*/  LOP3.LUT R32, R0, R7, RZ, 0x3c, !PT ;  /* 0x0000000700207212 */ /* 0x000fe200078e3cff */
[----:B------:R-:W-:Y:S01]  /*11840*/  IMAD R0, R151, 0x60, R152 ;  /* 0x0000006097007824 */ /* 0x000fe200078e0298 */
[----:B------:R-:W-:Y:S01]  /*11850*/  UIADD3 UR11, UR11, UR9, URZ ;  /* 0x000000090b0b7290 */ /* 0x000fe2000fffe03f */
[----:B------:R-:W-:Y:S01]  /*11860*/  IADD3 R31, P4, R28, 0x6000, RZ ;  /* 0x000060001c1f7810 */ /* 0x000fe20007f9e0ff */
[----:B------:R-:W-:Y:S01]  /*11870*/  ULDC.64 UR12, c[0x0][0xae8] ;  /* 0x0002ba00000c7ab9 */ /* 0x000fe20000000a00 */
[----:B------:R-:W-:Y:S01]  /*11880*/  VIADD R2, R0, UR39 ;  /* 0x0000002700027c36 */ /* 0x000fe20008000000 */
[----:B------:R-:W-:Y:S01]  /*11890*/  UIMAD.WIDE.U32 UR10, UR40, UR12, UR10 ;  /* 0x0000000c280a72a5 */ /* 0x000fe2000f8e000a */
[----:B------:R-:W-:Y:S01]  /*118a0*/  LOP3.LUT R8, R9, 0x180, RZ, 0xc0, !PT ;  /* 0x0000018009087812 */ /* 0x000fe200078ec0ff */
[----:B------:R-:W-:Y:S01]  /*118b0*/  USHF.R.S32.HI UR4, URZ, 0x1f, UR8 ;  /* 0x0000001f3f047899 */ /* 0x000fe20008011408 */
[----:B0-----:R-:W-:Y:S01]  /*118c0*/  @P1 IMAD.HI.U32 R0, R2, R21, RZ ;  /* 0x0000001502001227 */ /* 0x001fe200078e00ff */
[----:B------:R-:W-:Y:S01]  /*118d0*/  UIMAD UR11, UR40, UR13, UR11 ;  /* 0x0000000d280b72a4 */ /* 0x000fe2000f8e020b */
[----:B------:R-:W-:Y:S01]  /*118e0*/  LOP3.LUT R12, R13, 0x180, RZ, 0xc0, !PT ;  /* 0x000001800d0c7812 */ /* 0x000fe200078ec0ff */
[----:B------:R-:W5:Y:S01]  /*118f0*/  LD.E.128 R32, desc[UR56][R32.64] ;  /* 0x0000003820207980 */ /* 0x000f62000c101d00 */
[----:B------:R-:W-:Y:S01]  /*11900*/  ULDC.64 UR12, c[0x0][0xaf0] ;  /* 0x0002bc00000c7ab9 */ /* 0x000fe20000000a00 */
[----:B------:R-:W-:Y:S01]  /*11910*/  IMAD.MOV.U32 R37, RZ, RZ, R2 ;  /* 0x000000ffff257224 */ /* 0x000fe200078e0002 */
[----:B------:R-:W-:Y:S01]  /*11920*/  UIMAD UR4, UR4, UR12, URZ ;  /* 0x0000000c040472a4 */ /* 0x000fe2000f8e023f */
[----:B-1----:R-:W-:-:S02]  /*11930*/  @P1 SHF.R.U32.HI R37, RZ, R39, R0 ;  /* 0x00000027ff251219 */ /* 0x002fc40000011600 */
[----:B------:R-:W-:Y:S02]  /*11940*/  LOP3.LUT R24, R25, 0x180, RZ, 0xc0, !PT ;  /* 0x0000018019187812 */ /* 0x000fe400078ec0ff */
[----:B------:R-:W-:Y:S02]  /*11950*/  LOP3.LUT R30, R31, 0x180, RZ, 0xc0, !PT ;  /* 0x000001801f1e7812 */ /* 0x000fe400078ec0ff */
[----:B------:R-:W-:Y:S01]  /*11960*/  LOP3.LUT R5, R28, 0x180, RZ, 0xc0, !PT ;  /* 0x000001801c057812 */ /* 0x000fe200078ec0ff */
[----:B------:R-:W-:Y:S01]  /*11970*/  UIMAD UR4, UR8, UR13, UR4 ;  /* 0x0000000d080472a4 */ /* 0x000fe2000f8e0204 */
[--C-:B------:R-:W-:Y:S01]  /*11980*/  SHF.R.S32.HI R0, RZ, 0x1f, R37.reuse ;  /* 0x0000001fff007819 */ /* 0x100fe20000011425 */
[----:B------:R-:W-:Y:S01]  /*11990*/  UIMAD.WIDE.U32 UR8, UR8, UR12, UR10 ;  /* 0x0000000c080872a5 */ /* 0x000fe2000f8e000a */
[----:B------:R-:W-:Y:S01]  /*119a0*/  SHF.R.U64 R8, R8, 0x3, RZ ;  /* 0x0000000308087819 */ /* 0x000fe200000012ff */
[----:B------:R-:W-:Y:S01]  /*119b0*/  IMAD.MOV R39, RZ, RZ, -R37 ;  /* 0x000000ffff277224 */ /* 0x000fe200078e0a25 */
[----:B------:R-:W-:Y:S01]  /*119c0*/  SHF.R.U64 R12, R12, 0x3, RZ ;  /* 0x000000030c0c7819 */ /* 0x000fe200000012ff */
[----:B------:R-:W-:Y:S01]  /*119d0*/  ULDC.64 UR10, c[0x0][0xae0] ;  /* 0x0002b800000a7ab9 */ /* 0x000fe20000000a00 */
[----:B------:R-:W-:-:S02]  /*119e0*/  SHF.R.U64 R24, R24, 0x3, RZ ;  /* 0x0000000318187819 */ /* 0x000fc400000012ff */
[----:B------:R-:W-:Y:S02]  /*119f0*/  SHF.R.U64 R30, R30, 0x3, RZ ;  /* 0x000000031e1e7819 */ /* 0x000fe400000012ff */
[----:B------:R-:W-:Y:S01]  /*11a00*/  SHF.R.U64 R5, R5, 0x3, RZ ;  /* 0x0000000305057819 */ /* 0x000fe200000012ff */
[----:B------:R-:W-:Y:S01]  /*11a10*/  UIADD3 UR4, UR9, UR4, URZ ;  /* 0x0000000409047290 */ /* 0x000fe2000fffe03f */
[----:B------:R-:W-:Y:S01]  /*11a20*/  LOP3.LUT R8, R8, R9, RZ, 0x3c, !PT ;  /* 0x0000000908087212 */ /* 0x000fe200078e3cff */
[----:B------:R-:W-:Y:S01]  /*11a30*/  IMAD R0, R0, UR10, RZ ;  /* 0x0000000a00007c24 */ /* 0x000fe2000f8e02ff */
[----:B------:R-:W-:Y:S01]  /*11a40*/  LOP3.LUT R12, R12, R13, RZ, 0x3c, !PT ;  /* 0x0000000d0c0c7212 */ /* 0x000fe200078e3cff */
[----:B------:R-:W-:Y:S01]  /*11a50*/  IMAD R39, R36, R39, R2 ;  /* 0x0000002724277224 */ /* 0x000fe200078e0202 */
[----:B------:R-:W-:Y:S01]  /*11a60*/  LOP3.LUT R24, R24, R25, RZ, 0x3c, !PT ;  /* 0x0000001918187212 */ /* 0x000fe200078e3cff */
[--C-:B------:R-:W-:Y:S01]  /*11a70*/  IMAD.X R9, RZ, RZ, R29.reuse, P0 ;  /* 0x000000ffff097224 */ /* 0x100fe200000e061d */
[----:B------:R-:W-:Y:S01]  /*11a80*/  LOP3.LUT R30, R30, R31, RZ, 0x3c, !PT ;  /* 0x0000001f1e1e7212 */ /* 0x000fe200078e3cff */
[--C-:B------:R-:W-:Y:S01]  /*11a90*/  IMAD.X R13, RZ, RZ, R29.reuse, P2 ;  /* 0x000000ffff0d7224 */ /* 0x100fe200010e061d */
[----:B------:R-:W-:Y:S01]  /*11aa0*/  LOP3.LUT R4, R5, R28, RZ, 0x3c, !PT ;  /* 0x0000001c05047212 */ /* 0x000fe200078e3cff */
[----:B------:R-:W-:-:S02]  /*11ab0*/  IMAD.X R25, RZ, RZ, R29, P3 ;  /* 0x000000ffff197224 */ /* 0x000fc400018e061d */
[--C-:B------:R-:W-:Y:S01]  /*11ac0*/  IMAD.X R31, RZ, RZ, R29.reuse, P4 ;  /* 0x000000ffff1f7224 */ /* 0x100fe200020e061d */
[----:B------:R-:W5:Y:S01]  /*11ad0*/  LD.E.128 R8, desc[UR56][R8.64] ;  /* 0x0000003808087980 */ /* 0x000f62000c101d00 */
[----:B------:R-:W-:Y:S02]  /*11ae0*/  IMAD.MOV.U32 R5, RZ, RZ, R29 ;  /* 0x000000ffff057224 */ /* 0x000fe400078e001d */
[----:B------:R-:W-:Y:S01]  /*11af0*/  IMAD R41, R37, UR11, R0 ;  /* 0x0000000b25297c24 */ /* 0x000fe2000f8e0200 */
[----:B------:R-:W-:Y:S01]  /*11b00*/  SHF.R.S32.HI R0, RZ, 0x1f, R39 ;  /* 0x0000001fff007819 */ /* 0x000fe20000011427 */
[----:B------:R-:W-:Y:S01]  /*11b10*/  IMAD.U32 R21, RZ, RZ, UR9 ;  /* 0x00000009ff157e24 */ /* 0x000fe2000f8e00ff */
[----:B------:R-:W5:Y:S01]  /*11b20*/  LD.E.128 R12, desc[UR56][R12.64] ;  /* 0x000000380c0c7980 */ /* 0x000f62000c101d00 */
[----:B------:R-:W-:Y:S01]  /*11b30*/  IMAD.U32 R20, RZ, RZ, UR8 ;  /* 0x00000008ff147e24 */ /* 0x000fe2000f8e00ff */
[----:B------:R-:W-:Y:S01]  /*11b40*/  ULDC.64 UR8, c[0x0][0xad8] ;  /* 0x0002b60000087ab9 */ /* 0x000fe20000000a00 */
[----:B------:R-:W-:Y:S01]  /*11b50*/  IMAD.U32 R21, RZ, RZ, UR4 ;  /* 0x00000004ff157e24 */ /* 0x000fe2000f8e00ff */
[----:B------:R-:W5:Y:S01]  /*11b60*/  LD.E.128 R4, desc[UR56][R4.64] ;  /* 0x0000003804047980 */ /* 0x000f62000c101d00 */
[----:B------:R-:W-:-:S03]  /*11b70*/  IMAD R0, R0, UR8, RZ ;  /* 0x0000000800007c24 */ /* 0x000fc6000f8e02ff */
[----:B------:R-:W5:Y:S01]  /*11b80*/  LD.E.128 R24, desc[UR56][R24.64] ;  /* 0x0000003818187980 */ /* 0x000f62000c101d00 */
[----:B------:R-:W-:-:S03]  /*11b90*/  IMAD.WIDE.U32 R20, R37, UR10, R20 ;  /* 0x0000000a25147c25 */ /* 0x000fc6000f8e0014 */
[----:B------:R-:W5:Y:S01]  /*11ba0*/  LD.E.128 R28, desc[UR56][R30.64] ;  /* 0x000000381e1c7980 */ /* 0x000f62000c101d00 */
[----:B------:R-:W-:Y:S01]  /*11bb0*/  @!PT LDS RZ, [RZ] ;  /* 0x00000000fffff984 */ /* 0x000fe20000000800 */
[----:B------:R-:W-:Y:S01]  /*11bc0*/  @!PT LDS RZ, [RZ] ;  /* 0x00000000fffff984 */ /* 0x000fe20000000800 */
[----:B------:R-:W-:Y:S01]  /*11bd0*/  @!PT LDS RZ, [RZ] ;  /* 0x00000000fffff984 */ /* 0x000fe20000000800 */
[----:B------:R-:W-:Y:S01]  /*11be0*/  @!PT LDS RZ, [RZ] ;  /* 0x00000000fffff984 */ /* 0x000fe20000000800 */
[----:B------:R0:W-:Y:S06]  /*11bf0*/  MEMBAR.ALL.CTA ;  /* 0x0000000000007992 */ /* 0x0001ec0000008000 */
[----:B0-----:R-:W0:Y:S01]  /*11c00*/  FENCE.VIEW.ASYNC.S ;  /* 0x00000000000073c6 */ /* 0x001e220000000000 */
[----:B------:R-:W-:Y:S02]  /*11c10*/  IMAD.IADD R21, R21, 0x1, R41 ;  /* 0x0000000115157824 */ /* 0x000fe400078e0229 */
[----:B------:R-:W-:-:S02]  /*11c20*/  IMAD R37, R39, UR9, R0 ;  /* 0x0000000927257c24 */ /* 0x000fc4000f8e0200 */
[----:B------:R-:W-:Y:S01]  /*11c30*/  VIADD R0, R152, UR39 ;  /* 0x0000002798007c36 */ /* 0x000fe20008000000 */
[----:B------:R-:W-:Y:S01]  /*11c40*/  UIADD3 UR4, UR41, 0x2d820, URZ ;  /* 0x0002d82029047890 */ /* 0x000fe2000fffe03f */
[----:B------:R-:W-:Y:S01]  /*11c50*/  IMAD.WIDE.U32 R20, R39, UR8, R20 ;  /* 0x0000000827147c25 */ /* 0x000fe2000f8e0014 */
[----:B------:R-:W-:Y:S02]  /*11c60*/  ULDC.64 UR8, c[0x0][0xa80] ;  /* 0x0002a00000087ab9 */ /* 0x000fe40000000a00 */
[----:B------:R-:W-:Y:S01]  /*11c70*/  ISETP.GE.AND P0, PT, R0, R3, PT ;  /* 0x000000030000720c */ /* 0x000fe20003f06270 */
[----:B------:R-:W-:Y:S01]  /*11c80*/  IMAD.IADD R21, R21, 0x1, R37 ;  /* 0x0000000115157824 */ /* 0x000fe200078e0225 */
[----:B------:R-:W-:Y:S01]  /*11c90*/  UPRMT UR4, URZ, 0x654, UR4 ;  /* 0x000006543f047896 */ /* 0x000fe20008000004 */
[----:B------:R-:W-:-:S04]  /*11ca0*/  LEA R2, P1, R20, UR8, 0x1 ;  /* 0x0000000814027c11 */ /* 0x000fc8000f8208ff */
[----:B------:R-:W-:Y:S01]  /*11cb0*/  LEA.HI.X R42, R20, UR9, R21, 0x1, P1 ;  /* 0x00000009142a7c11 */ /* 0x000fe200088f0c15 */
[----:B0-----:R0:W1:Y:S01]  /*11cc0*/  SHFL.IDX PT, R36, R2, RZ, 0x1c1f ;  /* 0x001c1fff02247589 */ /* 0x00106200000e0000 */
[----:B------:R-:W-:Y:S03]  /*11cd0*/  BSSY B1, `(.L_x_1156) ;  /* 0x0000012000017945 */ /* 0x000fe60003800000 */
[----:B------:R0:W2:Y:S01]  /*11ce0*/  SHFL.IDX PT, R37, R42, RZ, 0x1c1f ;  /* 0x001c1fff2a257589 */ /* 0x0000a200000e0000 */
[----:B------:R-:W-:Y:S01]  /*11cf0*/  SYNCS.ARRIVE.TRANS64.RED.A1T0 RZ, [UR4], RZ ;  /* 0x000000ffffff79a7 */ /* 0x000fe20008100404 */
[----:B------:R-:W-:Y:S02]  /*11d00*/  SHF.R.S32.HI R43, RZ, 0x1f, R141 ;  /* 0x0000001fff2b7819 */ /* 0x000fe4000001148d */
[----:B------:R-:W-:Y:S01]  /*11d10*/  SHF.R.S32.HI R44, RZ, 0x1f, R139 ;  /* 0x0000001fff2c7819 */ /* 0x000fe2000001148b */
[----:B------:R-:W-:Y:S06]  /*11d20*/  @P0 BRA `(.L_x_1157) ;  /* 0x0000000000300947 */ /* 0x000fec0003800000 */
[----:B------:R-:W-:Y:S02]  /*11d30*/  ULDC UR4, c[0x0][0xac8] ;  /* 0x0002b20000047ab9 */ /* 0x000fe40000000800 */
[----:B------:R-:W-:Y:S02]  /*11d40*/  ISETP.GE.AND P1, PT, R139, UR4, PT ;  /* 0x000000048b007c0c */ /* 0x000fe4000bf26270 */
[----:B------:R-:W-:Y:S02]  /*11d50*/  ISETP.GE.AND P2, PT, R141, UR4, PT ;  /* 0x000000048d007c0c */ /* 0x000fe4000bf46270 */
[----:B------:R-:W-:-:S09]  /*11d60*/  ISETP.GE.AND P0, PT, R138, UR4, PT ;  /* 0x000000048a007c0c */ /* 0x000fd2000bf06270 */
[-C--:B-1----:R-:W-:Y:S02]  /*11d70*/  @!P1 LEA R38, P3, R139, R36.reuse, 0x1 ;  /* 0x000000248b269211 */ /* 0x082fe400078608ff */
[----:B------:R-:W-:Y:S02]  /*11d80*/  @!P2 LEA R40, P4, R141, R36, 0x1 ;  /* 0x000000248d28a211 */ /* 0x000fe400078808ff */
[----:B--2---:R-:W-:Y:S01]  /*11d90*/  @!P0 IMAD.WIDE R20, R138, 0x2, R36 ;  /* 0x000000028a148825 */ /* 0x004fe200078e0224 */
[-C--:B------:R-:W-:Y:S02]  /*11da0*/  @!P1 LEA.HI.X R39, R139, R37.reuse, R44, 0x1, P3 ;  /* 0x000000258b279211 */ /* 0x080fe400018f0c2c */
[----:B------:R-:W-:Y:S02]  /*11db0*/  @!P2 LEA.HI.X R41, R141, R37, R43, 0x1, P4 ;  /* 0x000000258d29a211 */ /* 0x000fe400020f0c2b */
[----:B-----5:R3:W-:Y:S04]  /*11dc0*/  @!P0 ST.E.128 desc[UR56][R20.64], R4 ;  /* 0x0000000414008985 */ /* 0x0207e8000c101d38 */
[----:B------:R3:W-:Y:S04]  /*11dd0*/  @!P1 ST.E.128 desc[UR56][R38.64], R12 ;  /* 0x0000000c26009985 */ /* 0x0007e8000c101d38 */
[----:B------:R3:W-:Y:S02]  /*11de0*/  @!P2 ST.E.128 desc[UR56][R40.64], R28 ;  /* 0x0000001c2800a985 */ /* 0x0007e4000c101d38 */
.L_x_1157:
[----:B------:R-:W-:Y:S05]  /*11df0*/  BSYNC B1 ;  /* 0x0000000000017941 */ /* 0x000fea0003800000 */
.L_x_1156:
        /* <DEDUP_REMOVED lines=19> */
.L_x_1155:
[----:B------:R-:W-:Y:S01]  /*11f30*/  ULDC.64 UR12, c[0x0][0xb08] ;  /* 0x0002c200000c7ab9 */ /* 0x000fe20000000a00 */
[----:B0-----:R-:W0:Y:S01]  /*11f40*/  @P1 LDC R0, c[0x0][0xbec] ;  /* 0x0002fb00ff001b82 */ /* 0x001e220000000800 */
[----:B------:R-:W-:Y:S01]  /*11f50*/  UIMAD UR9, UR14, UR12, URZ ;  /* 0x0000000c0e0972a4 */ /* 0x000fe2000f8e023f */
[----:B------:R-:W-:Y:S01]  /*11f60*/  IMAD.MOV.U32 R5, RZ, RZ, R11 ;  /* 0x000000ffff057224 */ /* 0x000fe200078e000b */
[----:B------:R-:W-:Y:S01]  /*11f70*/  UIMAD.WIDE.U32 UR10, UR4, UR12, URZ ;  /* 0x0000000c040a72a5 */ /* 0x000fe2000f8e003f */
[----:B------:R-:W-:Y:S01]  /*11f80*/  VIADD R26, R17, 0x8 ;  /* 0x00000008111a7836 */ /* 0x000fe20000000000 */
[----:B------:R-:W-:Y:S01]  /*11f90*/  UIMAD UR9, UR4, UR13, UR9 ;  /* 0x0000000d040972a4 */ /* 0x000fe2000f8e0209 */
[----:B------:R-:W-:Y:S01]  /*11fa0*/  BSSY B1, `(.L_x_1159) ;  /* 0x0000064000017945 */ /* 0x000fe20003800000 */
[----:B------:R-:W-:Y:S01]  /*11fb0*/  USHF.R.S32.HI UR4, URZ, 0x1f, UR8 ;  /* 0x0000001f3f047899 */ /* 0x000fe20008011408 */
[----:B------:R-:W1:Y:S01]  /*11fc0*/  @P1 LDC R3, c[0x0][0xbf0] ;  /* 0x0002fc00ff031b82 */ /* 0x000e620000000800 */
[----:B------:R-:W-:Y:S01]  /*11fd0*/  UIADD3 UR11, UR11, UR9, URZ ;  /* 0x000000090b0b7290 */ /* 0x000fe2000fffe03f */
[----:B------:R-:W-:Y:S01]  /*11fe0*/  SHF.R.S32.HI R24, RZ, 0x1f, R17 ;  /* 0x0000001fff187819 */ /* 0x000fe20000011411 */
[----:B------:R-:W-:Y:S01]  /*11ff0*/  ULDC.64 UR12, c[0x0][0xb38] ;  /* 0x0002ce00000c7ab9 */ /* 0x000fe20000000a00 */
[----:B------:R-:W-:Y:S01]  /*12000*/  SHF.R.S32.HI R27, RZ, 0x1f, R140 ;  /* 0x0000001fff1b7819 */ /* 0x000fe2000001148c */
[----:B------:R-:W-:Y:S01]  /*12010*/  UIMAD.WIDE.U32 UR10, UR40, UR12, UR10 ;  /* 0x0000000c280a72a5 */ /* 0x000fe2000f8e000a */
[----:B------:R-:W-:-:S02]  /*12020*/  SHF.R.S32.HI R25, RZ, 0x1f, R26 ;  /* 0x0000001fff197819 */ /* 0x000fc4000001141a */
[----:B------:R-:W-:Y:S01]  /*12030*/  SHF.R.S32.HI R28, RZ, 0x1f, R146 ;  /* 0x0000001fff1c7819 */ /* 0x000fe20000011492 */
[----:B------:R-:W-:Y:S01]  /*12040*/  UIMAD UR11, UR40, UR13, UR11 ;  /* 0x0000000d280b72a4 */ /* 0x000fe2000f8e020b */
[----:B------:R-:W-:Y:S02]  /*12050*/  SHF.R.S32.HI R29, RZ, 0x1f, R147 ;  /* 0x0000001fff1d7819 */ /* 0x000fe40000011493 */
[----:B------:R-:W-:Y:S01]  /*12060*/  ULDC.64 UR12, c[0x0][0xb40] ;  /* 0x0002d000000c7ab9 */ /* 0x000fe20000000a00 */
[----:B------:R-:W-:Y:S01]  /*12070*/  SHF.R.S32.HI R30, RZ, 0x1f, R148 ;  /* 0x0000001fff1e7819 */ /* 0x000fe20000011494 */
[----:B------:R-:W-:Y:S01]  /*12080*/  UIMAD UR4, UR4, UR12, URZ ;  /* 0x0000000c040472a4 */ /* 0x000fe2000f8e023f */
[----:B------:R-:W-:Y:S01]  /*12090*/  SHF.R.S32.HI R31, RZ, 0x1f, R149 ;  /* 0x0000001fff1f7819 */ /* 0x000fe20000011495 */
[----:B0-----:R-:W-:Y:S01]  /*120a0*/  @P1 IMAD.HI.U32 R0, R11, R0, RZ ;  /* 0x000000000b001227 */ /* 0x001fe200078e00ff */
[----:B------:R-:W-:Y:S01]  /*120b0*/  SHF.R.S32.HI R32, RZ, 0x1f, R150 ;  /* 0x0000001fff207819 */ /* 0x000fe20000011496 */
[----:B------:R-:W-:-:S02]  /*120c0*/  UIMAD UR4, UR8, UR13, UR4 ;  /* 0x0000000d080472a4 */ /* 0x000fc4000f8e0204 */
[----:B------:R-:W-:-:S03]  /*120d0*/  UIMAD.WIDE.U32 UR8, UR8, UR12, UR10 ;  /* 0x0000000c080872a5 */ /* 0x000fc6000f8e000a */
[----:B------:R-:W-:Y:S01]  /*120e0*/  ULDC.64 UR10, c[0x0][0xb48] ;  /* 0x0002d200000a7ab9 */ /* 0x000fe20000000a00 */
[----:B------:R-:W-:Y:S01]  /*120f0*/  UIADD3 UR9, UR9, UR4, URZ ;  /* 0x0000000409097290 */ /* 0x000fe2000fffe03f */
[----:B-1----:R-:W-:Y:S01]  /*12100*/  @P1 SHF.R.U32.HI R5, RZ, R3, R0 ;  /* 0x00000003ff051219 */ /* 0x002fe20000011600 */
[----:B------:R-:W-:Y:S02]  /*12110*/  UIADD3 UR4, UR41, 0x2d820, URZ ;  /* 0x0002d82029047890 */ /* 0x000fe4000fffe03f */
[----:B------:R-:W-:Y:S01]  /*12120*/  UIMAD.WIDE.U32 UR8, UR37, UR10, UR8 ;  /* 0x0000000a250872a5 */ /* 0x000fe2000f8e0008 */
[--C-:B------:R-:W-:Y:S01]  /*12130*/  SHF.R.S32.HI R0, RZ, 0x1f, R5.reuse ;  /* 0x0000001fff007819 */ /* 0x100fe20000011405 */
[----:B------:R-:W-:Y:S01]  /*12140*/  IMAD.MOV R7, RZ, RZ, -R5 ;  /* 0x000000ffff077224 */ /* 0x000fe200078e0a05 */
[----:B------:R-:W-:Y:S02]  /*12150*/  UPRMT UR4, URZ, 0x654, UR4 ;  /* 0x000006543f047896 */ /* 0x000fe40008000004 */
[----:B------:R-:W-:Y:S01]  /*12160*/  UIMAD UR37, UR37, UR11, UR9 ;  /* 0x0000000b252572a4 */ /* 0x000fe2000f8e0209 */
[----:B------:R-:W-:-:S02]  /*12170*/  IMAD R7, R36, R7, R11 ;  /* 0x0000000724077224 */ /* 0x000fc400078e020b */
[----:B------:R-:W-:Y:S01]  /*12180*/  ULDC.64 UR10, c[0x0][0xb30] ;  /* 0x0002cc00000a7ab9 */ /* 0x000fe20000000a00 */
[----:B------:R-:W-:Y:S02]  /*12190*/  IMAD.U32 R3, RZ, RZ, UR9 ;  /* 0x00000009ff037e24 */ /* 0x000fe4000f8e00ff */
[----:B------:R-:W-:Y:S01]  /*121a0*/  IMAD R0, R0, UR10, RZ ;  /* 0x0000000a00007c24 */ /* 0x000fe2000f8e02ff */
[----:B------:R-:W-:Y:S01]  /*121b0*/  SYNCS.ARRIVE.TRANS64.RED.A1T0 RZ, [UR4], RZ ;  /* 0x000000ffffff79a7 */ /* 0x000fe20008100404 */
[----:B------:R-:W-:Y:S01]  /*121c0*/  IMAD.U32 R2, RZ, RZ, UR8 ;  /* 0x00000008ff027e24 */ /* 0x000fe2000f8e00ff */
[----:B------:R-:W-:Y:S01]  /*121d0*/  ULDC.64 UR8, c[0x0][0xb28] ;  /* 0x0002ca0000087ab9 */ /* 0x000fe20000000a00 */
[----:B------:R-:W-:Y:S02]  /*121e0*/  IMAD.U32 R3, RZ, RZ, UR37 ;  /* 0x00000025ff037e24 */ /* 0x000fe4000f8e00ff */
[C---:B------:R-:W-:Y:S01]  /*121f0*/  IMAD R9, R5.reuse, UR11, R0 ;  /* 0x0000000b05097c24 */ /* 0x040fe2000f8e0200 */
[----:B------:R-:W-:Y:S01]  /*12200*/  SHF.R.S32.HI R0, RZ, 0x1f, R7 ;  /* 0x0000001fff007819 */ /* 0x000fe20000011407 */
[----:B------:R-:W-:-:S04]  /*12210*/  IMAD.WIDE.U32 R2, R5, UR10, R2 ;  /* 0x0000000a05027c25 */ /* 0x000fc8000f8e0002 */
[----:B------:R-:W-:Y:S02]  /*12220*/  IMAD R0, R0, UR8, RZ ;  /* 0x0000000800007c24 */ /* 0x000fe4000f8e02ff */
[----:B------:R-:W-:Y:S02]  /*12230*/  IMAD.IADD R3, R3, 0x1, R9 ;  /* 0x0000000103037824 */ /* 0x000fe400078e0209 */
[C---:B------:R-:W-:Y:S02]  /*12240*/  IMAD R5, R7.reuse, UR9, R0 ;  /* 0x0000000907057c24 */ /* 0x040fe4000f8e0200 */
[----:B------:R-:W-:Y:S01]  /*12250*/  IMAD.WIDE.U32 R2, R7, UR8, R2 ;  /* 0x0000000807027c25 */ /* 0x000fe2000f8e0002 */
[----:B------:R-:W-:-:S03]  /*12260*/  ULDC.64 UR8, c[0x0][0xb00] ;  /* 0x0002c00000087ab9 */ /* 0x000fc60000000a00 */
[----:B------:R-:W-:Y:S01]  /*12270*/  IMAD.IADD R3, R3, 0x1, R5 ;  /* 0x0000000103037824 */ /* 0x000fe200078e0205 */
[----:B------:R-:W-:-:S04]  /*12280*/  LEA R0, P1, R2, UR8, 0x2 ;  /* 0x0000000802007c11 */ /* 0x000fc8000f8210ff */
[----:B------:R-:W-:Y:S01]  /*12290*/  LEA.HI.X R14, R2, UR9, R3, 0x2, P1 ;  /* 0x00000009020e7c11 */ /* 0x000fe200088f1403 */
        /* <DEDUP_REMOVED lines=9> */
[C---:B------:R-:W-:Y:S02]  /*12330*/  @!P3 LEA R4, P6, R26.reuse, R15, 0x2 ;  /* 0x0000000f1a04b211 */ /* 0x040fe400078c10ff */
[-C--:B--2---:R-:W-:Y:S02]  /*12340*/  @!P1 LEA.HI.X R3, R17, R13.reuse, R24, 0x2, P5 ;  /* 0x0000000d11039211 */ /* 0x084fe400028f1418 */
[----:B------:R-:W-:Y:S02]  /*12350*/  @!P3 LEA.HI.X R5, R26, R13, R25, 0x2, P6 ;  /* 0x0000000d1a05b211 */ /* 0x000fe400030f1419 */
[----:B------:R-:W-:Y:S01]  /*12360*/  ISETP.GE.AND P5, PT, R149, UR4, PT ;  /* 0x0000000495007c0c */ /* 0x000fe2000bfa6270 */
[----:B------:R1:W-:Y:S01]  /*12370*/  @!P1 ST.E.64 desc[UR56][R2.64], R20 ;  /* 0x0000001402009985 */ /* 0x0003e2000c101b38 */
[----:B------:R-:W-:-:S02]  /*12380*/  @!P4 LEA R6, P1, R140, R15, 0x2 ;  /* 0x0000000f8c06c211 */ /* 0x000fc400078210ff */
[----:B------:R-:W-:Y:S01]  /*12390*/  @!P2 LEA R8, P6, R150, R15, 0x2 ;  /* 0x0000000f9608a211 */ /* 0x000fe200078c10ff */
[----:B------:R2:W-:Y:S01]  /*123a0*/  @!P3 ST.E.64 desc[UR56][R4.64], R92 ;  /* 0x0000005c0400b985 */ /* 0x0005e2000c101b38 */
[----:B------:R-:W-:Y:S02]  /*123b0*/  ISETP.GE.AND P3, PT, R148, UR4, PT ;  /* 0x0000000494007c0c */ /* 0x000fe4000bf66270 */
[-C--:B------:R-:W-:Y:S02]  /*123c0*/  @!P4 LEA.HI.X R7, R140, R13.reuse, R27, 0x2, P1 ;  /* 0x0000000d8c07c211 */ /* 0x080fe400008f141b */
[----:B------:R-:W-:Y:S02]  /*123d0*/  ISETP.GE.AND P1, PT, R147, UR4, PT ;  /* 0x0000000493007c0c */ /* 0x000fe4000bf26270 */
[----:B------:R-:W-:Y:S01]  /*123e0*/  @!P2 LEA.HI.X R9, R150, R13, R32, 0x2, P6 ;  /* 0x0000000d9609a211 */ /* 0x000fe200030f1420 */
[----:B------:R3:W-:Y:S01]  /*123f0*/  @!P4 ST.E.64 desc[UR56][R6.64], R96 ;  /* 0x000000600600c985 */ /* 0x0007e2000c101b38 */
[----:B------:R-:W-:-:S03]  /*12400*/  @!P5 LEA R10, P4, R149, R15, 0x2 ;  /* 0x0000000f950ad211 */ /* 0x000fc600078810ff */
[----:B------:R4:W-:Y:S01]  /*12410*/  @!P2 ST.E.64 desc[UR56][R8.64], R100 ;  /* 0x000000640800a985 */ /* 0x0009e2000c101b38 */
[----:B------:R-:W-:Y:S02]  /*12420*/  ISETP.GE.AND P2, PT, R146, UR4, PT ;  /* 0x0000000492007c0c */ /* 0x000fe4000bf46270 */
[----:B------:R-:W-:Y:S02]  /*12430*/  @!P5 LEA.HI.X R11, R149, R13, R31, 0x2, P4 ;  /* 0x0000000d950bd211 */ /* 0x000fe400020f141f */
[CC--:B-1----:R-:W-:Y:S02]  /*12440*/  @!P3 LEA R2, P6, R148.reuse, R15.reuse, 0x2 ;  /* 0x0000000f9402b211 */ /* 0x0c2fe400078c10ff */
[----:B--2---:R-:W-:Y:S01]  /*12450*/  @!P1 LEA R4, P4, R147, R15, 0x2 ;  /* 0x0000000f93049211 */ /* 0x004fe200078810ff */
[----:B------:R1:W-:Y:S01]  /*12460*/  @!P5 ST.E.64 desc[UR56][R10.64], R104 ;  /* 0x000000680a00d985 */ /* 0x0003e2000c101b38 */
[----:B------:R-:W-:Y:S02]  /*12470*/  @!P3 LEA.HI.X R3, R148, R13, R30, 0x2, P6 ;  /* 0x0000000d9403b211 */ /* 0x000fe400030f141e */
[----:B------:R-:W-:-:S02]  /*12480*/  ISETP.GE.AND P5, PT, R145, UR4, PT ;  /* 0x0000000491007c0c */ /* 0x000fc4000bfa6270 */
[----:B------:R-:W-:Y:S01]  /*12490*/  @!P1 LEA.HI.X R5, R147, R13, R29, 0x2, P4 ;  /* 0x0000000d93059211 */ /* 0x000fe200020f141d */
[----:B------:R2:W-:Y:S01]  /*124a0*/  @!P3 ST.E.64 desc[UR56][R2.64], R108 ;  /* 0x0000006c0200b985 */ /* 0x0005e2000c101b38 */
[----:B------:R-:W-:Y:S02]  /*124b0*/  ISETP.GE.AND P4, PT, R144, UR4, PT ;  /* 0x0000000490007c0c */ /* 0x000fe4000bf86270 */
[----:B---3--:R-:W-:Y:S01]  /*124c0*/  @!P2 LEA R6, P6, R146, R15, 0x2 ;  /* 0x0000000f9206a211 */ /* 0x008fe200078c10ff */
[----:B------:R3:W-:Y:S01]  /*124d0*/  @!P1 ST.E.64 desc[UR56][R4.64], R112 ;  /* 0x0000007004009985 */ /* 0x0007e2000c101b38 */
[----:B------:R-:W-:Y:S02]  /*124e0*/  ISETP.GE.AND P3, PT, R143, UR4, PT ;  /* 0x000000048f007c0c */ /* 0x000fe4000bf66270 */
[----:B------:R-:W-:Y:S02]  /*124f0*/  ISETP.GE.AND P1, PT, R142, UR4, PT ;  /* 0x000000048e007c0c */ /* 0x000fe4000bf26270 */
[----:B------:R-:W-:-:S02]  /*12500*/  @!P2 LEA.HI.X R7, R146, R13, R28, 0x2, P6 ;  /* 0x0000000d9207a211 */ /* 0x000fc400030f141c */
[----:B----4-:R-:W-:-:S03]  /*12510*/  @!P5 LEA R8, P6, R145, R15, 0x2 ;  /* 0x0000000f9108d211 */ /* 0x010fc600078c10ff */
[----:B------:R3:W-:Y:S01]  /*12520*/  @!P2 ST.E.64 desc[UR56][R6.64], R116 ;  /* 0x000000740600a985 */ /* 0x0007e2000c101b38 */
[C---:B-1----:R-:W-:Y:S02]  /*12530*/  @!P4 LEA R10, P2, R144.reuse, R15, 0x2 ;  /* 0x0000000f900ac211 */ /* 0x042fe400078410ff */
[----:B------:R-:W-:Y:S02]  /*12540*/  @!P5 LEA.HI.X R9, R145, R13, R157, 0x2, P6 ;  /* 0x0000000d9109d211 */ /* 0x000fe400030f149d */
[C---:B--2---:R-:W-:Y:S02]  /*12550*/  @!P3 LEA R2, P6, R143.reuse, R15, 0x2 ;  /* 0x0000000f8f02b211 */ /* 0x044fe400078c10ff */
[----:B------:R-:W-:Y:S01]  /*12560*/  @!P4 LEA.HI.X R11, R144, R13, R156, 0x2, P2 ;  /* 0x0000000d900bc211 */ /* 0x000fe200010f149c */
[----:B------:R3:W-:Y:S01]  /*12570*/  @!P5 ST.E.64 desc[UR56][R8.64], R120 ;  /* 0x000000780800d985 */ /* 0x0007e2000c101b38 */
[C---:B------:R-:W-:Y:S02]  /*12580*/  @!P1 LEA R12, P2, R142.reuse, R15, 0x2 ;  /* 0x0000000f8e0c9211 */ /* 0x040fe400078410ff */
[-C--:B------:R-:W-:Y:S01]  /*12590*/  @!P3 LEA.HI.X R3, R143, R13.reuse, R155, 0x2, P6 ;  /* 0x0000000d8f03b211 */ /* 0x080fe200030f149b */
[----:B------:R3:W-:Y:S01]  /*125a0*/  @!P4 ST.E.64 desc[UR56][R10.64], R124 ;  /* 0x0000007c0a00c985 */ /* 0x0007e2000c101b38 */
[----:B------:R-:W-:-:S03]  /*125b0*/  @!P1 LEA.HI.X R13, R142, R13, R154, 0x2, P2 ;  /* 0x0000000d8e0d9211 */ /* 0x000fc600010f149a */
[----:B------:R3:W-:Y:S04]  /*125c0*/  @!P3 ST.E.64 desc[UR56][R2.64], R128 ;  /* 0x000000800200b985 */ /* 0x0007e8000c101b38 */
[----:B------:R3:W-:Y:S02]  /*125d0*/  @!P1 ST.E.64 desc[UR56][R12.64], R132 ;  /* 0x000000840c009985 */ /* 0x0007e4000c101b38 */
.L_x_1160:
[----:B------:R-:W-:Y:S05]  /*125e0*/  BSYNC B1 ;  /* 0x0000000000017941 */ /* 0x000fea0003800000 */
.L_x_1159:
[----:B-1----:R1:W4:Y:S04]  /*125f0*/  SHFL.IDX PT, R15, R14, 0x1, 0x1c1f ;  /* 0x003c1f000e0f7f89 */ /* 0x00232800000e0000 */
        /* <DEDUP_REMOVED lines=8> */
[CC--:B0--3--:R-:W-:Y:S02]  /*12680*/  @!P5 LEA R2, P0, R17.reuse, R21.reuse, 0x2 ;  /* 0x000000151102d211 */ /* 0x0c9fe400078010ff */
[C---:B------:R-:W-:Y:S02]  /*12690*/  @!P6 LEA R4, P1, R26.reuse, R21, 0x2 ;  /* 0x000000151a04e211 */ /* 0x040fe400078210ff */
[-C--:B----4-:R-:W-:Y:S02]  /*126a0*/  @!P5 LEA.HI.X R3, R17, R15.reuse, R24, 0x2, P0 ;  /* 0x0000000f1103d211 */ /* 0x090fe400000f1418 */
[----:B------:R-:W-:Y:S02]  /*126b0*/  @!P6 LEA.HI.X R5, R26, R15, R25, 0x2, P1 ;  /* 0x0000000f1a05e211 */ /* 0x000fe400008f1419 */
[----:B------:R-:W-:Y:S01]  /*126c0*/  ISETP.GE.AND P1, PT, R148, UR4, PT ;  /* 0x0000000494007c0c */ /* 0x000fe2000bf26270 */
[----:B------:R0:W-:Y:S01]  /*126d0*/  @!P5 ST.E.64 desc[UR56][R2.64], R90 ;  /* 0x0000005a0200d985 */ /* 0x0001e2000c101b38 */
[----:B------:R-:W-:-:S02]  /*126e0*/  @!P2 LEA R6, P0, R140, R21, 0x2 ;  /* 0x000000158c06a211 */ /* 0x000fc400078010ff */
[-C--:B------:R-:W-:Y:S01]  /*126f0*/  @!P3 LEA R8, P5, R150, R21.reuse, 0x2 ;  /* 0x000000159608b211 */ /* 0x080fe200078a10ff */
[----:B------:R3:W-:Y:S01]  /*12700*/  @!P6 ST.E.64 desc[UR56][R4.64], R94 ;  /* 0x0000005e0400e985 */ /* 0x0007e2000c101b38 */
[----:B------:R-:W-:Y:S02]  /*12710*/  @!P4 LEA R10, P6, R149, R21, 0x2 ;  /* 0x00000015950ac211 */ /* 0x000fe400078c10ff */
[-C--:B------:R-:W-:Y:S02]  /*12720*/  @!P2 LEA.HI.X R7, R140, R15.reuse, R27, 0x2, P0 ;  /* 0x0000000f8c07a211 */ /* 0x080fe400000f141b */
[-C--:B------:R-:W-:Y:S02]  /*12730*/  @!P3 LEA.HI.X R9, R150, R15.reuse, R32, 0x2, P5 ;  /* 0x0000000f9609b211 */ /* 0x080fe400028f1420 */
[----:B------:R-:W-:Y:S01]  /*12740*/  ISETP.GE.AND P0, PT, R147, UR4, PT ;  /* 0x0000000493007c0c */ /* 0x000fe2000bf06270 */
[----:B------:R-:W-:Y:S01]  /*12750*/  @!P2 ST.E.64 desc[UR56][R6.64], R98 ;  /* 0x000000620600a985 */ /* 0x000fe2000c101b38 */
[----:B------:R-:W-:-:S02]  /*12760*/  @!P4 LEA.HI.X R11, R149, R15, R31, 0x2, P6 ;  /* 0x0000000f950bc211 */ /* 0x000fc400030f141f */
[----:B0-----:R-:W-:Y:S01]  /*12770*/  @!P1 LEA R2, P5, R148, R21, 0x2 ;  /* 0x0000001594029211 */ /* 0x001fe200078a10ff */
[----:B------:R0:W-:Y:S01]  /*12780*/  @!P3 ST.E.64 desc[UR56][R8.64], R102 ;  /* 0x000000660800b985 */ /* 0x0001e2000c101b38 */
[----:B------:R-:W-:Y:S02]  /*12790*/  ISETP.GE.AND P3, PT, R145, UR4, PT ;  /* 0x0000000491007c0c */ /* 0x000fe4000bf66270 */
[----:B------:R-:W-:Y:S01]  /*127a0*/  ISETP.GE.AND P2, PT, R144, UR4, PT ;  /* 0x0000000490007c0c */ /* 0x000fe2000bf46270 */
[----:B------:R4:W-:Y:S01]  /*127b0*/  @!P4 ST.E.64 desc[UR56][R10.64], R106 ;  /* 0x0000006a0a00c985 */ /* 0x0009e2000c101b38 */
[----:B------:R-:W-:Y:S02]  /*127c0*/  ISETP.GE.AND P4, PT, R146, UR4, PT ;  /* 0x0000000492007c0c */ /* 0x000fe4000bf86270 */
[----:B------:R-:W-:Y:S02]  /*127d0*/  @!P1 LEA.HI.X R3, R148, R15, R30, 0x2, P5 ;  /* 0x0000000f94039211 */ /* 0x000fe400028f141e */
[----:B------:R-:W-:-:S02]  /*127e0*/  ISETP.GE.AND P5, PT, R143, UR4, PT ;  /* 0x000000048f007c0c */ /* 0x000fc4000bfa6270 */
[C---:B---3--:R-:W-:Y:S01]  /*127f0*/  @!P0 LEA R4, P6, R147.reuse, R21, 0x2 ;  /* 0x0000001593048211 */ /* 0x048fe200078c10ff */
[----:B------:R3:W-:Y:S03]  /*12800*/  @!P1 ST.E.64 desc[UR56][R2.64], R110 ;  /* 0x0000006e02009985 */ /* 0x0007e6000c101b38 */
[----:B------:R-:W-:Y:S02]  /*12810*/  @!P0 LEA.HI.X R5, R147, R15, R29, 0x2, P6 ;  /* 0x0000000f93058211 */ /* 0x000fe400030f141d */
[-C--:B0-----:R-:W-:Y:S02]  /*12820*/  @!P3 LEA R8, P6, R145, R21.reuse, 0x2 ;  /* 0x000000159108b211 */ /* 0x081fe400078c10ff */
[-C--:B------:R-:W-:Y:S01]  /*12830*/  @!P4 LEA R6, P1, R146, R21.reuse, 0x2 ;  /* 0x000000159206c211 */ /* 0x080fe200078210ff */
[----:B------:R3:W-:Y:S01]  /*12840*/  @!P0 ST.E.64 desc[UR56][R4.64], R114 ;  /* 0x0000007204008985 */ /* 0x0007e2000c101b38 */
[----:B----4-:R-:W-:-:S02]  /*12850*/  @!P2 LEA R10, P0, R144, R21, 0x2 ;  /* 0x00000015900aa211 */ /* 0x010fc400078010ff */
[----:B------:R-:W-:Y:S02]  /*12860*/  @!P4 LEA.HI.X R7, R146, R15, R28, 0x2, P1 ;  /* 0x0000000f9207c211 */ /* 0x000fe400008f141c */
[----:B------:R-:W-:Y:S02]  /*12870*/  @!P5 LEA R12, P1, R143, R21, 0x2 ;  /* 0x000000158f0cd211 */ /* 0x000fe400078210ff */
[-C--:B------:R-:W-:Y:S01]  /*12880*/  @!P3 LEA.HI.X R9, R145, R15.reuse, R157, 0x2, P6 ;  /* 0x0000000f9109b211 */ /* 0x080fe200030f149d */
[----:B------:R3:W-:Y:S01]  /*12890*/  @!P4 ST.E.64 desc[UR56][R6.64], R118 ;  /* 0x000000760600c985 */ /* 0x0007e2000c101b38 */
[-C--:B------:R-:W-:Y:S02]  /*128a0*/  @!P2 LEA.HI.X R11, R144, R15.reuse, R156, 0x2, P0 ;  /* 0x0000000f900ba211 */ /* 0x080fe400000f149c */
[----:B--2---:R-:W-:Y:S01]  /*128b0*/  @!P5 LEA.HI.X R13, R143, R15, R155, 0x2, P1 ;  /* 0x0000000f8f0dd211 */ /* 0x004fe200008f149b */
[----:B------:R3:W-:Y:S01]  /*128c0*/  @!P3 ST.E.64 desc[UR56][R8.64], R122 ;  /* 0x0000007a0800b985 */ /* 0x0007e2000c101b38 */
[----:B------:R-:W-:-:S03]  /*128d0*/  ISETP.GE.AND P0, PT, R142, UR4, PT ;  /* 0x000000048e007c0c */ /* 0x000fc6000bf06270 */
[----:B------:R3:W-:Y:S04]  /*128e0*/  @!P2 ST.E.64 desc[UR56][R10.64], R126 ;  /* 0x0000007e0a00a985 */ /* 0x0007e8000c101b38 */
[----:B------:R3:W-:Y:S06]  /*128f0*/  @!P5 ST.E.64 desc[UR56][R12.64], R130 ;  /* 0x000000820c00d985 */ /* 0x0007ec000c101b38 */
[----:B------:R-:W-:Y:S05]  /*12900*/  @P0 BRA `(.L_x_1158) ;  /* 0x0000000800d00947 */ /* 0x000fea0003800000 */
[----:B---3--:R-:W-:-:S04]  /*12910*/  LEA R2, P0, R142, R21, 0x2 ;  /* 0x000000158e027211 */ /* 0x008fc800078010ff */
[----:B------:R-:W-:-:S05]  /*12920*/  LEA.HI.X R3, R142, R15, R154, 0x2, P0 ;  /* 0x0000000f8e037211 */ /* 0x000fca00000f149a */
[----:B------:R0:W-:Y:S01]  /*12930*/  ST.E.64 desc[UR56][R2.64], R134 ;  /* 0x0000008602007985 */ /* 0x0001e2000c101b38 */
[----:B------:R-:W-:Y:S05]  /*12940*/  BRA `(.L_x_1158) ;  /* 0x0000000800c07947 */ /* 0x000fea0003800000 */
.L_x_1153:
[----:B------:R-:W-:Y:S02]  /*12950*/  ULDC.64 UR8, c[0x0][0xc00] ;  /* 0x0003000000087ab9 */ /* 0x000fe40000000a00 */
[----:B------:R-:W-:-:S04]  /*12960*/  UISETP.NE.U32.AND UP0, UPT, UR8, URZ, UPT ;  /* 0x0000003f0800728c */ /* 0x000fc8000bf05070 */
[----:B------:R-:W-:-:S03]  /*12970*/  UISETP.NE.AND.EX UP0, UPT, UR9, URZ, UPT, UP0 ;  /* 0x0000003f0900728c */ /* 0x000fc6000bf05300 */
[----:B------:R-:W-:Y:S02]  /*12980*/  ULDC.64 UR8, c[0x0][0xc00] ;  /* 0x0003000000087ab9 */ /* 0x000fe40000000a00 */
[----:B------:R-:W-:Y:S01]  /*12990*/  UIMAD.WIDE UR8, UR43, 0x4, UR8 ;  /* 0x000000042b0878a5 */ /* 0x000fe2000f8e0208 */
[----:B------:R-:W-:-:S05]  /*129a0*/  PLOP3.LUT P1, PT, PT, PT, UP0, 0x80, 0x0 ;  /* 0x000000000000781c */ /* 0x000fca0003f2f008 */
[----:B------:R-:W-:Y:S02]  /*129b0*/  IMAD.U32 R2, RZ, RZ, UR8 ;  /* 0x00000008ff027e24 */ /* 0x000fe4000f8e00ff */
[----:B------:R-:W-:Y:S01]  /*129c0*/  IMAD.U32 R3, RZ, RZ, UR9 ;  /* 0x00000009ff037e24 */ /* 0x000fe2000f8e00ff */
[----:B------:R-:W-:Y:S02]  /*129d0*/  ULDC.64 UR8, c[0x0][0xc08] ;  /* 0x0003020000087ab9 */ /* 0x000fe40000000a00 */
[----:B------:R-:W-:Y:S01]  /*129e0*/  UISETP.NE.U32.AND UP1, UPT, UR8, URZ, UPT ;  /* 0x0000003f0800728c */ /* 0x000fe2000bf25070 */
[----:B------:R-:W-:Y:S02]  /*129f0*/  ULDC UR4, c[0x0][0xa88] ;  /* 0x0002a20000047ab9 */ /* 0x000fe40000000800 */
[----:B------:R-:W2:Y:S01]  /*12a00*/  @P1 LDG.E R6, desc[UR56][R2.64] ;  /* 0x0000003802061981 */ /* 0x000ea2000c1e1900 */
[----:B------:R-:W-:Y:S01]  /*12a10*/  UISETP.NE.AND.EX UP1, UPT, UR9, URZ, UPT, UP1 ;  /* 0x0000003f0900728c */ /* 0x000fe2000bf25310 */
[----:B------:R-:W-:Y:S01]  /*12a20*/  IMAD.U32 R0, RZ, RZ, UR4 ;  /* 0x00000004ff007e24 */ /* 0x000fe2000f8e00ff */
[----:B------:R-:W0:Y:S04]  /*12a30*/  S2R R7, SR_TID.X ;  /* 0x0000000000077919 */ /* 0x000e280000002100 */
[----:B------:R-:W-:-:S05]  /*12a40*/  PLOP3.LUT P2, PT, PT, PT, UP1, 0x80, 0x0 ;  /* 0x000000000000781c */ /* 0x000fca0003f4f018 */
[----:B------:R-:W-:Y:S02]  /*12a50*/  @UP1 ULDC.64 UR8, c[0x0][0xc08] ;  /* 0x0003020000081ab9 */ /* 0x000fe40000000a00 */
[----:B------:R-:W-:-:S06]  /*12a60*/  @UP1 UIMAD.WIDE UR8, UR43, 0x4, UR8 ;  /* 0x000000042b0818a5 */ /* 0x000fcc000f8e0208 */
[----:B------:R-:W-:Y:S02]  /*12a70*/  IMAD.U32 R4, RZ, RZ, UR8 ;  /* 0x00000008ff047e24 */ /* 0x000fe4000f8e00ff */
[----:B------:R-:W-:-:S05]  /*12a80*/  IMAD.U32 R5, RZ, RZ, UR9 ;  /* 0x00000009ff057e24 */ /* 0x000fca000f8e00ff */
[----:B------:R1:W5:Y:S01]  /*12a90*/  @P2 LDG.E R0, desc[UR56][R4.64] ;  /* 0x0000003804002981 */ /* 0x000362000c1e1900 */
[----:B------:R-:W-:Y:S01]  /*12aa0*/  UISETP.NE.AND UP1, UPT, UR47, URZ, UPT ;  /* 0x0000003f2f00728c */ /* 0x000fe2000bf25270 */
[----:B------:R-:W-:Y:S01]  /*12ab0*/  UMOV UR4, URZ ;  /* 0x0000003f00047c82 */ /* 0x000fe20008000000 */
[----:B0-----:R-:W-:-:S09]  /*12ac0*/  VIADD R7, R7, 0xffffff80 ;  /* 0xffffff8007077836 */ /* 0x001fd20000000000 */
[----:B------:R-:W-:Y:S01]  /*12ad0*/  @!UP1 ULDC UR47, c[0x0][0xad4] ;  /* 0x0002b500002f9ab9 */ /* 0x000fe20000000800 */
[----:B------:R-:W-:Y:S02]  /*12ae0*/  ISETP.GT.AND P0, PT, R7, 0xbf, PT ;  /* 0x000000bf0700780c */ /* 0x000fe40003f04270 */
[----:B--2---:R-:W-:Y:S01]  /*12af0*/  @P1 R2UR UR4, R6 ;  /* 0x00000000060412ca */ /* 0x004fe200000e0000 */
[----:B-1----:R-:W-:-:S14]  /*12b00*/  @P2 BRA `(.L_x_1161) ;  /* 0x0000000000102947 */ /* 0x002fdc0003800000 */
[----:B------:R-:W-:Y:S05]  /*12b10*/  @!P1 BRA `(.L_x_1161) ;  /* 0x00000000000c9947 */ /* 0x000fea0003800000 */
[----:B------:R-:W2:Y:S04]  /*12b20*/  LDG.E R5, desc[UR56][R2.64] ;  /* 0x0000003802057981 */ /* 0x000ea8000c1e1900 */
[----:B-----5:R-:W2:Y:S02]  /*12b30*/  LDG.E R0, desc[UR56][R2.64+0x4] ;  /* 0x0000043802007981 */ /* 0x020ea4000c1e1900 */
[----:B--2---:R-:W-:-:S07]  /*12b40*/  IMAD.IADD R0, R0, 0x1, -R5 ;  /* 0x0000000100007824 */ /* 0x004fce00078e0a05 */
.L_x_1161:
[----:B------:R-:W-:Y:S01]  /*12b50*/  USHF.R.S32.HI UR15, URZ, 0x1f, UR43 ;  /* 0x0000001f3f0f7899 */ /* 0x000fe2000801142b */
[----:B------:R-:W-:Y:S01]  /*12b60*/  BSSY B1, `(.L_x_1162) ;  /* 0x000003a000017945 */ /* 0x000fe20003800000 */
[----:B------:R-:W-:Y:S02]  /*12b70*/  USHF.R.S32.HI UR21, URZ, 0x1f, UR4 ;  /* 0x0000001f3f157899 */ /* 0x000fe40008011404 */
[----:B------:R-:W-:Y:S02]  /*12b80*/  USEL UR14, UR43, URZ, !UP0 ;  /* 0x0000003f2b0e7287 */ /* 0x000fe4000c000000 */
[----:B------:R-:W-:Y:S01]  /*12b90*/  USEL UR15, UR15, URZ, !UP0 ;  /* 0x0000003f0f0f7287 */ /* 0x000fe2000c000000 */
[----:B------:R-:W-:Y:S11]  /*12ba0*/  @P0 BRA `(.L_x_1163) ;  /* 0x0000000000d40947 */ /* 0x000ff60003800000 */
[----:B------:R-:W0:Y:S01]  /*12bb0*/  S2R R3, SR_TID.X ;  /* 0x0000000000037919 */ /* 0x000e220000002100 */
[----:B------:R-:W1:Y:S01]  /*12bc0*/  LDC R9, c[0x0][0xbe8] ;  /* 0x0002fa00ff097b82 */ /* 0x000e620000000800 */
[----:B------:R-:W-:Y:S02]  /*12bd0*/  IMAD.U32 R4, RZ, RZ, UR39 ;  /* 0x00000027ff047e24 */ /* 0x000fe4000f8e00ff */
[----:B-1---5:R-:W-:-:S03]  /*12be0*/  IMAD R2, R0, R9, RZ ;  /* 0x0000000900027224 */ /* 0x022fc600078e02ff */
[----:B0-----:R-:W-:-:S04]  /*12bf0*/  IADD3 R4, R4, -0x80, R3 ;  /* 0xffffff8004047810 */ /* 0x001fc80007ffe003 */
[----:B------:R-:W-:-:S13]  /*12c00*/  ISETP.GE.AND P0, PT, R4, R2, PT ;  /* 0x000000020400720c */ /* 0x000fda0003f06270 */
[----:B------:R-:W-:Y:S05]  /*12c10*/  @P0 BRA `(.L_x_1163) ;  /* 0x0000000000b80947 */ /* 0x000fea0003800000 */
[----:B------:R-:W-:Y:S01]  /*12c20*/  ISETP.NE.AND P0, PT, R9, 0x1, PT ;  /* 0x000000010900780c */ /* 0x000fe20003f05270 */
[----:B------:R-:W-:Y:S01]  /*12c30*/  UISETP.GT.AND UP0, UPT, UR47, 0x1, UPT ;  /* 0x000000012f00788c */ /* 0x000fe2000bf04270 */
[----:B------:R-:W-:Y:S01]  /*12c40*/  IMAD.MOV.U32 R5, RZ, RZ, R4 ;  /* 0x000000ffff057224 */ /* 0x000fe200078e0004 */
[----:B------:R-:W-:Y:S02]  /*12c50*/  UMOV UR19, 0x9b8 ;  /* 0x000009b800137882 */ /* 0x000fe40000000000 */
[----:B------:R-:W-:Y:S02]  /*12c60*/  USEL UR19, UR19, 0x978, UP0 ;  /* 0x0000097813137887 */ /* 0x000fe40008000000 */
[----:B------:R-:W-:-:S06]  /*12c70*/  USEL UR18, UR37, URZ, UP0 ;  /* 0x0000003f25127287 */ /* 0x000fcc0008000000 */
[----:B------:R-:W0:Y:S04]  /*12c80*/  @P0 LDC R3, c[0x0][0xbec] ;  /* 0x0002fb00ff030b82 */ /* 0x000e280000000800 */
[----:B------:R-:W-:Y:S01]  /*12c90*/  ULDC.64 UR8, c[0x0][UR19+0x218] ;  /* 0x0000860013087abb */ /* 0x000fe20008000a00 */
[----:B------:R-:W-:Y:S01]  /*12ca0*/  ULDC.64 UR12, c[0x0][UR19+0x220] ;  /* 0x00008800130c7abb */ /* 0x000fe20008000a00 */
[----:B------:R-:W-:Y:S01]  /*12cb0*/  ULDC.64 UR16, c[0x0][UR19+0x228] ;  /* 0x00008a0013107abb */ /* 0x000fe20008000a00 */
[----:B------:R-:W-:Y:S01]  /*12cc0*/  UIMAD.WIDE.U32 UR10, UR8, UR40, URZ ;  /* 0x00000028080a72a5 */ /* 0x000fe2000f8e003f */
[----:B------:R-:W1:Y:S01]  /*12cd0*/  @P0 LDC R7, c[0x0][0xbf0] ;  /* 0x0002fc00ff070b82 */ /* 0x000e620000000800 */
[----:B------:R-:W-:Y:S02]  /*12ce0*/  UIMAD UR20, UR9, UR40, URZ ;  /* 0x00000028091472a4 */ /* 0x000fe4000f8e023f */
[----:B------:R-:W-:-:S02]  /*12cf0*/  UIMAD UR13, UR13, UR14, URZ ;  /* 0x0000000e0d0d72a4 */ /* 0x000fc4000f8e023f */
[----:B------:R-:W-:Y:S02]  /*12d00*/  UIMAD.WIDE.U32 UR22, UR16, UR18, URZ ;  /* 0x00000012101672a5 */ /* 0x000fe4000f8e003f */
[----:B------:R-:W-:Y:S02]  /*12d10*/  UIMAD.WIDE.U32 UR8, UR12, UR14, URZ ;  /* 0x0000000e0c0872a5 */ /* 0x000fe4000f8e003f */
[----:B------:R-:W-:Y:S02]  /*12d20*/  UIMAD UR16, UR17, UR18, URZ ;  /* 0x00000012111072a4 */ /* 0x000fe4000f8e023f */
[----:B------:R-:W-:Y:S02]  /*12d30*/  UIMAD UR13, UR12, UR15, UR13 ;  /* 0x0000000f0c0d72a4 */ /* 0x000fe4000f8e020d */
[----:B------:R-:W-:Y:S02]  /*12d40*/  UIADD3 UR10, UP1, UP2, UR8, UR10, UR4 ;  /* 0x0000000a080a7290 */ /* 0x000fe4000fa3e004 */
[----:B------:R-:W-:Y:S01]  /*12d50*/  UIADD3 UR16, UR23, UR16, URZ ;  /* 0x0000001017107290 */ /* 0x000fe2000fffe03f */
[----:B0-----:R-:W-:Y:S01]  /*12d60*/  @P0 IMAD.HI.U32 R2, R4, R3, RZ ;  /* 0x0000000304020227 */ /* 0x001fe200078e00ff */
[----:B------:R-:W-:-:S02]  /*12d70*/  UIADD3 UR20, UR11, UR20, URZ ;  /* 0x000000140b147290 */ /* 0x000fc4000fffe03f */
[----:B------:R-:W-:Y:S01]  /*12d80*/  UIADD3 UR13, UR9, UR13, URZ ;  /* 0x0000000d090d7290 */ /* 0x000fe2000fffe03f */
[----:B------:R-:W-:Y:S02]  /*12d90*/  IMAD.U32 R3, RZ, RZ, UR23 ;  /* 0x00000017ff037e24 */ /* 0x000fe4000f8e00ff */
[----:B------:R-:W-:Y:S01]  /*12da0*/  IMAD.U32 R6, RZ, RZ, UR16 ;  /* 0x00000010ff067e24 */ /* 0x000fe2000f8e00ff */
[----:B------:R-:W-:Y:S01]  /*12db0*/  ULDC.64 UR8, c[0x0][UR19+0x210] ;  /* 0x0000840013087abb */ /* 0x000fe20008000a00 */
[----:B-1----:R-:W-:Y:S01]  /*12dc0*/  @P0 SHF.R.U32.HI R5, RZ, R7, R2 ;  /* 0x00000007ff050219 */ /* 0x002fe20000011602 */
[----:B------:R-:W-:-:S04]  /*12dd0*/  IMAD.U32 R2, RZ, RZ, UR22 ;  /* 0x00000016ff027e24 */ /* 0x000fc8000f8e00ff */
[--C-:B------:R-:W-:Y:S01]  /*12de0*/  IMAD.MOV R7, RZ, RZ, -R5.reuse ;  /* 0x000000ffff077224 */ /* 0x100fe200078e0a05 */
[----:B------:R-:W-:Y:S01]  /*12df0*/  IADD3 R2, P0, P1, R5, UR10, R2 ;  /* 0x0000000a05027c10 */ /* 0x000fe2000f91e002 */
[----:B------:R-:W-:Y:S01]  /*12e00*/  UIADD3.X UR10, UR13, UR20, UR21, UP1, UP2 ;  /* 0x000000140d0a7290 */ /* 0x000fe20008fe4415 */
[----:B------:R-:W-:Y:S01]  /*12e10*/  SHF.R.S32.HI R5, RZ, 0x1f, R5 ;  /* 0x0000001fff057819 */ /* 0x000fe20000011405 */
[----:B------:R-:W-:-:S04]  /*12e20*/  IMAD R7, R9, R7, R4 ;  /* 0x0000000709077224 */ /* 0x000fc800078e0204 */
[----:B------:R-:W-:Y:S01]  /*12e30*/  IADD3.X R3, R5, UR10, R6, P0, P1 ;  /* 0x0000000a05037c10 */ /* 0x000fe200087e2406 */
[C---:B------:R-:W-:Y:S01]  /*12e40*/  IMAD R9, R7.reuse, UR9, RZ ;  /* 0x0000000907097c24 */ /* 0x040fe2000f8e02ff */
[----:B------:R-:W-:Y:S01]  /*12e50*/  SHF.R.S32.HI R4, RZ, 0x1f, R7 ;  /* 0x0000001fff047819 */ /* 0x000fe20000011407 */
[----:B------:R-:W-:Y:S01]  /*12e60*/  ULDC.64 UR10, c[0x0][0xba8] ;  /* 0x0002ea00000a7ab9 */ /* 0x000fe20000000a00 */
[----:B------:R-:W-:Y:S01]  /*12e70*/  @!UP0 ULDC UR10, c[0x0][0xb50] ;  /* 0x0002d400000a8ab9 */ /* 0x000fe20000000800 */
[----:B------:R-:W-:Y:S01]  /*12e80*/  IMAD.WIDE.U32 R2, R7, UR8, R2 ;  /* 0x0000000807027c25 */ /* 0x000fe2000f8e0002 */
[----:B------:R-:W-:-:S03]  /*12e90*/  @!UP0 ULDC UR11, c[0x0][0xb54] ;  /* 0x0002d500000b8ab9 */ /* 0x000fc60000000800 */
[----:B------:R-:W-:Y:S01]  /*12ea0*/  IMAD R9, R4, UR8, R9 ;  /* 0x0000000804097c24 */ /* 0x000fe2000f8e0209 */
[----:B------:R-:W-:-:S03]  /*12eb0*/  LEA R4, P0, R2, UR10, 0x2 ;  /* 0x0000000a02047c11 */ /* 0x000fc6000f8010ff */
[----:B------:R-:W-:-:S05]  /*12ec0*/  IMAD.IADD R3, R3, 0x1, R9 ;  /* 0x0000000103037824 */ /* 0x000fca00078e0209 */
[----:B------:R-:W-:Y:S01]  /*12ed0*/  LEA.HI.X R5, R2, UR11, R3, 0x2, P0 ;  /* 0x0000000b02057c11 */ /* 0x000fe200080f1403 */
[----:B------:R-:W-:-:S05]  /*12ee0*/  IMAD.MOV.U32 R3, RZ, RZ, -0x800000 ;  /* 0xff800000ff037424 */ /* 0x000fca00078e00ff */
[----:B------:R0:W-:Y:S02]  /*12ef0*/  STG.E desc[UR56][R4.64], R3 ;  /* 0x0000000304007986 */ /* 0x0001e4000c101938 */
.L_x_1163:
[----:B------:R-:W-:Y:S05]  /*12f00*/  BSYNC B1 ;  /* 0x0000000000017941 */ /* 0x000fea0003800000 */
.L_x_1162:
[----:B------:R-:W-:-:S06]  /*12f10*/  UISETP.GT.AND UP0, UPT, UR47, 0x1, UPT ;  /* 0x000000012f00788c */ /* 0x000fcc000bf04270 */
[----:B------:R-:W-:-:S13]  /*12f20*/  PLOP3.LUT P0, PT, PT, PT, UP0, 0x80, 0x0 ;  /* 0x000000000000781c */ /* 0x000fda0003f0f008 */
[----:B------:R-:W-:Y:S05]  /*12f30*/  @P0 BRA `(.L_x_1158) ;  /* 0x0000000400440947 */ /* 0x000fea0003800000 */
[----:B------:R-:W1:Y:S01]  /*12f40*/  LDC R11, c[0x0][0xbe8] ;  /* 0x0002fa00ff0b7b82 */ /* 0x000e620000000800 */
[----:B------:R-:W-:Y:S01]  /*12f50*/  ULDC.64 UR12, c[0x0][0xaa0] ;  /* 0x0002a800000c7ab9 */ /* 0x000fe20000000a00 */
[----:B------:R-:W-:Y:S01]  /*12f60*/  IMAD R2, R151, 0x60, R152 ;  /* 0x0000006097027824 */ /* 0x000fe200078e0298 */
[----:B------:R-:W-:Y:S01]  /*12f70*/  UIMAD UR10, UR21, UR12, URZ ;  /* 0x0000000c150a72a4 */ /* 0x000fe2000f8e023f */
[----:B------:R-:W-:Y:S01]  /*12f80*/  BSSY B1, `(.L_x_1164) ;  /* 0x000003b000017945 */ /* 0x000fe20003800000 */
[----:B------:R-:W-:Y:S01]  /*12f90*/  UIMAD.WIDE.U32 UR8, UR4, UR12, URZ ;  /* 0x0000000c040872a5 */ /* 0x000fe2000f8e003f */
[----:B0-----:R-:W-:Y:S01]  /*12fa0*/  VIADD R4, R2, UR39 ;  /* 0x0000002702047c36 */ /* 0x001fe20008000000 */
[----:B------:R-:W-:Y:S01]  /*12fb0*/  UIMAD UR10, UR4, UR13, UR10 ;  /* 0x0000000d040a72a4 */ /* 0x000fe2000f8e020a */
[----:B------:R-:W-:Y:S02]  /*12fc0*/  SHF.R.S32.HI R10, RZ, 0x1f, R141 ;  /* 0x0000001fff0a7819 */ /* 0x000fe4000001148d */
[----:B------:R-:W-:Y:S01]  /*12fd0*/  IMAD.MOV.U32 R5, RZ, RZ, R4 ;  /* 0x000000ffff057224 */ /* 0x000fe200078e0004 */
[----:B------:R-:W-:Y:S01]  /*12fe0*/  UIADD3 UR9, UR9, UR10, URZ ;  /* 0x0000000a09097290 */ /* 0x000fe2000fffe03f */
[----:B------:R-:W-:-:S02]  /*12ff0*/  SHF.R.S32.HI R14, RZ, 0x1f, R139 ;  /* 0x0000001fff0e7819 */ /* 0x000fc4000001148b */
[----:B------:R-:W-:Y:S02]  /*13000*/  ULDC.64 UR10, c[0x0][0xae8] ;  /* 0x0002ba00000a7ab9 */ /* 0x000fe40000000a00 */
[----:B------:R-:W-:-:S04]  /*13010*/  UIMAD.WIDE.U32 UR8, UR40, UR10, UR8 ;  /* 0x0000000a280872a5 */ /* 0x000fc8000f8e0008 */
[----:B------:R-:W-:-:S03]  /*13020*/  UIMAD UR9, UR40, UR11, UR9 ;  /* 0x0000000b280972a4 */ /* 0x000fc6000f8e0209 */
[----:B------:R-:W-:Y:S01]  /*13030*/  ULDC.64 UR10, c[0x0][0xaf0] ;  /* 0x0002bc00000a7ab9 */ /* 0x000fe20000000a00 */
[----:B-1----:R-:W-:Y:S01]  /*13040*/  ISETP.NE.AND P0, PT, R11, 0x1, PT ;  /* 0x000000010b00780c */ /* 0x002fe20003f05270 */
[----:B------:R-:W-:-:S04]  /*13050*/  UIMAD UR15, UR15, UR10, URZ ;  /* 0x0000000a0f0f72a4 */ /* 0x000fc8000f8e023f */
[----:B------:R-:W-:Y:S02]  /*13060*/  UIMAD UR4, UR14, UR11, UR15 ;  /* 0x0000000b0e0472a4 */ /* 0x000fe4000f8e020f */
[----:B------:R-:W-:-:S03]  /*13070*/  UIMAD.WIDE.U32 UR14, UR14, UR10, UR8 ;  /* 0x0000000a0e0e72a5 */ /* 0x000fc6000f8e0008 */
[----:B------:R-:W-:Y:S01]  /*13080*/  ULDC.64 UR8, c[0x0][0xae0] ;  /* 0x0002b80000087ab9 */ /* 0x000fe20000000a00 */
[----:B------:R-:W-:Y:S02]  /*13090*/  UIADD3 UR4, UR15, UR4, URZ ;  /* 0x000000040f047290 */ /* 0x000fe4000fffe03f */
[----:B------:R-:W0:Y:S08]  /*130a0*/  @P0 LDC R3, c[0x0][0xbec] ;  /* 0x0002fb00ff030b82 */ /* 0x000e300000000800 */
[----:B------:R-:W1:Y:S01]  /*130b0*/  @P0 LDC R7, c[0x0][0xbf0] ;  /* 0x0002fc00ff070b82 */ /* 0x000e620000000800 */
[----:B0-----:R-:W-:-:S04]  /*130c0*/  @P0 IMAD.HI.U32 R2, R4, R3, RZ ;  /* 0x0000000304020227 */ /* 0x001fc800078e00ff */
[----:B------:R-:W-:Y:S02]  /*130d0*/  IMAD.U32 R3, RZ, RZ, UR15 ;  /* 0x0000000fff037e24 */ /* 0x000fe4000f8e00ff */
[----:B------:R-:W-:Y:S01]  /*130e0*/  IMAD.U32 R3, RZ, RZ, UR4 ;  /* 0x00000004ff037e24 */ /* 0x000fe2000f8e00ff */
[----:B-1----:R-:W-:-:S04]  /*130f0*/  @P0 SHF.R.U32.HI R5, RZ, R7, R2 ;  /* 0x00000007ff050219 */ /* 0x002fc80000011602 */
[--C-:B------:R-:W-:Y:S01]  /*13100*/  SHF.R.S32.HI R2, RZ, 0x1f, R5.reuse ;  /* 0x0000001fff027819 */ /* 0x100fe20000011405 */
[----:B------:R-:W-:-:S04]  /*13110*/  IMAD.MOV R7, RZ, RZ, -R5 ;  /* 0x000000ffff077224 */ /* 0x000fc800078e0a05 */
[----:B------:R-:W-:Y:S02]  /*13120*/  IMAD R7, R11, R7, R4 ;  /* 0x000000070b077224 */ /* 0x000fe400078e0204 */
[----:B------:R-:W-:Y:S02]  /*13130*/  IMAD R4, R2, UR8, RZ ;  /* 0x0000000802047c24 */ /* 0x000fe4000f8e02ff */
[----:B------:R-:W-:Y:S02]  /*13140*/  IMAD.U32 R2, RZ, RZ, UR14 ;  /* 0x0000000eff027e24 */ /* 0x000fe4000f8e00ff */
[C---:B------:R-:W-:Y:S01]  /*13150*/  IMAD R9, R5.reuse, UR9, R4 ;  /* 0x0000000905097c24 */ /* 0x040fe2000f8e0204 */
[----:B------:R-:W-:Y:S01]  /*13160*/  SHF.R.S32.HI R4, RZ, 0x1f, R7 ;  /* 0x0000001fff047819 */ /* 0x000fe20000011407 */
[----:B------:R-:W-:Y:S01]  /*13170*/  IMAD.WIDE.U32 R2, R5, UR8, R2 ;  /* 0x0000000805027c25 */ /* 0x000fe2000f8e0002 */
[----:B------:R-:W-:-:S03]  /*13180*/  ULDC.64 UR8, c[0x0][0xad8] ;  /* 0x0002b60000087ab9 */ /* 0x000fc60000000a00 */
[----:B------:R-:W-:Y:S02]  /*13190*/  IMAD R4, R4, UR8, RZ ;  /* 0x0000000804047c24 */ /* 0x000fe4000f8e02ff */
[----:B------:R-:W-:Y:S02]  /*131a0*/  IMAD.IADD R3, R3, 0x1, R9 ;  /* 0x0000000103037824 */ /* 0x000fe400078e0209 */
[----:B-----5:R-:W-:Y:S02]  /*131b0*/  IMAD R11, R0, R11, RZ ;  /* 0x0000000b000b7224 */ /* 0x020fe400078e02ff */
[----:B------:R-:W-:Y:S02]  /*131c0*/  VIADD R0, R152, UR39 ;  /* 0x0000002798007c36 */ /* 0x000fe40008000000 */
[C---:B------:R-:W-:Y:S02]  /*131d0*/  IMAD R5, R7.reuse, UR9, R4 ;  /* 0x0000000907057c24 */ /* 0x040fe4000f8e0204 */
[----:B------:R-:W-:Y:S01]  /*131e0*/  IMAD.WIDE.U32 R2, R7, UR8, R2 ;  /* 0x0000000807027c25 */ /* 0x000fe2000f8e0002 */
[----:B------:R-:W-:Y:S01]  /*131f0*/  ISETP.GE.AND P0, PT, R0, R11, PT ;  /* 0x0000000b0000720c */ /* 0x000fe20003f06270 */
[----:B------:R-:W-:-:S02]  /*13200*/  ULDC.64 UR8, c[0x0][0xa80] ;  /* 0x0002a00000087ab9 */ /* 0x000fc40000000a00 */
        /* <DEDUP_REMOVED lines=15> */
[----:B------:R3:W-:Y:S04]  /*13300*/  @!P2 ST.E.128 desc[UR56][R6.64], RZ ;  /* 0x000000ff0600a985 */ /* 0x0007e8000c101d38 */
[----:B------:R3:W-:Y:S04]  /*13310*/  @!P3 ST.E.128 desc[UR56][R8.64], RZ ;  /* 0x000000ff0800b985 */ /* 0x0007e8000c101d38 */
[----:B------:R3:W-:Y:S02]  /*13320*/  @!P4 ST.E.128 desc[UR56][R12.64], RZ ;  /* 0x000000ff0c00c985 */ /* 0x0007e4000c101d38 */
.L_x_1165:
[----:B------:R-:W-:Y:S05]  /*13330*/  BSYNC B1 ;  /* 0x0000000000017941 */ /* 0x000fea0003800000 */
.L_x_1164:
        /* <DEDUP_REMOVED lines=9> */
[-C--:B-1-3--:R-:W-:Y:S02]  /*133d0*/  @!P3 LEA R6, P0, R139, R2.reuse, 0x1 ;  /* 0x000000028b06b211 */ /* 0x08afe400078008ff */
[----:B------:R-:W-:Y:S02]  /*133e0*/  @!P4 LEA R8, P1, R141, R2, 0x1 ;  /* 0x000000028d08c211 */ /* 0x000fe400078208ff */
[----:B0---4-:R-:W-:Y:S01]  /*133f0*/  @!P2 IMAD.WIDE R4, R138, 0x2, R2 ;  /* 0x000000028a04a825 */ /* 0x011fe200078e0202 */
[-C--:B------:R-:W-:Y:S02]  /*13400*/  @!P3 LEA.HI.X R7, R139, R3.reuse, R14, 0x1, P0 ;  /* 0x000000038b07b211 */ /* 0x080fe400000f0c0e */
[----:B------:R-:W-:Y:S02]  /*13410*/  @!P4 LEA.HI.X R9, R141, R3, R10, 0x1, P1 ;  /* 0x000000038d09c211 */ /* 0x000fe400008f0c0a */
[----:B------:R2:W-:Y:S04]  /*13420*/  @!P2 ST.E.128 desc[UR56][R4.64], RZ ;  /* 0x000000ff0400a985 */ /* 0x0005e8000c101d38 */
[----:B------:R2:W-:Y:S04]  /*13430*/  @!P3 ST.E.128 desc[UR56][R6.64], RZ ;  /* 0x000000ff0600b985 */ /* 0x0005e8000c101d38 */
[----:B------:R2:W-:Y:S02]  /*13440*/  @!P4 ST.E.128 desc[UR56][R8.64], RZ ;  /* 0x000000ff0800c985 */ /* 0x0005e4000c101d38 */
.L_x_1158:
[----:B------:R-:W-:Y:S05]  /*13450*/  BSYNC B0 ;  /* 0x0000000000007941 */ /* 0x000fea0003800000 */
.L_x_1152:
[----:B------:R-:W-:Y:S02]  /*13460*/  ULDC UR4, c[0x0][0xc3c] ;  /* 0x00030f0000047ab9 */ /* 0x000fe40000000800 */
[----:B------:R-:W-:-:S06]  /*13470*/  UISETP.GE.AND UP0, UPT, UR7, UR4, UPT ;  /* 0x000000040700728c */ /* 0x000fcc000bf06270 */
[----:B------:R-:W-:-:S13]  /*13480*/  PLOP3.LUT P0, PT, PT, PT, UP0, 0x80, 0x0 ;  /* 0x000000000000781c */ /* 0x000fda0003f0f008 */
[----:B------:R-:W-:Y:S05]  /*13490*/  @!P0 BRA `(.L_x_1166) ;  /* 0xfffffed800d48947 */ /* 0x000fea000383ffff */
[----:B------:R-:W-:Y:S05]  /*134a0*/  EXIT ;  /* 0x000000000000794d */ /* 0x000fea0003800000 */
.L_x_1061:
[----:B------:R-:W-:-:S08]  /*134b0*/  NOP ;  /* 0x0000000000007918 */ /* 0x000fd00000000000 */
[----:B------:R-:W0:-:S00]  /*134c0*/  USETMAXREG.DEALLOC.CTAPOOL 0x20 ;  /* 0x00000020000079c8 */ /* 0x000e0000080e0500 */
[----:B0-----:R-:W-:Y:S01]  /*134d0*/  LOP3.LUT R0, R0, 0x3, RZ, 0xc0, !PT ;  /* 0x0000000300007812 */ /* 0x001fe200078ec0ff */
[----:B------:R-:W-:Y:S01]  /*134e0*/  IMAD.MOV.U32 R6, RZ, RZ, RZ ;  /* 0x000000ffff067224 */ /* 0x000fe200078e00ff */
[----:B------:R-:W-:-:S04]  /*134f0*/  LOP3.LUT R16, R16, 0xffffff7f, RZ, 0xc0, !PT ;  /* 0xffffff7f10107812 */ /* 0x000fc800078ec0ff */
[----:B------:R-:W0:Y:S02]  /*13500*/  SHFL.IDX PT, R0, R0, RZ, 0x1f ;  /* 0x00001fff00007589 */ /* 0x000e2400000e0000 */
[----:B0-----:R-:W-:-:S13]  /*13510*/  ISETP.NE.AND P0, PT, R0, RZ, PT ;  /* 0x000000ff0000720c */ /* 0x001fda0003f05270 */
        /* <DEDUP_REMOVED lines=9> */
.L_x_1167:
        /* <DEDUP_REMOVED lines=44> */
.L_x_1171:
[----:B------:R-:W0:Y:S01]  /*13870*/  LDC R2, c[0x0][0xc3c] ;  /* 0x00030f00ff027b82 */ /* 0x000e220000000800 */
[----:B------:R-:W-:-:S06]  /*13880*/  UIADD3 UR4, UR4, 0x1f, URZ ;  /* 0x0000001f04047890 */ /* 0x000fcc000fffe03f */
[----:B0-----:R-:W-:-:S13]  /*13890*/  ISETP.LE.AND P6, PT, R2, UR4, PT ;  /* 0x0000000402007c0c */ /* 0x001fda000bfc3270 */
[----:B------:R-:W-:Y:S05]  /*138a0*/  @P6 BRA `(.L_x_1170) ;  /* 0x0000000800a46947 */ /* 0x000fea0003800000 */
[----:B------:R-:W-:-:S05]  /*138b0*/  VIADD R7, R0, UR4 ;  /* 0x0000000400077c36 */ /* 0x000fca0008000000 */
[----:B------:R-:W-:-:S13]  /*138c0*/  ISETP.GE.OR P6, PT, R7, R2, !P0 ;  /* 0x000000020700720c */ /* 0x000fda00047c6670 */
[----:B------:R-:W0:Y:S08]  /*138d0*/  @!P6 LDC.64 R4, c[0x0][0xc80] ;  /* 0x00032000ff04eb82 */ /* 0x000e300000000a00 */
[----:B------:R-:W1:Y:S01]  /*138e0*/  @!P6 LDC.64 R2, c[0x0][0xc78] ;  /* 0x00031e00ff02eb82 */ /* 0x000e620000000a00 */
[----:B0-----:R-:W-:-:S04]  /*138f0*/  @!P6 IMAD.WIDE R4, R7, 0x4, R4 ;  /* 0x000000040704e825 */ /* 0x001fc800078e0204 */
[----:B-1----:R-:W-:Y:S01]  /*13900*/  @!P6 IMAD.WIDE R2, R7, 0x4, R2 ;  /* 0x000000040702e825 */ /* 0x002fe200078e0202 */
[----:B------:R-:W-:-:S06]  /*13910*/  CS2R R6, SRZ ;  /* 0x0000000000067805 */ /* 0x000fcc000001ff00 */
[----:B------:R-:W2:Y:S04]  /*13920*/  @!P6 LDG.E R6, desc[UR56][R4.64] ;  /* 0x000000380406e981 */ /* 0x000ea8000c1e1900 */
        /* <DEDUP_REMOVED lines=22> */
.L_x_1169:
        /* <DEDUP_REMOVED lines=8> */
[----:B------:R1:W2:Y:S01]  /*13b10*/  SHFL.IDX PT, R6, R6, R27, 0x1f ;  /* 0x00001f1b06067589 */ /* 0x0002a200000e0000 */
[----:B0-----:R-:W-:-:S07]  /*13b20*/  ISETP.NE.AND P1, PT, R7, 0x1, PT ;  /* 0x000000010700780c */ /* 0x001fce0003f25270 */
[----:B-1----:R-:W-:Y:S06]  /*13b30*/  @!P0 BRA `(.L_x_1172) ;  /* 0x0000000000088947 */ /* 0x002fec0003800000 */
[----:B------:R-:W-:-:S06]  /*13b40*/  VIADD R24, R27, 0xffffffff ;  /* 0xffffffff1b187836 */ /* 0x000fcc0000000000 */
[----:B------:R0:W1:Y:S02]  /*13b50*/  SHFL.IDX PT, R24, R5, R24, 0x1f ;  /* 0x00001f1805187589 */ /* 0x00006400000e0000 */
.L_x_1172:
[----:B-1----:R-:W-:Y:S02]  /*13b60*/  IMAD R24, R24, UR5, R3 ;  /* 0x0000000518187c24 */ /* 0x002fe4000f8e0203 */
[----:B------:R-:W-:-:S03]  /*13b70*/  VIADD R27, R27, UR4 ;  /* 0x000000041b1b7c36 */ /* 0x000fc60008000000 */
[----:B0-----:R-:W-:Y:S01]  /*13b80*/  IADD3 R5, -R24, UR6, RZ ;  /* 0x0000000618057c10 */ /* 0x001fe2000fffe1ff */
[----:B------:R-:W-:Y:S06]  /*13b90*/  @!P1 BRA `(.L_x_1173) ;  /* 0x0000000000e89947 */ /* 0x000fec0003800000 */
[-C--:B--2---:R-:W-:Y:S02]  /*13ba0*/  IABS R8, R6.reuse ;  /* 0x0000000600087213 */ /* 0x084fe40000000000 */
[----:B------:R-:W-:Y:S02]  /*13bb0*/  IABS R4, R7 ;  /* 0x0000000700047213 */ /* 0x000fe40000000000 */
[----:B------:R-:W0:Y:S01]  /*13bc0*/  I2F.RP R9, R8 ;  /* 0x0000000800097306 */ /* 0x000e220000209400 */
[----:B------:R-:W-:Y:S02]  /*13bd0*/  IABS R10, R5 ;  /* 0x00000005000a7213 */ /* 0x000fe40000000000 */
[----:B------:R-:W-:-:S05]  /*13be0*/  IABS R12, R6 ;  /* 0x00000006000c7213 */ /* 0x000fca0000000000 */
[----:B0-----:R-:W0:Y:S02]  /*13bf0*/  MUFU.RCP R9, R9 ;  /* 0x0000000900097308 */ /* 0x001e240000001000 */
[----:B0-----:R-:W-:-:S06]  /*13c00*/  VIADD R2, R9, 0xffffffe ;  /* 0x0ffffffe09027836 */ /* 0x001fcc0000000000 */
[----:B------:R-:W0:Y:S08]  /*13c10*/  I2F.RP R9, R4 ;  /* 0x0000000400097306 */ /* 0x000e300000209400 */
[----:B------:R1:W2:Y:S08]  /*13c20*/  F2I.FTZ.U32.TRUNC.NTZ R3, R2 ;  /* 0x0000000200037305 */ /* 0x0002b0000021f000 */
[----:B0-----:R-:W0:Y:S01]  /*13c30*/  MUFU.RCP R9, R9 ;  /* 0x0000000900097308 */ /* 0x001e220000001000 */
[----:B-1----:R-:W-:-:S02]  /*13c40*/  IMAD.MOV.U32 R2, RZ, RZ, RZ ;  /* 0x000000ffff027224 */ /* 0x002fc400078e00ff */
[----:B--2---:R-:W-:-:S04]  /*13c50*/  IMAD.MOV R11, RZ, RZ, -R3 ;  /* 0x000000ffff0b7224 */ /* 0x004fc800078e0a03 */
[----:B------:R-:W-:-:S04]  /*13c60*/  IMAD R11, R11, R8, RZ ;  /* 0x000000080b0b7224 */ /* 0x000fc800078e02ff */
[----:B------:R-:W-:-:S04]  /*13c70*/  IMAD.HI.U32 R3, R3, R11, R2 ;  /* 0x0000000b03037227 */ /* 0x000fc800078e0002 */
[----:B------:R-:W-:Y:S02]  /*13c80*/  IMAD.MOV R11, RZ, RZ, -R12 ;  /* 0x000000ffff0b7224 */ /* 0x000fe400078e0a0c */
[----:B------:R-:W-:-:S04]  /*13c90*/  IMAD.HI.U32 R2, R3, R10, RZ ;  /* 0x0000000a03027227 */ /* 0x000fc800078e00ff */
[----:B------:R-:W-:Y:S02]  /*13ca0*/  IMAD R3, R2, R11, R10 ;  /* 0x0000000b02037224 */ /* 0x000fe400078e020a */
[----:B0-----:R-:W-:-:S03]  /*13cb0*/  VIADD R10, R9, 0xffffffe ;  /* 0x0ffffffe090a7836 */ /* 0x001fc60000000000 */
[----:B------:R-:W-:-:S13]  /*13cc0*/  ISETP.GT.U32.AND P1, PT, R8, R3, PT ;  /* 0x000000030800720c */ /* 0x000fda0003f24070 */
[----:B------:R-:W-:Y:S02]  /*13cd0*/  @!P1 IMAD.IADD R3, R3, 0x1, -R8 ;  /* 0x0000000103039824 */ /* 0x000fe400078e0a08 */
[----:B------:R-:W-:Y:S01]  /*13ce0*/  @!P1 VIADD R2, R2, 0x1 ;  /* 0x0000000102029836 */ /* 0x000fe20000000000 */
[----:B------:R-:W-:Y:S02]  /*13cf0*/  ISETP.NE.AND P1, PT, R6, RZ, PT ;  /* 0x000000ff0600720c */ /* 0x000fe40003f25270 */
[----:B------:R-:W-:Y:S02]  /*13d00*/  ISETP.GE.U32.AND P0, PT, R3, R8, PT ;  /* 0x000000080300720c */ /* 0x000fe40003f06070 */
[----:B------:R-:W-:Y:S01]  /*13d10*/  LOP3.LUT R8, R5, R6, RZ, 0x3c, !PT ;  /* 0x0000000605087212 */ /* 0x000fe200078e3cff */
[----:B------:R-:W0:Y:S03]  /*13d20*/  F2I.FTZ.U32.TRUNC.NTZ R3, R10 ;  /* 0x0000000a00037305 */ /* 0x000e26000021f000 */
[----:B------:R-:W-:-:S07]  /*13d30*/  ISETP.GE.AND P2, PT, R8, RZ, PT ;  /* 0x000000ff0800720c */ /* 0x000fce0003f46270 */
[----:B------:R-:W-:-:S04]  /*13d40*/  @P0 VIADD R2, R2, 0x1 ;  /* 0x0000000102020836 */ /* 0x000fc80000000000 */
[----:B------:R-:W-:Y:S01]  /*13d50*/  IMAD.MOV.U32 R12, RZ, RZ, R2 ;  /* 0x000000ffff0c7224 */ /* 0x000fe200078e0002 */
[----:B------:R-:W-:Y:S01]  /*13d60*/  IABS R2, R7 ;  /* 0x0000000700027213 */ /* 0x000fe20000000000 */
[----:B0-----:R-:W-:Y:S02]  /*13d70*/  IMAD.MOV R9, RZ, RZ, -R3 ;  /* 0x000000ffff097224 */ /* 0x001fe400078e0a03 */
[----:B------:R-:W-:Y:S01]  /*13d80*/  @!P2 IMAD.MOV R12, RZ, RZ, -R12 ;  /* 0x000000ffff0ca224 */ /* 0x000fe200078e0a0c */
[----:B------:R-:W-:Y:S01]  /*13d90*/  @!P1 LOP3.LUT R12, RZ, R6, RZ, 0x33, !PT ;  /* 0x00000006ff0c9212 */ /* 0x000fe200078e33ff */
[----:B------:R-:W-:Y:S02]  /*13da0*/  IMAD.MOV R10, RZ, RZ, -R2 ;  /* 0x000000ffff0a7224 */ /* 0x000fe400078e0a02 */
[----:B------:R-:W-:Y:S01]  /*13db0*/  IMAD R9, R9, R4, RZ ;  /* 0x0000000409097224 */ /* 0x000fe200078e02ff */
[----:B------:R-:W-:Y:S01]  /*13dc0*/  IABS R8, R12 ;  /* 0x0000000c00087213 */ /* 0x000fe20000000000 */
[----:B------:R-:W-:-:S04]  /*13dd0*/  IMAD.MOV.U32 R2, RZ, RZ, RZ ;  /* 0x000000ffff027224 */ /* 0x000fc800078e00ff */
[----:B------:R-:W-:-:S04]  /*13de0*/  IMAD.HI.U32 R2, R3, R9, R2 ;  /* 0x0000000903027227 */ /* 0x000fc800078e0002 */
[----:B------:R-:W-:Y:S02]  /*13df0*/  IMAD.MOV.U32 R3, RZ, RZ, R8 ;  /* 0x000000ffff037224 */ /* 0x000fe400078e0008 */
[----:B------:R-:W-:Y:S02]  /*13e00*/  IMAD.MOV.U32 R8, RZ, RZ, R10 ;  /* 0x000000ffff087224 */ /* 0x000fe400078e000a */
[----:B------:R-:W-:-:S04]  /*13e10*/  IMAD.HI.U32 R2, R2, R3, RZ ;  /* 0x0000000302027227 */ /* 0x000fc800078e00ff */
[----:B------:R-:W-:-:S05]  /*13e20*/  IMAD R3, R2, R8, R3 ;  /* 0x0000000802037224 */ /* 0x000fca00078e0203 */
[----:B------:R-:W-:-:S13]  /*13e30*/  ISETP.GT.U32.AND P1, PT, R4, R3, PT ;  /* 0x000000030400720c */ /* 0x000fda0003f24070 */
[----:B------:R-:W-:Y:S02]  /*13e40*/  @!P1 IMAD.IADD R3, R3, 0x1, -R4 ;  /* 0x0000000103039824 */ /* 0x000fe400078e0a04 */
[----:B------:R-:W-:Y:S01]  /*13e50*/  @!P1 VIADD R2, R2, 0x1 ;  /* 0x0000000102029836 */ /* 0x000fe20000000000 */
[----:B------:R-:W-:Y:S02]  /*13e60*/  ISETP.NE.AND P1, PT, R7, RZ, PT ;  /* 0x000000ff0700720c */ /* 0x000fe40003f25270 */
[----:B------:R-:W-:Y:S02]  /*13e70*/  ISETP.GE.U32.AND P0, PT, R3, R4, PT ;  /* 0x000000040300720c */ /* 0x000fe40003f06070 */
[----:B------:R-:W-:-:S04]  /*13e80*/  LOP3.LUT R3, R12, R7, RZ, 0x3c, !PT ;  /* 0x000000070c037212 */ /* 0x000fc800078e3cff */
[----:B------:R-:W-:Y:S01]  /*13e90*/  ISETP.GE.AND P2, PT, R3, RZ, PT ;  /* 0x000000ff0300720c */ /* 0x000fe20003f46270 */
[----:B------:R-:W-:-:S06]  /*13ea0*/  IMAD.MOV R3, RZ, RZ, -R12 ;  /* 0x000000ffff037224 */ /* 0x000fcc00078e0a0c */
[----:B------:R-:W-:-:S06]  /*13eb0*/  @P0 VIADD R2, R2, 0x1 ;  /* 0x0000000102020836 */ /* 0x000fcc0000000000 */
[----:B------:R-:W-:Y:S01]  /*13ec0*/  @!P2 IMAD.MOV R2, RZ, RZ, -R2 ;  /* 0x000000ffff02a224 */ /* 0x000fe200078e0a02 */
[----:B------:R-:W-:-:S05]  /*13ed0*/  @!P1 LOP3.LUT R2, RZ, R7, RZ, 0x33, !PT ;  /* 0x00000007ff029212 */ /* 0x000fca00078e33ff */
[----:B------:R-:W-:-:S04]  /*13ee0*/  IMAD.MOV R26, RZ, RZ, -R2 ;  /* 0x000000ffff1a7224 */ /* 0x000fc800078e0a02 */
[C---:B------:R-:W-:Y:S02]  /*13ef0*/  IMAD R26, R7.reuse, R26, R12 ;  /* 0x0000001a071a7224 */ /* 0x040fe400078e020c */
[----:B------:R-:W-:Y:S02]  /*13f00*/  IMAD R7, R7, 0x1000000, R2 ;  /* 0x0100000007077824 */ /* 0x000fe400078e0202 */
[----:B------:R-:W-:Y:S02]  /*13f10*/  IMAD R2, R6, R3, R5 ;  /* 0x0000000306027224 */ /* 0x000fe400078e0205 */
[----:B------:R-:W-:Y:S01]  /*13f20*/  IMAD R26, R26, 0x10000, R7 ;  /* 0x000100001a1a7824 */ /* 0x000fe200078e0207 */
[----:B------:R-:W-:Y:S06]  /*13f30*/  BRA `(.L_x_1174) ;  /* 0x0000000000f47947 */ /* 0x000fec0003800000 */
.L_x_1173:
[----:B------:R-:W0:Y:S02]  /*13f40*/  LDC.64 R2, c[0x0][0xc90] ;  /* 0x00032400ff027b82 */ /* 0x000e240000000a00 */
[----:B0-----:R-:W-:-:S05]  /*13f50*/  IMAD.WIDE R2, R27, 0x4, R2 ;  /* 0x000000041b027825 */ /* 0x001fca00078e0202 */
[----:B------:R0:W2:Y:S01]  /*13f60*/  LDG.E R7, desc[UR56][R2.64] ;  /* 0x0000003802077981 */ /* 0x0000a2000c1e1900 */
[----:B------:R-:W-:Y:S01]  /*13f70*/  IABS R13, R5 ;  /* 0x00000005000d7213 */ /* 0x000fe20000000000 */
[----:B0-----:R-:W-:Y:S02]  /*13f80*/  IMAD.MOV.U32 R2, RZ, RZ, RZ ;  /* 0x000000ffff027224 */ /* 0x001fe400078e00ff */
[----:B--2---:R-:W-:-:S05]  /*13f90*/  IMAD R4, R6, R7, RZ ;  /* 0x0000000706047224 */ /* 0x004fca00078e02ff */
[-C--:B------:R-:W-:Y:S02]  /*13fa0*/  IABS R10, R4.reuse ;  /* 0x00000004000a7213 */ /* 0x080fe40000000000 */
[----:B------:R-:W-:Y:S02]  /*13fb0*/  IABS R12, R4 ;  /* 0x00000004000c7213 */ /* 0x000fe40000000000 */
[----:B------:R-:W0:Y:S08]  /*13fc0*/  I2F.RP R8, R10 ;  /* 0x0000000a00087306 */ /* 0x000e300000209400 */
[----:B0-----:R-:W0:Y:S02]  /*13fd0*/  MUFU.RCP R8, R8 ;  /* 0x0000000800087308 */ /* 0x001e240000001000 */
[----:B0-----:R-:W-:-:S06]  /*13fe0*/  VIADD R9, R8, 0xffffffe ;  /* 0x0ffffffe08097836 */ /* 0x001fcc0000000000 */
[----:B------:R-:W0:Y:S02]  /*13ff0*/  F2I.FTZ.U32.TRUNC.NTZ R3, R9 ;  /* 0x0000000900037305 */ /* 0x000e24000021f000 */
[----:B0-----:R-:W-:-:S04]  /*14000*/  IMAD.MOV R11, RZ, RZ, -R3 ;  /* 0x000000ffff0b7224 */ /* 0x001fc800078e0a03 */
[----:B------:R-:W-:-:S04]  /*14010*/  IMAD R11, R11, R10, RZ ;  /* 0x0000000a0b0b7224 */ /* 0x000fc800078e02ff */
[----:B------:R-:W-:-:S04]  /*14020*/  IMAD.HI.U32 R2, R3, R11, R2 ;  /* 0x0000000b03027227 */ /* 0x000fc800078e0002 */
[----:B------:R-:W-:Y:S02]  /*14030*/  IMAD.MOV R3, RZ, RZ, -R12 ;  /* 0x000000ffff037224 */ /* 0x000fe400078e0a0c */
        /* <DEDUP_REMOVED lines=12> */
[----:B------:R-:W-:Y:S02]  /*14100*/  IMAD R8, R7, R2, RZ ;  /* 0x0000000207087224 */ /* 0x000fe400078e02ff */
[----:B------:R-:W-:Y:S02]  /*14110*/  IMAD.MOV R2, RZ, RZ, -R2 ;  /* 0x000000ffff027224 */ /* 0x000fe400078e0a02 */
[----:B------:R-:W-:Y:S02]  /*14120*/  IMAD.MOV R10, RZ, RZ, -R8 ;  /* 0x000000ffff0a7224 */ /* 0x000fe400078e0a08 */
[----:B------:R-:W-:-:S03]  /*14130*/  IMAD R12, R4, R2, R5 ;  /* 0x00000002040c7224 */ /* 0x000fc600078e0205 */
[----:B------:R-:W-:-:S04]  /*14140*/  VIADDMNMX R7, R10, UR5, R7, PT ;  /* 0x000000050a077c46 */ /* 0x000fc8000b800107 */
[-C--:B------:R-:W-:Y:S01]  /*14150*/  IABS R9, R7.reuse ;  /* 0x0000000700097213 */ /* 0x080fe20000000000 */
[----:B------:R-:W-:Y:S01]  /*14160*/  IMAD.MOV R26, RZ, RZ, -R7 ;  /* 0x000000ffff1a7224 */ /* 0x000fe200078e0a07 */
[----:B------:R-:W-:Y:S02]  /*14170*/  IABS R4, R7 ;  /* 0x0000000700047213 */ /* 0x000fe40000000000 */
[----:B------:R-:W0:Y:S03]  /*14180*/  I2F.RP R10, R9 ;  /* 0x00000009000a7306 */ /* 0x000e260000209400 */
[----:B------:R-:W-:-:S05]  /*14190*/  IMAD.MOV R4, RZ, RZ, -R4 ;  /* 0x000000ffff047224 */ /* 0x000fca00078e0a04 */
[----:B0-----:R-:W0:Y:S02]  /*141a0*/  MUFU.RCP R10, R10 ;  /* 0x0000000a000a7308 */ /* 0x001e240000001000 */
[----:B0-----:R-:W-:-:S06]  /*141b0*/  VIADD R3, R10, 0xffffffe ;  /* 0x0ffffffe0a037836 */ /* 0x001fcc0000000000 */
[----:B------:R-:W0:Y:S02]  /*141c0*/  F2I.FTZ.U32.TRUNC.NTZ R3, R3 ;  /* 0x0000000300037305 */ /* 0x000e24000021f000 */
[----:B0-----:R-:W-:-:S04]  /*141d0*/  IMAD.MOV R11, RZ, RZ, -R3 ;  /* 0x000000ffff0b7224 */ /* 0x001fc800078e0a03 */
[----:B------:R-:W-:Y:S01]  /*141e0*/  IMAD.MOV.U32 R2, RZ, RZ, R11 ;  /* 0x000000ffff027224 */ /* 0x000fe200078e000b */
[----:B------:R-:W-:-:S03]  /*141f0*/  IABS R11, R12 ;  /* 0x0000000c000b7213 */ /* 0x000fc60000000000 */
[----:B------:R-:W-:Y:S02]  /*14200*/  IMAD R5, R2, R9, RZ ;  /* 0x0000000902057224 */ /* 0x000fe400078e02ff */
[----:B------:R-:W-:-:S04]  /*14210*/  IMAD.MOV.U32 R2, RZ, RZ, RZ ;  /* 0x000000ffff027224 */ /* 0x000fc800078e00ff */
[----:B------:R-:W-:Y:S01]  /*14220*/  IMAD.HI.U32 R2, R3, R5, R2 ;  /* 0x0000000503027227 */ /* 0x000fe200078e0002 */
[----:B------:R-:W-:-:S04]  /*14230*/  LOP3.LUT R3, R12, R7, RZ, 0x3c, !PT ;  /* 0x000000070c037212 */ /* 0x000fc800078e3cff */
[----:B------:R-:W-:Y:S01]  /*14240*/  ISETP.GE.AND P2, PT, R3, RZ, PT ;  /* 0x000000ff0300720c */ /* 0x000fe20003f46270 */
[----:B------:R-:W-:Y:S01]  /*14250*/  IMAD.HI.U32 R2, R2, R11, RZ ;  /* 0x0000000b02027227 */ /* 0x000fe200078e00ff */
[----:B------:R-:W-:-:S03]  /*14260*/  IADD3 R3, R8, 0x1000000, R12 ;  /* 0x0100000008037810 */ /* 0x000fc60007ffe00c */
        /* <DEDUP_REMOVED lines=9> */
[----:B------:R-:W-:-:S07]  /*14300*/  IMAD R26, R2, R26, R3 ;  /* 0x0000001a021a7224 */ /* 0x000fce00078e0203 */
.L_x_1174:
[----:B------:R-:W-:-:S05]  /*14310*/  LOP3.LUT R25, RZ, R2, RZ, 0x33, !PT ;  /* 0x00000002ff197212 */ /* 0x000fca00078e33ff */
[----:B------:R-:W-:Y:S01]  /*14320*/  IMAD.IADD R25, R6, 0x1, R25 ;  /* 0x0000000106197824 */ /* 0x000fe200078e0219 */
[----:B------:R-:W-:Y:S06]  /*14330*/  BRA `(.L_x_1175) ;  /* 0x0000000000147947 */ /* 0x000fec0003800000 */
.L_x_1170:
[----:B------:R-:W-:Y:S01]  /*14340*/  ULDC UR4, c[0x0][0xc3c] ;  /* 0x00030f0000047ab9 */ /* 0x000fe20000000800 */
[----:B------:R-:W-:Y:S02]  /*14350*/  IMAD.MOV.U32 R25, RZ, RZ, RZ ;  /* 0x000000ffff197224 */ /* 0x000fe400078e00ff */
[----:B------:R-:W-:Y:S02]  /*14360*/  IMAD.U32 R24, RZ, RZ, UR6 ;  /* 0x00000006ff187e24 */ /* 0x000fe4000f8e00ff */
[----:B------:R-:W-:Y:S02]  /*14370*/  IMAD.MOV.U32 R26, RZ, RZ, RZ ;  /* 0x000000ffff1a7224 */ /* 0x000fe400078e00ff */
[----:B------:R-:W-:-:S07]  /*14380*/  IMAD.U32 R27, RZ, RZ, UR4 ;  /* 0x00000004ff1b7e24 */ /* 0x000fce000f8e00ff */
.L_x_1175:
[----:B------:R-:W-:-:S13]  /*14390*/  ISETP.NE.AND P0, PT, R0, RZ, PT ;  /* 0x000000ff0000720c */ /* 0x000fda0003f05270 */
[----:B------:R-:W0:Y:S01]  /*143a0*/  @!P0 S2R R3, SR_CgaCtaId ;  /* 0x0000000000038919 */ /* 0x000e220000008800 */
[----:B------:R-:W-:-:S04]  /*143b0*/  @!P0 MOV R0, 0x400 ;  /* 0x0000040000008802 */ /* 0x000fc80000000f00 */
[----:B0-----:R-:W-:-:S05]  /*143c0*/  @!P0 LEA R0, R3, R0, 0x18 ;  /* 0x0000000003008211 */ /* 0x001fca00078ec0ff */
[----:B------:R0:W-:Y:S01]  /*143d0*/  @!P0 STS.128 [R0+0x2d8d0], R24 ;  /* 0x02d8d01800008388 */ /* 0x0001e20000000c00 */
[----:B------:R-:W-:Y:S06]  /*143e0*/  BAR.ARV 0x5, 0x200 ;  /* 0x0148000000007b1d */ /* 0x000fec0000002000 */
.L_x_1168:
[----:B------:R2:W-:Y:S01]  /*143f0*/  STL [R1+0x28], RZ ;  /* 0x000028ff01007387 */ /* 0x0005e20000100800 */
[----:B------:R-:W-:Y:S01]  /*14400*/  ULDC UR4, c[0x0][0xc3c] ;  /* 0x00030f0000047ab9 */ /* 0x000fe20000000800 */
[----:B------:R-:W-:Y:S01]  /*14410*/  IMAD.MOV.U32 R29, RZ, RZ, 0x1 ;  /* 0x00000001ff1d7424 */ /* 0x000fe200078e00ff */
[----:B-1----:R-:W-:Y:S01]  /*14420*/  ISETP.GE.AND P0, PT, R27, UR4, PT ;  /* 0x000000041b007c0c */ /* 0x002fe2000bf06270 */
[----:B------:R-:W-:-:S12]  /*14430*/  IMAD.MOV.U32 R23, RZ, RZ, RZ ;  /* 0x000000ffff177224 */ /* 0x000fd800078e00ff */
[----:B--2---:R-:W-:Y:S05]  /*14440*/  @P0 BRA `(.L_x_1176) ;  /* 0x0000005000600947 */ /* 0x004fea0003800000 */
[----:B------:R-:W1:Y:S01]  /*14450*/  S2R R3, SR_TID.X ;  /* 0x0000000000037919 */ /* 0x000e620000002100 */
[----:B------:R-:W2:Y:S01]  /*14460*/  S2UR UR5, SR_CgaCtaId ;  /* 0x00000000000579c3 */ /* 0x000ea20000008800 */
[----:B------:R-:W-:Y:S01]  /*14470*/  UMOV UR4, 0x400 ;  /* 0x0000040000047882 */ /* 0x000fe20000000000 */
[----:B------:R-:W-:Y:S01]  /*14480*/  BSSY B8, `(.L_x_1176) ;  /* 0x0000514000087945 */ /* 0x000fe20003800000 */
[----:B------:R3:W-:Y:S01]  /*14490*/  STL [R1+0x28], RZ ;  /* 0x000028ff01007387 */ /* 0x0007e20000100800 */
[----:B------:R-:W-:Y:S01]  /*144a0*/  IMAD.MOV.U32 R29, RZ, RZ, 0x1 ;  /* 0x00000001ff1d7424 */ /* 0x000fe200078e00ff */
[----:B------:R-:W-:Y:S01]  /*144b0*/  ULOP3.LUT UR36, UR44, 0x2, URZ, 0xfc, !UPT ;  /* 0x000000022c247892 */ /* 0x000fe2000f8efc3f */
[----:B------:R-:W-:Y:S01]  /*144c0*/  IMAD.MOV.U32 R23, RZ, RZ, RZ ;  /* 0x000000ffff177224 */ /* 0x000fe200078e00ff */
[----:B------:R-:W-:Y:S01]  /*144d0*/  ULDC UR37, c[0x0][0xc] ;  /* 0x0000030000257ab9 */ /* 0x000fe20000000800 */
[----:B--2---:R-:W-:-:S06]  /*144e0*/  ULEA UR4, UR5, UR4, 0x18 ;  /* 0x0000000405047291 */ /* 0x004fcc000f8ec03f */
[----:B------:R-:W-:Y:S01]  /*144f0*/  IMAD.U32 R17, RZ, RZ, UR4 ;  /* 0x00000004ff117e24 */ /* 0x000fe2000f8e00ff */
[C---:B-1----:R-:W-:Y:S01]  /*14500*/  LOP3.LUT R5, R3.reuse, 0x7f, RZ, 0xc0, !PT ;  /* 0x0000007f03057812 */ /* 0x042fe200078ec0ff */
[C---:B0-----:R-:W-:Y:S02]  /*14510*/  IMAD.SHL.U32 R0, R3.reuse, 0x8, RZ ;  /* 0x0000000803007824 */ /* 0x041fe400078e00ff */
[----:B------:R-:W-:Y:S01]  /*14520*/  IMAD.SHL.U32 R4, R3, 0x20, RZ ;  /* 0x0000002003047824 */ /* 0x000fe200078e00ff */
[----:B------:R-:W-:Y:S02]  /*14530*/  SHF.R.U32.HI R5, RZ, 0x2, R5 ;  /* 0x00000002ff057819 */ /* 0x000fe40000011605 */
[----:B------:R-:W-:Y:S02]  /*14540*/  LOP3.LUT R2, R0, 0xd8, RZ, 0xc0, !PT ;  /* 0x000000d800027812 */ /* 0x000fe400078ec0ff */
[----:B------:R-:W-:Y:S02]  /*14550*/  LOP3.LUT R6, R4, 0x60, RZ, 0xc0, !PT ;  /* 0x0000006004067812 */ /* 0x000fe400078ec0ff */
[----:B------:R-:W-:-:S02]  /*14560*/  LOP3.LUT R3, R2, 0x18, R3, 0x78, !PT ;  /* 0x0000001802037812 */ /* 0x000fc400078e7803 */
[----:B------:R-:W-:Y:S02]  /*14570*/  LOP3.LUT R4, R0, 0x18, RZ, 0xc0, !PT ;  /* 0x0000001800047812 */ /* 0x000fe400078ec0ff */
[----:B------:R-:W-:Y:S02]  /*14580*/  LOP3.LUT R2, R3, 0x320, R0, 0xf8, !PT ;  /* 0x0000032003027812 */ /* 0x000fe400078ef800 */
[----:B------:R-:W-:Y:S02]  /*14590*/  LOP3.LUT R0, R5, R6, RZ, 0xfc, !PT ;  /* 0x0000000605007212 */ /* 0x000fe400078efcff */
[----:B------:R-:W-:Y:S01]  /*145a0*/  LOP3.LUT R5, R4, 0x20, RZ, 0xfc, !PT ;  /* 0x0000002004057812 */ /* 0x000fe200078efcff */
[----:B------:R-:W-:Y:S01]  /*145b0*/  IMAD R0, R2, 0x2, R17 ;  /* 0x0000000202007824 */ /* 0x000fe200078e0211 */
[----:B------:R-:W-:-:S04]  /*145c0*/  LOP3.LUT R3, R4, 0x40, RZ, 0xfc, !PT ;  /* 0x0000004004037812 */ /* 0x000fc800078efcff */
[----:B------:R3:W-:Y:S03]  /*145d0*/  STL [R1+0x18], R0 ;  /* 0x0000180001007387 */ /* 0x0007e60000100800 */
.L_x_1247:
[----:B------:R-:W-:Y:S05]  /*145e0*/  YIELD ;  /* 0x0000000000007946 */ /* 0x000fea0003800000 */
[----:B------:R-:W-:Y:S01]  /*145f0*/  ULDC.64 UR4, c[0x0][0xa28] ;  /* 0x00028a0000047ab9 */ /* 0x000fe20000000a00 */
[----:B------:R-:W-:Y:S01]  /*14600*/  IMAD.MOV.U32 R19, RZ, RZ, RZ ;  /* 0x000000ffff137224 */ /* 0x000fe200078e00ff */
[----:B------:R-:W-:-:S04]  /*14610*/  ISETP.NE.U32.AND P0, PT, RZ, UR4, PT ;  /* 0x00000004ff007c0c */ /* 0x000fc8000bf05070 */
[----:B------:R-:W-:Y:S01]  /*14620*/  ISETP.NE.AND.EX P0, PT, RZ, UR5, PT, P0 ;  /* 0x00000005ff007c0c */ /* 0x000fe2000bf05300 */
[----:B------:R-:W-:-:S12]  /*14630*/  ULDC.64 UR4, c[0x0][0xa18] ;  /* 0x0002860000047ab9 */ /* 0x000fd80000000a00 */
[----:B0-----:R-:W0:Y:S02]  /*14640*/  @P0 LDC.64 R2, c[0x0][0xa28] ;  /* 0x00028a00ff020b82 */ /* 0x001e240000000a00 */
[----:B0-----:R-:W-:-:S05]  /*14650*/  @P0 IMAD.WIDE R2, R27, 0x4, R2 ;  /* 0x000000041b020825 */ /* 0x001fca00078e0202 */
[----:B--2---:R0:W2:Y:S01]  /*14660*/  @P0 LDG.E R19, desc[UR56][R2.64] ;  /* 0x0000003802130981 */ /* 0x0040a2000c1e1900 */
[----:B------:R-:W-:Y:S01]  /*14670*/  ISETP.NE.U32.AND P0, PT, RZ, UR4, PT ;  /* 0x00000004ff007c0c */ /* 0x000fe2000bf05070 */
[----:B---3--:R-:W-:Y:S01]  /*14680*/  IMAD.MOV.U32 R0, RZ, RZ, RZ ;  /* 0x000000ffff007224 */ /* 0x008fe200078e00ff */
[----:B------:R-:W-:Y:S02]  /*14690*/  LOP3.LUT R16, R16, 0xffffffbf, RZ, 0xc0, !PT ;  /* 0xffffffbf10107812 */ /* 0x000fe400078ec0ff */
[----:B------:R-:W-:Y:S01]  /*146a0*/  ISETP.NE.AND.EX P1, PT, RZ, UR5, PT, P0 ;  /* 0x00000005ff007c0c */ /* 0x000fe2000bf25300 */
[----:B------:R-:W-:Y:S02]  /*146b0*/  ULDC.64 UR4, c[0x0][0xa00] ;  /* 0x0002800000047ab9 */ /* 0x000fe40000000a00 */
[----:B------:R-:W-:Y:S01]  /*146c0*/  ISETP.NE.U32.AND P0, PT, RZ, UR4, PT ;  /* 0x00000004ff007c0c */ /* 0x000fe2000bf05070 */
[----:B0-----:R-:W0:Y:S03]  /*146d0*/  LDC.64 R2, c[0x0][0xa00] ;  /* 0x00028000ff027b82 */ /* 0x001e260000000a00 */
[----:B------:R-:W-:Y:S01]  /*146e0*/  ISETP.NE.AND.EX P2, PT, RZ, UR5, PT, P0 ;  /* 0x00000005ff007c0c */ /* 0x000fe2000bf45300 */
[----:B------:R-:W-:-:S05]  /*146f0*/  ULDC.64 UR4, c[0x0][0x418] ;  /* 0x0001060000047ab9 */ /* 0x000fca0000000a00 */
[----:B------:R-:W1:Y:S07]  /*14700*/  @P1 LDC.64 R4, c[0x0][0xa18] ;  /* 0x00028600ff041b82 */ /* 0x000e6e0000000a00 */
[----:B------:R-:W-:Y:S01]  /*14710*/  @P2 LOP3.LUT R16, R16, 0x40, RZ, 0xfc, !PT ;  /* 0x0000004010102812 */ /* 0x000fe200078efcff */
[----:B0-----:R-:W-:-:S05]  /*14720*/  IMAD.WIDE R2, R27, 0x4, R2 ;  /* 0x000000041b027825 */ /* 0x001fca00078e0202 */
[----:B------:R-:W3:Y:S01]  /*14730*/  @P2 LDG.E R0, desc[UR56][R2.64] ;  /* 0x0000003802002981 */ /* 0x000ee2000c1e1900 */
[----:B-1----:R-:W-:-:S05]  /*14740*/  @P1 IMAD.WIDE R4, R27, 0x4, R4 ;  /* 0x000000041b041825 */ /* 0x002fca00078e0204 */
[----:B------:R0:W5:Y:S01]  /*14750*/  @P1 LDG.E R28, desc[UR56][R4.64] ;  /* 0x00000038041c1981 */ /* 0x000162000c1e1900 */
        /* <DEDUP_REMOVED lines=8> */
[----:B-1----:R-:W-:Y:S01]  /*147e0*/  IMAD.U32 R0, RZ, RZ, UR4 ;  /* 0x00000004ff007e24 */ /* 0x002fe2000f8e00ff */
[----:B------:R-:W-:Y:S06]  /*147f0*/  @P1 BRA `(.L_x_1177) ;  /* 0x0000000000181947 */ /* 0x000fec0003800000 */
[----:B------:R-:W-:Y:S02]  /*14800*/  ULDC UR4, c[0x0][0x288] ;  /* 0x0000a20000047ab9 */ /* 0x000fe40000000800 */
[----:B-----5:R-:W-:Y:S01]  /*14810*/  IMAD.U32 R28, RZ, RZ, UR4 ;  /* 0x00000004ff1c7e24 */ /* 0x020fe2000f8e00ff */
[----:B------:R-:W-:Y:S06]  /*14820*/  @!P2 BRA `(.L_x_1177) ;  /* 0x00000000000ca947 */ /* 0x000fec0003800000 */
[----:B0-----:R-:W2:Y:S04]  /*14830*/  LDG.E R5, desc[UR56][R2.64] ;  /* 0x0000003802057981 */ /* 0x001ea8000c1e1900 */
[----:B------:R-:W2:Y:S02]  /*14840*/  LDG.E R28, desc[UR56][R2.64+0x4] ;  /* 0x00000438021c7981 */ /* 0x000ea4000c1e1900 */
[----:B--2---:R-:W-:-:S07]  /*14850*/  IMAD.IADD R28, R28, 0x1, -R5 ;  /* 0x000000011c1c7824 */ /* 0x004fce00078e0a05 */
.L_x_1177:
[----:B------:R-:W-:Y:S02]  /*14860*/  ULDC.64 UR4, c[0x0][0xa20] ;  /* 0x0002880000047ab9 */ /* 0x000fe40000000a00 */
[----:B------:R-:W-:-:S04]  /*14870*/  ISETP.NE.U32.AND P0, PT, RZ, UR4, PT ;  /* 0x00000004ff007c0c */ /* 0x000fc8000bf05070 */
[----:B------:R-:W-:-:S13]  /*14880*/  ISETP.NE.AND.EX P0, PT, RZ, UR5, PT, P0 ;  /* 0x00000005ff007c0c */ /* 0x000fda000bf05300 */
[----:B------:R-:W-:Y:S05]  /*14890*/  @!P0 BRA `(.L_x_1178) ;  /* 0x0000000000108947 */ /* 0x000fea0003800000 */
[----:B------:R-:W1:Y:S02]  /*148a0*/  LDC.64 R2, c[0x0][0xa20] ;  /* 0x00028800ff027b82 */ /* 0x000e640000000a00 */
[----:B-1----:R-:W-:-:S05]  /*148b0*/  IMAD.WIDE R2, R27, 0x4, R2 ;  /* 0x000000041b027825 */ /* 0x002fca00078e0202 */
[----:B------:R1:W5:Y:S01]  /*148c0*/  LDG.E R0, desc[UR56][R2.64] ;  /* 0x0000003802007981 */ /* 0x000362000c1e1900 */
[----:B------:R-:W-:Y:S05]  /*148d0*/  BRA `(.L_x_1179) ;  /* 0x0000000000247947 */ /* 0x000fea0003800000 */
.L_x_1178:
[----:B------:R-:W-:Y:S02]  /*148e0*/  ULDC.64 UR4, c[0x0][0xa08] ;  /* 0x0002820000047ab9 */ /* 0x000fe40000000a00 */
[----:B------:R-:W-:-:S04]  /*148f0*/  ISETP.NE.U32.AND P0, PT, RZ, UR4, PT ;  /* 0x00000004ff007c0c */ /* 0x000fc8000bf05070 */
[----:B------:R-:W-:-:S13]  /*14900*/  ISETP.NE.AND.EX P0, PT, RZ, UR5, PT, P0 ;  /* 0x00000005ff007c0c */ /* 0x000fda000bf05300 */
[----:B------:R-:W-:Y:S05]  /*14910*/  @!P0 BRA `(.L_x_1179) ;  /* 0x0000000000148947 */ /* 0x000fea0003800000 */
[----:B------:R-:W1:Y:S02]  /*14920*/  LDC.64 R2, c[0x0][0xa08] ;  /* 0x00028200ff027b82 */ /* 0x000e640000000a00 */
[----:B-1----:R-:W-:-:S05]  /*14930*/  IMAD.WIDE R2, R27, 0x4, R2 ;  /* 0x000000041b027825 */ /* 0x002fca00078e0202 */
[----:B------:R-:W2:Y:S04]  /*14940*/  LDG.E R0, desc[UR56][R2.64] ;  /* 0x0000003802007981 */ /* 0x000ea8000c1e1900 */
[----:B0-----:R-:W2:Y:S02]  /*14950*/  LDG.E R5, desc[UR56][R2.64+0x4] ;  /* 0x0000043802057981 */ /* 0x001ea4000c1e1900 */
[----:B--2---:R-:W-:-:S07]  /*14960*/  IMAD.IADD R0, R5, 0x1, -R0 ;  /* 0x0000000105007824 */ /* 0x004fce00078e0a00 */
.L_x_1179:
[----:B-1----:R-:W1:Y:S01]  /*14970*/  LDC R2, c[0x0][0x448] ;  /* 0x00011200ff027b82 */ /* 0x002e620000000800 */
[----:B------:R-:W-:Y:S01]  /*14980*/  IMAD R25, R25, 0xc0, RZ ;  /* 0x000000c019197824 */ /* 0x000fe200078e02ff */
[----:B------:R-:W-:Y:S01]  /*14990*/  LOP3.LUT R16, R16, 0xfffffff7, RZ, 0xc0, !PT ;  /* 0xfffffff710107812 */ /* 0x000fe200078ec0ff */
[----:B-----5:R-:W-:Y:S02]  /*149a0*/  IMAD.IADD R7, R0, 0x1, -R19 ;  /* 0x0000000100077824 */ /* 0x020fe400078e0a13 */
[----:B------:R-:W-:-:S03]  /*149b0*/  VIADD R3, R25, 0xbf ;  /* 0x000000bf19037836 */ /* 0x000fc60000000000 */
[----:B------:R-:W-:Y:S01]  /*149c0*/  IADD3 R0, R7, 0x1, -R28 ;  /* 0x0000000107007810 */ /* 0x000fe20007ffe81c */
[----:B------:R2:W-:Y:S01]  /*149d0*/  STL [R1+0x8], R7 ;  /* 0x0000080701007387 */ /* 0x0005e20000100800 */
[----:B-1----:R-:W-:-:S13]  /*149e0*/  ISETP.NE.AND P2, PT, R2, 0x1, PT ;  /* 0x000000010200780c */ /* 0x002fda0003f45270 */
[----:B0-----:R-:W0:Y:S01]  /*149f0*/  @P2 LDC R4, c[0x0][0x44c] ;  /* 0x00011300ff042b82 */ /* 0x001e220000000800 */
[----:B------:R-:W-:-:S07]  /*14a00*/  @P2 LOP3.LUT R16, R16, 0x8, RZ, 0xfc, !PT ;  /* 0x0000000810102812 */ /* 0x000fce00078efcff */
[----:B------:R-:W1:Y:S01]  /*14a10*/  @P2 LDC R2, c[0x0][0x450] ;  /* 0x00011400ff022b82 */ /* 0x000e620000000800 */
[----:B0-----:R-:W-:-:S05]  /*14a20*/  @P2 IMAD.HI.U32 R5, R3, R4, RZ ;  /* 0x0000000403052227 */ /* 0x001fca00078e00ff */
[----:B-1----:R-:W-:-:S05]  /*14a30*/  @P2 SHF.R.U32.HI R3, RZ, R2, R5 ;  /* 0x00000002ff032219 */ /* 0x002fca0000011605 */
[----:B------:R-:W-:Y:S02]  /*14a40*/  IMAD.IADD R0, R0, 0x1, R3 ;  /* 0x0000000100007824 */ /* 0x000fe400078e0203 */
[----:B------:R-:W0:Y:S02]  /*14a50*/  LDC.64 R2, c[0x0][0x9e0] ;  /* 0x00027800ff027b82 */ /* 0x000e240000000a00 */
[----:B0-----:R-:W-:Y:S01]  /*14a60*/  ISETP.GE.AND P1, PT, R3, 0x1, PT ;  /* 0x000000010300780c */ /* 0x001fe20003f26270 */
[----:B------:R-:W-:-:S12]  /*14a70*/  IMAD.IADD R2, R0, 0x1, R2 ;  /* 0x0000000100027824 */ /* 0x000fd800078e0202 */
[----:B--2---:R-:W-:Y:S05]  /*14a80*/  @!P1 BRA `(.L_x_1180) ;  /* 0x0000000000489947 */ /* 0x004fea0003800000 */
[C---:B------:R-:W-:Y:S01]  /*14a90*/  ISETP.GT.AND P0, PT, R0.reuse, RZ, PT ;  /* 0x000000ff0000720c */ /* 0x040fe20003f04270 */
[----:B------:R-:W-:Y:S01]  /*14aa0*/  BSSY B0, `(.L_x_1181) ;  /* 0x000000e000007945 */ /* 0x000fe20003800000 */
[----:B------:R-:W-:-:S11]  /*14ab0*/  VIADD R6, R0, 0xffffffff ;  /* 0xffffffff00067836 */ /* 0x000fd60000000000 */
[----:B------:R-:W-:Y:S05]  /*14ac0*/  @P0 BRA `(.L_x_1182) ;  /* 0x00000000001c0947 */ /* 0x000fea0003800000 */
[----:B------:R-:W-:Y:S01]  /*14ad0*/  ISETP.NE.AND P0, PT, R3, 0x1, PT ;  /* 0x000000010300780c */ /* 0x000fe20003f05270 */
[----:B------:R-:W-:-:S12]  /*14ae0*/  IMAD.MOV R0, RZ, RZ, -R0 ;  /* 0x000000ffff007224 */ /* 0x000fd800078e0a00 */
[----:B------:R-:W0:Y:S02]  /*14af0*/  @P0 LDC.64 R4, c[0x0][0x9e8] ;  /* 0x00027a00ff040b82 */ /* 0x000e240000000a00 */
[----:B0-----:R-:W-:-:S05]  /*14b00*/  @P0 IMAD.HI.U32 R4, R0, R4, RZ ;  /* 0x0000000400040227 */ /* 0x001fca00078e00ff */
[----:B------:R-:W-:-:S04]  /*14b10*/  @P0 SHF.R.U32.HI R0, RZ, R5, R4 ;  /* 0x00000005ff000219 */ /* 0x000fc80000011604 */
[----:B------:R-:W-:Y:S01]  /*14b20*/  LOP3.LUT R6, RZ, R0, RZ, 0x33, !PT ;  /* 0x00000000ff067212 */ /* 0x000fe200078e33ff */
[----:B------:R-:W-:Y:S06]  /*14b30*/  BRA `(.L_x_1183) ;  /* 0x0000000000107947 */ /* 0x000fec0003800000 */
.L_x_1182:
[----:B------:R-:W-:-:S13]  /*14b40*/  ISETP.NE.AND P0, PT, R3, 0x1, PT ;  /* 0x000000010300780c */ /* 0x000fda0003f05270 */
[----:B------:R-:W0:Y:S02]  /*14b50*/  @P0 LDC.64 R4, c[0x0][0x9e8] ;  /* 0x00027a00ff040b82 */ /* 0x000e240000000a00 */
[----:B0-----:R-:W-:-:S05]  /*14b60*/  @P0 IMAD.HI.U32 R4, R6, R4, RZ ;  /* 0x0000000406040227 */ /* 0x001fca00078e00ff */
[----:B------:R-:W-:-:S07]  /*14b70*/  @P0 SHF.R.U32.HI R6, RZ, R5, R4 ;  /* 0x00000005ff060219 */ /* 0x000fce0000011604 */
.L_x_1183:
[----:B------:R-:W-:Y:S05]  /*14b80*/  BSYNC B0 ;  /* 0x0000000000007941 */ /* 0x000fea0003800000 */
.L_x_1181:
[----:B------:R-:W-:-:S05]  /*14b90*/  IMAD R5, R6, R3, R3 ;  /* 0x0000000306057224 */ /* 0x000fca00078e0203 */
[----:B------:R-:W-:-:S07]  /*14ba0*/  VIMNMX R2, R2, R5, PT ;  /* 0x0000000502027248 */ /* 0x000fce0003fe0100 */
.L_x_1180:
[----:B------:R-:W0:Y:S01]  /*14bb0*/  @P2 LDC R4, c[0x0][0x44c] ;  /* 0x00011300ff042b82 */ /* 0x000e220000000800 */
[----:B------:R-:W-:-:S07]  /*14bc0*/  ULDC UR4, c[0x0][0x9dc] ;  /* 0x0002770000047ab9 */ /* 0x000fce0000000800 */
[----:B------:R-:W1:Y:S01]  /*14bd0*/  @P2 LDC R0, c[0x0][0x450] ;  /* 0x00011400ff002b82 */ /* 0x000e620000000800 */
[----:B0-----:R-:W-:-:S04]  /*14be0*/  @P2 IMAD.HI.U32 R5, R25, R4, RZ ;  /* 0x0000000419052227 */ /* 0x001fc800078e00ff */
[----:B------:R-:W-:Y:S01]  /*14bf0*/  IMAD.MOV.U32 R4, RZ, RZ, R25 ;  /* 0x000000ffff047224 */ /* 0x000fe200078e0019 */
[----:B-1----:R-:W-:Y:S01]  /*14c00*/  @P2 SHF.R.U32.HI R4, RZ, R0, R5 ;  /* 0x00000000ff042219 */ /* 0x002fe20000011605 */
[----:B------:R-:W-:Y:S02]  /*14c10*/  VIADD R0, R2, 0x7f ;  /* 0x0000007f02007836 */ /* 0x000fe40000000000 */
[----:B------:R-:W-:Y:S01]  /*14c20*/  VIADD R2, R7, 0x7f ;  /* 0x0000007f07027836 */ /* 0x000fe20000000000 */
[----:B------:R-:W-:Y:S02]  /*14c30*/  IADD3 R6, R4, R7, -R28 ;  /* 0x0000000704067210 */ /* 0x000fe40007ffe81c */
[----:B------:R-:W-:-:S04]  /*14c40*/  SHF.R.S32.HI R5, RZ, 0x1f, R0 ;  /* 0x0000001fff057819 */ /* 0x000fc80000011400 */
[----:B------:R-:W-:Y:S02]  /*14c50*/  LEA.HI R0, R5, R0, RZ, 0x7 ;  /* 0x0000000005007211 */ /* 0x000fe400078f38ff */
[----:B------:R-:W-:Y:S02]  /*14c60*/  SHF.R.S32.HI R5, RZ, 0x1f, R2 ;  /* 0x0000001fff057819 */ /* 0x000fe40000011402 */
[----:B------:R-:W-:Y:S02]  /*14c70*/  SHF.R.S32.HI R0, RZ, 0x7, R0 ;  /* 0x00000007ff007819 */ /* 0x000fe40000011400 */
[----:B------:R-:W-:Y:S01]  /*14c80*/  LEA.HI R5, R5, R2, RZ, 0x7 ;  /* 0x0000000205057211 */ /* 0x000fe200078f38ff */
[----:B------:R-:W-:-:S03]  /*14c90*/  VIADD R2, R6, -UR4 ;  /* 0x8000000406027c36 */ /* 0x000fc60008000000 */
[----:B------:R-:W-:-:S04]  /*14ca0*/  SHF.R.S32.HI R5, RZ, 0x7, R5 ;  /* 0x00000007ff057819 */ /* 0x000fc80000011405 */
[----:B------:R-:W-:Y:S01]  /*14cb0*/  VIMNMX R0, R5, R0, PT ;  /* 0x0000000005007248 */ /* 0x000fe20003fe0100 */
[----:B------:R-:W-:Y:S06]  /*14cc0*/  @!P1 BRA `(.L_x_1184) ;  /* 0x0000000000449947 */ /* 0x000fec0003800000 */
[----:B------:R-:W-:Y:S01]  /*14cd0*/  ISETP.GT.AND P0, PT, R6, -0x1, PT ;  /* 0xffffffff0600780c */ /* 0x000fe20003f04270 */
[----:B------:R-:W-:-:S12]  /*14ce0*/  BSSY B0, `(.L_x_1185) ;  /* 0x000000d000007945 */ /* 0x000fd80003800000 */
[----:B------:R-:W-:Y:S05]  /*14cf0*/  @P0 BRA `(.L_x_1186) ;  /* 0x00000000001c0947 */ /* 0x000fea0003800000 */
[----:B------:R-:W-:Y:S02]  /*14d00*/  ISETP.NE.AND P0, PT, R3, 0x1, PT ;  /* 0x000000010300780c */ /* 0x000fe40003f05270 */
[----:B------:R-:W-:-:S11]  /*14d10*/  LOP3.LUT R6, RZ, R6, RZ, 0x33, !PT ;  /* 0x00000006ff067212 */ /* 0x000fd600078e33ff */
[----:B------:R-:W0:Y:S02]  /*14d20*/  @P0 LDC.64 R4, c[0x0][0x9e8] ;  /* 0x00027a00ff040b82 */ /* 0x000e240000000a00 */
[----:B0-----:R-:W-:-:S05]  /*14d30*/  @P0 IMAD.HI.U32 R4, R6, R4, RZ ;  /* 0x0000000406040227 */ /* 0x001fca00078e00ff */
[----:B------:R-:W-:-:S04]  /*14d40*/  @P0 SHF.R.U32.HI R6, RZ, R5, R4 ;  /* 0x00000005ff060219 */ /* 0x000fc80000011604 */
[----:B------:R-:W-:Y:S01]  /*14d50*/  LOP3.LUT R6, RZ, R6, RZ, 0x33, !PT ;  /* 0x00000006ff067212 */ /* 0x000fe200078e33ff */
[----:B------:R-:W-:Y:S06]  /*14d60*/  BRA `(.L_x_1187) ;  /* 0x0000000000107947 */ /* 0x000fec0003800000 */
.L_x_1186:
[----:B------:R-:W-:-:S13]  /*14d70*/  ISETP.NE.AND P0, PT, R3, 0x1, PT ;  /* 0x000000010300780c */ /* 0x000fda0003f05270 */
[----:B------:R-:W0:Y:S02]  /*14d80*/  @P0 LDC.64 R4, c[0x0][0x9e8] ;  /* 0x00027a00ff040b82 */ /* 0x000e240000000a00 */
[----:B0-----:R-:W-:-:S05]  /*14d90*/  @P0 IMAD.HI.U32 R4, R6, R4, RZ ;  /* 0x0000000406040227 */ /* 0x001fca00078e00ff */
[----:B------:R-:W-:-:S07]  /*14da0*/  @P0 SHF.R.U32.HI R6, RZ, R5, R4 ;  /* 0x00000005ff060219 */ /* 0x000fce0000011604 */
.L_x_1187:
[----:B------:R-:W-:Y:S05]  /*14db0*/  BSYNC B0 ;  /* 0x0000000000007941 */ /* 0x000fea0003800000 */
.L_x_1185:
[----:B------:R-:W-:-:S05]  /*14dc0*/  IMAD R3, R6, R3, RZ ;  /* 0x0000000306037224 */ /* 0x000fca00078e02ff */
[----:B------:R-:W-:-:S07]  /*14dd0*/  VIMNMX R2, R2, R3, !PT ;  /* 0x0000000302027248 */ /* 0x000fce0007fe0100 */
.L_x_1184:
[C---:B------:R-:W-:Y:S01]  /*14de0*/  LOP3.LUT R3, R26.reuse, 0xff000000, RZ, 0xc0, !PT ;  /* 0xff0000001a037812 */ /* 0x040fe200078ec0ff */
[----:B------:R-:W-:Y:S01]  /*14df0*/  BSSY B0, `(.L_x_1188) ;  /* 0x0000029000007945 */ /* 0x000fe20003800000 */
[----:B------:R-:W-:Y:S02]  /*14e00*/  LOP3.LUT R4, R26, 0xff0000, RZ, 0xc0, !PT ;  /* 0x00ff00001a047812 */ /* 0x000fe400078ec0ff */
[----:B------:R-:W-:-:S04]  /*14e10*/  SHF.R.U32.HI R3, RZ, 0x8, R3 ;  /* 0x00000008ff037819 */ /* 0x000fc80000011603 */
[----:B------:R-:W-:Y:S02]  /*14e20*/  LEA.HI R4, R4, R3, RZ, 0x10 ;  /* 0x0000000304047211 */ /* 0x000fe400078f80ff */
[----:B------:R-:W-:-:S04]  /*14e30*/  SHF.R.S32.HI R3, RZ, 0x1f, R2 ;  /* 0x0000001fff037819 */ /* 0x000fc80000011402 */
[----:B------:R-:W-:Y:S01]  /*14e40*/  LEA.HI R3, R3, R2, RZ, 0x7 ;  /* 0x0000000203037211 */ /* 0x000fe200078f38ff */
[----:B------:R-:W-:-:S03]  /*14e50*/  IMAD.MOV.U32 R2, RZ, RZ, RZ ;  /* 0x000000ffff027224 */ /* 0x000fc600078e00ff */
[----:B------:R-:W-:-:S04]  /*14e60*/  SHF.R.S32.HI R3, RZ, 0x7, R3 ;  /* 0x00000007ff037819 */ /* 0x000fc80000011403 */
[----:B------:R-:W-:-:S04]  /*14e70*/  VIMNMX R5, RZ, R3, !PT ;  /* 0x00000003ff057248 */ /* 0x000fc80007fe0100 */
[----:B------:R-:W-:-:S13]  /*14e80*/  ISETP.GT.AND P0, PT, R0, R5, PT ;  /* 0x000000050000720c */ /* 0x000fda0003f04270 */
[----:B------:R-:W-:Y:S05]  /*14e90*/  @!P0 BRA `(.L_x_1189) ;  /* 0x0000000000788947 */ /* 0x000fea0003800000 */
[----:B------:R-:W-:-:S04]  /*14ea0*/  SHF.R.U32.HI R6, RZ, 0x10, R4 ;  /* 0x00000010ff067819 */ /* 0x000fc80000011604 */
[----:B------:R-:W-:-:S13]  /*14eb0*/  ISETP.NE.AND P0, PT, R6, RZ, PT ;  /* 0x000000ff0600720c */ /* 0x000fda0003f05270 */
[----:B------:R-:W0:Y:S02]  /*14ec0*/  @!P0 LDC R6, c[0x0][0x9f0] ;  /* 0x00027c00ff068b82 */ /* 0x000e240000000800 */
[----:B0-----:R-:W-:Y:S02]  /*14ed0*/  IABS R8, R6 ;  /* 0x0000000600087213 */ /* 0x001fe40000000000 */
[----:B------:R-:W-:Y:S02]  /*14ee0*/  IADD3 R7, R6, -0x1, R0 ;  /* 0xffffffff06077810 */ /* 0x000fe40007ffe000 */
[----:B------:R-:W0:Y:S03]  /*14ef0*/  I2F.RP R2, R8 ;  /* 0x0000000800027306 */ /* 0x000e260000209400 */
[----:B------:R-:W-:-:S05]  /*14f00*/  IMAD.IADD R7, R7, 0x1, -R5 ;  /* 0x0000000107077824 */ /* 0x000fca00078e0a05 */
        /* <DEDUP_REMOVED lines=19> */
[----:B------:R-:W-:-:S04]  /*15040*/  @P0 VIADD R9, R9, 0x1 ;  /* 0x0000000109090836 */ /* 0x000fc80000000000 */
[----:B------:R-:W-:-:S04]  /*15050*/  IMAD.MOV.U32 R2, RZ, RZ, R9 ;  /* 0x000000ffff027224 */ /* 0x000fc800078e0009 */
[----:B------:R-:W-:Y:S01]  /*15060*/  @!P2 IMAD.MOV R2, RZ, RZ, -R2 ;  /* 0x000000ffff02a224 */ /* 0x000fe200078e0a02 */
[----:B------:R-:W-:-:S07]  /*15070*/  @!P1 LOP3.LUT R2, RZ, R6, RZ, 0x33, !PT ;  /* 0x00000006ff029212 */ /* 0x000fce00078e33ff */
.L_x_1189:
[----:B------:R-:W-:Y:S05]  /*15080*/  BSYNC B0 ;  /* 0x0000000000007941 */ /* 0x000fea0003800000 */
.L_x_1188:
[----:B------:R-:W-:Y:S01]  /*15090*/  LOP3.LUT R4, R4, 0xff, RZ, 0xc0, !PT ;  /* 0x000000ff04047812 */ /* 0x000fe200078ec0ff */
[----:B------:R-:W-:Y:S04]  /*150a0*/  BSSY B7, `(.L_x_1190) ;  /* 0x000034d000077945 */ /* 0x000fe80003800000 */
[----:B------:R-:W-:-:S05]  /*150b0*/  IMAD R3, R4, R2, R5 ;  /* 0x0000000204037224 */ /* 0x000fca00078e0205 */
        /* <DEDUP_REMOVED lines=22> */
.L_x_1191:
        /* <DEDUP_REMOVED lines=20> */
.L_x_1194:
[----:B------:R-:W-:Y:S05]  /*15360*/  BSYNC B6 ;  /* 0x0000000000067941 */ /* 0x000fea0003800000 */
.L_x_1193:
        /* <DEDUP_REMOVED lines=9> */
[----:B------:R-:W-:Y:S02]  /*15400*/  IMAD.U32 R4, RZ, RZ, UR6 ;  /* 0x00000006ff047e24 */ /* 0x000fe4000f8e00ff */
[----:B------:R-:W-:Y:S02]  /*15410*/  IMAD.U32 R5, RZ, RZ, UR7 ;  /* 0x00000007ff057e24 */ /* 0x000fe4000f8e00ff */
[----:B------:R-:W-:Y:S02]  /*15420*/  IMAD.U32 R6, RZ, RZ, UR8 ;  /* 0x00000008ff067e24 */ /* 0x000fe4000f8e00ff */
[----:B------:R-:W-:-:S02]  /*15430*/  IMAD.U32 R7, RZ, RZ, UR9 ;  /* 0x00000009ff077e24 */ /* 0x000fc4000f8e00ff */
[----:B------:R-:W-:Y:S02]  /*15440*/  IMAD.U32 R10, RZ, RZ, UR4 ;  /* 0x00000004ff0a7e24 */ /* 0x000fe4000f8e00ff */
[----:B------:R-:W-:Y:S02]  /*15450*/  IMAD.U32 R11, RZ, RZ, UR5 ;  /* 0x00000005ff0b7e24 */ /* 0x000fe4000f8e00ff */
[----:B------:R-:W-:Y:S02]  /*15460*/  IMAD.MOV.U32 R8, RZ, RZ, 0x70 ;  /* 0x00000070ff087424 */ /* 0x000fe400078e00ff */
[----:B------:R-:W-:Y:S02]  /*15470*/  IMAD.MOV.U32 R12, RZ, RZ, 0x1 ;  /* 0x00000001ff0c7424 */ /* 0x000fe400078e00ff */
[----:B0-----:R-:W-:-:S07]  /*15480*/  IMAD.MOV.U32 R13, RZ, RZ, RZ ;  /* 0x000000ffff0d7224 */ /* 0x001fce00078e00ff */
[----:B------:R-:W-:-:S07]  /*15490*/  LEPC R20, `(.L_x_1197) ;  /* 0x000000001014794e */ /* 0x000fce0000000000 */
[----:B-1----:R-:W-:Y:S05]  /*154a0*/  CALL.ABS.NOINC R2 ;  /* 0x0000000002007343 */ /* 0x002fea0003c00000 */
.L_x_1197:
[----:B------:R0:W1:Y:S01]  /*154b0*/  LDC.64 R2, c[0x4][R18] ;  /* 0x0100000012027b82 */ /* 0x0000620000000a00 */
[----:B------:R-:W-:Y:S01]  /*154c0*/  ULDC.64 UR6, c[0x4][0x88] ;  /* 0x0100220000067ab9 */ /* 0x000fe20000000a00 */
[----:B------:R-:W-:Y:S01]  /*154d0*/  ULDC.64 UR8, c[0x4][0x90] ;  /* 0x0100240000087ab9 */ /* 0x000fe20000000a00 */
[----:B------:R-:W-:Y:S01]  /*154e0*/  ULDC.64 UR4, c[0x4][0x18] ;  /* 0x0100060000047ab9 */ /* 0x000fe20000000a00 */
        /* <DEDUP_REMOVED lines=11> */
.L_x_1196:
[----:B------:R-:W-:Y:S05]  /*155a0*/  BSYNC B6 ;  /* 0x0000000000067941 */ /* 0x000fea0003800000 */
.L_x_1195:
[----:B------:R-:W-:Y:S01]  /*155b0*/  ULDC.64 UR4, c[0x0][0x9f8] ;  /* 0x00027e0000047ab9 */ /* 0x000fe20000000a00 */
[----:B------:R-:W2:Y:S01]  /*155c0*/  LDL R18, [R1+0x8] ;  /* 0x0000080001127983 */ /* 0x000ea20000100800 */
[----:B------:R-:W-:Y:S01]  /*155d0*/  ISETP.NE.U32.AND P0, PT, RZ, UR4, PT ;  /* 0x00000004ff007c0c */ /* 0x000fe2000bf05070 */
[----:B------:R-:W-:Y:S01]  /*155e0*/  IMAD.MOV.U32 R7, RZ, RZ, R27 ;  /* 0x000000ffff077224 */ /* 0x000fe200078e001b */
[----:B------:R-:W0:Y:S01]  /*155f0*/  LDC R6, c[0x0][0x430] ;  /* 0x00010c00ff067b82 */ /* 0x000e220000000800 */
[----:B------:R-:W1:Y:S01]  /*15600*/  S2R R21, SR_TID.X ;  /* 0x0000000000157919 */ /* 0x000e620000002100 */
[----:B------:R-:W-:Y:S01]  /*15610*/  ISETP.NE.AND.EX P0, PT, RZ, UR5, PT, P0 ;  /* 0x00000005ff007c0c */ /* 0x000fe2000bf05300 */
[----:B------:R-:W3:Y:S01]  /*15620*/  S2R R20, SR_TID.X ;  /* 0x0000000000147919 */ /* 0x000ee20000002100 */
[----:B------:R-:W-:Y:S01]  /*15630*/  VIADD R22, R22, 0xffffffff ;  /* 0xffffffff16167836 */ /* 0x000fe20000000000 */
[----:B------:R-:W-:Y:S01]  /*15640*/  LOP3.LUT R16, R16, 0xffffffdf, RZ, 0xc0, !PT ;  /* 0xffffffdf10107812 */ /* 0x000fe200078ec0ff */
[----:B------:R-:W-:-:S09]  /*15650*/  ULDC UR4, c[0x0][0x2f4] ;  /* 0x0000bd0000047ab9 */ /* 0x000fd20000000800 */
[----:B------:R-:W4:Y:S02]  /*15660*/  @P0 LDC.64 R2, c[0x0][0x9f8] ;  /* 0x00027e00ff020b82 */ /* 0x000f240000000a00 */
[----:B----4-:R-:W-:-:S05]  /*15670*/  @P0 IMAD.WIDE R2, R27, 0x4, R2 ;  /* 0x000000041b020825 */ /* 0x010fca00078e0202 */
[----:B------:R4:W2:Y:S01]  /*15680*/  @P0 LDG.E R7, desc[UR56][R2.64] ;  /* 0x0000003802070981 */ /* 0x0008a2000c1e1900 */
[----:B0-----:R-:W-:Y:S01]  /*15690*/  ISETP.NE.AND P1, PT, R6, 0x1, PT ;  /* 0x000000010600780c */ /* 0x001fe20003f25270 */
[----:B-1----:R-:W-:Y:S01]  /*156a0*/  IMAD.SHL.U32 R21, R21, 0x20, RZ ;  /* 0x0000002015157824 */ /* 0x002fe200078e00ff */
[----:B---3--:R-:W-:Y:S01]  /*156b0*/  LOP3.LUT R20, R20, 0x7f, RZ, 0xc0, !PT ;  /* 0x0000007f14147812 */ /* 0x008fe200078ec0ff */
[----:B------:R-:W-:Y:S01]  /*156c0*/  IMAD.SHL.U32 R9, R22, 0x80, RZ ;  /* 0x0000008016097824 */ /* 0x000fe200078e00ff */
[----:B------:R-:W0:Y:S02]  /*156d0*/  S2R R8, SR_TID.X ;  /* 0x0000000000087919 */ /* 0x000e240000002100 */
[----:B------:R-:W-:Y:S02]  /*156e0*/  SHF.R.U32.HI R20, RZ, 0x2, R20 ;  /* 0x00000002ff147819 */ /* 0x000fe40000011614 */
[----:B------:R-:W-:-:S04]  /*156f0*/  LOP3.LUT R21, R21, 0x60, RZ, 0xc0, !PT ;  /* 0x0000006015157812 */ /* 0x000fc800078ec0ff */
[----:B------:R-:W-:Y:S01]  /*15700*/  LOP3.LUT R0, R9, R20, R21, 0xfe, !PT ;  /* 0x0000001409007212 */ /* 0x000fe200078efe15 */
[----:B----4-:R-:W1:Y:S01]  /*15710*/  @P1 LDC R3, c[0x0][0x434] ;  /* 0x00010d00ff031b82 */ /* 0x010e620000000800 */
[----:B------:R-:W-:-:S07]  /*15720*/  @P1 LOP3.LUT R16, R16, 0x20, RZ, 0xfc, !PT ;  /* 0x0000002010101812 */ /* 0x000fce00078efcff */
[----:B------:R-:W3:Y:S01]  /*15730*/  @P1 LDC R2, c[0x0][0x438] ;  /* 0x00010e00ff021b82 */ /* 0x000ee20000000800 */
[----:B------:R-:W-:Y:S01]  /*15740*/  LOP3.LUT R16, R16, 0xfffffffb, RZ, 0xc0, !PT ;  /* 0xfffffffb10107812 */ /* 0x000fe200078ec0ff */
[----:B------:R-:W-:Y:S01]  /*15750*/  UMOV UR5, 0xffffffff ;  /* 0xffffffff00057882 */ /* 0x000fe20000000000 */
[----:B------:R-:W-:Y:S02]  /*15760*/  LOP3.LUT R26, R26, 0xffff, RZ, 0xc0, !PT ;  /* 0x0000ffff1a1a7812 */ /* 0x000fe400078ec0ff */
[C---:B--2---:R-:W-:Y:S01]  /*15770*/  ISETP.GE.AND P0, PT, R0.reuse, R18, PT ;  /* 0x000000120000720c */ /* 0x044fe20003f06270 */
[----:B------:R-:W-:Y:S02]  /*15780*/  IMAD.IADD R0, R0, 0x1, R19 ;  /* 0x0000000100007824 */ /* 0x000fe400078e0213 */
[----:B0-----:R-:W-:Y:S02]  /*15790*/  IMAD.SHL.U32 R18, R8, 0x8, RZ ;  /* 0x0000000808127824 */ /* 0x001fe400078e00ff */
[----:B-1----:R-:W-:-:S03]  /*157a0*/  @P1 IMAD.HI.U32 R3, R0, R3, RZ ;  /* 0x0000000300031227 */ /* 0x002fc600078e00ff */
[----:B------:R-:W-:Y:S01]  /*157b0*/  LOP3.LUT R18, R18, 0x18, RZ, 0xc0, !PT ;  /* 0x0000001812127812 */ /* 0x000fe200078ec0ff */
[----:B------:R-:W-:Y:S01]  /*157c0*/  IMAD.MOV.U32 R4, RZ, RZ, R0 ;  /* 0x000000ffff047224 */ /* 0x000fe200078e0000 */
[----:B---3--:R-:W-:-:S03]  /*157d0*/  @P1 SHF.R.U32.HI R4, RZ, R2, R3 ;  /* 0x00000002ff041219 */ /* 0x008fc60000011603 */
[----:B------:R-:W0:Y:S02]  /*157e0*/  @!P0 LDC.64 R2, c[0x0][0x428] ;  /* 0x00010a00ff028b82 */ /* 0x000e240000000a00 */
[----:B------:R-:W-:-:S04]  /*157f0*/  IMAD.MOV R5, RZ, RZ, -R4 ;  /* 0x000000ffff057224 */ /* 0x000fc800078e0a04 */
[----:B------:R-:W-:Y:S01]  /*15800*/  IMAD R0, R6, R5, R0 ;  /* 0x0000000506007224 */ /* 0x000fe200078e0200 */
[--C-:B------:R-:W-:Y:S02]  /*15810*/  @!P0 SHF.R.S32.HI R5, RZ, 0x1f, R4.reuse ;  /* 0x0000001fff058819 */ /* 0x100fe40000011404 */
[----:B------:R-:W-:Y:S01]  /*15820*/  SHF.R.S32.HI R6, RZ, 0x1f, R7 ;  /* 0x0000001fff067819 */ /* 0x000fe20000011407 */
[----:B------:R-:W-:Y:S01]  /*15830*/  STL [R1+0x4], R7 ;  /* 0x0000040701007387 */ /* 0x000fe20000100800 */
[----:B0-----:R-:W-:-:S03]  /*15840*/  @!P0 IMAD.WIDE.U32 R4, R7, R2, R4 ;  /* 0x0000000207048225 */ /* 0x001fc600078e0004 */
[----:B------:R0:W-:Y:S02]  /*15850*/  STL [R1+0x14], R6 ;  /* 0x0000140601007387 */ /* 0x0001e40000100800 */
[----:B0-----:R-:W-:-:S04]  /*15860*/  @!P0 IMAD R6, R6, R2, RZ ;  /* 0x0000000206068224 */ /* 0x001fc800078e02ff */
[----:B------:R-:W-:Y:S02]  /*15870*/  @!P0 IMAD R6, R7, R3, R6 ;  /* 0x0000000307068224 */ /* 0x000fe400078e0206 */
[----:B------:R-:W0:Y:S01]  /*15880*/  @!P0 LDC.64 R2, c[0x0][0x418] ;  /* 0x00010600ff028b82 */ /* 0x000e220000000a00 */
[C---:B------:R-:W-:Y:S01]  /*15890*/  ISETP.GE.AND P2, PT, R18.reuse, UR4, PT ;  /* 0x0000000412007c0c */ /* 0x040fe2000bf46270 */
[----:B------:R-:W-:Y:S01]  /*158a0*/  @!P0 IMAD.IADD R5, R5, 0x1, R6 ;  /* 0x0000000105058824 */ /* 0x000fe200078e0206 */
[C---:B------:R-:W-:Y:S02]  /*158b0*/  LOP3.LUT R10, R18.reuse, 0x20, RZ, 0xfc, !PT ;  /* 0x00000020120a7812 */ /* 0x040fe400078efcff */
[----:B------:R-:W-:-:S09]  /*158c0*/  LOP3.LUT R8, R18, 0x40, RZ, 0xfc, !PT ;  /* 0x0000004012087812 */ /* 0x000fd200078efcff */
[----:B------:R-:W-:Y:S02]  /*158d0*/  @P2 LOP3.LUT R16, R16, 0x4, RZ, 0xfc, !PT ;  /* 0x0000000410102812 */ /* 0x000fe400078efcff */
[----:B0-----:R-:W-:Y:S01]  /*158e0*/  @!P0 LEA R6, P1, R4, R2, 0x2 ;  /* 0x0000000204068211 */ /* 0x001fe200078210ff */
[----:B------:R-:W-:-:S03]  /*158f0*/  IMAD.MOV.U32 R2, RZ, RZ, RZ ;  /* 0x000000ffff027224 */ /* 0x000fc600078e00ff */
[----:B------:R-:W-:Y:S02]  /*15900*/  @!P0 LEA.HI.X R7, R4, R3, R5, 0x2, P1 ;  /* 0x0000000304078211 */ /* 0x000fe400008f1405 */
[----:B------:R-:W-:-:S03]  /*15910*/  ISETP.GE.AND P1, PT, R10, UR4, PT ;  /* 0x000000040a007c0c */ /* 0x000fc6000bf26270 */
[----:B------:R0:W5:Y:S01]  /*15920*/  @!P0 LDG.E R2, desc[UR56][R6.64] ;  /* 0x0000003806028981 */ /* 0x000162000c1e1900 */
[----:B------:R-:W-:Y:S01]  /*15930*/  ISETP.GE.AND P0, PT, R8, UR4, PT ;  /* 0x0000000408007c0c */ /* 0x000fe2000bf06270 */
[----:B------:R-:W-:Y:S01]  /*15940*/  IMAD.U32 R3, RZ, RZ, UR36 ;  /* 0x00000024ff037e24 */ /* 0x000fe2000f8e00ff */
[----:B------:R-:W-:-:S07]  /*15950*/  LOP3.LUT R16, R16, 0xfffffffd, RZ, 0xc0, !PT ;  /* 0xfffffffd10107812 */ /* 0x000fce00078ec0ff */
[----:B------:R-:W-:-:S04]  /*15960*/  @P1 LOP3.LUT R16, R16, 0x2, RZ, 0xfc, !PT ;  /* 0x0000000210101812 */ /* 0x000fc800078efcff */
[----:B------:R-:W-:-:S04]  /*15970*/  LOP3.LUT R16, R16, 0xfffffffe, RZ, 0xc0, !PT ;  /* 0xfffffffe10107812 */ /* 0x000fc800078ec0ff */
[----:B------:R-:W-:Y:S01]  /*15980*/  @P0 LOP3.LUT R16, R16, 0x1, RZ, 0xfc, !PT ;  /* 0x0000000110100812 */ /* 0x000fe200078efcff */
[----:B0-----:R-:W-:Y:S06]  /*15990*/  BRA.DIV UR5, `(.L_x_1198) ;  /* 0x0000004205c87947 */ /* 0x001fec000b800000 */
.L_x_1264:
[----:B------:R-:W-:Y:S02]  /*159a0*/  ISETP.NE.AND P0, PT, R3, 0x3, PT ;  /* 0x000000030300780c */ /* 0x000fe40003f05270 */
[----:B------:R-:W-:-:S11]  /*159b0*/  LOP3.LUT R16, R16, 0xffffffef, RZ, 0xc0, !PT ;  /* 0xffffffef10107812 */ /* 0x000fd600078ec0ff */
[----:B------:R-:W-:Y:S01]  /*159c0*/  @P0 LOP3.LUT R16, R16, 0x10, RZ, 0xfc, !PT ;  /* 0x0000001010100812 */ /* 0x000fe200078efcff */
[----:B------:R-:W-:Y:S06]  /*159d0*/  @!P0 BRA `(.L_x_1199) ;  /* 0x0000000000048947 */ /* 0x000fec0003800000 */
[----:B------:R-:W-:Y:S01]  /*159e0*/  BPT.TRAP 0x1 ;  /* 0x000000040000795c */ /* 0x000fe20000300000 */
.L_x_1199:
        /* <DEDUP_REMOVED lines=23> */
.L_x_1265:
[----:B------:R-:W-:Y:S05]  /*15b60*/  BSYNC B0 ;  /* 0x0000000000007941 */ /* 0x000fea0003800000 */
.L_x_1200:
[----:B------:R-:W0:Y:S01]  /*15b70*/  LDL R14, [R1+0x8] ;  /* 0x00000800010e7983 */ /* 0x000e220000100800 */
[----:B------:R-:W-:Y:S01]  /*15b80*/  ULDC.64 UR4, c[0x0][0x300] ;  /* 0x0000c00000047ab9 */ /* 0x000fe20000000a00 */
[----:B------:R-:W-:Y:S01]  /*15b90*/  ULDC.64 UR6, c[0x0][0x2e8] ;  /* 0x0000ba0000067ab9 */ /* 0x000fe20000000a00 */
[----:B------:R-:W-:Y:S01]  /*15ba0*/  IMAD R3, R3, UR4, RZ ;  /* 0x0000000403037c24 */ /* 0x000fe2000f8e02ff */
[----:B------:R-:W1:Y:S01]  /*15bb0*/  S2R R11, SR_TID.X ;  /* 0x00000000000b7919 */ /* 0x000e620000002100 */
[----:B------:R-:W-:Y:S01]  /*15bc0*/  IMAD.WIDE.U32 R6, R0, UR4, RZ ;  /* 0x0000000400067c25 */ /* 0x000fe2000f8e00ff */
[----:B------:R-:W-:Y:S01]  /*15bd0*/  LOP3.LUT P4, RZ, R16, 0x4, RZ, 0xc0, !PT ;  /* 0x0000000410ff7812 */ /* 0x000fe2000788c0ff */
[----:B------:R-:W2:Y:S02]  /*15be0*/  S2R R10, SR_TID.X ;  /* 0x00000000000a7919 */ /* 0x000ea40000002100 */
[----:B------:R-:W-:Y:S01]  /*15bf0*/  IMAD R3, R0, UR5, R3 ;  /* 0x0000000500037c24 */ /* 0x000fe2000f8e0203 */
[----:B------:R-:W-:Y:S01]  /*15c00*/  ULDC.64 UR4, c[0x0][0x310] ;  /* 0x0000c40000047ab9 */ /* 0x000fe20000000a00 */
[----:B------:R-:W-:Y:S01]  /*15c10*/  LOP3.LUT P3, RZ, R16, 0x2, RZ, 0xc0, !PT ;  /* 0x0000000210ff7812 */ /* 0x000fe2000786c0ff */
[----:B------:R-:W-:Y:S01]  /*15c20*/  IMAD R8, R8, UR4, RZ ;  /* 0x0000000408087c24 */ /* 0x000fe2000f8e02ff */
[----:B------:R-:W-:Y:S01]  /*15c30*/  LOP3.LUT P2, RZ, R16, 0x1, RZ, 0xc0, !PT ;  /* 0x0000000110ff7812 */ /* 0x000fe2000784c0ff */
[----:B------:R-:W-:-:S02]  /*15c40*/  IMAD.IADD R7, R7, 0x1, R3 ;  /* 0x0000000107077824 */ /* 0x000fc400078e0203 */
[----:B------:R-:W-:-:S04]  /*15c50*/  IMAD.WIDE.U32 R6, R2, UR4, R6 ;  /* 0x0000000402067c25 */ /* 0x000fc8000f8e0006 */
[----:B------:R-:W-:Y:S01]  /*15c60*/  IMAD R2, R2, UR5, R8 ;  /* 0x0000000502027c24 */ /* 0x000fe2000f8e0208 */
[----:B------:R-:W-:-:S03]  /*15c70*/  ULDC.64 UR4, c[0x0][0x308] ;  /* 0x0000c20000047ab9 */ /* 0x000fc60000000a00 */
[----:B------:R-:W-:Y:S02]  /*15c80*/  IMAD.IADD R3, R7, 0x1, R2 ;  /* 0x0000000107037824 */ /* 0x000fe400078e0202 */
[----:B------:R-:W-:-:S04]  /*15c90*/  IMAD.MOV.U32 R2, RZ, RZ, R6 ;  /* 0x000000ffff027224 */ /* 0x000fc800078e0006 */
[C---:B------:R-:W-:Y:S01]  /*15ca0*/  IMAD.WIDE.U32 R2, R26.reuse, UR4, R2 ;  /* 0x000000041a027c25 */ /* 0x040fe2000f8e0002 */
[----:B------:R-:W-:Y:S01]  /*15cb0*/  UMOV UR4, 0xffffffff ;  /* 0xffffffff00047882 */ /* 0x000fe20000000000 */
[----:B-1----:R-:W-:Y:S02]  /*15cc0*/  LOP3.LUT R13, R11, 0x7f, RZ, 0xc0, !PT ;  /* 0x0000007f0b0d7812 */ /* 0x002fe400078ec0ff */
[----:B------:R-:W-:Y:S01]  /*15cd0*/  IMAD R6, R26, UR5, R3 ;  /* 0x000000051a067c24 */ /* 0x000fe2000f8e0203 */
[----:B------:R-:W-:Y:S01]  /*15ce0*/  LEA R0, P0, R2, UR6, 0x1 ;  /* 0x0000000602007c11 */ /* 0x000fe2000f8008ff */
[C---:B--2---:R-:W-:Y:S01]  /*15cf0*/  IMAD.SHL.U32 R11, R10.reuse, 0x8, RZ ;  /* 0x000000080a0b7824 */ /* 0x044fe200078e00ff */
[----:B------:R-:W-:Y:S01]  /*15d00*/  SHF.R.U32.HI R13, RZ, 0x2, R13 ;  /* 0x00000002ff0d7819 */ /* 0x000fe2000001160d */
[----:B------:R-:W-:Y:S01]  /*15d10*/  IMAD.SHL.U32 R12, R10, 0x8, RZ ;  /* 0x000000080a0c7824 */ /* 0x000fe200078e00ff */
[----:B------:R-:W-:Y:S02]  /*15d20*/  LEA.HI.X R6, R2, UR7, R6, 0x1, P0 ;  /* 0x0000000702067c11 */ /* 0x000fe400080f0c06 */
[----:B------:R-:W-:-:S04]  /*15d30*/  LOP3.LUT R11, R11, 0xd8, RZ, 0xc0, !PT ;  /* 0x000000d80b0b7812 */ /* 0x000fc800078ec0ff */
[----:B------:R-:W-:Y:S01]  /*15d40*/  LOP3.LUT R11, R11, 0x18, R10, 0x78, !PT ;  /* 0x000000180b0b7812 */ /* 0x000fe200078e780a */
[----:B------:R-:W-:-:S03]  /*15d50*/  IMAD.SHL.U32 R10, R10, 0x8, RZ ;  /* 0x000000080a0a7824 */ /* 0x000fc600078e00ff */
[----:B------:R-:W-:Y:S02]  /*15d60*/  LOP3.LUT R11, R11, 0x320, R12, 0xf8, !PT ;  /* 0x000003200b0b7812 */ /* 0x000fe400078ef80c */
[----:B------:R-:W-:-:S03]  /*15d70*/  LOP3.LUT R10, R10, 0x18, RZ, 0xc0, !PT ;  /* 0x000000180a0a7812 */ /* 0x000fc600078ec0ff */
[----:B------:R-:W-:Y:S01]  /*15d80*/  IMAD R7, R23, 0x3000, R11 ;  /* 0x0000300017077824 */ /* 0x000fe200078e020b */
[----:B0-----:R-:W-:-:S04]  /*15d90*/  IADD3 R5, -R13, R14, -R9 ;  /* 0x0000000e0d057210 */ /* 0x001fc80007ffe909 */
        /* <DEDUP_REMOVED lines=40> */
.L_x_1275:
[----:B------:R-:W-:-:S13]  /*16020*/  ISETP.GE.AND P0, PT, R5, 0x61, PT ;  /* 0x000000610500780c */ /* 0x000fda0003f06270 */
[----:B01----:R-:W-:Y:S01]  /*16030*/  @P0 LEA R2, P1, R10, R0, 0x1 ;  /* 0x000000000a020211 */ /* 0x003fe200078208ff */
[----:B------:R-:W-:-:S04]  /*16040*/  @P0 IMAD R7, R7, 0x2, R17 ;  /* 0x0000000207070824 */ /* 0x000fc800078e0211 */
        /* <DEDUP_REMOVED lines=9> */
.L_x_1203:
[----:B------:R-:W-:Y:S02]  /*160e0*/  PLOP3.LUT P1, PT, P1, P0, PT, 0xa2, 0x0 ;  /* 0x000000000000781c */ /* 0x000fe40000f21472 */
[----:B------:R-:W-:-:S08]  /*160f0*/  @P0 R2UR P1, UR4, R4 ;  /* 0x00000000040402ca */ /* 0x000fd00000020000 */
[----:B------:R-:W-:-:S05]  /*16100*/  @P0 PLOP3.LUT P0, PT, P1, PT, PT, 0x80, 0x0 ;  /* 0x000000000000081c */ /* 0x000fca0000f0f070 */
[----:B------:R-:W-:Y:S01]  /*16110*/  @!P1 SYNCS.ARRIVE.TRANS64.RED.A0T1 RZ, [UR4+0x2d830], RZ ;  /* 0x02d830ffffff99a7 */ /* 0x000fe20008200404 */
[----:B------:R-:W-:Y:S07]  /*16120*/  @!P1 ARRIVES.LDGSTSBAR.64.TRANSCNT [UR4+0x2d830] ;  /* 0x02d83000ff0099b0 */ /* 0x000fee0008000a84 */
[----:B------:R-:W-:Y:S05]  /*16130*/  @P0 BRA.U.ANY `(.L_x_1203) ;  /* 0xfffffffd00e80947 */ /* 0x000fea000393ffff */
[----:B------:R-:W-:Y:S01]  /*16140*/  NOP ;  /* 0x0000000000007918 */ /* 0x000fe20000000000 */
[----:B------:R-:W-:-:S05]  /*16150*/  IMAD.U32 R0, RZ, RZ, UR36 ;  /* 0x00000024ff007e24 */ /* 0x000fca000f8e00ff */
[----:B------:R-:W-:-:S13]  /*16160*/  ISETP.NE.AND P2, PT, R0, 0x3, PT ;  /* 0x000000030000780c */ /* 0x000fda0003f45270 */
[----:B------:R-:W-:Y:S05]  /*16170*/  @!P2 BRA `(.L_x_1204) ;  /* 0x000000000004a947 */ /* 0x000fea0003800000 */
[----:B------:R-:W-:Y:S01]  /*16180*/  BPT.TRAP 0x1 ;  /* 0x000000040000795c */ /* 0x000fe20000300000 */
.L_x_1204:
[----:B0-----:R0:W5:Y:S01]  /*16190*/  LDL.LU R3, [R1] ;  /* 0x0000000001037983 */ /* 0x0011620000300800 */
[----:B------:R0:W-:Y:S02]  /*161a0*/  SYNCS.ARRIVE.TRANS64.A1T0 RZ, [R4+URZ+0x2d830], RZ ;  /* 0x02d830ff04ff79a7 */ /* 0x0001e4000810003f */
[----:B------:R-:W-:Y:S05]  /*161b0*/  WARPSYNC.ALL ;  /* 0x0000000000007948 */ /* 0x000fea0003800000 */
[----:B------:R-:W-:Y:S01]  /*161c0*/  ULDC.64 UR4, c[0x0][0x298] ;  /* 0x0000a60000047ab9 */ /* 0x000fe20000000a00 */
[----:B------:R-:W-:Y:S01]  /*161d0*/  VIADD R2, R17, 0xc400 ;  /* 0x0000c40011027836 */ /* 0x000fe20000000000 */
[----:B------:R-:W-:Y:S01]  /*161e0*/  BSSY B6, `(.L_x_1205) ;  /* 0x000001b000067945 */ /* 0x000fe20003800000 */
[----:B------:R-:W-:Y:S03]  /*161f0*/  BAR.SYNC.DEFER_BLOCKING 0x8, 0x200 ;  /* 0x0208000000007b1d */ /* 0x000fe60000010000 */
[----:B------:R-:W-:-:S02]  /*16200*/  LOP3.LUT P0, RZ, R2, 0x1bf, RZ, 0xc0, !PT ;  /* 0x000001bf02ff7812 */ /* 0x000fc4000780c0ff */
[----:B-----5:R-:W-:Y:S01]  /*16210*/  SHF.R.S32.HI R0, RZ, 0x1f, R3 ;  /* 0x0000001fff007819 */ /* 0x020fe20000011403 */
[----:B0-----:R-:W-:-:S04]  /*16220*/  IMAD.WIDE.U32 R4, R3, UR4, RZ ;  /* 0x0000000403047c25 */ /* 0x001fc8000f8e00ff */
[----:B------:R-:W-:Y:S01]  /*16230*/  IMAD R0, R0, UR4, RZ ;  /* 0x0000000400007c24 */ /* 0x000fe2000f8e02ff */
[----:B------:R0:W-:Y:S03]  /*16240*/  STL.64 [R1+0x20], R4 ;  /* 0x0000200401007387 */ /* 0x0001e60000100a00 */
[----:B------:R-:W-:-:S04]  /*16250*/  IMAD R0, R3, UR5, R0 ;  /* 0x0000000503007c24 */ /* 0x000fc8000f8e0200 */
[----:B------:R-:W-:-:S05]  /*16260*/  IMAD.IADD R0, R5, 0x1, R0 ;  /* 0x0000000105007824 */ /* 0x000fca00078e0200 */
[----:B------:R0:W-:Y:S01]  /*16270*/  STL [R1], R0 ;  /* 0x0000000001007387 */ /* 0x0001e20000100800 */
[----:B------:R-:W-:Y:S05]  /*16280*/  @!P0 BRA `(.L_x_1206) ;  /* 0x0000000000408947 */ /* 0x000fea0003800000 */
[----:B------:R-:W-:Y:S01]  /*16290*/  MOV R2, 0x0 ;  /* 0x0000000000027802 */ /* 0x000fe20000000f00 */
[----:B------:R-:W-:Y:S01]  /*162a0*/  ULDC.64 UR6, c[0x4][0x88] ;  /* 0x0100220000067ab9 */ /* 0x000fe20000000a00 */
[----:B------:R-:W-:Y:S01]  /*162b0*/  ULDC.64 UR8, c[0x4][0x90] ;  /* 0x0100240000087ab9 */ /* 0x000fe20000000a00 */
[----:B------:R-:W-:Y:S01]  /*162c0*/  ULDC.64 UR4, c[0x4][0x20] ;  /* 0x0100080000047ab9 */ /* 0x000fe20000000a00 */
[----:B0-----:R-:W-:Y:S02]  /*162d0*/  IMAD.U32 R4, RZ, RZ, UR6 ;  /* 0x00000006ff047e24 */ /* 0x001fe4000f8e00ff */
        /* <DEDUP_REMOVED lines=11> */
.L_x_1206:
[----:B------:R-:W-:Y:S05]  /*16390*/  BSYNC B6 ;  /* 0x0000000000067941 */ /* 0x000fea0003800000 */
.L_x_1205:
[----:B------:R-:W2:Y:S01]  /*163a0*/  LDL.LU R2, [R1] ;  /* 0x0000000001027983 */ /* 0x000ea20000300800 */
[----:B0-----:R-:W0:Y:S01]  /*163b0*/  LDC R5, c[0x0][0x448] ;  /* 0x00011200ff057b82 */ /* 0x001e220000000800 */
[----:B------:R-:W-:Y:S01]  /*163c0*/  LOP3.LUT P6, RZ, R16, 0x40, RZ, 0xc0, !PT ;  /* 0x0000004010ff7812 */ /* 0x000fe200078cc0ff */
[----:B------:R-:W-:Y:S01]  /*163d0*/  ULDC.64 UR6, c[0x0][0x2e0] ;  /* 0x0000b80000067ab9 */ /* 0x000fe20000000a00 */
[----:B------:R-:W3:Y:S01]  /*163e0*/  LDL.LU.64 R20, [R1+0x20] ;  /* 0x0000200001147983 */ /* 0x000ee20000300a00 */
[----:B------:R-:W-:Y:S01]  /*163f0*/  SHF.R.S32.HI R4, RZ, 0x1f, R27 ;  /* 0x0000001fff047819 */ /* 0x000fe2000001141b */
[----:B------:R-:W-:Y:S01]  /*16400*/  ULDC.64 UR4, c[0x0][0x2d8] ;  /* 0x0000b60000047ab9 */ /* 0x000fe20000000a00 */
[----:B------:R-:W-:Y:S01]  /*16410*/  SEL R0, R27, RZ, !P6 ;  /* 0x000000ff1b007207 */ /* 0x000fe20007000000 */
[----:B------:R-:W-:Y:S01]  /*16420*/  ULDC.64 UR8, c[0x0][0x280] ;  /* 0x0000a00000087ab9 */ /* 0x000fe20000000a00 */
[----:B------:R-:W-:Y:S01]  /*16430*/  SEL R4, R4, RZ, !P6 ;  /* 0x000000ff04047207 */ /* 0x000fe20007000000 */
[----:B------:R-:W1:Y:S01]  /*16440*/  LDC R9, c[0x0][0x448] ;  /* 0x00011200ff097b82 */ /* 0x000e620000000800 */
[----:B------:R-:W4:Y:S03]  /*16450*/  S2R R11, SR_TID.X ;  /* 0x00000000000b7919 */ /* 0x000f260000002100 */
[----:B------:R-:W-:Y:S01]  /*16460*/  IMAD R4, R4, UR6, RZ ;  /* 0x0000000604047c24 */ /* 0x000fe2000f8e02ff */
[----:B0-----:R-:W-:-:S03]  /*16470*/  ISETP.NE.AND P6, PT, R5, 0x1, PT ;  /* 0x000000010500780c */ /* 0x001fc60003fc5270 */
[----:B------:R-:W-:-:S10]  /*16480*/  IMAD R5, R0, UR7, R4 ;  /* 0x0000000700057c24 */ /* 0x000fd4000f8e0204 */
[----:B------:R-:W0:Y:S01]  /*16490*/  @P6 LDC R4, c[0x0][0x44c] ;  /* 0x00011300ff046b82 */ /* 0x000e220000000800 */
[----:B----4-:R-:W-:-:S07]  /*164a0*/  IMAD.SHL.U32 R10, R11, 0x8, RZ ;  /* 0x000000080b0a7824 */ /* 0x010fce00078e00ff */
[----:B------:R-:W4:Y:S01]  /*164b0*/  @P6 LDC R8, c[0x0][0x450] ;  /* 0x00011400ff086b82 */ /* 0x000f220000000800 */
        /* <DEDUP_REMOVED lines=8> */
[----:B------:R-:W-:Y:S01]  /*16540*/  IMAD.WIDE.U32 R2, R0, UR6, R2 ;  /* 0x0000000600027c25 */ /* 0x000fe2000f8e0002 */
[----:B------:R-:W-:Y:S01]  /*16550*/  ULDC.64 UR6, c[0x0][0x2c8] ;  /* 0x0000b20000067ab9 */ /* 0x000fe20000000a00 */
[----:B------:R-:W5:Y:S02]  /*16560*/  @P6 LDC R0, c[0x0][0x450] ;  /* 0x00011400ff006b82 */ /* 0x000f640000000800 */
[----:B------:R-:W-:-:S02]  /*16570*/  IMAD.IADD R3, R3, 0x1, R5 ;  /* 0x0000000103037824 */ /* 0x000fc400078e0205 */
[----:B--2---:R-:W-:Y:S01]  /*16580*/  IMAD.SHL.U32 R21, R21, 0x20, RZ ;  /* 0x0000002015157824 */ /* 0x004fe200078e00ff */
[----:B---3--:R-:W-:-:S04]  /*16590*/  LOP3.LUT R20, R20, 0x7f, RZ, 0xc0, !PT ;  /* 0x0000007f14147812 */ /* 0x008fc800078ec0ff */
[----:B------:R-:W-:Y:S02]  /*165a0*/  LOP3.LUT R21, R21, 0x60, RZ, 0xc0, !PT ;  /* 0x0000006015157812 */ /* 0x000fe400078ec0ff */
[----:B------:R-:W-:-:S04]  /*165b0*/  SHF.R.U32.HI R20, RZ, 0x2, R20 ;  /* 0x00000002ff147819 */ /* 0x000fc80000011614 */
[----:B------:R-:W-:Y:S01]  /*165c0*/  LOP3.LUT R20, R20, R21, RZ, 0xfc, !PT ;  /* 0x0000001514147212 */ /* 0x000fe200078efcff */
[----:B------:R-:W-:-:S04]  /*165d0*/  IMAD.SHL.U32 R21, R11, 0x8, RZ ;  /* 0x000000080b157824 */ /* 0x000fc800078e00ff */
[----:B------:R-:W-:Y:S01]  /*165e0*/  IMAD.IADD R6, R20, 0x1, R25 ;  /* 0x0000000114067824 */ /* 0x000fe200078e0219 */
[----:B------:R-:W-:Y:S02]  /*165f0*/  LOP3.LUT R21, R21, 0x18, RZ, 0xc0, !PT ;  /* 0x0000001815157812 */ /* 0x000fe400078ec0ff */
[----:B------:R-:W-:Y:S01]  /*16600*/  LOP3.LUT R20, R11, 0x7f, RZ, 0xc0, !PT ;  /* 0x0000007f0b147812 */ /* 0x000fe200078ec0ff */
[----:B0-----:R-:W-:Y:S01]  /*16610*/  @P6 IMAD.HI.U32 R5, R6, R4, RZ ;  /* 0x0000000406056227 */ /* 0x001fe200078e00ff */
[C---:B------:R-:W-:Y:S02]  /*16620*/  LOP3.LUT R12, R21.reuse, 0x20, RZ, 0xfc, !PT ;  /* 0x00000020150c7812 */ /* 0x040fe400078efcff */
[----:B------:R-:W-:Y:S01]  /*16630*/  LOP3.LUT R11, R21, 0x40, RZ, 0xfc, !PT ;  /* 0x00000040150b7812 */ /* 0x000fe200078efcff */
[----:B------:R-:W-:Y:S01]  /*16640*/  IMAD.MOV.U32 R4, RZ, RZ, R6 ;  /* 0x000000ffff047224 */ /* 0x000fe200078e0006 */
[----:B-----5:R-:W-:Y:S02]  /*16650*/  @P6 SHF.R.U32.HI R4, RZ, R0, R5 ;  /* 0x00000000ff046219 */ /* 0x020fe40000011605 */
[----:B------:R-:W-:-:S02]  /*16660*/  SHF.R.U32.HI R20, RZ, 0x2, R20 ;  /* 0x00000002ff147819 */ /* 0x000fc40000011614 */
[--C-:B------:R-:W-:Y:S01]  /*16670*/  SHF.R.S32.HI R0, RZ, 0x1f, R4.reuse ;  /* 0x0000001fff007819 */ /* 0x100fe20000011404 */
[----:B------:R-:W-:-:S04]  /*16680*/  IMAD.MOV R7, RZ, RZ, -R4 ;  /* 0x000000ffff077224 */ /* 0x000fc800078e0a04 */
[----:B------:R-:W-:-:S04]  /*16690*/  IMAD R0, R0, UR4, RZ ;  /* 0x0000000400007c24 */ /* 0x000fc8000f8e02ff */
[C---:B------:R-:W-:Y:S02]  /*166a0*/  IMAD R0, R4.reuse, UR5, R0 ;  /* 0x0000000504007c24 */ /* 0x040fe4000f8e0200 */
[----:B------:R-:W-:-:S04]  /*166b0*/  IMAD.WIDE.U32 R4, R4, UR4, R2 ;  /* 0x0000000404047c25 */ /* 0x000fc8000f8e0002 */
[----:B------:R-:W-:Y:S02]  /*166c0*/  IMAD.IADD R5, R5, 0x1, R0 ;  /* 0x0000000105057824 */ /* 0x000fe400078e0200 */
[----:B-1----:R-:W-:-:S04]  /*166d0*/  IMAD R0, R9, R7, R6 ;  /* 0x0000000709007224 */ /* 0x002fc800078e0206 */
[----:B------:R-:W-:Y:S01]  /*166e0*/  IMAD.WIDE.U32 R4, R0, UR6, R4 ;  /* 0x0000000600047c25 */ /* 0x000fe2000f8e0004 */
[----:B------:R-:W-:-:S05]  /*166f0*/  SHF.R.S32.HI R7, RZ, 0x1f, R0 ;  /* 0x0000001fff077819 */ /* 0x000fca0000011400 */
[----:B------:R-:W-:-:S04]  /*16700*/  IMAD R7, R7, UR6, RZ ;  /* 0x0000000607077c24 */ /* 0x000fc8000f8e02ff */
[----:B------:R-:W-:Y:S01]  /*16710*/  IMAD R7, R0, UR7, R7 ;  /* 0x0000000700077c24 */ /* 0x000fe2000f8e0207 */
[----:B------:R-:W-:-:S03]  /*16720*/  LEA R0, P0, R4, UR8, 0x1 ;  /* 0x0000000804007c11 */ /* 0x000fc6000f8008ff */
[----:B------:R-:W-:Y:S02]  /*16730*/  IMAD.IADD R5, R5, 0x1, R7 ;  /* 0x0000000105057824 */ /* 0x000fe400078e0207 */
[----:B------:R-:W0:Y:S03]  /*16740*/  @P6 LDC R7, c[0x0][0x44c] ;  /* 0x00011300ff076b82 */ /* 0x000e260000000800 */
[----:B------:R-:W-:Y:S01]  /*16750*/  LEA.HI.X R4, R4, UR9, R5, 0x1, P0 ;  /* 0x0000000904047c11 */ /* 0x000fe200080f0c05 */
[----:B------:R-:W-:-:S04]  /*16760*/  VIADD R5, R6, 0x80 ;  /* 0x0000008006057836 */ /* 0x000fc80000000000 */
[----:B------:R-:W-:Y:S02]  /*16770*/  IMAD.MOV.U32 R6, RZ, RZ, R5 ;  /* 0x000000ffff067224 */ /* 0x000fe400078e0005 */
[----:B0-----:R-:W-:-:S05]  /*16780*/  @P6 IMAD.HI.U32 R7, R5, R7, RZ ;  /* 0x0000000705076227 */ /* 0x001fca00078e00ff */
[----:B----4-:R-:W-:-:S05]  /*16790*/  @P6 SHF.R.U32.HI R6, RZ, R8, R7 ;  /* 0x00000008ff066219 */ /* 0x010fca0000011607 */
        /* <DEDUP_REMOVED lines=15> */
[----:B------:R-:W-:-:S03]  /*16890*/  LEA R8, P0, R2, UR8, 0x1 ;  /* 0x0000000802087c11 */ /* 0x000fc6000f8008ff */
[----:B------:R-:W-:-:S05]  /*168a0*/  IMAD.IADD R3, R3, 0x1, R6 ;  /* 0x0000000103037824 */ /* 0x000fca00078e0206 */
[----:B------:R-:W-:Y:S02]  /*168b0*/  LEA.HI.X R3, R2, UR9, R3, 0x1, P0 ;  /* 0x0000000902037c11 */ /* 0x000fe400080f0c03 */
[----:B------:R-:W-:Y:S01]  /*168c0*/  ISETP.GE.AND P0, PT, R10, UR4, PT ;  /* 0x000000040a007c0c */ /* 0x000fe2000bf06270 */
[----:B------:R-:W-:-:S12]  /*168d0*/  BRA.DIV UR5, `(.L_x_1207) ;  /* 0x0000003a05a87947 */ /* 0x000fd8000b800000 */
[----:B------:R-:W2:Y:S01]  /*168e0*/  LDL R11, [R1+0x18] ;  /* 0x00001800010b7983 */ /* 0x000ea20000100800 */
[----:B------:R-:W-:Y:S02]  /*168f0*/  IMAD R2, R28, R9, RZ ;  /* 0x000000091c027224 */ /* 0x000fe400078e02ff */
[----:B------:R-:W-:Y:S01]  /*16900*/  IMAD.IADD R25, R20, 0x1, R25 ;  /* 0x0000000114197824 */ /* 0x000fe200078e0219 */
[----:B------:R-:W0:Y:S04]  /*16910*/  SHFL.IDX PT, R5, R0, RZ, 0x1c1f ;  /* 0x001c1fff00057589 */ /* 0x000e2800000e0000 */
[----:B------:R-:W1:Y:S01]  /*16920*/  SHFL.IDX PT, R6, R4, RZ, 0x1c1f ;  /* 0x001c1fff04067589 */ /* 0x000e6200000e0000 */
[----:B------:R-:W-:-:S13]  /*16930*/  ISETP.GE.AND P3, PT, R25, R2, PT ;  /* 0x000000021900720c */ /* 0x000fda0003f66270 */
[----:B0-----:R-:W-:-:S05]  /*16940*/  @!P3 LEA R5, P4, R10, R5, 0x1 ;  /* 0x000000050a05b211 */ /* 0x001fca00078808ff */
[----:B-1----:R-:W-:-:S04]  /*16950*/  @!P3 IMAD.X R6, RZ, RZ, R6, P4 ;  /* 0x000000ffff06b224 */ /* 0x002fc800020e0606 */
[----:B------:R-:W-:Y:S02]  /*16960*/  @!P3 IMAD.MOV.U32 R7, RZ, RZ, R6 ;  /* 0x000000ffff07b224 */ /* 0x000fe400078e0006 */
[----:B------:R-:W-:Y:S02]  /*16970*/  @!P3 IMAD.MOV.U32 R6, RZ, RZ, R5 ;  /* 0x000000ffff06b224 */ /* 0x000fe400078e0005 */
[----:B------:R-:W0:Y:S04]  /*16980*/  SHFL.IDX PT, R5, R0, 0x1, 0x1c1f ;  /* 0x003c1f0000057f89 */ /* 0x000e2800000e0000 */
[----:B--2---:R-:W-:Y:S04]  /*16990*/  @!P3 LDGSTS.E.BYPASS.LTC128B.128 [R11+0xc400], desc[UR56][R6.64], !P0 ;  /* 0x0c400000060bbfae */ /* 0x004fe8000c101d78 */
[----:B------:R-:W-:Y:S04]  /*169a0*/  @!P3 LDGSTS.E.BYPASS.LTC128B.128 [R11+0xf400], desc[UR56][R6.64+0x40], !P1 ;  /* 0x0f400040060bbfae */ /* 0x000fe8000c901d78 */
[----:B------:R1:W-:Y:S04]  /*169b0*/  @!P3 LDGSTS.E.BYPASS.LTC128B.128 [R11+0x12400], desc[UR56][R6.64+0x80], !P2 ;  /* 0x12400080060bbfae */ /* 0x0003e8000d101d78 */
[----:B-1----:R-:W1:Y:S01]  /*169c0*/  SHFL.IDX PT, R7, R4, 0x1, 0x1c1f ;  /* 0x003c1f0004077f89 */ /* 0x002e6200000e0000 */
[----:B------:R-:W-:-:S05]  /*169d0*/  VIADD R6, R25, 0x20 ;  /* 0x0000002019067836 */ /* 0x000fca0000000000 */
[----:B------:R-:W-:-:S13]  /*169e0*/  ISETP.GE.AND P3, PT, R6, R2, PT ;  /* 0x000000020600720c */ /* 0x000fda0003f66270 */
[----:B0-----:R-:W-:-:S05]  /*169f0*/  @!P3 LEA R5, P4, R10, R5, 0x1 ;  /* 0x000000050a05b211 */ /* 0x001fca00078808ff */
[----:B-1----:R-:W-:Y:S02]  /*16a00*/  @!P3 IMAD.X R7, RZ, RZ, R7, P4 ;  /* 0x000000ffff07b224 */ /* 0x002fe400020e0607 */
[----:B------:R-:W-:Y:S02]  /*16a10*/  @!P3 IMAD.MOV.U32 R6, RZ, RZ, R5 ;  /* 0x000000ffff06b224 */ /* 0x000fe400078e0005 */
        /* <DEDUP_REMOVED lines=30> */
[----:B0-----:R-:W-:-:S05]  /*16c00*/  @!P3 LEA R4, P4, R10, R4, 0x1 ;  /* 0x000000040a04b211 */ /* 0x001fca00078808ff */
[----:B------:R-:W-:-:S04]  /*16c10*/  @!P3 IMAD.X R0, RZ, RZ, R0, P4 ;  /* 0x000000ffff00b224 */ /* 0x000fc800020e0600 */
[----:B------:R-:W-:-:S05]  /*16c20*/  @!P3 IMAD.MOV.U32 R5, RZ, RZ, R0 ;  /* 0x000000ffff05b224 */ /* 0x000fca00078e0000 */
[----:B------:R0:W-:Y:S04]  /*16c30*/  @!P3 LDGSTS.E.BYPASS.LTC128B.128 [R11+0xe400], desc[UR56][R4.64], !P0 ;  /* 0x0e400000040bbfae */ /* 0x0001e8000c101d78 */
[----:B------:R0:W-:Y:S04]  /*16c40*/  @!P3 LDGSTS.E.BYPASS.LTC128B.128 [R11+0x11400], desc[UR56][R4.64+0x40], !P1 ;  /* 0x11400040040bbfae */ /* 0x0001e8000c901d78 */
[----:B-1----:R0:W-:Y:S02]  /*16c50*/  @!P3 LDGSTS.E.BYPASS.LTC128B.128 [R11+0x14400], desc[UR56][R4.64+0x80], !P2 ;  /* 0x14400080040bbfae */ /* 0x0021e4000d101d78 */
.L_x_1288:
        /* <DEDUP_REMOVED lines=8> */
[----:B--2---:R1:W-:Y:S01]  /*16ce0*/  @!P3 LDGSTS.E.BYPASS.LTC128B.128 [R0+0xec00], desc[UR56][R2.64], !P0 ;  /* 0x0ec000000200bfae */ /* 0x0043e2000c101d78 */
[----:B------:R-:W-:-:S03]  /*16cf0*/  PLOP3.LUT P0, PT, PT, PT, PT, 0x80, 0x0 ;  /* 0x000000000000781c */ /* 0x000fc60003f0f070 */
[----:B------:R1:W-:Y:S04]  /*16d00*/  @!P3 LDGSTS.E.BYPASS.LTC128B.128 [R0+0x11c00], desc[UR56][R2.64+0x40], !P1 ;  /* 0x11c000400200bfae */ /* 0x0003e8000c901d78 */
[----:B------:R1:W-:Y:S01]  /*16d10*/  @!P3 LDGSTS.E.BYPASS.LTC128B.128 [R0+0x14c00], desc[UR56][R2.64+0x80], !P2 ;  /* 0x14c000800200bfae */ /* 0x0003e2000d101d78 */
[----:B------:R-:W-:-:S05]  /*16d20*/  NOP ;  /* 0x0000000000007918 */ /* 0x000fca0000000000 */
.L_x_1208:
        /* <DEDUP_REMOVED lines=18> */
.L_x_1289:
[----:B------:R-:W-:Y:S05]  /*16e50*/  BSYNC B0 ;  /* 0x0000000000007941 */ /* 0x000fea0003800000 */
.L_x_1209:
        /* <DEDUP_REMOVED lines=8> */
[----:B------:R-:W-:Y:S01]  /*16ee0*/  IMAD.MOV.U32 R10, RZ, RZ, R23 ;  /* 0x000000ffff0a7224 */ /* 0x000fe200078e0017 */
[----:B------:R1:W-:Y:S01]  /*16ef0*/  STL [R1], R22 ;  /* 0x0000001601007387 */ /* 0x0003e20000100800 */
[----:B------:R-:W-:Y:S02]  /*16f00*/  IMAD.MOV.U32 R20, RZ, RZ, R29 ;  /* 0x000000ffff147224 */ /* 0x000fe400078e001d */
[----:B0-----:R-:W-:-:S05]  /*16f10*/  IMAD.SHL.U32 R4, R2, 0x8, RZ ;  /* 0x0000000802047824 */ /* 0x001fca00078e00ff */
[----:B------:R-:W-:-:S04]  /*16f20*/  LOP3.LUT R4, R4, 0x18, RZ, 0xc0, !PT ;  /* 0x0000001804047812 */ /* 0x000fc800078ec0ff */
[C---:B------:R-:W-:Y:S02]  /*16f30*/  LOP3.LUT R3, R4.reuse, 0x20, RZ, 0xfc, !PT ;  /* 0x0000002004037812 */ /* 0x040fe400078efcff */
[C---:B------:R-:W-:Y:S02]  /*16f40*/  LOP3.LUT R2, R4.reuse, 0x40, RZ, 0xfc, !PT ;  /* 0x0000004004027812 */ /* 0x040fe400078efcff */
[----:B------:R-:W-:Y:S02]  /*16f50*/  ISETP.GE.AND P3, PT, R4, UR4, PT ;  /* 0x0000000404007c0c */ /* 0x000fe4000bf66270 */
[----:B------:R-:W-:Y:S02]  /*16f60*/  ISETP.GE.AND P2, PT, R3, UR4, PT ;  /* 0x0000000403007c0c */ /* 0x000fe4000bf46270 */
[----:B-1----:R-:W-:-:S13]  /*16f70*/  ISETP.GE.AND P1, PT, R2, UR4, PT ;  /* 0x0000000402007c0c */ /* 0x002fda000bf26270 */
.L_x_1225:
[----:B------:R-:W2:Y:S01]  /*16f80*/  LDL R8, [R1+0x10] ;  /* 0x0000100001087983 */ /* 0x000ea20000100800 */
[----:B------:R-:W0:Y:S03]  /*16f90*/  LDC R4, c[0x0][0x430] ;  /* 0x00010c00ff047b82 */ /* 0x000e260000000800 */
[----:B------:R-:W3:Y:S04]  /*16fa0*/  LDL R7, [R1+0x14] ;  /* 0x0000140001077983 */ /* 0x000ee80000100800 */
[----:B------:R-:W4:Y:S01]  /*16fb0*/  LDL R6, [R1+0x4] ;  /* 0x0000040001067983 */ /* 0x000f220000100800 */
[----:B------:R-:W1:Y:S01]  /*16fc0*/  S2R R2, SR_TID.X ;  /* 0x0000000000027919 */ /* 0x000e620000002100 */
        /* <DEDUP_REMOVED lines=26> */
[----:B------:R-:W-:Y:S02]  /*17170*/  IMAD.U32 R6, RZ, RZ, UR36 ;  /* 0x00000024ff067e24 */ /* 0x000fe4000f8e00ff */
[----:B------:R-:W-:-:S03]  /*17180*/  VIADD R23, R10, 0x1 ;  /* 0x000000010a177836 */ /* 0x000fc60000000000 */
[----:B------:R-:W-:Y:S02]  /*17190*/  ISETP.NE.AND P4, PT, R6, 0x3, PT ;  /* 0x000000030600780c */ /* 0x000fe40003f85270 */
[----:B------:R-:W-:-:S04]  /*171a0*/  ISETP.NE.AND P0, PT, R23, 0x2, PT ;  /* 0x000000021700780c */ /* 0x000fc80003f05270 */
[----:B------:R-:W-:Y:S01]  /*171b0*/  SEL R29, RZ, 0x1, P0 ;  /* 0x00000001ff1d7807 */ /* 0x000fe20000000000 */
[----:B------:R-:W-:Y:S01]  /*171c0*/  IMAD.MOV.U32 R22, RZ, RZ, R0 ;  /* 0x000000ffff167224 */ /* 0x000fe200078e0000 */
[----:B------:R-:W-:Y:S02]  /*171d0*/  SEL R23, R23, RZ, P0 ;  /* 0x000000ff17177207 */ /* 0x000fe40000000000 */
[----:B------:R-:W-:Y:S02]  /*171e0*/  LOP3.LUT R29, R20, R29, RZ, 0x3c, !PT ;  /* 0x0000001d141d7212 */ /* 0x000fe400078e3cff */
[----:B--2---:R-:W-:Y:S01]  /*171f0*/  SHF.R.S32.HI R28, RZ, 0x1f, R7 ;  /* 0x0000001fff1c7819 */ /* 0x004fe20000011407 */
[----:B------:R-:W-:Y:S06]  /*17200*/  @!P4 BRA `(.L_x_1213) ;  /* 0x000000000004c947 */ /* 0x000fec0003800000 */
[----:B------:R-:W-:Y:S01]  /*17210*/  BPT.TRAP 0x1 ;  /* 0x000000040000795c */ /* 0x000fe20000300000 */
.L_x_1213:
[----:B------:R-:W-:Y:S01]  /*17220*/  IMAD R5, R23, 0x8, R17 ;  /* 0x0000000817057824 */ /* 0x000fe200078e0211 */
[----:B------:R-:W-:Y:S01]  /*17230*/  SHF.L.U32 R0, R29, 0x1f, RZ ;  /* 0x0000001f1d007819 */ /* 0x000fe200000006ff */
[----:B------:R-:W-:Y:S03]  /*17240*/  BSSY B1, `(.L_x_1214) ;  /* 0x0000003000017945 */ /* 0x000fe60003800000 */
[----:B------:R-:W0:Y:S02]  /*17250*/  SYNCS.PHASECHK.TRANS64.TRYWAIT P0, [R5+URZ+0x2d840], R0 ;  /* 0x02d84000050075a7 */ /* 0x000e24000800017f */
[----:B0-----:R-:W-:Y:S05]  /*17260*/  @!P0 BRA `(.L_x_1215) ;  /* 0x0000003800588947 */ /* 0x001fea0003800000 */
.L_x_1290:
[----:B------:R-:W-:Y:S05]  /*17270*/  BSYNC B1 ;  /* 0x0000000000017941 */ /* 0x000fea0003800000 */
.L_x_1214:
        /* <DEDUP_REMOVED lines=57> */
.L_x_1300:
        /* <DEDUP_REMOVED lines=11> */
.L_x_1217:
        /* <DEDUP_REMOVED lines=11> */
.L_x_1218:
[----:B------:R1:W-:Y:S01]  /*17770*/  SYNCS.ARRIVE.TRANS64.A1T0 RZ, [R5+URZ+0x2d830], RZ ;  /* 0x02d830ff05ff79a7 */ /* 0x0003e2000810003f */
[----:B------:R-:W-:Y:S05]  /*17780*/  @!P5 BRA `(.L_x_1219) ;  /* 0x000000000004d947 */ /* 0x000fea0003800000 */
[----:B------:R-:W-:Y:S01]  /*17790*/  BPT.TRAP 0x1 ;  /* 0x000000040000795c */ /* 0x000fe20000300000 */
.L_x_1219:
[----:B------:R-:W-:Y:S01]  /*177a0*/  SHF.L.U32 R2, R20, 0x1f, RZ ;  /* 0x0000001f14027819 */ /* 0x000fe200000006ff */
[----:B-1----:R-:W-:Y:S01]  /*177b0*/  IMAD R5, R10, 0x8, R17 ;  /* 0x000000080a057824 */ /* 0x002fe200078e0211 */
[----:B------:R-:W-:Y:S03]  /*177c0*/  BSSY B1, `(.L_x_1220) ;  /* 0x0000003000017945 */ /* 0x000fe60003800000 */
[----:B------:R-:W1:Y:S02]  /*177d0*/  SYNCS.PHASECHK.TRANS64.TRYWAIT P0, [R5+URZ+0x2d860], R2 ;  /* 0x02d86002050075a7 */ /* 0x000e64000800017f */
[----:B-1----:R-:W-:Y:S05]  /*177e0*/  @!P0 BRA `(.L_x_1221) ;  /* 0x0000003800608947 */ /* 0x002fea0003800000 */
.L_x_1301:
[----:B------:R-:W-:Y:S05]  /*177f0*/  BSYNC B1 ;  /* 0x0000000000017941 */ /* 0x000fea0003800000 */
.L_x_1220:
[----:B------:R-:W2:Y:S04]  /*17800*/  LDL R11, [R1+0x8] ;  /* 0x00000800010b7983 */ /* 0x000ea80000100800 */
[----:B0-----:R-:W2:Y:S01]  /*17810*/  LDL.LU R6, [R1] ;  /* 0x0000000001067983 */ /* 0x001ea20000300800 */
[----:B------:R-:W0:Y:S01]  /*17820*/  S2R R12, SR_TID.X ;  /* 0x00000000000c7919 */ /* 0x000e220000002100 */
[----:B------:R-:W-:Y:S01]  /*17830*/  UMOV UR4, 0xffffffff ;  /* 0xffffffff00047882 */ /* 0x000fe20000000000 */
[C---:B0-----:R-:W-:Y:S01]  /*17840*/  IMAD.SHL.U32 R4, R12.reuse, 0x8, RZ ;  /* 0x000000080c047824 */ /* 0x041fe200078e00ff */
[C---:B------:R-:W-:Y:S01]  /*17850*/  LOP3.LUT R3, R12.reuse, 0x7f, RZ, 0xc0, !PT ;  /* 0x0000007f0c037812 */ /* 0x040fe200078ec0ff */
[----:B------:R-:W-:-:S03]  /*17860*/  IMAD.SHL.U32 R8, R12, 0x8, RZ ;  /* 0x000000080c087824 */ /* 0x000fc600078e00ff */
[----:B------:R-:W-:-:S04]  /*17870*/  LOP3.LUT R4, R4, 0xd8, RZ, 0xc0, !PT ;  /* 0x000000d804047812 */ /* 0x000fc800078ec0ff */
[----:B------:R-:W-:Y:S02]  /*17880*/  LOP3.LUT R4, R4, 0x18, R12, 0x78, !PT ;  /* 0x0000001804047812 */ /* 0x000fe400078e780c */
[----:B------:R-:W-:Y:S02]  /*17890*/  SHF.R.U32.HI R3, RZ, 0x2, R3 ;  /* 0x00000002ff037819 */ /* 0x000fe40000011603 */
[----:B------:R-:W-:-:S05]  /*178a0*/  LOP3.LUT R4, R4, 0x320, R8, 0xf8, !PT ;  /* 0x0000032004047812 */ /* 0x000fca00078ef808 */
[----:B------:R-:W-:Y:S02]  /*178b0*/  IMAD R4, R10, 0x3000, R4 ;  /* 0x000030000a047824 */ /* 0x000fe400078e0204 */
[----:B--2---:R-:W-:-:S04]  /*178c0*/  IMAD R6, R6, -0x80, R11 ;  /* 0xffffff8006067824 */ /* 0x004fc800078e020b */
[----:B------:R-:W-:Y:S01]  /*178d0*/  IMAD.IADD R6, R6, 0x1, -R3 ;  /* 0x0000000106067824 */ /* 0x000fe200078e0a03 */
        /* <DEDUP_REMOVED lines=35> */
.L_x_1311:
        /* <DEDUP_REMOVED lines=29> */
.L_x_1223:
[----:B------:R-:W-:Y:S02]  /*17ce0*/  PLOP3.LUT P4, PT, P4, P0, PT, 0xa2, 0x0 ;  /* 0x000000000000781c */ /* 0x000fe40002781472 */
[----:B------:R-:W-:-:S08]  /*17cf0*/  @P0 R2UR P4, UR4, R5 ;  /* 0x00000000050402ca */ /* 0x000fd00000080000 */
[----:B------:R-:W-:-:S05]  /*17d00*/  @P0 PLOP3.LUT P0, PT, P4, PT, PT, 0x80, 0x0 ;  /* 0x000000000000081c */ /* 0x000fca000270f070 */
[----:B------:R-:W-:Y:S01]  /*17d10*/  @!P4 SYNCS.ARRIVE.TRANS64.RED.A0T1 RZ, [UR4+0x2d850], RZ ;  /* 0x02d850ffffffc9a7 */ /* 0x000fe20008200404 */
[----:B------:R-:W-:Y:S07]  /*17d20*/  @!P4 ARRIVES.LDGSTSBAR.64.TRANSCNT [UR4+0x2d850] ;  /* 0x02d85000ff00c9b0 */ /* 0x000fee0008000a84 */
[----:B------:R-:W-:Y:S05]  /*17d30*/  @P0 BRA.U.ANY `(.L_x_1223) ;  /* 0xfffffffd00e80947 */ /* 0x000fea000393ffff */
[----:B------:R-:W-:Y:S01]  /*17d40*/  NOP ;  /* 0x0000000000007918 */ /* 0x000fe20000000000 */
[----:B------:R-:W-:Y:S02]  /*17d50*/  IMAD.U32 R2, RZ, RZ, UR36 ;  /* 0x00000024ff027e24 */ /* 0x000fe4000f8e00ff */
[----:B------:R-:W-:-:S03]  /*17d60*/  IMAD.MOV.U32 R19, RZ, RZ, R0 ;  /* 0x000000ffff137224 */ /* 0x000fc600078e0000 */
[----:B------:R-:W-:-:S13]  /*17d70*/  ISETP.NE.AND P5, PT, R2, 0x3, PT ;  /* 0x000000030200780c */ /* 0x000fda0003fa5270 */
[----:B------:R-:W-:Y:S05]  /*17d80*/  @!P5 BRA `(.L_x_1224) ;  /* 0x000000000004d947 */ /* 0x000fea0003800000 */
[----:B------:R-:W-:Y:S01]  /*17d90*/  BPT.TRAP 0x1 ;  /* 0x000000040000795c */ /* 0x000fe20000300000 */
.L_x_1224:
        /* <DEDUP_REMOVED lines=8> */
.L_x_1212:
[----:B------:R-:W-:Y:S05]  /*17e20*/  BSYNC B0 ;  /* 0x0000000000007941 */ /* 0x000fea0003800000 */
.L_x_1211:
        /* <DEDUP_REMOVED lines=17> */
.L_x_1227:
[----:B------:R-:W-:Y:S05]  /*17f40*/  BSYNC B0 ;  /* 0x0000000000007941 */ /* 0x000fea0003800000 */
.L_x_1226:
[----:B------:R-:W-:-:S05]  /*17f50*/  IMAD.U32 R0, RZ, RZ, UR36 ;  /* 0x00000024ff007e24 */ /* 0x000fca000f8e00ff */
[----:B------:R-:W-:-:S13]  /*17f60*/  ISETP.NE.AND P0, PT, R0, 0x3, PT ;  /* 0x000000030000780c */ /* 0x000fda0003f05270 */
[----:B------:R-:W-:Y:S05]  /*17f70*/  @!P0 BRA `(.L_x_1228) ;  /* 0x0000000000048947 */ /* 0x000fea0003800000 */
[----:B------:R-:W-:Y:S01]  /*17f80*/  BPT.TRAP 0x1 ;  /* 0x000000040000795c */ /* 0x000fe20000300000 */
.L_x_1228:
[----:B------:R-:W2:Y:S01]  /*17f90*/  LDL.LU R2, [R1+0x8] ;  /* 0x0000080001027983 */ /* 0x000ea20000300800 */
[----:B------:R-:W-:Y:S01]  /*17fa0*/  IMAD R0, R23, 0x8, R17 ;  /* 0x0000000817007824 */ /* 0x000fe200078e0211 */
[----:B------:R-:W-:Y:S01]  /*17fb0*/  SHF.L.U32 R3, R29, 0x1f, RZ ;  /* 0x0000001f1d037819 */ /* 0x000fe200000006ff */
[----:B------:R-:W-:Y:S03]  /*17fc0*/  BSSY B0, `(.L_x_1229) ;  /* 0x0000004000007945 */ /* 0x000fe60003800000 */
[----:B------:R-:W1:Y:S01]  /*17fd0*/  SYNCS.PHASECHK.TRANS64.TRYWAIT P0, [R0+URZ+0x2d860], R3 ;  /* 0x02d86003000075a7 */ /* 0x000e62000800017f */
[----:B--2---:R-:W-:Y:S01]  /*17fe0*/  IMAD R6, R22, -0x80, R2 ;  /* 0xffffff8016067824 */ /* 0x004fe200078e0202 */
[----:B-1----:R-:W-:Y:S06]  /*17ff0*/  @!P0 BRA `(.L_x_1230) ;  /* 0x0000003400d48947 */ /* 0x002fec0003800000 */
.L_x_1312:
[----:B------:R-:W-:Y:S05]  /*18000*/  BSYNC B0 ;  /* 0x0000000000007941 */ /* 0x000fea0003800000 */
.L_x_1229:
        /* <DEDUP_REMOVED lines=56> */
.L_x_1322:
        /* <DEDUP_REMOVED lines=13> */
.L_x_1232:
        /* <DEDUP_REMOVED lines=11> */
.L_x_1233:
[----:B------:R-:W-:Y:S01]  /*18510*/  VIADD R23, R23, 0x1 ;  /* 0x0000000117177836 */ /* 0x000fe20000000000 */
[----:B------:R0:W-:Y:S04]  /*18520*/  SYNCS.ARRIVE.TRANS64.A1T0 RZ, [R0+URZ+0x2d850], RZ ;  /* 0x02d850ff00ff79a7 */ /* 0x0001e8000810003f */
[----:B------:R-:W-:-:S04]  /*18530*/  ISETP.NE.AND P0, PT, R23, 0x2, PT ;  /* 0x000000021700780c */ /* 0x000fc80003f05270 */
[----:B0-----:R-:W-:Y:S02]  /*18540*/  SEL R0, RZ, 0x1, P0 ;  /* 0x00000001ff007807 */ /* 0x001fe40000000000 */
[----:B------:R-:W-:Y:S02]  /*18550*/  SEL R23, R23, RZ, P0 ;  /* 0x000000ff17177207 */ /* 0x000fe40000000000 */
[----:B------:R-:W-:-:S07]  /*18560*/  LOP3.LUT R29, R29, R0, RZ, 0x3c, !PT ;  /* 0x000000001d1d7212 */ /* 0x000fce00078e3cff */
.L_x_1192:
[----:B------:R-:W-:Y:S05]  /*18570*/  BSYNC B7 ;  /* 0x0000000000077941 */ /* 0x000fea0003800000 */
.L_x_1190:
[----:B------:R-:W-:-:S13]  /*18580*/  LOP3.LUT P0, RZ, R16, 0x80, RZ, 0xc0, !PT ;  /* 0x0000008010ff7812 */ /* 0x000fda000780c0ff */
[----:B------:R-:W-:Y:S05]  /*18590*/  @!P0 BRA `(.L_x_1234) ;  /* 0x0000000000248947 */ /* 0x000fea0003800000 */
[----:B------:R-:W-:Y:S05]  /*185a0*/  WARPSYNC.ALL ;  /* 0x0000000000007948 */ /* 0x000fea0003800000 */
[----:B------:R-:W0:Y:S08]  /*185b0*/  S2UR UR5, SR_CgaCtaId ;  /* 0x00000000000579c3 */ /* 0x000e300000008800 */
[----:B------:R-:W-:Y:S06]  /*185c0*/  BAR.SYNC.DEFER_BLOCKING 0x5, 0x200 ;  /* 0x0148000000007b1d */ /* 0x000fec0000010000 */
[----:B------:R-:W-:-:S02]  /*185d0*/  UMOV UR4, 0x400 ;  /* 0x0000040000047882 */ /* 0x000fc40000000000 */
[----:B0-----:R-:W-:-:S06]  /*185e0*/  ULEA UR4, UR5, UR4, 0x18 ;  /* 0x0000000405047291 */ /* 0x001fcc000f8ec03f */
[----:B------:R-:W-:-:S05]  /*185f0*/  IMAD.U32 R17, RZ, RZ, UR4 ;  /* 0x00000004ff117e24 */ /* 0x000fca000f8e00ff */
[----:B------:R0:W1:Y:S01]  /*18600*/  LDS.128 R24, [R17+0x2d8d0] ;  /* 0x02d8d00011187984 */ /* 0x0000620000000c00 */
[----:B------:R-:W-:Y:S06]  /*18610*/  BAR.ARV 0x4, 0x200 ;  /* 0x0108000000007b1d */ /* 0x000fec0000002000 */
[----:B------:R-:W-:Y:S05]  /*18620*/  BRA `(.L_x_1235) ;  /* 0x0000000c00d87947 */ /* 0x000fea0003800000 */
.L_x_1234:
        /* <DEDUP_REMOVED lines=15> */
[C---:B------:R-:W-:Y:S01]  /*18720*/  ISETP.GE.U32.AND P2, PT, R8.reuse, 0x2, PT ;  /* 0x000000020800780c */ /* 0x040fe20003f46070 */
[----:B------:R-:W-:Y:S01]  /*18730*/  IMAD.MOV.U32 R5, RZ, RZ, RZ ;  /* 0x000000ffff057224 */ /* 0x000fe200078e00ff */
[C---:B------:R-:W-:Y:S01]  /*18740*/  ISETP.GE.U32.AND P3, PT, R8.reuse, 0x4, PT ;  /* 0x000000040800780c */ /* 0x040fe20003f66070 */
[----:B------:R-:W-:Y:S01]  /*18750*/  SHFL.IDX PT, R0, R24, RZ, 0x1f ;  /* 0x00001fff18007589 */ /* 0x000fe200000e0000 */
[C---:B------:R-:W-:Y:S02]  /*18760*/  ISETP.GE.U32.AND P4, PT, R8.reuse, 0x8, PT ;  /* 0x000000080800780c */ /* 0x040fe40003f86070 */
[----:B------:R-:W-:Y:S01]  /*18770*/  ISETP.GE.U32.AND P5, PT, R8, 0x10, PT ;  /* 0x000000100800780c */ /* 0x000fe20003fa6070 */
[----:B------:R0:W-:Y:S02]  /*18780*/  SHFL.IDX PT, R6, R24, 0x1, 0x1f ;  /* 0x00201f0018067f89 */ /* 0x0001e400000e0000 */
[----:B0-----:R-:W-:-:S02]  /*18790*/  IMAD.MOV.U32 R24, RZ, RZ, RZ ;  /* 0x000000ffff187224 */ /* 0x001fc400078e00ff */
[----:B--2---:R-:W-:Y:S02]  /*187a0*/  @!P1 IMAD.MOV.U32 R25, RZ, RZ, R7 ;  /* 0x000000ffff199224 */ /* 0x004fe400078e0007 */
        /* <DEDUP_REMOVED lines=19> */
.L_x_1332:
[----:B------:R-:W-:Y:S02]  /*188e0*/  ULDC UR4, c[0x0][0xc38] ;  /* 0x00030e0000047ab9 */ /* 0x000fe40000000800 */
[----:B------:R-:W-:-:S04]  /*188f0*/  IMAD.U32 R4, RZ, RZ, UR4 ;  /* 0x00000004ff047e24 */ /* 0x000fc8000f8e00ff */
[----:B-1----:R-:W-:-:S04]  /*18900*/  IMAD R3, R14, R4, RZ ;  /* 0x000000040e037224 */ /* 0x002fc800078e02ff */
[----:B------:R-:W-:-:S05]  /*18910*/  IMAD.IADD R6, R6, 0x1, R3 ;  /* 0x0000000106067824 */ /* 0x000fca00078e0203 */
[----:B------:R-:W-:-:S13]  /*18920*/  ISETP.GT.AND P6, PT, R6, R0, PT ;  /* 0x000000000600720c */ /* 0x000fda0003fc4270 */
[----:B------:R-:W-:Y:S05]  /*18930*/  @P6 BRA `(.L_x_1237) ;  /* 0x0000000000a46947 */ /* 0x000fea0003800000 */
.L_x_1240:
[----:B0-----:R-:W0:Y:S01]  /*18940*/  LDC R2, c[0x0][0xc3c] ;  /* 0x00030f00ff027b82 */ /* 0x001e220000000800 */
[----:B------:R-:W-:-:S05]  /*18950*/  VIADD R27, R27, 0x1f ;  /* 0x0000001f1b1b7836 */ /* 0x000fca0000000000 */
[----:B0-----:R-:W-:-:S13]  /*18960*/  ISETP.GE.AND P6, PT, R27, R2, PT ;  /* 0x000000021b00720c */ /* 0x001fda0003fc6270 */
[----:B------:R-:W-:Y:S05]  /*18970*/  @P6 BRA `(.L_x_1238) ;  /* 0x0000000800c06947 */ /* 0x000fea0003800000 */
[----:B------:R-:W0:Y:S01]  /*18980*/  S2R R3, SR_TID.X ;  /* 0x0000000000037919 */ /* 0x000e220000002100 */
[----:B------:R-:W-:Y:S01]  /*18990*/  IMAD.MOV.U32 R25, RZ, RZ, RZ ;  /* 0x000000ffff197224 */ /* 0x000fe200078e00ff */
[----:B0-----:R-:W-:-:S05]  /*189a0*/  LOP3.LUT R3, R3, 0x1f, RZ, 0xc0, !PT ;  /* 0x0000001f03037812 */ /* 0x001fca00078ec0ff */
[----:B------:R-:W-:-:S05]  /*189b0*/  IMAD.IADD R7, R27, 0x1, R3 ;  /* 0x000000011b077824 */ /* 0x000fca00078e0203 */
[----:B------:R-:W-:-:S13]  /*189c0*/  ISETP.GE.OR P6, PT, R7, R2, !P0 ;  /* 0x000000020700720c */ /* 0x000fda00047c6670 */
[----:B------:R-:W0:Y:S08]  /*189d0*/  @!P6 LDC.64 R2, c[0x0][0xc80] ;  /* 0x00032000ff02eb82 */ /* 0x000e300000000a00 */
[----:B------:R-:W1:Y:S01]  /*189e0*/  @!P6 LDC.64 R4, c[0x0][0xc78] ;  /* 0x00031e00ff04eb82 */ /* 0x000e620000000a00 */
[----:B0-----:R-:W-:-:S05]  /*189f0*/  @!P6 IMAD.WIDE R2, R7, 0x4, R2 ;  /* 0x000000040702e825 */ /* 0x001fca00078e0202 */
[----:B------:R1:W2:Y:S02]  /*18a00*/  @!P6 LDG.E R25, desc[UR56][R2.64] ;  /* 0x000000380219e981 */ /* 0x0002a4000c1e1900 */
[----:B-1----:R-:W-:-:S04]  /*18a10*/  @!P6 IMAD.WIDE R2, R7, 0x4, R4 ;  /* 0x000000040702e825 */ /* 0x002fc800078e0204 */
[----:B------:R-:W-:-:S06]  /*18a20*/  IMAD.MOV.U32 R5, RZ, RZ, RZ ;  /* 0x000000ffff057224 */ /* 0x000fcc00078e00ff */
        /* <DEDUP_REMOVED lines=20> */
.L_x_1340:
[----:B------:R-:W-:Y:S02]  /*18b70*/  ULDC UR4, c[0x0][0xc38] ;  /* 0x00030e0000047ab9 */ /* 0x000fe40000000800 */
[----:B------:R-:W-:-:S04]  /*18b80*/  IMAD.U32 R4, RZ, RZ, UR4 ;  /* 0x00000004ff047e24 */ /* 0x000fc8000f8e00ff */
[----:B-1----:R-:W-:-:S04]  /*18b90*/  IMAD R3, R14, R4, RZ ;  /* 0x000000040e037224 */ /* 0x002fc800078e02ff */
[----:B------:R-:W-:-:S05]  /*18ba0*/  IMAD.IADD R6, R3, 0x1, R6 ;  /* 0x0000000103067824 */ /* 0x000fca00078e0206 */
[----:B------:R-:W-:-:S13]  /*18bb0*/  ISETP.GT.AND P6, PT, R6, R0, PT ;  /* 0x000000000600720c */ /* 0x000fda0003fc4270 */
[----:B------:R-:W-:Y:S05]  /*18bc0*/  @!P6 BRA `(.L_x_1240) ;  /* 0xfffffffc005ce947 */ /* 0x000fea000383ffff */
.L_x_1237:
[----:B------:R-:W-:Y:S01]  /*18bd0*/  IMAD.IADD R6, R6, 0x1, -R3 ;  /* 0x0000000106067824 */ /* 0x000fe200078e0a03 */
[----:B------:R-:W-:-:S03]  /*18be0*/  UMOV UR4, 0xffffffff ;  /* 0xffffffff00047882 */ /* 0x000fc60000000000 */
[----:B------:R-:W-:-:S05]  /*18bf0*/  IMAD R3, R2, R4, R6 ;  /* 0x0000000402037224 */ /* 0x000fca00078e0206 */
[----:B------:R-:W-:Y:S01]  /*18c00*/  ISETP.GT.AND P6, PT, R3, R0, PT ;  /* 0x000000000300720c */ /* 0x000fe20003fc4270 */
[----:B------:R-:W-:-:S12]  /*18c10*/  BRA.DIV UR4, `(.L_x_1241) ;  /* 0x0000003a04407947 */ /* 0x000fd8000b800000 */
[----:B------:R-:W-:-:S04]  /*18c20*/  VOTE.ANY R3, PT, !P6 ;  /* 0x0000000000037806 */ /* 0x000fc800070e0100 */
[----:B------:R-:W1:Y:S02]  /*18c30*/  POPC R7, R3 ;  /* 0x0000000300077309 */ /* 0x000e640000000000 */
[----:B-1----:R1:W2:Y:S01]  /*18c40*/  SHFL.IDX PT, R25, R25, R7, 0x1f ;  /* 0x00001f0719197589 */ /* 0x0022a200000e0000 */
[----:B------:R-:W-:-:S03]  /*18c50*/  IMAD.IADD R27, R7, 0x1, R27 ;  /* 0x00000001071b7824 */ /* 0x000fc600078e021b */
[----:B------:R1:W3:Y:S04]  /*18c60*/  SHFL.IDX PT, R5, R5, R7, 0x1f ;  /* 0x00001f0705057589 */ /* 0x0002e800000e0000 */
.L_x_1345:
[----:B------:R-:W-:-:S13]  /*18c70*/  ISETP.NE.AND P0, PT, R3, RZ, PT ;  /* 0x000000ff0300720c */ /* 0x000fda0003f05270 */
[----:B------:R-:W-:Y:S05]  /*18c80*/  @!P0 BRA `(.L_x_1242) ;  /* 0x0000000000108947 */ /* 0x000fea0003800000 */
[----:B------:R-:W-:Y:S01]  /*18c90*/  UMOV UR4, 0xffffffff ;  /* 0xffffffff00047882 */ /* 0x000fe20000000000 */
[----:B------:R-:W-:Y:S02]  /*18ca0*/  VIADD R12, R7, 0xffffffff ;  /* 0xffffffff070c7836 */ /* 0x000fe40000000000 */
[----:B------:R-:W-:Y:S05]  /*18cb0*/  BRA.DIV UR4, `(.L_x_1243) ;  /* 0x0000003a04787947 */ /* 0x000fea000b800000 */
[----:B------:R4:W0:Y:S02]  /*18cc0*/  SHFL.IDX PT, R24, R2, R12, 0x1f ;  /* 0x00001f0c02187589 */ /* 0x00082400000e0000 */
.L_x_1242:
[----:B---3--:R-:W-:Y:S01]  /*18cd0*/  ISETP.NE.AND P0, PT, R5, 0x1, PT ;  /* 0x000000010500780c */ /* 0x008fe20003f05270 */
[----:B0-----:R-:W-:-:S04]  /*18ce0*/  IMAD R24, R24, R4, R6 ;  /* 0x0000000418187224 */ /* 0x001fc800078e0206 */
[----:B------:R-:W-:-:S08]  /*18cf0*/  IMAD.IADD R0, R0, 0x1, -R24 ;  /* 0x0000000100007824 */ /* 0x000fd000078e0a18 */
[----:B------:R-:W-:Y:S05]  /*18d00*/  @!P0 BRA `(.L_x_1244) ;  /* 0x0000000000dc8947 */ /* 0x000fea0003800000 */
[----:B--2---:R-:W-:Y:S01]  /*18d10*/  IABS R4, R25 ;  /* 0x0000001900047213 */ /* 0x004fe20000000000 */
[----:B----4-:R-:W-:Y:S01]  /*18d20*/  IMAD.MOV.U32 R2, RZ, RZ, RZ ;  /* 0x000000ffff027224 */ /* 0x010fe200078e00ff */
[----:B------:R-:W-:Y:S02]  /*18d30*/  IABS R6, R5 ;  /* 0x0000000500067213 */ /* 0x000fe40000000000 */
[----:B-1----:R-:W0:Y:S08]  /*18d40*/  I2F.RP R7, R4 ;  /* 0x0000000400077306 */ /* 0x002e300000209400 */
[----:B------:R-:W-:Y:S08]  /*18d50*/  I2F.RP R10, R6 ;  /* 0x00000006000a7306 */ /* 0x000ff00000209400 */
[----:B0-----:R-:W0:Y:S02]  /*18d60*/  MUFU.RCP R7, R7 ;  /* 0x0000000700077308 */ /* 0x001e240000001000 */
[----:B0-----:R-:W-:Y:S01]  /*18d70*/  VIADD R8, R7, 0xffffffe ;  /* 0x0ffffffe07087836 */ /* 0x001fe20000000000 */
[----:B------:R-:W-:-:S05]  /*18d80*/  IABS R7, R25 ;  /* 0x0000001900077213 */ /* 0x000fca0000000000 */
[----:B------:R0:W1:Y:S02]  /*18d90*/  F2I.FTZ.U32.TRUNC.NTZ R3, R8 ;  /* 0x0000000800037305 */ /* 0x000064000021f000 */
[----:B0-----:R-:W-:Y:S01]  /*18da0*/  IABS R8, R0 ;  /* 0x0000000000087213 */ /* 0x001fe20000000000 */
[----:B-1----:R-:W-:-:S04]  /*18db0*/  IMAD.MOV R9, RZ, RZ, -R3 ;  /* 0x000000ffff097224 */ /* 0x002fc800078e0a03 */
[----:B------:R-:W-:-:S04]  /*18dc0*/  IMAD R9, R9, R4, RZ ;  /* 0x0000000409097224 */ /* 0x000fc800078e02ff */
[----:B------:R-:W-:Y:S02]  /*18dd0*/  IMAD.HI.U32 R3, R3, R9, R2 ;  /* 0x0000000903037227 */ /* 0x000fe400078e0002 */
[----:B------:R-:W0:Y:S02]  /*18de0*/  MUFU.RCP R2, R10 ;  /* 0x0000000a00027308 */ /* 0x000e240000001000 */
[----:B------:R-:W-:Y:S02]  /*18df0*/  IMAD.MOV R9, RZ, RZ, -R7 ;  /* 0x000000ffff097224 */ /* 0x000fe400078e0a07 */
[----:B------:R-:W-:-:S04]  /*18e00*/  IMAD.HI.U32 R7, R3, R8, RZ ;  /* 0x0000000803077227 */ /* 0x000fc800078e00ff */
[----:B------:R-:W-:-:S05]  /*18e10*/  IMAD R9, R7, R9, R8 ;  /* 0x0000000907097224 */ /* 0x000fca00078e0208 */
[----:B------:R-:W-:Y:S01]  /*18e20*/  ISETP.GT.U32.AND P1, PT, R4, R9, PT ;  /* 0x000000090400720c */ /* 0x000fe20003f24070 */
[----:B0-----:R-:W-:Y:S02]  /*18e30*/  VIADD R8, R2, 0xffffffe ;  /* 0x0ffffffe02087836 */ /* 0x001fe40000000000 */
[----:B------:R-:W-:Y:S02]  /*18e40*/  IMAD.MOV.U32 R2, RZ, RZ, RZ ;  /* 0x000000ffff027224 */ /* 0x000fe400078e00ff */
[----:B------:R-:W0:Y:S08]  /*18e50*/  F2I.FTZ.U32.TRUNC.NTZ R3, R8 ;  /* 0x0000000800037305 */ /* 0x000e30000021f000 */
[----:B------:R-:W-:-:S02]  /*18e60*/  @!P1 IMAD.IADD R9, R9, 0x1, -R4 ;  /* 0x0000000109099824 */ /* 0x000fc400078e0a04 */
[----:B------:R-:W-:Y:S01]  /*18e70*/  @!P1 VIADD R7, R7, 0x1 ;  /* 0x0000000107079836 */ /* 0x000fe20000000000 */
[----:B------:R-:W-:Y:S02]  /*18e80*/  ISETP.NE.AND P1, PT, R25, RZ, PT ;  /* 0x000000ff1900720c */ /* 0x000fe40003f25270 */
[----:B------:R-:W-:Y:S02]  /*18e90*/  ISETP.GE.U32.AND P0, PT, R9, R4, PT ;  /* 0x000000040900720c */ /* 0x000fe40003f06070 */
[----:B------:R-:W-:Y:S01]  /*18ea0*/  IABS R4, R5 ;  /* 0x0000000500047213 */ /* 0x000fe20000000000 */
[----:B0-----:R-:W-:-:S04]  /*18eb0*/  IMAD.MOV R9, RZ, RZ, -R3 ;  /* 0x000000ffff097224 */ /* 0x001fc800078e0a03 */
[----:B------:R-:W-:Y:S02]  /*18ec0*/  IMAD.MOV R4, RZ, RZ, -R4 ;  /* 0x000000ffff047224 */ /* 0x000fe400078e0a04 */
[----:B------:R-:W-:-:S04]  /*18ed0*/  IMAD R9, R9, R6, RZ ;  /* 0x0000000609097224 */ /* 0x000fc800078e02ff */
[----:B------:R-:W-:Y:S01]  /*18ee0*/  IMAD.HI.U32 R2, R3, R9, R2 ;  /* 0x0000000903027227 */ /* 0x000fe200078e0002 */
[----:B------:R-:W-:-:S03]  /*18ef0*/  LOP3.LUT R3, R0, R25, RZ, 0x3c, !PT ;  /* 0x0000001900037212 */ /* 0x000fc600078e3cff */
[----:B------:R-:W-:Y:S01]  /*18f00*/  @P0 VIADD R7, R7, 0x1 ;  /* 0x0000000107070836 */ /* 0x000fe20000000000 */
[----:B------:R-:W-:-:S13]  /*18f10*/  ISETP.GE.AND P2, PT, R3, RZ, PT ;  /* 0x000000ff0300720c */ /* 0x000fda0003f46270 */
[----:B------:R-:W-:Y:S01]  /*18f20*/  @!P2 IMAD.MOV R7, RZ, RZ, -R7 ;  /* 0x000000ffff07a224 */ /* 0x000fe200078e0a07 */
[----:B------:R-:W-:-:S04]  /*18f30*/  @!P1 LOP3.LUT R7, RZ, R25, RZ, 0x33, !PT ;  /* 0x00000019ff079212 */ /* 0x000fc800078e33ff */
[----:B------:R-:W-:-:S05]  /*18f40*/  IABS R3, R7 ;  /* 0x0000000700037213 */ /* 0x000fca0000000000 */
        /* <DEDUP_REMOVED lines=12> */
[--C-:B------:R-:W-:Y:S02]  /*19010*/  IMAD.MOV R4, RZ, RZ, -R2.reuse ;  /* 0x000000ffff047224 */ /* 0x100fe400078e0a02 */
[C---:B------:R-:W-:Y:S02]  /*19020*/  IMAD R26, R5.reuse, 0x1000000, R2 ;  /* 0x01000000051a7824 */ /* 0x040fe400078e0202 */
[--C-:B------:R-:W-:Y:S02]  /*19030*/  IMAD R5, R5, R4, R7.reuse ;  /* 0x0000000405057224 */ /* 0x100fe400078e0207 */
[----:B------:R-:W-:Y:S02]  /*19040*/  IMAD.MOV R2, RZ, RZ, -R7 ;  /* 0x000000ffff027224 */ /* 0x000fe400078e0a07 */
[----:B------:R-:W-:Y:S02]  /*19050*/  IMAD R26, R5, 0x10000, R26 ;  /* 0x00010000051a7824 */ /* 0x000fe400078e021a */
[----:B------:R-:W-:Y:S01]  /*19060*/  IMAD R2, R25, R2, R0 ;  /* 0x0000000219027224 */ /* 0x000fe200078e0200 */
[----:B------:R-:W-:Y:S06]  /*19070*/  BRA `(.L_x_1245) ;  /* 0x0000000000f47947 */ /* 0x000fec0003800000 */
.L_x_1244:
[----:B----4-:R-:W0:Y:S02]  /*19080*/  LDC.64 R2, c[0x0][0xc90] ;  /* 0x00032400ff027b82 */ /* 0x010e240000000a00 */
[----:B0-----:R-:W-:-:S05]  /*19090*/  IMAD.WIDE R2, R27, 0x4, R2 ;  /* 0x000000041b027825 */ /* 0x001fca00078e0202 */
[----:B-1----:R0:W2:Y:S02]  /*190a0*/  LDG.E R7, desc[UR56][R2.64] ;  /* 0x0000003802077981 */ /* 0x0020a4000c1e1900 */
[----:B0-----:R-:W-:Y:S02]  /*190b0*/  IMAD.MOV.U32 R2, RZ, RZ, RZ ;  /* 0x000000ffff027224 */ /* 0x001fe400078e00ff */
[----:B--2---:R-:W-:-:S05]  /*190c0*/  IMAD R5, R25, R7, RZ ;  /* 0x0000000719057224 */ /* 0x004fca00078e02ff */
[-C--:B------:R-:W-:Y:S02]  /*190d0*/  IABS R6, R5.reuse ;  /* 0x0000000500067213 */ /* 0x080fe40000000000 */
[----:B------:R-:W-:Y:S02]  /*190e0*/  IABS R10, R5 ;  /* 0x00000005000a7213 */ /* 0x000fe40000000000 */
[----:B------:R-:W0:Y:S08]  /*190f0*/  I2F.RP R8, R6 ;  /* 0x0000000600087306 */ /* 0x000e300000209400 */
[----:B0-----:R-:W0:Y:S02]  /*19100*/  MUFU.RCP R8, R8 ;  /* 0x0000000800087308 */ /* 0x001e240000001000 */
[----:B0-----:R-:W-:-:S02]  /*19110*/  VIADD R9, R8, 0xffffffe ;  /* 0x0ffffffe08097836 */ /* 0x001fc40000000000 */
[----:B------:R-:W-:-:S04]  /*19120*/  IMAD.MOV R8, RZ, RZ, -R10 ;  /* 0x000000ffff087224 */ /* 0x000fc800078e0a0a */
[----:B------:R-:W0:Y:S02]  /*19130*/  F2I.FTZ.U32.TRUNC.NTZ R3, R9 ;  /* 0x0000000900037305 */ /* 0x000e24000021f000 */
[----:B0-----:R-:W-:-:S04]  /*19140*/  IMAD.MOV R11, RZ, RZ, -R3 ;  /* 0x000000ffff0b7224 */ /* 0x001fc800078e0a03 */
[----:B------:R-:W-:-:S04]  /*19150*/  IMAD R11, R11, R6, RZ ;  /* 0x000000060b0b7224 */ /* 0x000fc800078e02ff */
[----:B------:R-:W-:Y:S01]  /*19160*/  IMAD.HI.U32 R3, R3, R11, R2 ;  /* 0x0000000b03037227 */ /* 0x000fe200078e0002 */
[----:B------:R-:W-:-:S05]  /*19170*/  IABS R2, R0 ;  /* 0x0000000000027213 */ /* 0x000fca0000000000 */
        /* <DEDUP_REMOVED lines=10> */
[----:B------:R-:W-:-:S04]  /*19220*/  IMAD.MOV.U32 R2, RZ, RZ, R3 ;  /* 0x000000ffff027224 */ /* 0x000fc800078e0003 */
[----:B------:R-:W-:Y:S01]  /*19230*/  @!P2 IMAD.MOV R2, RZ, RZ, -R2 ;  /* 0x000000ffff02a224 */ /* 0x000fe200078e0a02 */
[----:B------:R-:W-:-:S05]  /*19240*/  @!P1 LOP3.LUT R2, RZ, R5, RZ, 0x33, !PT ;  /* 0x00000005ff029212 */ /* 0x000fca00078e33ff */
[----:B------:R-:W-:Y:S02]  /*19250*/  IMAD R6, R7, R2, RZ ;  /* 0x0000000207067224 */ /* 0x000fe400078e02ff */
[----:B------:R-:W-:Y:S02]  /*19260*/  IMAD.MOV R2, RZ, RZ, -R2 ;  /* 0x000000ffff027224 */ /* 0x000fe400078e0a02 */
[----:B------:R-:W-:Y:S02]  /*19270*/  IMAD.MOV R3, RZ, RZ, -R6 ;  /* 0x000000ffff037224 */ /* 0x000fe400078e0a06 */
[----:B------:R-:W-:Y:S02]  /*19280*/  IMAD R5, R5, R2, R0 ;  /* 0x0000000205057224 */ /* 0x000fe400078e0200 */
[----:B------:R-:W-:Y:S01]  /*19290*/  IMAD.MOV.U32 R2, RZ, RZ, RZ ;  /* 0x000000ffff027224 */ /* 0x000fe200078e00ff */
[----:B------:R-:W-:-:S04]  /*192a0*/  VIADDMNMX R4, R3, R4, R7, PT ;  /* 0x0000000403047246 */ /* 0x000fc80003800107 */
[----:B------:R-:W-:-:S04]  /*192b0*/  IABS R7, R4 ;  /* 0x0000000400077213 */ /* 0x000fc80000000000 */
[----:B------:R-:W0:Y:S08]  /*192c0*/  I2F.RP R8, R7 ;  /* 0x0000000700087306 */ /* 0x000e300000209400 */
[----:B0-----:R-:W0:Y:S02]  /*192d0*/  MUFU.RCP R8, R8 ;  /* 0x0000000800087308 */ /* 0x001e240000001000 */
[----:B0-----:R-:W-:-:S06]  /*192e0*/  VIADD R3, R8, 0xffffffe ;  /* 0x0ffffffe08037836 */ /* 0x001fcc0000000000 */
[----:B------:R-:W0:Y:S02]  /*192f0*/  F2I.FTZ.U32.TRUNC.NTZ R3, R3 ;  /* 0x0000000300037305 */ /* 0x000e24000021f000 */
[----:B0-----:R-:W-:-:S04]  /*19300*/  IMAD.MOV R0, RZ, RZ, -R3 ;  /* 0x000000ffff007224 */ /* 0x001fc800078e0a03 */
[----:B------:R-:W-:Y:S01]  /*19310*/  IMAD R9, R0, R7, RZ ;  /* 0x0000000700097224 */ /* 0x000fe200078e02ff */
[----:B------:R-:W-:-:S03]  /*19320*/  IABS R0, R4 ;  /* 0x0000000400007213 */ /* 0x000fc60000000000 */
[----:B------:R-:W-:Y:S01]  /*19330*/  IMAD.HI.U32 R2, R3, R9, R2 ;  /* 0x0000000903027227 */ /* 0x000fe200078e0002 */
[----:B------:R-:W-:-:S03]  /*19340*/  IABS R9, R5 ;  /* 0x0000000500097213 */ /* 0x000fc60000000000 */
        /* <DEDUP_REMOVED lines=8> */
[----:B------:R-:W-:Y:S02]  /*193d0*/  LOP3.LUT R0, R5, R4, RZ, 0x3c, !PT ;  /* 0x0000000405007212 */ /* 0x000fe400078e3cff */
[----:B------:R-:W-:Y:S02]  /*193e0*/  IADD3 R5, R6, 0x1000000, R5 ;  /* 0x0100000006057810 */ /* 0x000fe40007ffe005 */
[----:B------:R-:W-:-:S07]  /*193f0*/  ISETP.GE.AND P2, PT, R0, RZ, PT ;  /* 0x000000ff0000720c */ /* 0x000fce0003f46270 */
[----:B------:R-:W-:-:S06]  /*19400*/  @P0 VIADD R2, R2, 0x1 ;  /* 0x0000000102020836 */ /* 0x000fcc0000000000 */
[----:B------:R-:W-:Y:S01]  /*19410*/  @!P2 IMAD.MOV R2, RZ, RZ, -R2 ;  /* 0x000000ffff02a224 */ /* 0x000fe200078e0a02 */
[----:B------:R-:W-:Y:S01]  /*19420*/  @!P1 LOP3.LUT R2, RZ, R4, RZ, 0x33, !PT ;  /* 0x00000004ff029212 */ /* 0x000fe200078e33ff */
[----:B------:R-:W-:-:S04]  /*19430*/  IMAD.MOV R4, RZ, RZ, -R4 ;  /* 0x000000ffff047224 */ /* 0x000fc800078e0a04 */
[----:B------:R-:W-:-:S07]  /*19440*/  IMAD R26, R2, R4, R5 ;  /* 0x00000004021a7224 */ /* 0x000fce00078e0205 */
.L_x_1245:
[----:B------:R-:W-:-:S05]  /*19450*/  LOP3.LUT R2, RZ, R2, RZ, 0x33, !PT ;  /* 0x00000002ff027212 */ /* 0x000fca00078e33ff */
[----:B------:R-:W-:Y:S01]  /*19460*/  IMAD.IADD R25, R25, 0x1, R2 ;  /* 0x0000000119197824 */ /* 0x000fe200078e0202 */
[----:B------:R-:W-:Y:S06]  /*19470*/  BRA `(.L_x_1246) ;  /* 0x00000000001c7947 */ /* 0x000fec0003800000 */
.L_x_1238:
[----:B------:R-:W-:Y:S01]  /*19480*/  UMOV UR4, URZ ;  /* 0x0000003f00047c82 */ /* 0x000fe20008000000 */
[----:B------:R-:W-:Y:S01]  /*19490*/  UMOV UR5, URZ ;  /* 0x0000003f00057c82 */ /* 0x000fe20008000000 */
[----:B------:R-:W-:Y:S01]  /*194a0*/  ULDC UR6, c[0x0][0xc3c] ;  /* 0x00030f0000067ab9 */ /* 0x000fe20000000800 */
[----:B------:R-:W-:Y:S02]  /*194b0*/  IMAD.MOV.U32 R24, RZ, RZ, R0 ;  /* 0x000000ffff187224 */ /* 0x000fe400078e0000 */
[----:B------:R-:W-:Y:S02]  /*194c0*/  IMAD.U32 R25, RZ, RZ, UR4 ;  /* 0x00000004ff197e24 */ /* 0x000fe4000f8e00ff */
[----:B------:R-:W-:Y:S02]  /*194d0*/  IMAD.U32 R26, RZ, RZ, UR5 ;  /* 0x00000005ff1a7e24 */ /* 0x000fe4000f8e00ff */
[----:B------:R-:W-:-:S07]  /*194e0*/  IMAD.U32 R27, RZ, RZ, UR6 ;  /* 0x00000006ff1b7e24 */ /* 0x000fce000f8e00ff */
.L_x_1246:
        /* <DEDUP_REMOVED lines=10> */
.L_x_1235:
[----:B------:R-:W-:Y:S02]  /*19590*/  ULDC UR4, c[0x0][0xc3c] ;  /* 0x00030f0000047ab9 */ /* 0x000fe40000000800 */
[----:B-1----:R-:W-:-:S13]  /*195a0*/  ISETP.GE.AND P0, PT, R27, UR4, PT ;  /* 0x000000041b007c0c */ /* 0x002fda000bf06270 */
[----:B------:R-:W-:Y:S05]  /*195b0*/  @!P0 BRA `(.L_x_1247) ;  /* 0xffffffb000088947 */ /* 0x000fea000383ffff */
[----:B------:R-:W-:Y:S05]  /*195c0*/  BSYNC B8 ;  /* 0x0000000000087941 */ /* 0x000fea0003800000 */
.L_x_1176:
        /* <DEDUP_REMOVED lines=12> */
.L_x_1348:
[----:B------:R-:W-:Y:S05]  /*19690*/  BSYNC B0 ;  /* 0x0000000000007941 */ /* 0x000fea0003800000 */
.L_x_1248:
[----:B------:R-:W-:-:S03]  /*196a0*/  UMOV UR4, 0xffffffff ;  /* 0xffffffff00047882 */ /* 0x000fc60000000000 */
[----:B------:R-:W-:Y:S05]  /*196b0*/  BRA.DIV UR4, `(.L_x_1250) ;  /* 0x0000003204347947 */ /* 0x000fea000b800000 */
[----:B0-----:R-:W0:Y:S02]  /*196c0*/  S2R R0, SR_TID.X ;  /* 0x0000000000007919 */ /* 0x001e240000002100 */
[----:B0-----:R-:W-:-:S04]  /*196d0*/  SHF.R.U32.HI R0, RZ, 0x5, R0 ;  /* 0x00000005ff007819 */ /* 0x001fc80000011600 */
[----:B------:R-:W-:-:S05]  /*196e0*/  LOP3.LUT R0, R0, 0x3, RZ, 0xc0, !PT ;  /* 0x0000000300007812 */ /* 0x000fca00078ec0ff */
[----:B------:R0:W1:Y:S02]  /*196f0*/  SHFL.IDX PT, R14, R0, RZ, 0x1f ;  /* 0x00001fff000e7589 */ /* 0x00006400000e0000 */
.L_x_1351:
[----:B-1----:R-:W-:Y:S01]  /*19700*/  ISETP.NE.AND P0, PT, R14, RZ, PT ;  /* 0x000000ff0e00720c */ /* 0x002fe20003f05270 */
[----:B------:R-:W-:-:S12]  /*19710*/  BSSY B0, `(.L_x_1251) ;  /* 0x0000024000007945 */ /* 0x000fd80003800000 */
[----:B------:R-:W-:Y:S05]  /*19720*/  @P0 BRA `(.L_x_1252) ;  /* 0x0000000000880947 */ /* 0x000fea0003800000 */
[----:B------:R-:W-:-:S03]  /*19730*/  UMOV UR4, 0xffffffff ;  /* 0xffffffff00047882 */ /* 0x000fc60000000000 */
[----:B------:R-:W-:Y:S05]  /*19740*/  BRA.DIV UR4, `(.L_x_1253) ;  /* 0x0000003204447947 */ /* 0x000fea000b800000 */
[----:B------:R-:W-:-:S13]  /*19750*/  ELECT P6, URZ, PT ;  /* 0x00000000003f782f */ /* 0x000fda00038c0000 */
.L_x_1354:
[----:B------:R-:W-:Y:S05]  /*19760*/  @!P6 BRA `(.L_x_1252) ;  /* 0x000000000078e947 */ /* 0x000fea0003800000 */
[----:B------:R-:W-:-:S06]  /*19770*/  ULOP3.LUT UR4, UR44, 0x2, URZ, 0xfc, !UPT ;  /* 0x000000022c047892 */ /* 0x000fcc000f8efc3f */
[----:B0-----:R-:W-:-:S05]  /*19780*/  IMAD.U32 R0, RZ, RZ, UR4 ;  /* 0x00000004ff007e24 */ /* 0x001fca000f8e00ff */
[----:B------:R-:W-:-:S13]  /*19790*/  ISETP.NE.AND P0, PT, R0, 0x3, PT ;  /* 0x000000030000780c */ /* 0x000fda0003f05270 */
[----:B------:R-:W-:Y:S05]  /*197a0*/  @!P0 BRA `(.L_x_1254) ;  /* 0x0000000000048947 */ /* 0x000fea0003800000 */
[----:B------:R-:W-:Y:S01]  /*197b0*/  BPT.TRAP 0x1 ;  /* 0x000000040000795c */ /* 0x000fe20000300000 */
.L_x_1254:
[----:B------:R-:W-:Y:S01]  /*197c0*/  IMAD R3, R23, 0x8, R5 ;  /* 0x0000000817037824 */ /* 0x000fe200078e0205 */
[----:B------:R-:W-:Y:S01]  /*197d0*/  SHF.L.U32 R2, R29, 0x1f, RZ ;  /* 0x0000001f1d027819 */ /* 0x000fe200000006ff */
[----:B------:R-:W-:-:S03]  /*197e0*/  VIADD R23, R23, 0x1 ;  /* 0x0000000117177836 */ /* 0x000fc60000000000 */
[----:B------:R-:W0:Y:S02]  /*197f0*/  SYNCS.PHASECHK.TRANS64.TRYWAIT P1, [R3+URZ+0x2d840], R2 ;  /* 0x02d84002030075a7 */ /* 0x000e24000802017f */
[----:B------:R-:W-:-:S04]  /*19800*/  ISETP.NE.AND P2, PT, R23, 0x2, PT ;  /* 0x000000021700780c */ /* 0x000fc80003f45270 */
[----:B------:R-:W-:Y:S01]  /*19810*/  SEL R0, RZ, 0x1, P2 ;  /* 0x00000001ff007807 */ /* 0x000fe20001000000 */
[----:B0-----:R-:W-:Y:S08]  /*19820*/  @!P1 BRA `(.L_x_1255) ;  /* 0x00000030002c9947 */ /* 0x001ff00003800000 */
.L_x_1355:
[----:B------:R-:W-:Y:S02]  /*19830*/  SEL R23, R23, RZ, P2 ;  /* 0x000000ff17177207 */ /* 0x000fe40001000000 */
[----:B------:R-:W-:Y:S01]  /*19840*/  LOP3.LUT R0, R29, R0, RZ, 0x3c, !PT ;  /* 0x000000001d007212 */ /* 0x000fe200078e3cff */
[----:B------:R-:W-:Y:S06]  /*19850*/  @!P0 BRA `(.L_x_1256) ;  /* 0x0000000000048947 */ /* 0x000fec0003800000 */
[----:B------:R-:W-:Y:S01]  /*19860*/  BPT.TRAP 0x1 ;  /* 0x000000040000795c */ /* 0x000fe20000300000 */
.L_x_1256:
[----:B------:R-:W-:Y:S01]  /*19870*/  IMAD R23, R23, 0x8, R5 ;  /* 0x0000000817177824 */ /* 0x000fe200078e0205 */
[----:B------:R-:W-:-:S04]  /*19880*/  SHF.L.U32 R0, R0, 0x1f, RZ ;  /* 0x0000001f00007819 */ /* 0x000fc800000006ff */
[----:B------:R-:W1:Y:S02]  /*19890*/  SYNCS.PHASECHK.TRANS64.TRYWAIT P1, [R23+URZ+0x2d840], R0 ;  /* 0x02d84000170075a7 */ /* 0x000e64000802017f */
[----:B-1----:R-:W-:Y:S05]  /*198a0*/  @!P1 BRA `(.L_x_1257) ;  /* 0x0000003000209947 */ /* 0x002fea0003800000 */
.L_x_1356:
[----:B------:R-:W-:Y:S05]  /*198b0*/  @!P0 BRA `(.L_x_1258) ;  /* 0x0000000000048947 */ /* 0x000fea0003800000 */
[----:B------:R-:W-:Y:S01]  /*198c0*/  BPT.TRAP 0x1 ;  /* 0x000000040000795c */ /* 0x000fe20000300000 */
.L_x_1258:
[----:B------:R-:W3:Y:S02]  /*198d0*/  SYNCS.PHASECHK.TRANS64.TRYWAIT P1, [R3+URZ+0x2d860], R2 ;  /* 0x02d86002030075a7 */ /* 0x000ee4000802017f */
[----:B---3--:R-:W-:Y:S05]  /*198e0*/  @!P1 BRA `(.L_x_1259) ;  /* 0x0000003000249947 */ /* 0x008fea0003800000 */
.L_x_1357:
[----:B------:R-:W-:Y:S05]  /*198f0*/  @!P0 BRA `(.L_x_1260) ;  /* 0x0000000000048947 */ /* 0x000fea0003800000 */
[----:B------:R-:W-:Y:S01]  /*19900*/  BPT.TRAP 0x1 ;  /* 0x000000040000795c */ /* 0x000fe20000300000 */
.L_x_1260:
[----:B----4-:R4:W0:Y:S02]  /*19910*/  SYNCS.PHASECHK.TRANS64.TRYWAIT P0, [R23+URZ+0x2d860], R0 ;  /* 0x02d86000170075a7 */ /* 0x010824000800017f */
[----:B0-----:R-:W-:Y:S05]  /*19920*/  @!P0 NANOSLEEP.SYNCS 0x989680 ;  /* 0x009896800000895d */ /* 0x001fea0003900000 */
[----:B------:R-:W0:Y:S02]  /*19930*/  @!P0 SYNCS.PHASECHK.TRANS64 P0, [R23+URZ+0x2d860], R0 ;  /* 0x02d86000170085a7 */ /* 0x000e24000800007f */
[----:B0-----:R-:W-:Y:S05]  /*19940*/  @!P0 BRA `(.L_x_1260) ;  /* 0xfffffffc00f08947 */ /* 0x001fea000383ffff */
.L_x_1252:
[----:B------:R-:W-:Y:S05]  /*19950*/  BSYNC B0 ;  /* 0x0000000000007941 */ /* 0x000fea0003800000 */
.L_x_1251:
[----:B------:R-:W-:Y:S05]  /*19960*/  EXIT ;  /* 0x000000000000794d */ /* 0x000fea0003800000 */
.L_x_1075:
[----:B0-----:R-:W-:-:S04]  /*19970*/  IMAD.U32 R3, RZ, RZ, UR41 ;  /* 0x00000029ff037e24 */ /* 0x001fc8000f8e00ff */
[----:B------:R0:W1:Y:S03]  /*19980*/  SYNCS.PHASECHK.TRANS64.TRYWAIT P1, [R3+URZ+0x2d800], R0 ;  /* 0x02d80000030075a7 */ /* 0x000066000802017f */
[----:B-1----:R-:W-:Y:S05]  /*19990*/  @!P1 NANOSLEEP.SYNCS 0x989680 ;  /* 0x009896800000995d */ /* 0x002fea0003900000 */
[----:B------:R-:W1:Y:S02]  /*199a0*/  @!P1 SYNCS.PHASECHK.TRANS64 P1, [R3+URZ+0x2d800], R0 ;  /* 0x02d80000030095a7 */ /* 0x000e64000802007f */
[----:B-1----:R-:W-:Y:S05]  /*199b0*/  @!P1 BRA `(.L_x_1075) ;  /* 0xfffffffc00ec9947 */ /* 0x002fea000383ffff */
[----:B------:R-:W-:Y:S05]  /*199c0*/  BRA `(.L_x_1261) ;  /* 0xfffffe8400d47947 */ /* 0x000fea000383ffff */
.L_x_1079:
[----:B-1----:R1:W2:Y:S02]  /*199d0*/  SYNCS.PHASECHK.TRANS64.TRYWAIT P1, [R2+URZ+0x2d830], R3 ;  /* 0x02d83003020075a7 */ /* 0x0022a4000802017f */
[----:B--2---:R-:W-:Y:S05]  /*199e0*/  @!P1 NANOSLEEP.SYNCS 0x989680 ;  /* 0x009896800000995d */ /* 0x004fea0003900000 */
[----:B------:R-:W2:Y:S02]  /*199f0*/  @!P1 SYNCS.PHASECHK.TRANS64 P1, [R2+URZ+0x2d830], R3 ;  /* 0x02d83003020095a7 */ /* 0x000ea4000802007f */
[----:B--2---:R-:W-:Y:S05]  /*19a00*/  @!P1 BRA `(.L_x_1079) ;  /* 0xfffffffc00f09947 */ /* 0x004fea000383ffff */
[----:B------:R-:W-:Y:S05]  /*19a10*/  BRA `(.L_x_1078) ;  /* 0xfffffe8400f07947 */ /* 0x000fea000383ffff */
.L_x_1096:
[----:B-1----:R-:W-:-:S04]  /*19a20*/  IMAD.U32 R7, RZ, RZ, UR6 ;  /* 0x00000006ff077e24 */ /* 0x002fc8000f8e00ff */
[----:B------:R1:W2:Y:S03]  /*19a30*/  SYNCS.PHASECHK.TRANS64.TRYWAIT P1, [R7+URZ+0x2d830], R6 ;  /* 0x02d83006070075a7 */ /* 0x0002a6000802017f */
[----:B--2---:R-:W-:Y:S05]  /*19a40*/  @!P1 NANOSLEEP.SYNCS 0x989680 ;  /* 0x009896800000995d */ /* 0x004fea0003900000 */
[----:B------:R-:W2:Y:S02]  /*19a50*/  @!P1 SYNCS.PHASECHK.TRANS64 P1, [R7+URZ+0x2d830], R6 ;  /* 0x02d83006070095a7 */ /* 0x000ea4000802007f */
[----:B--2---:R-:W-:Y:S05]  /*19a60*/  @!P1 BRA `(.L_x_1096) ;  /* 0xfffffffc00ec9947 */ /* 0x004fea000383ffff */
[----:B------:R-:W-:Y:S05]  /*19a70*/  BRA `(.L_x_1093) ;  /* 0xfffffec400047947 */ /* 0x000fea000383ffff */
.L_x_1100:
[----:B-1----:R-:W-:-:S04]  /*19a80*/  IMAD.U32 R7, RZ, RZ, UR6 ;  /* 0x00000006ff077e24 */ /* 0x002fc8000f8e00ff */
[----:B------:R1:W2:Y:S03]  /*19a90*/  SYNCS.PHASECHK.TRANS64.TRYWAIT P1, [R7+URZ+0x2d850], R6 ;  /* 0x02d85006070075a7 */ /* 0x0002a6000802017f */
[----:B--2---:R-:W-:Y:S05]  /*19aa0*/  @!P1 NANOSLEEP.SYNCS 0x989680 ;  /* 0x009896800000995d */ /* 0x004fea0003900000 */
[----:B------:R-:W2:Y:S02]  /*19ab0*/  @!P1 SYNCS.PHASECHK.TRANS64 P1, [R7+URZ+0x2d850], R6 ;  /* 0x02d85006070095a7 */ /* 0x000ea4000802007f */
[----:B--2---:R-:W-:Y:S05]  /*19ac0*/  @!P1 BRA `(.L_x_1100) ;  /* 0xfffffffc00ec9947 */ /* 0x004fea000383ffff */
[----:B------:R-:W-:Y:S05]  /*19ad0*/  BRA `(.L_x_1097) ;  /* 0xfffffec400b07947 */ /* 0x000fea000383ffff */
.L_x_1119:
[----:B-1----:R-:W-:-:S04]  /*19ae0*/  IMAD.U32 R7, RZ, RZ, UR6 ;  /* 0x00000006ff077e24 */ /* 0x002fc8000f8e00ff */
[----:B------:R1:W2:Y:S03]  /*19af0*/  SYNCS.PHASECHK.TRANS64.TRYWAIT P1, [R7+URZ+0x2d830], R6 ;  /* 0x02d83006070075a7 */ /* 0x0002a6000802017f */
[----:B--2---:R-:W-:Y:S05]  /*19b00*/  @!P1 NANOSLEEP.SYNCS 0x989680 ;  /* 0x009896800000995d */ /* 0x004fea0003900000 */
[----:B------:R-:W2:Y:S02]  /*19b10*/  @!P1 SYNCS.PHASECHK.TRANS64 P1, [R7+URZ+0x2d830], R6 ;  /* 0x02d83006070095a7 */ /* 0x000ea4000802007f */
[----:B--2---:R-:W-:Y:S05]  /*19b20*/  @!P1 BRA `(.L_x_1119) ;  /* 0xfffffffc00ec9947 */ /* 0x004fea000383ffff */
[----:B------:R-:W-:Y:S05]  /*19b30*/  BRA `(.L_x_1116) ;  /* 0xffffff0000a07947 */ /* 0x000fea000383ffff */
.L_x_1123:
[----:B-1----:R-:W-:-:S04]  /*19b40*/  IMAD.U32 R7, RZ, RZ, UR6 ;  /* 0x00000006ff077e24 */ /* 0x002fc8000f8e00ff */
[----:B------:R1:W2:Y:S03]  /*19b50*/  SYNCS.PHASECHK.TRANS64.TRYWAIT P1, [R7+URZ+0x2d850], R6 ;  /* 0x02d85006070075a7 */ /* 0x0002a6000802017f */
[----:B--2---:R-:W-:Y:S05]  /*19b60*/  @!P1 NANOSLEEP.SYNCS 0x989680 ;  /* 0x009896800000995d */ /* 0x004fea0003900000 */
[----:B------:R-:W2:Y:S02]  /*19b70*/  @!P1 SYNCS.PHASECHK.TRANS64 P1, [R7+URZ+0x2d850], R6 ;  /* 0x02d85006070095a7 */ /* 0x000ea4000802007f */
[----:B--2---:R-:W-:Y:S05]  /*19b80*/  @!P1 BRA `(.L_x_1123) ;  /* 0xfffffffc00ec9947 */ /* 0x004fea000383ffff */
[----:B------:R-:W-:Y:S05]  /*19b90*/  BRA `(.L_x_1120) ;  /* 0xffffff04004c7947 */ /* 0x000fea000383ffff */
.L_x_1131:
[----:B-1----:R-:W-:-:S04]  /*19ba0*/  IMAD.U32 R8, RZ, RZ, UR6 ;  /* 0x00000006ff087e24 */ /* 0x002fc8000f8e00ff */
[----:B------:R1:W2:Y:S03]  /*19bb0*/  SYNCS.PHASECHK.TRANS64.TRYWAIT P1, [R8+URZ+0x2d830], R5 ;  /* 0x02d83005080075a7 */ /* 0x0002a6000802017f */
[----:B--2---:R-:W-:Y:S05]  /*19bc0*/  @!P1 NANOSLEEP.SYNCS 0x989680 ;  /* 0x009896800000995d */ /* 0x004fea0003900000 */
[----:B------:R-:W2:Y:S02]  /*19bd0*/  @!P1 SYNCS.PHASECHK.TRANS64 P1, [R8+URZ+0x2d830], R5 ;  /* 0x02d83005080095a7 */ /* 0x000ea4000802007f */
[----:B--2---:R-:W-:Y:S05]  /*19be0*/  @!P1 BRA `(.L_x_1131) ;  /* 0xfffffffc00ec9947 */ /* 0x004fea000383ffff */
[----:B------:R-:W-:Y:S05]  /*19bf0*/  BRA `(.L_x_1128) ;  /* 0xffffff2800c87947 */ /* 0x000fea000383ffff */
.L_x_1135:
[----:B-1----:R-:W-:-:S04]  /*19c00*/  IMAD.U32 R7, RZ, RZ, UR6 ;  /* 0x00000006ff077e24 */ /* 0x002fc8000f8e00ff */
[----:B------:R1:W2:Y:S03]  /*19c10*/  SYNCS.PHASECHK.TRANS64.TRYWAIT P1, [R7+URZ+0x2d850], R5 ;  /* 0x02d85005070075a7 */ /* 0x0002a6000802017f */
[----:B--2---:R-:W-:Y:S05]  /*19c20*/  @!P1 NANOSLEEP.SYNCS 0x989680 ;  /* 0x009896800000995d */ /* 0x004fea0003900000 */
[----:B------:R-:W2:Y:S02]  /*19c30*/  @!P1 SYNCS.PHASECHK.TRANS64 P1, [R7+URZ+0x2d850], R5 ;  /* 0x02d85005070095a7 */ /* 0x000ea4000802007f */
[----:B--2---:R-:W-:Y:S05]  /*19c40*/  @!P1 BRA `(.L_x_1135) ;  /* 0xfffffffc00ec9947 */ /* 0x004fea000383ffff */
[----:B------:R-:W-:Y:S05]  /*19c50*/  BRA `(.L_x_1132) ;  /* 0xffffff2c00747947 */ /* 0x000fea000383ffff */
.L_x_1150:
[----:B-1----:R-:W-:-:S04]  /*19c60*/  IMAD.U32 R4, RZ, RZ, UR8 ;  /* 0x00000008ff047e24 */ /* 0x002fc8000f8e00ff */
[----:B------:R1:W2:Y:S03]  /*19c70*/  SYNCS.PHASECHK.TRANS64.TRYWAIT P1, [R4+URZ+0x2d850], R3 ;  /* 0x02d85003040075a7 */ /* 0x0002a6000802017f */
[----:B--2---:R-:W-:Y:S05]  /*19c80*/  @!P1 NANOSLEEP.SYNCS 0x989680 ;  /* 0x009896800000995d */ /* 0x004fea0003900000 */
[----:B------:R-:W2:Y:S02]  /*19c90*/  @!P1 SYNCS.PHASECHK.TRANS64 P1, [R4+URZ+0x2d850], R3 ;  /* 0x02d85003040095a7 */ /* 0x000ea4000802007f */
[----:B--2---:R-:W-:Y:S05]  /*19ca0*/  @!P1 BRA `(.L_x_1150) ;  /* 0xfffffffc00ec9947 */ /* 0x004fea000383ffff */
[----:B------:R-:W-:Y:S05]  /*19cb0*/  BRA `(.L_x_1149) ;  /* 0xffffff6400787947 */ /* 0x000fea000383ffff */
.L_x_1198:
[----:B------:R-:W0:Y:S01]  /*19cc0*/  S2R R18, SR_TID.X ;  /* 0x0000000000127919 */ /* 0x000e220000002100 */
[----:B------:R-:W-:Y:S01]  /*19cd0*/  BSSY B0, `(.L_x_1262) ;  /* 0x000000a000007945 */ /* 0x000fe20003800000 */
[----:B------:R-:W-:Y:S02]  /*19ce0*/  IMAD.MOV.U32 R12, RZ, RZ, RZ ;  /* 0x000000ffff0c7224 */ /* 0x000fe400078e00ff */
[----:B------:R-:W-:Y:S02]  /*19cf0*/  IMAD.MOV.U32 R11, RZ, RZ, 0x1f ;  /* 0x0000001fff0b7424 */ /* 0x000fe400078e00ff */
[----:B------:R-:W-:Y:S01]  /*19d00*/  IMAD.MOV.U32 R15, RZ, RZ, -0x1 ;  /* 0xffffffffff0f7424 */ /* 0x000fe200078e00ff */
[----:B0-----:R-:W-:-:S04]  /*19d10*/  SHF.R.U32.HI R8, RZ, 0x5, R18 ;  /* 0x00000005ff087819 */ /* 0x001fc80000011612 */
[----:B------:R-:W-:-:S05]  /*19d20*/  LOP3.LUT R8, R8, 0x3, RZ, 0xc0, !PT ;  /* 0x0000000308087812 */ /* 0x000fca00078ec0ff */
[----:B------:R-:W-:-:S07]  /*19d30*/  IMAD.MOV.U32 R13, RZ, RZ, R8 ;  /* 0x000000ffff0d7224 */ /* 0x000fce00078e0008 */
[----:B-----5:R-:W-:Y:S05]  /*19d40*/  WARPSYNC.COLLECTIVE R15, `(.L_x_1263) ;  /* 0x000000000f087348 */ /* 0x020fea0003c00000 */
[----:B------:R0:W1:Y:S02]  /*19d50*/  SHFL.IDX P6, R14, R13, R12, R11 ;  /* 0x0000000c0d0e7389 */ /* 0x00006400000c000b */
[----:B01---5:R-:W-:Y:S01]  /*19d60*/  ENDCOLLECTIVE ;  /* 0x000000000000791b */ /* 0x023fe20003800000 */
.L_x_1263:
[----:B------:R-:W-:Y:S05]  /*19d70*/  BSYNC B0 ;  /* 0x0000000000007941 */ /* 0x000fea0003800000 */
.L_x_1262:
[----:B------:R-:W-:Y:S05]  /*19d80*/  BRA `(.L_x_1264) ;  /* 0xffffffbc00047947 */ /* 0x000fea000383ffff */
.L_x_1201:
[----:B0-----:R0:W1:Y:S02]  /*19d90*/  SYNCS.PHASECHK.TRANS64.TRYWAIT P0, [R4+URZ+0x2d840], R5 ;  /* 0x02d84005040075a7 */ /* 0x001064000800017f */
[----:B-1----:R-:W-:Y:S05]  /*19da0*/  @!P0 NANOSLEEP.SYNCS 0x989680 ;  /* 0x009896800000895d */ /* 0x002fea0003900000 */
[----:B------:R-:W1:Y:S02]  /*19db0*/  @!P0 SYNCS.PHASECHK.TRANS64 P0, [R4+URZ+0x2d840], R5 ;  /* 0x02d84005040085a7 */ /* 0x000e64000800007f */
[----:B-1----:R-:W-:Y:S05]  /*19dc0*/  @!P0 BRA `(.L_x_1201) ;  /* 0xfffffffc00f08947 */ /* 0x002fea000383ffff */
[----:B------:R-:W-:Y:S05]  /*19dd0*/  BRA `(.L_x_1265) ;  /* 0xffffffbc00607947 */ /* 0x000fea000383ffff */
.L_x_1202:
        /* <DEDUP_REMOVED lines=8> */
.L_x_1267:
[----:B------:R-:W-:Y:S05]  /*19e60*/  BSYNC B0 ;  /* 0x0000000000007941 */ /* 0x000fea0003800000 */
.L_x_1266:
[----:B------:R-:W-:Y:S02]  /*19e70*/  IMAD.MOV.U32 R13, RZ, RZ, R0 ;  /* 0x000000ffff0d7224 */ /* 0x000fe400078e0000 */
[----:B------:R-:W-:Y:S02]  /*19e80*/  IMAD.MOV.U32 R12, RZ, RZ, RZ ;  /* 0x000000ffff0c7224 */ /* 0x000fe400078e00ff */
[----:B------:R-:W-:Y:S02]  /*19e90*/  IMAD.MOV.U32 R11, RZ, RZ, 0x1c1f ;  /* 0x00001c1fff0b7424 */ /* 0x000fe400078e00ff */
[----:B------:R-:W-:Y:S02]  /*19ea0*/  IMAD.MOV.U32 R15, RZ, RZ, -0x1 ;  /* 0xffffffffff0f7424 */ /* 0x000fe400078e00ff */
[----:B------:R-:W-:Y:S02]  /*19eb0*/  IMAD.MOV.U32 R2, RZ, RZ, R14 ;  /* 0x000000ffff027224 */ /* 0x000fe400078e000e */
[----:B------:R-:W-:-:S07]  /*19ec0*/  @P0 IMAD R8, R7, 0x2, R17 ;  /* 0x0000000207080824 */ /* 0x000fce00078e0211 */
[----:B------:R-:W-:Y:S05]  /*19ed0*/  WARPSYNC.COLLECTIVE R15, `(.L_x_1268) ;  /* 0x000000000f087348 */ /* 0x000fea0003c00000 */
[----:B------:R0:W1:Y:S02]  /*19ee0*/  SHFL.IDX P6, R14, R13, R12, R11 ;  /* 0x0000000c0d0e7389 */ /* 0x00006400000c000b */
[----:B01----:R-:W-:Y:S01]  /*19ef0*/  ENDCOLLECTIVE ;  /* 0x000000000000791b */ /* 0x003fe20003800000 */
.L_x_1268:
[----:B------:R-:W-:Y:S02]  /*19f00*/  IMAD.MOV.U32 R13, RZ, RZ, R6 ;  /* 0x000000ffff0d7224 */ /* 0x000fe400078e0006 */
[----:B------:R-:W-:Y:S02]  /*19f10*/  IMAD.MOV.U32 R12, RZ, RZ, 0x1 ;  /* 0x00000001ff0c7424 */ /* 0x000fe400078e00ff */
[----:B------:R-:W-:-:S07]  /*19f20*/  IMAD.MOV.U32 R3, RZ, RZ, R14 ;  /* 0x000000ffff037224 */ /* 0x000fce00078e000e */
[----:B------:R-:W-:Y:S05]  /*19f30*/  WARPSYNC.COLLECTIVE R15, `(.L_x_1269) ;  /* 0x000000000f087348 */ /* 0x000fea0003c00000 */
[----:B------:R0:W1:Y:S02]  /*19f40*/  SHFL.IDX P6, R14, R13, R12, R11 ;  /* 0x0000000c0d0e7389 */ /* 0x00006400000c000b */
[----:B01----:R-:W-:Y:S01]  /*19f50*/  ENDCOLLECTIVE ;  /* 0x000000000000791b */ /* 0x003fe20003800000 */
.L_x_1269:
        /* <DEDUP_REMOVED lines=17> */
.L_x_1270:
[----:B------:R-:W-:Y:S02]  /*1a070*/  @P1 IMAD R8, R7, 0x2, R17 ;  /* 0x0000000207081824 */ /* 0x000fe400078e0211 */
[----:B------:R-:W-:Y:S02]  /*1a080*/  IMAD.MOV.U32 R13, RZ, RZ, R6 ;  /* 0x000000ffff0d7224 */ /* 0x000fe400078e0006 */
[----:B------:R-:W-:Y:S02]  /*1a090*/  IMAD.MOV.U32 R12, RZ, RZ, 0x2 ;  /* 0x00000002ff0c7424 */ /* 0x000fe400078e00ff */
[----:B------:R-:W-:-:S07]  /*1a0a0*/  IMAD.MOV.U32 R3, RZ, RZ, R14 ;  /* 0x000000ffff037224 */ /* 0x000fce00078e000e */
[----:B------:R-:W-:Y:S05]  /*1a0b0*/  WARPSYNC.COLLECTIVE R15, `(.L_x_1271) ;  /* 0x000000000f087348 */ /* 0x000fea0003c00000 */
[----:B------:R0:W1:Y:S02]  /*1a0c0*/  SHFL.IDX P6, R14, R13, R12, R11 ;  /* 0x0000000c0d0e7389 */ /* 0x00006400000c000b */
[----:B01----:R-:W-:Y:S01]  /*1a0d0*/  ENDCOLLECTIVE ;  /* 0x000000000000791b */ /* 0x003fe20003800000 */
.L_x_1271:
        /* <DEDUP_REMOVED lines=17> */
.L_x_1272:
[----:B------:R-:W-:Y:S02]  /*1a1f0*/  @P1 IMAD R8, R7, 0x2, R17 ;  /* 0x0000000207081824 */ /* 0x000fe400078e0211 */
[----:B------:R-:W-:Y:S02]  /*1a200*/  IMAD.MOV.U32 R13, RZ, RZ, R6 ;  /* 0x000000ffff0d7224 */ /* 0x000fe400078e0006 */
[----:B------:R-:W-:Y:S02]  /*1a210*/  IMAD.MOV.U32 R12, RZ, RZ, 0x3 ;  /* 0x00000003ff0c7424 */ /* 0x000fe400078e00ff */
[----:B------:R-:W-:-:S07]  /*1a220*/  IMAD.MOV.U32 R3, RZ, RZ, R14 ;  /* 0x000000ffff037224 */ /* 0x000fce00078e000e */
[----:B------:R-:W-:Y:S05]  /*1a230*/  WARPSYNC.COLLECTIVE R15, `(.L_x_1273) ;  /* 0x000000000f087348 */ /* 0x000fea0003c00000 */
[----:B------:R0:W1:Y:S02]  /*1a240*/  SHFL.IDX P6, R14, R13, R12, R11 ;  /* 0x0000000c0d0e7389 */ /* 0x00006400000c000b */
[----:B01----:R-:W-:Y:S01]  /*1a250*/  ENDCOLLECTIVE ;  /* 0x000000000000791b */ /* 0x003fe20003800000 */
.L_x_1273:
        /* <DEDUP_REMOVED lines=10> */
.L_x_1274:
        /* <DEDUP_REMOVED lines=8> */
.L_x_1207:
[----:B------:R0:W5:Y:S01]  /*1a380*/  LDL R21, [R1+0x18] ;  /* 0x0000180001157983 */ /* 0x0001620000100800 */
[----:B------:R-:W-:Y:S02]  /*1a390*/  IMAD.MOV.U32 R13, RZ, RZ, R4 ;  /* 0x000000ffff0d7224 */ /* 0x000fe400078e0004 */
[----:B------:R-:W-:Y:S02]  /*1a3a0*/  IMAD.MOV.U32 R12, RZ, RZ, RZ ;  /* 0x000000ffff0c7224 */ /* 0x000fe400078e00ff */
[----:B------:R-:W-:Y:S02]  /*1a3b0*/  IMAD.MOV.U32 R11, RZ, RZ, 0x1c1f ;  /* 0x00001c1fff0b7424 */ /* 0x000fe400078e00ff */
[----:B------:R-:W-:Y:S02]  /*1a3c0*/  IMAD.MOV.U32 R15, RZ, RZ, -0x1 ;  /* 0xffffffffff0f7424 */ /* 0x000fe400078e00ff */
[----:B------:R-:W-:Y:S02]  /*1a3d0*/  IMAD R2, R28, R9, RZ ;  /* 0x000000091c027224 */ /* 0x000fe400078e02ff */
[----:B0-----:R-:W-:-:S07]  /*1a3e0*/  IMAD.IADD R25, R20, 0x1, R25 ;  /* 0x0000000114197824 */ /* 0x001fce00078e0219 */
[----:B-----5:R-:W-:Y:S05]  /*1a3f0*/  WARPSYNC.COLLECTIVE R15, `(.L_x_1276) ;  /* 0x000000000f087348 */ /* 0x020fea0003c00000 */
[----:B------:R0:W1:Y:S02]  /*1a400*/  SHFL.IDX P6, R14, R13, R12, R11 ;  /* 0x0000000c0d0e7389 */ /* 0x00006400000c000b */
[----:B01---5:R-:W-:Y:S01]  /*1a410*/  ENDCOLLECTIVE ;  /* 0x000000000000791b */ /* 0x023fe20003800000 */
.L_x_1276:
[----:B------:R-:W-:Y:S01]  /*1a420*/  ISETP.GE.AND P3, PT, R25, R2, PT ;  /* 0x000000021900720c */ /* 0x000fe20003f66270 */
[----:B------:R-:W-:Y:S02]  /*1a430*/  IMAD.MOV.U32 R13, RZ, RZ, R0 ;  /* 0x000000ffff0d7224 */ /* 0x000fe400078e0000 */
[----:B------:R-:W-:-:S10]  /*1a440*/  IMAD.MOV.U32 R6, RZ, RZ, R14 ;  /* 0x000000ffff067224 */ /* 0x000fd400078e000e */
[----:B------:R-:W-:Y:S05]  /*1a450*/  WARPSYNC.COLLECTIVE R15, `(.L_x_1277) ;  /* 0x000000000f087348 */ /* 0x000fea0003c00000 */
[----:B------:R0:W1:Y:S02]  /*1a460*/  SHFL.IDX P6, R14, R13, R12, R11 ;  /* 0x0000000c0d0e7389 */ /* 0x00006400000c000b */
[----:B01----:R-:W-:Y:S01]  /*1a470*/  ENDCOLLECTIVE ;  /* 0x000000000000791b */ /* 0x003fe20003800000 */
.L_x_1277:
[----:B------:R-:W-:Y:S02]  /*1a480*/  IMAD.MOV.U32 R13, RZ, RZ, R4 ;  /* 0x000000ffff0d7224 */ /* 0x000fe400078e0004 */
[----:B------:R-:W-:Y:S02]  /*1a490*/  IMAD.MOV.U32 R12, RZ, RZ, 0x1 ;  /* 0x00000001ff0c7424 */ /* 0x000fe400078e00ff */
[----:B------:R-:W-:-:S07]  /*1a4a0*/  IMAD.MOV.U32 R5, RZ, RZ, R14 ;  /* 0x000000ffff057224 */ /* 0x000fce00078e000e */
[----:B------:R-:W-:Y:S05]  /*1a4b0*/  WARPSYNC.COLLECTIVE R15, `(.L_x_1278) ;  /* 0x000000000f087348 */ /* 0x000fea0003c00000 */
[----:B------:R0:W1:Y:S02]  /*1a4c0*/  SHFL.IDX P6, R14, R13, R12, R11 ;  /* 0x0000000c0d0e7389 */ /* 0x00006400000c000b */
[----:B01----:R-:W-:Y:S01]  /*1a4d0*/  ENDCOLLECTIVE ;  /* 0x000000000000791b */ /* 0x003fe20003800000 */
.L_x_1278:
[----:B------:R-:W-:-:S05]  /*1a4e0*/  @!P3 LEA R5, P4, R10, R5, 0x1 ;  /* 0x000000050a05b211 */ /* 0x000fca00078808ff */
[----:B------:R-:W-:-:S04]  /*1a4f0*/  @!P3 IMAD.X R6, RZ, RZ, R6, P4 ;  /* 0x000000ffff06b224 */ /* 0x000fc800020e0606 */
[----:B------:R-:W-:Y:S02]  /*1a500*/  @!P3 IMAD.MOV.U32 R7, RZ, RZ, R6 ;  /* 0x000000ffff07b224 */ /* 0x000fe400078e0006 */
[----:B------:R-:W-:Y:S02]  /*1a510*/  @!P3 IMAD.MOV.U32 R6, RZ, RZ, R5 ;  /* 0x000000ffff06b224 */ /* 0x000fe400078e0005 */
[----:B------:R-:W-:Y:S02]  /*1a520*/  IMAD.MOV.U32 R13, RZ, RZ, R0 ;  /* 0x000000ffff0d7224 */ /* 0x000fe400078e0000 */
[----:B------:R-:W-:Y:S01]  /*1a530*/  VIADD R5, R25, 0x20 ;  /* 0x0000002019057836 */ /* 0x000fe20000000000 */
        /* <DEDUP_REMOVED lines=11> */
.L_x_1279:
[----:B------:R-:W-:Y:S02]  /*1a5f0*/  IMAD.MOV.U32 R13, RZ, RZ, R4 ;  /* 0x000000ffff0d7224 */ /* 0x000fe400078e0004 */
[----:B------:R-:W-:Y:S02]  /*1a600*/  IMAD.MOV.U32 R12, RZ, RZ, 0x2 ;  /* 0x00000002ff0c7424 */ /* 0x000fe400078e00ff */
[----:B------:R-:W-:-:S07]  /*1a610*/  IMAD.MOV.U32 R5, RZ, RZ, R14 ;  /* 0x000000ffff057224 */ /* 0x000fce00078e000e */
[----:B------:R-:W-:Y:S05]  /*1a620*/  WARPSYNC.COLLECTIVE R15, `(.L_x_1280) ;  /* 0x000000000f087348 */ /* 0x000fea0003c00000 */
[----:B------:R0:W1:Y:S02]  /*1a630*/  SHFL.IDX P6, R14, R13, R12, R11 ;  /* 0x0000000c0d0e7389 */ /* 0x00006400000c000b */
[----:B01----:R-:W-:Y:S01]  /*1a640*/  ENDCOLLECTIVE ;  /* 0x000000000000791b */ /* 0x003fe20003800000 */
.L_x_1280:
[----:B------:R-:W-:-:S05]  /*1a650*/  @!P3 LEA R5, P4, R10, R5, 0x1 ;  /* 0x000000050a05b211 */ /* 0x000fca00078808ff */
[----:B------:R-:W-:Y:S02]  /*1a660*/  @!P3 IMAD.X R7, RZ, RZ, R7, P4 ;  /* 0x000000ffff07b224 */ /* 0x000fe400020e0607 */
[----:B------:R-:W-:Y:S02]  /*1a670*/  @!P3 IMAD.MOV.U32 R6, RZ, RZ, R5 ;  /* 0x000000ffff06b224 */ /* 0x000fe400078e0005 */
[----:B------:R-:W-:Y:S02]  /*1a680*/  VIADD R5, R25, 0x40 ;  /* 0x0000004019057836 */ /* 0x000fe40000000000 */
[----:B------:R-:W-:Y:S01]  /*1a690*/  IMAD.MOV.U32 R13, RZ, RZ, R0 ;  /* 0x000000ffff0d7224 */ /* 0x000fe200078e0000 */
        /* <DEDUP_REMOVED lines=11> */
.L_x_1281:
[----:B------:R-:W-:Y:S02]  /*1a750*/  IMAD.MOV.U32 R13, RZ, RZ, R4 ;  /* 0x000000ffff0d7224 */ /* 0x000fe400078e0004 */
[----:B------:R-:W-:Y:S02]  /*1a760*/  IMAD.MOV.U32 R12, RZ, RZ, 0x3 ;  /* 0x00000003ff0c7424 */ /* 0x000fe400078e00ff */
[----:B------:R-:W-:-:S07]  /*1a770*/  IMAD.MOV.U32 R5, RZ, RZ, R14 ;  /* 0x000000ffff057224 */ /* 0x000fce00078e000e */
[----:B------:R-:W-:Y:S05]  /*1a780*/  WARPSYNC.COLLECTIVE R15, `(.L_x_1282) ;  /* 0x000000000f087348 */ /* 0x000fea0003c00000 */
[----:B------:R0:W1:Y:S02]  /*1a790*/  SHFL.IDX P6, R14, R13, R12, R11 ;  /* 0x0000000c0d0e7389 */ /* 0x00006400000c000b */
[----:B01----:R-:W-:Y:S01]  /*1a7a0*/  ENDCOLLECTIVE ;  /* 0x000000000000791b */ /* 0x003fe20003800000 */
.L_x_1282:
        /* <DEDUP_REMOVED lines=8> */
[----:B------:R0:W-:Y:S04]  /*1a830*/  @!P3 LDGSTS.E.BYPASS.LTC128B.128 [R21+0xd400], desc[UR56][R6.64], !P0 ;  /* 0x0d4000000615bfae */ /* 0x0001e8000c101d78 */
[----:B------:R0:W-:Y:S04]  /*1a840*/  @!P3 LDGSTS.E.BYPASS.LTC128B.128 [R21+0x10400], desc[UR56][R6.64+0x40], !P1 ;  /* 0x104000400615bfae */ /* 0x0001e8000c901d78 */
[----:B------:R0:W-:Y:S01]  /*1a850*/  @!P3 LDGSTS.E.BYPASS.LTC128B.128 [R21+0x13400], desc[UR56][R6.64+0x80], !P2 ;  /* 0x134000800615bfae */ /* 0x0001e2000d101d78 */
[----:B------:R-:W-:Y:S01]  /*1a860*/  IMAD.MOV.U32 R4, RZ, RZ, R14 ;  /* 0x000000ffff047224 */ /* 0x000fe200078e000e */
[----:B------:R-:W-:-:S13]  /*1a870*/  ISETP.GE.AND P3, PT, R5, R2, PT ;  /* 0x000000020500720c */ /* 0x000fda0003f66270 */
[----:B0-----:R-:W-:Y:S05]  /*1a880*/  WARPSYNC.COLLECTIVE R15, `(.L_x_1283) ;  /* 0x000000000f087348 */ /* 0x001fea0003c00000 */
[----:B------:R1:W2:Y:S02]  /*1a890*/  SHFL.IDX P6, R14, R13, R12, R11 ;  /* 0x0000000c0d0e7389 */ /* 0x0002a400000c000b */
[----:B012---:R-:W-:Y:S01]  /*1a8a0*/  ENDCOLLECTIVE ;  /* 0x000000000000791b */ /* 0x007fe20003800000 */
.L_x_1283:
[----:B------:R-:W-:Y:S02]  /*1a8b0*/  IMAD.MOV.U32 R13, RZ, RZ, R3 ;  /* 0x000000ffff0d7224 */ /* 0x000fe400078e0003 */
[----:B------:R-:W-:Y:S02]  /*1a8c0*/  IMAD.MOV.U32 R12, RZ, RZ, RZ ;  /* 0x000000ffff0c7224 */ /* 0x000fe400078e00ff */
[----:B------:R-:W-:-:S07]  /*1a8d0*/  IMAD.MOV.U32 R0, RZ, RZ, R14 ;  /* 0x000000ffff007224 */ /* 0x000fce00078e000e */
[----:B------:R-:W-:Y:S05]  /*1a8e0*/  WARPSYNC.COLLECTIVE R15, `(.L_x_1284) ;  /* 0x000000000f087348 */ /* 0x000fea0003c00000 */
[----:B------:R0:W1:Y:S02]  /*1a8f0*/  SHFL.IDX P6, R14, R13, R12, R11 ;  /* 0x0000000c0d0e7389 */ /* 0x00006400000c000b */
[----:B01----:R-:W-:Y:S01]  /*1a900*/  ENDCOLLECTIVE ;  /* 0x000000000000791b */ /* 0x003fe20003800000 */
.L_x_1284:
[----:B------:R-:W-:-:S05]  /*1a910*/  @!P3 LEA R0, P4, R10, R0, 0x1 ;  /* 0x000000000a00b211 */ /* 0x000fca00078808ff */
[----:B------:R-:W-:-:S04]  /*1a920*/  @!P3 IMAD.X R4, RZ, RZ, R4, P4 ;  /* 0x000000ffff04b224 */ /* 0x000fc800020e0604 */
[----:B------:R-:W-:Y:S02]  /*1a930*/  @!P3 IMAD.MOV.U32 R5, RZ, RZ, R4 ;  /* 0x000000ffff05b224 */ /* 0x000fe400078e0004 */
        /* <DEDUP_REMOVED lines=14> */
.L_x_1285:
[----:B------:R-:W-:Y:S02]  /*1aa20*/  IMAD.MOV.U32 R13, RZ, RZ, R3 ;  /* 0x000000ffff0d7224 */ /* 0x000fe400078e0003 */
[----:B------:R-:W-:Y:S02]  /*1aa30*/  IMAD.MOV.U32 R12, RZ, RZ, 0x1 ;  /* 0x00000001ff0c7424 */ /* 0x000fe400078e00ff */
[----:B------:R-:W-:-:S07]  /*1aa40*/  IMAD.MOV.U32 R4, RZ, RZ, R14 ;  /* 0x000000ffff047224 */ /* 0x000fce00078e000e */
[----:B------:R-:W-:Y:S05]  /*1aa50*/  WARPSYNC.COLLECTIVE R15, `(.L_x_1286) ;  /* 0x000000000f087348 */ /* 0x000fea0003c00000 */
[----:B------:R0:W1:Y:S02]  /*1aa60*/  SHFL.IDX P6, R14, R13, R12, R11 ;  /* 0x0000000c0d0e7389 */ /* 0x00006400000c000b */
[----:B01----:R-:W-:Y:S01]  /*1aa70*/  ENDCOLLECTIVE ;  /* 0x000000000000791b */ /* 0x003fe20003800000 */
.L_x_1286:
[----:B------:R-:W-:-:S05]  /*1aa80*/  @!P3 LEA R4, P4, R10, R4, 0x1 ;  /* 0x000000040a04b211 */ /* 0x000fca00078808ff */
[----:B------:R-:W-:-:S04]  /*1aa90*/  @!P3 IMAD.X R0, RZ, RZ, R0, P4 ;  /* 0x000000ffff00b224 */ /* 0x000fc800020e0600 */
[----:B------:R-:W-:Y:S02]  /*1aaa0*/  @!P3 IMAD.MOV.U32 R5, RZ, RZ, R0 ;  /* 0x000000ffff05b224 */ /* 0x000fe400078e0000 */
[----:B------:R-:W-:-:S03]  /*1aab0*/  IMAD.MOV.U32 R13, RZ, RZ, R8 ;  /* 0x000000ffff0d7224 */ /* 0x000fc600078e0008 */
        /* <DEDUP_REMOVED lines=10> */
.L_x_1287:
[----:B------:R-:W-:Y:S01]  /*1ab60*/  IMAD.MOV.U32 R8, RZ, RZ, R14 ;  /* 0x000000ffff087224 */ /* 0x000fe200078e000e */
[----:B------:R-:W-:Y:S06]  /*1ab70*/  BRA `(.L_x_1288) ;  /* 0xffffffc000387947 */ /* 0x000fec000383ffff */
.L_x_1210:
[----:B-1----:R1:W2:Y:S02]  /*1ab80*/  SYNCS.PHASECHK.TRANS64.TRYWAIT P0, [R17+URZ+0x2d820], R0 ;  /* 0x02d82000110075a7 */ /* 0x0022a4000800017f */
[----:B--2---:R-:W-:Y:S05]  /*1ab90*/  @!P0 NANOSLEEP.SYNCS 0x989680 ;  /* 0x009896800000895d */ /* 0x004fea0003900000 */
[----:B------:R-:W2:Y:S02]  /*1aba0*/  @!P0 SYNCS.PHASECHK.TRANS64 P0, [R17+URZ+0x2d820], R0 ;  /* 0x02d82000110085a7 */ /* 0x000ea4000800007f */
[----:B--2---:R-:W-:Y:S05]  /*1abb0*/  @!P0 BRA `(.L_x_1210) ;  /* 0xfffffffc00f08947 */ /* 0x004fea000383ffff */
[----:B------:R-:W-:Y:S05]  /*1abc0*/  BRA `(.L_x_1289) ;  /* 0xffffffc000a07947 */ /* 0x000fea000383ffff */
.L_x_1215:
[----:B0-----:R0:W1:Y:S02]  /*1abd0*/  SYNCS.PHASECHK.TRANS64.TRYWAIT P0, [R5+URZ+0x2d840], R0 ;  /* 0x02d84000050075a7 */ /* 0x001064000800017f */
[----:B-1----:R-:W-:Y:S05]  /*1abe0*/  @!P0 NANOSLEEP.SYNCS 0x989680 ;  /* 0x009896800000895d */ /* 0x002fea0003900000 */
[----:B------:R-:W1:Y:S02]  /*1abf0*/  @!P0 SYNCS.PHASECHK.TRANS64 P0, [R5+URZ+0x2d840], R0 ;  /* 0x02d84000050085a7 */ /* 0x000e64000800007f */
[----:B-1----:R-:W-:Y:S05]  /*1ac00*/  @!P0 BRA `(.L_x_1215) ;  /* 0xfffffffc00f08947 */ /* 0x002fea000383ffff */
[----:B------:R-:W-:Y:S05]  /*1ac10*/  BRA `(.L_x_1290) ;  /* 0xffffffc400947947 */ /* 0x000fea000383ffff */
.L_x_1216:
        /* <DEDUP_REMOVED lines=8> */
.L_x_1292:
[----:B------:R-:W-:Y:S05]  /*1aca0*/  BSYNC B1 ;  /* 0x0000000000017941 */ /* 0x000fea0003800000 */
.L_x_1291:
[----:B------:R-:W0:Y:S01]  /*1acb0*/  S2R R25, SR_TID.X ;  /* 0x0000000000197919 */ /* 0x000e220000002100 */
[----:B------:R-:W-:Y:S01]  /*1acc0*/  IMAD.MOV.U32 R13, RZ, RZ, R6 ;  /* 0x000000ffff0d7224 */ /* 0x000fe200078e0006 */
[----:B------:R-:W-:Y:S01]  /*1acd0*/  LOP3.LUT R16, R16, 0xf7ffffff, RZ, 0xc0, !PT ;  /* 0xf7ffffff10107812 */ /* 0x000fe200078ec0ff */
[----:B------:R-:W-:Y:S02]  /*1ace0*/  IMAD.MOV.U32 R12, RZ, RZ, RZ ;  /* 0x000000ffff0c7224 */ /* 0x000fe400078e00ff */
[----:B------:R-:W-:Y:S01]  /*1acf0*/  IMAD.MOV.U32 R11, RZ, RZ, 0x1c1f ;  /* 0x00001c1fff0b7424 */ /* 0x000fe200078e00ff */
[----:B------:R-:W-:Y:S01]  /*1ad00*/  @P1 LOP3.LUT R16, R16, 0x8000000, RZ, 0xfc, !PT ;  /* 0x0800000010101812 */ /* 0x000fe200078efcff */
[----:B------:R-:W-:Y:S02]  /*1ad10*/  IMAD.MOV.U32 R15, RZ, RZ, -0x1 ;  /* 0xffffffffff0f7424 */ /* 0x000fe400078e00ff */
[----:B------:R-:W-:Y:S01]  /*1ad20*/  IMAD.MOV.U32 R3, RZ, RZ, R14 ;  /* 0x000000ffff037224 */ /* 0x000fe200078e000e */
[----:B------:R-:W-:Y:S01]  /*1ad30*/  LOP3.LUT P1, RZ, R16, 0x4, RZ, 0xc0, !PT ;  /* 0x0000000410ff7812 */ /* 0x000fe2000782c0ff */
[----:B------:R-:W-:-:S12]  /*1ad40*/  IMAD R4, R4, 0x2, R17 ;  /* 0x0000000204047824 */ /* 0x000fd800078e0211 */
[----:B0-----:R-:W-:Y:S05]  /*1ad50*/  WARPSYNC.COLLECTIVE R15, `(.L_x_1293) ;  /* 0x000000000f087348 */ /* 0x001fea0003c00000 */
[----:B------:R1:W2:Y:S02]  /*1ad60*/  SHFL.IDX P6, R14, R13, R12, R11 ;  /* 0x0000000c0d0e7389 */ /* 0x0002a400000c000b */
[----:B012---:R-:W-:Y:S01]  /*1ad70*/  ENDCOLLECTIVE ;  /* 0x000000000000791b */ /* 0x007fe20003800000 */
.L_x_1293:
        /* <DEDUP_REMOVED lines=8> */
.L_x_1294:
        /* <DEDUP_REMOVED lines=14> */
.L_x_1295:
[----:B------:R-:W-:Y:S02]  /*1aee0*/  IMAD.MOV.U32 R13, RZ, RZ, R8 ;  /* 0x000000ffff0d7224 */ /* 0x000fe400078e0008 */
[----:B------:R-:W-:Y:S02]  /*1aef0*/  IMAD.MOV.U32 R12, RZ, RZ, 0x2 ;  /* 0x00000002ff0c7424 */ /* 0x000fe400078e00ff */
[----:B------:R-:W-:-:S07]  /*1af00*/  IMAD.MOV.U32 R2, RZ, RZ, R14 ;  /* 0x000000ffff027224 */ /* 0x000fce00078e000e */
[----:B------:R-:W-:Y:S05]  /*1af10*/  WARPSYNC.COLLECTIVE R15, `(.L_x_1296) ;  /* 0x000000000f087348 */ /* 0x000fea0003c00000 */
[----:B------:R0:W1:Y:S02]  /*1af20*/  SHFL.IDX P6, R14, R13, R12, R11 ;  /* 0x0000000c0d0e7389 */ /* 0x00006400000c000b */
[----:B01----:R-:W-:Y:S01]  /*1af30*/  ENDCOLLECTIVE ;  /* 0x000000000000791b */ /* 0x003fe20003800000 */
.L_x_1296:
        /* <DEDUP_REMOVED lines=13> */
.L_x_1297:
[----:B------:R-:W-:Y:S02]  /*1b010*/  IMAD.MOV.U32 R13, RZ, RZ, R8 ;  /* 0x000000ffff0d7224 */ /* 0x000fe400078e0008 */
[----:B------:R-:W-:Y:S02]  /*1b020*/  IMAD.MOV.U32 R12, RZ, RZ, 0x3 ;  /* 0x00000003ff0c7424 */ /* 0x000fe400078e00ff */
[----:B------:R-:W-:-:S07]  /*1b030*/  IMAD.MOV.U32 R2, RZ, RZ, R14 ;  /* 0x000000ffff027224 */ /* 0x000fce00078e000e */
[----:B------:R-:W-:Y:S05]  /*1b040*/  WARPSYNC.COLLECTIVE R15, `(.L_x_1298) ;  /* 0x000000000f087348 */ /* 0x000fea0003c00000 */
[----:B------:R0:W1:Y:S02]  /*1b050*/  SHFL.IDX P6, R14, R13, R12, R11 ;  /* 0x0000000c0d0e7389 */ /* 0x00006400000c000b */
[----:B01----:R-:W-:Y:S01]  /*1b060*/  ENDCOLLECTIVE ;  /* 0x000000000000791b */ /* 0x003fe20003800000 */
.L_x_1298:
        /* <DEDUP_REMOVED lines=14> */
.L_x_1299:
[----:B------:R-:W-:Y:S01]  /*1b150*/  IMAD.MOV.U32 R2, RZ, RZ, R14 ;  /* 0x000000ffff027224 */ /* 0x000fe200078e000e */
[----:B------:R-:W-:Y:S06]  /*1b160*/  BRA `(.L_x_1300) ;  /* 0xffffffc400287947 */ /* 0x000fec000383ffff */
.L_x_1221:
[----:B-1----:R1:W2:Y:S02]  /*1b170*/  SYNCS.PHASECHK.TRANS64.TRYWAIT P0, [R5+URZ+0x2d860], R2 ;  /* 0x02d86002050075a7 */ /* 0x0022a4000800017f */
[----:B--2---:R-:W-:Y:S05]  /*1b180*/  @!P0 NANOSLEEP.SYNCS 0x989680 ;  /* 0x009896800000895d */ /* 0x004fea0003900000 */
[----:B------:R-:W2:Y:S02]  /*1b190*/  @!P0 SYNCS.PHASECHK.TRANS64 P0, [R5+URZ+0x2d860], R2 ;  /* 0x02d86002050085a7 */ /* 0x000ea4000800007f */
[----:B--2---:R-:W-:Y:S05]  /*1b1a0*/  @!P0 BRA `(.L_x_1221) ;  /* 0xfffffffc00f08947 */ /* 0x004fea000383ffff */
[----:B------:R-:W-:Y:S05]  /*1b1b0*/  BRA `(.L_x_1301) ;  /* 0xffffffc4008c7947 */ /* 0x000fea000383ffff */
.L_x_1222:
        /* <DEDUP_REMOVED lines=8> */
.L_x_1303:
[----:B------:R-:W-:Y:S05]  /*1b240*/  BSYNC B1 ;  /* 0x0000000000017941 */ /* 0x000fea0003800000 */
.L_x_1302:
        /* <DEDUP_REMOVED lines=9> */
.L_x_1304:
[----:B------:R-:W-:Y:S02]  /*1b2e0*/  IMAD.MOV.U32 R13, RZ, RZ, R19 ;  /* 0x000000ffff0d7224 */ /* 0x000fe400078e0013 */
[----:B------:R-:W-:Y:S02]  /*1b2f0*/  IMAD.MOV.U32 R12, RZ, RZ, 0x1 ;  /* 0x00000001ff0c7424 */ /* 0x000fe400078e00ff */
[----:B------:R-:W-:-:S07]  /*1b300*/  IMAD.MOV.U32 R2, RZ, RZ, R14 ;  /* 0x000000ffff027224 */ /* 0x000fce00078e000e */
[----:B------:R-:W-:Y:S05]  /*1b310*/  WARPSYNC.COLLECTIVE R15, `(.L_x_1305) ;  /* 0x000000000f087348 */ /* 0x000fea0003c00000 */
[----:B------:R0:W1:Y:S02]  /*1b320*/  SHFL.IDX P6, R14, R13, R12, R11 ;  /* 0x0000000c0d0e7389 */ /* 0x00006400000c000b */
[----:B01----:R-:W-:Y:S01]  /*1b330*/  ENDCOLLECTIVE ;  /* 0x000000000000791b */ /* 0x003fe20003800000 */
.L_x_1305:
        /* <DEDUP_REMOVED lines=16> */
.L_x_1306:
[----:B------:R-:W-:Y:S02]  /*1b440*/  IMAD.MOV.U32 R13, RZ, RZ, R19 ;  /* 0x000000ffff0d7224 */ /* 0x000fe400078e0013 */
[----:B------:R-:W-:Y:S02]  /*1b450*/  IMAD.MOV.U32 R12, RZ, RZ, 0x2 ;  /* 0x00000002ff0c7424 */ /* 0x000fe400078e00ff */
[----:B------:R-:W-:-:S07]  /*1b460*/  IMAD.MOV.U32 R2, RZ, RZ, R14 ;  /* 0x000000ffff027224 */ /* 0x000fce00078e000e */
[----:B------:R-:W-:Y:S05]  /*1b470*/  WARPSYNC.COLLECTIVE R15, `(.L_x_1307) ;  /* 0x000000000f087348 */ /* 0x000fea0003c00000 */
[----:B------:R0:W1:Y:S02]  /*1b480*/  SHFL.IDX P6, R14, R13, R12, R11 ;  /* 0x0000000c0d0e7389 */ /* 0x00006400000c000b */
[----:B01----:R-:W-:Y:S01]  /*1b490*/  ENDCOLLECTIVE ;  /* 0x000000000000791b */ /* 0x003fe20003800000 */
.L_x_1307:
        /* <DEDUP_REMOVED lines=16> */
.L_x_1308:
[----:B------:R-:W-:Y:S02]  /*1b5a0*/  IMAD.MOV.U32 R13, RZ, RZ, R19 ;  /* 0x000000ffff0d7224 */ /* 0x000fe400078e0013 */
[----:B------:R-:W-:Y:S02]  /*1b5b0*/  IMAD.MOV.U32 R12, RZ, RZ, 0x3 ;  /* 0x00000003ff0c7424 */ /* 0x000fe400078e00ff */
[----:B------:R-:W-:-:S07]  /*1b5c0*/  IMAD.MOV.U32 R2, RZ, RZ, R14 ;  /* 0x000000ffff027224 */ /* 0x000fce00078e000e */
[----:B------:R-:W-:Y:S05]  /*1b5d0*/  WARPSYNC.COLLECTIVE R15, `(.L_x_1309) ;  /* 0x000000000f087348 */ /* 0x000fea0003c00000 */
[----:B------:R0:W1:Y:S02]  /*1b5e0*/  SHFL.IDX P6, R14, R13, R12, R11 ;  /* 0x0000000c0d0e7389 */ /* 0x00006400000c000b */
[----:B01----:R-:W-:Y:S01]  /*1b5f0*/  ENDCOLLECTIVE ;  /* 0x000000000000791b */ /* 0x003fe20003800000 */
.L_x_1309:
        /* <DEDUP_REMOVED lines=13> */
.L_x_1310:
        /* <DEDUP_REMOVED lines=8> */
.L_x_1230:
[----:B-1----:R1:W2:Y:S02]  /*1b750*/  SYNCS.PHASECHK.TRANS64.TRYWAIT P0, [R0+URZ+0x2d860], R3 ;  /* 0x02d86003000075a7 */ /* 0x0022a4000800017f */
[----:B--2---:R-:W-:Y:S05]  /*1b760*/  @!P0 NANOSLEEP.SYNCS 0x989680 ;  /* 0x009896800000895d */ /* 0x004fea0003900000 */
[----:B------:R-:W2:Y:S02]  /*1b770*/  @!P0 SYNCS.PHASECHK.TRANS64 P0, [R0+URZ+0x2d860], R3 ;  /* 0x02d86003000085a7 */ /* 0x000ea4000800007f */
[----:B--2---:R-:W-:Y:S05]  /*1b780*/  @!P0 BRA `(.L_x_1230) ;  /* 0xfffffffc00f08947 */ /* 0x004fea000383ffff */
[----:B------:R-:W-:Y:S05]  /*1b790*/  BRA `(.L_x_1312) ;  /* 0xffffffc800187947 */ /* 0x000fea000383ffff */
.L_x_1231:
        /* <DEDUP_REMOVED lines=8> */
.L_x_1314:
[----:B------:R-:W-:Y:S05]  /*1b820*/  BSYNC B0 ;  /* 0x0000000000007941 */ /* 0x000fea0003800000 */
.L_x_1313:
[----:B------:R-:W0:Y:S01]  /*1b830*/  S2R R2, SR_TID.X ;  /* 0x0000000000027919 */ /* 0x000e220000002100 */
[----:B------:R-:W-:Y:S02]  /*1b840*/  IMAD.MOV.U32 R13, RZ, RZ, R18 ;  /* 0x000000ffff0d7224 */ /* 0x000fe400078e0012 */
[----:B------:R-:W-:Y:S02]  /*1b850*/  IMAD.MOV.U32 R12, RZ, RZ, RZ ;  /* 0x000000ffff0c7224 */ /* 0x000fe400078e00ff */
[----:B------:R-:W-:Y:S02]  /*1b860*/  IMAD.MOV.U32 R11, RZ, RZ, 0x1c1f ;  /* 0x00001c1fff0b7424 */ /* 0x000fe400078e00ff */
[----:B------:R-:W-:Y:S02]  /*1b870*/  IMAD.MOV.U32 R15, RZ, RZ, -0x1 ;  /* 0xffffffffff0f7424 */ /* 0x000fe400078e00ff */
[----:B------:R-:W-:Y:S02]  /*1b880*/  IMAD.MOV.U32 R3, RZ, RZ, R14 ;  /* 0x000000ffff037224 */ /* 0x000fe400078e000e */
[----:B------:R-:W-:-:S07]  /*1b890*/  IMAD R4, R4, 0x2, R17 ;  /* 0x0000000204047824 */ /* 0x000fce00078e0211 */
[----:B0-----:R-:W-:Y:S05]  /*1b8a0*/  WARPSYNC.COLLECTIVE R15, `(.L_x_1315) ;  /* 0x000000000f087348 */ /* 0x001fea0003c00000 */
[----:B------:R1:W2:Y:S02]  /*1b8b0*/  SHFL.IDX P6, R14, R13, R12, R11 ;  /* 0x0000000c0d0e7389 */ /* 0x0002a400000c000b */
[----:B012---:R-:W-:Y:S01]  /*1b8c0*/  ENDCOLLECTIVE ;  /* 0x000000000000791b */ /* 0x007fe20003800000 */
.L_x_1315:
        /* <DEDUP_REMOVED lines=17> */
.L_x_1316:
        /* <DEDUP_REMOVED lines=9> */
[----:B------:R-:W-:Y:S01]  /*1ba70*/  ISETP.LT.OR P3, PT, R6, 0x21, P2 ;  /* 0x000000210600780c */ /* 0x000fe20001761670 */
[----:B0-----:R-:W-:-:S12]  /*1ba80*/  IMAD.MOV.U32 R3, RZ, RZ, R14 ;  /* 0x000000ffff037224 */ /* 0x001fd800078e000e */
[----:B------:R-:W-:Y:S05]  /*1ba90*/  WARPSYNC.COLLECTIVE R15, `(.L_x_1317) ;  /* 0x000000000f087348 */ /* 0x000fea0003c00000 */
[----:B------:R0:W1:Y:S02]  /*1baa0*/  SHFL.IDX P6, R14, R13, R12, R11 ;  /* 0x0000000c0d0e7389 */ /* 0x00006400000c000b */
[----:B01----:R-:W-:Y:S01]  /*1bab0*/  ENDCOLLECTIVE ;  /* 0x000000000000791b */ /* 0x003fe20003800000 */
.L_x_1317:
[----:B------:R-:W-:Y:S02]  /*1bac0*/  IMAD.MOV.U32 R13, RZ, RZ, R19 ;  /* 0x000000ffff0d7224 */ /* 0x000fe400078e0013 */
[----:B------:R-:W-:Y:S01]  /*1bad0*/  IMAD.MOV.U32 R12, RZ, RZ, 0x2 ;  /* 0x00000002ff0c7424 */ /* 0x000fe200078e00ff */
[----:B------:R-:W-:-:S13]  /*1bae0*/  IADD3 R2, P4, R14, R5, RZ ;  /* 0x000000050e027210 */ /* 0x000fda0007f9e0ff */
[----:B------:R-:W-:Y:S05]  /*1baf0*/  WARPSYNC.COLLECTIVE R15, `(.L_x_1318) ;  /* 0x000000000f087348 */ /* 0x000fea0003c00000 */
[----:B------:R0:W1:Y:S02]  /*1bb00*/  SHFL.IDX P6, R14, R13, R12, R11 ;  /* 0x0000000c0d0e7389 */ /* 0x00006400000c000b */
[----:B01----:R-:W-:Y:S01]  /*1bb10*/  ENDCOLLECTIVE ;  /* 0x000000000000791b */ /* 0x003fe20003800000 */
.L_x_1318:
        /* <DEDUP_REMOVED lines=15> */
.L_x_1319:
[----:B------:R-:W-:Y:S02]  /*1bc10*/  IMAD.MOV.U32 R13, RZ, RZ, R19 ;  /* 0x000000ffff0d7224 */ /* 0x000fe400078e0013 */
[----:B------:R-:W-:Y:S01]  /*1bc20*/  IMAD.MOV.U32 R12, RZ, RZ, 0x3 ;  /* 0x00000003ff0c7424 */ /* 0x000fe200078e00ff */
[----:B------:R-:W-:-:S13]  /*1bc30*/  IADD3 R2, P4, R14, R5, RZ ;  /* 0x000000050e027210 */ /* 0x000fda0007f9e0ff */
[----:B------:R-:W-:Y:S05]  /*1bc40*/  WARPSYNC.COLLECTIVE R15, `(.L_x_1320) ;  /* 0x000000000f087348 */ /* 0x000fea0003c00000 */
[----:B------:R0:W1:Y:S02]  /*1bc50*/  SHFL.IDX P6, R14, R13, R12, R11 ;  /* 0x0000000c0d0e7389 */ /* 0x00006400000c000b */
[----:B01----:R-:W-:Y:S01]  /*1bc60*/  ENDCOLLECTIVE ;  /* 0x000000000000791b */ /* 0x003fe20003800000 */
.L_x_1320:
        /* <DEDUP_REMOVED lines=14> */
.L_x_1321:
[----:B------:R-:W-:Y:S05]  /*1bd50*/  BRA `(.L_x_1322) ;  /* 0xffffffc4008c7947 */ /* 0x000fea000383ffff */
.L_x_1236:
        /* <DEDUP_REMOVED lines=8> */
.L_x_1324:
[----:B------:R-:W-:Y:S05]  /*1bde0*/  BSYNC B0 ;  /* 0x0000000000007941 */ /* 0x000fea0003800000 */
.L_x_1323:
        /* <DEDUP_REMOVED lines=9> */
.L_x_1325:
[----:B------:R-:W-:Y:S02]  /*1be80*/  ULDC UR4, c[0x0][0xc3c] ;  /* 0x00030f0000047ab9 */ /* 0x000fe40000000800 */
[----:B------:R-:W-:-:S13]  /*1be90*/  ISETP.GE.OR P1, PT, R9, UR4, !P0 ;  /* 0x0000000409007c0c */ /* 0x000fda000c726670 */
[----:B------:R-:W0:Y:S08]  /*1bea0*/  @!P1 LDC.64 R2, c[0x0][0xc80] ;  /* 0x00032000ff029b82 */ /* 0x000e300000000a00 */
[----:B------:R-:W1:Y:S01]  /*1beb0*/  @!P1 LDC.64 R4, c[0x0][0xc78] ;  /* 0x00031e00ff049b82 */ /* 0x000e620000000a00 */
[----:B------:R-:W-:Y:S01]  /*1bec0*/  CS2R R24, SRZ ;  /* 0x0000000000187805 */ /* 0x000fe2000001ff00 */
[----:B------:R-:W-:-:S02]  /*1bed0*/  IMAD.MOV.U32 R11, RZ, RZ, RZ ;  /* 0x000000ffff0b7224 */ /* 0x000fc400078e00ff */
[----:B------:R-:W-:Y:S02]  /*1bee0*/  IMAD.MOV.U32 R6, RZ, RZ, R14 ;  /* 0x000000ffff067224 */ /* 0x000fe400078e000e */
        /* <DEDUP_REMOVED lines=8> */
[C---:B------:R-:W-:Y:S01]  /*1bf70*/  ISETP.GE.U32.AND P5, PT, R8.reuse, 0x10, PT ;  /* 0x000000100800780c */ /* 0x040fe20003fa6070 */
[----:B--2---:R-:W-:Y:S02]  /*1bf80*/  @!P1 IMAD.MOV.U32 R25, RZ, RZ, R7 ;  /* 0x000000ffff199224 */ /* 0x004fe400078e0007 */
[----:B---3--:R-:W-:Y:S01]  /*1bf90*/  @!P1 IMAD.MOV.U32 R5, RZ, RZ, R4 ;  /* 0x000000ffff059224 */ /* 0x008fe200078e0004 */
[----:B------:R-:W-:-:S03]  /*1bfa0*/  ISETP.NE.AND P1, PT, R8, RZ, PT ;  /* 0x000000ff0800720c */ /* 0x000fc60003f25270 */
[----:B------:R-:W-:-:S10]  /*1bfb0*/  IMAD R13, R5, R25, RZ ;  /* 0x00000019050d7224 */ /* 0x000fd400078e02ff */
[----:B------:R-:W-:Y:S05]  /*1bfc0*/  WARPSYNC.COLLECTIVE R15, `(.L_x_1326) ;  /* 0x000000000f087348 */ /* 0x000fea0003c00000 */
[----:B------:R0:W1:Y:S02]  /*1bfd0*/  SHFL.UP P6, R14, R13, R12, R11 ;  /* 0x0400000c0d0e7389 */ /* 0x00006400000c000b */
[----:B01----:R-:W-:Y:S01]  /*1bfe0*/  ENDCOLLECTIVE ;  /* 0x000000000000791b */ /* 0x003fe20003800000 */
.L_x_1326:
[----:B------:R-:W-:Y:S01]  /*1bff0*/  IMAD.MOV.U32 R12, RZ, RZ, 0x2 ;  /* 0x00000002ff0c7424 */ /* 0x000fe200078e00ff */
[----:B------:R-:W-:-:S05]  /*1c000*/  SEL R4, R14, RZ, P1 ;  /* 0x000000ff0e047207 */ /* 0x000fca0000800000 */
[----:B------:R-:W-:-:S04]  /*1c010*/  IMAD.IADD R4, R13, 0x1, R4 ;  /* 0x000000010d047824 */ /* 0x000fc800078e0204 */
[----:B------:R-:W-:-:S07]  /*1c020*/  IMAD.MOV.U32 R13, RZ, RZ, R4 ;  /* 0x000000ffff0d7224 */ /* 0x000fce00078e0004 */
[----:B------:R-:W-:Y:S05]  /*1c030*/  WARPSYNC.COLLECTIVE R15, `(.L_x_1327) ;  /* 0x000000000f087348 */ /* 0x000fea0003c00000 */
[----:B------:R0:W1:Y:S02]  /*1c040*/  SHFL.UP P6, R14, R13, R12, R11 ;  /* 0x0400000c0d0e7389 */ /* 0x00006400000c000b */
[----:B01----:R-:W-:Y:S01]  /*1c050*/  ENDCOLLECTIVE ;  /* 0x000000000000791b */ /* 0x003fe20003800000 */
.L_x_1327:
[----:B------:R-:W-:Y:S01]  /*1c060*/  IMAD.MOV.U32 R12, RZ, RZ, 0x4 ;  /* 0x00000004ff0c7424 */ /* 0x000fe200078e00ff */
[----:B------:R-:W-:-:S05]  /*1c070*/  SEL R3, R14, RZ, P2 ;  /* 0x000000ff0e037207 */ /* 0x000fca0001000000 */
[----:B------:R-:W-:-:S04]  /*1c080*/  IMAD.IADD R2, R4, 0x1, R3 ;  /* 0x0000000104027824 */ /* 0x000fc800078e0203 */
[----:B------:R-:W-:-:S07]  /*1c090*/  IMAD.MOV.U32 R13, RZ, RZ, R2 ;  /* 0x000000ffff0d7224 */ /* 0x000fce00078e0002 */
[----:B------:R-:W-:Y:S05]  /*1c0a0*/  WARPSYNC.COLLECTIVE R15, `(.L_x_1328) ;  /* 0x000000000f087348 */ /* 0x000fea0003c00000 */
[----:B------:R0:W1:Y:S02]  /*1c0b0*/  SHFL.UP P6, R14, R13, R12, R11 ;  /* 0x0400000c0d0e7389 */ /* 0x00006400000c000b */
[----:B01----:R-:W-:Y:S01]  /*1c0c0*/  ENDCOLLECTIVE ;  /* 0x000000000000791b */ /* 0x003fe20003800000 */
.L_x_1328:
[----:B------:R-:W-:Y:S01]  /*1c0d0*/  IMAD.MOV.U32 R12, RZ, RZ, 0x8 ;  /* 0x00000008ff0c7424 */ /* 0x000fe200078e00ff */
[----:B------:R-:W-:-:S05]  /*1c0e0*/  SEL R3, R14, RZ, P3 ;  /* 0x000000ff0e037207 */ /* 0x000fca0001800000 */
[----:B------:R-:W-:-:S04]  /*1c0f0*/  IMAD.IADD R3, R2, 0x1, R3 ;  /* 0x0000000102037824 */ /* 0x000fc800078e0203 */
[----:B------:R-:W-:-:S07]  /*1c100*/  IMAD.MOV.U32 R13, RZ, RZ, R3 ;  /* 0x000000ffff0d7224 */ /* 0x000fce00078e0003 */
[----:B------:R-:W-:Y:S05]  /*1c110*/  WARPSYNC.COLLECTIVE R15, `(.L_x_1329) ;  /* 0x000000000f087348 */ /* 0x000fea0003c00000 */
[----:B------:R0:W1:Y:S02]  /*1c120*/  SHFL.UP P6, R14, R13, R12, R11 ;  /* 0x0400000c0d0e7389 */ /* 0x00006400000c000b */
[----:B01----:R-:W-:Y:S01]  /*1c130*/  ENDCOLLECTIVE ;  /* 0x000000000000791b */ /* 0x003fe20003800000 */
.L_x_1329:
[----:B------:R-:W-:Y:S01]  /*1c140*/  IMAD.MOV.U32 R12, RZ, RZ, 0x10 ;  /* 0x00000010ff0c7424 */ /* 0x000fe200078e00ff */
[----:B------:R-:W-:-:S05]  /*1c150*/  SEL R4, R14, RZ, P4 ;  /* 0x000000ff0e047207 */ /* 0x000fca0002000000 */
[----:B------:R-:W-:-:S04]  /*1c160*/  IMAD.IADD R4, R3, 0x1, R4 ;  /* 0x0000000103047824 */ /* 0x000fc800078e0204 */
[----:B------:R-:W-:-:S07]  /*1c170*/  IMAD.MOV.U32 R13, RZ, RZ, R4 ;  /* 0x000000ffff0d7224 */ /* 0x000fce00078e0004 */
[----:B------:R-:W-:Y:S05]  /*1c180*/  WARPSYNC.COLLECTIVE R15, `(.L_x_1330) ;  /* 0x000000000f087348 */ /* 0x000fea0003c00000 */
[----:B------:R0:W1:Y:S02]  /*1c190*/  SHFL.UP P6, R14, R13, R12, R11 ;  /* 0x0400000c0d0e7389 */ /* 0x00006400000c000b */
[----:B01----:R-:W-:Y:S01]  /*1c1a0*/  ENDCOLLECTIVE ;  /* 0x000000000000791b */ /* 0x003fe20003800000 */
.L_x_1330:
[----:B------:R-:W-:Y:S02]  /*1c1b0*/  IMAD.MOV.U32 R12, RZ, RZ, 0x1f ;  /* 0x0000001fff0c7424 */ /* 0x000fe400078e00ff */
[----:B------:R-:W-:Y:S01]  /*1c1c0*/  IMAD.MOV.U32 R11, RZ, RZ, 0x1f ;  /* 0x0000001fff0b7424 */ /* 0x000fe200078e00ff */
[----:B------:R-:W-:-:S05]  /*1c1d0*/  SEL R3, R14, RZ, P5 ;  /* 0x000000ff0e037207 */ /* 0x000fca0002800000 */
[----:B------:R-:W-:-:S04]  /*1c1e0*/  IMAD.IADD R2, R4, 0x1, R3 ;  /* 0x0000000104027824 */ /* 0x000fc800078e0203 */
[----:B------:R-:W-:-:S07]  /*1c1f0*/  IMAD.MOV.U32 R13, RZ, RZ, R2 ;  /* 0x000000ffff0d7224 */ /* 0x000fce00078e0002 */
[----:B------:R-:W-:Y:S05]  /*1c200*/  WARPSYNC.COLLECTIVE R15, `(.L_x_1331) ;  /* 0x000000000f087348 */ /* 0x000fea0003c00000 */
[----:B------:R0:W1:Y:S02]  /*1c210*/  SHFL.IDX P6, R14, R13, R12, R11 ;  /* 0x0000000c0d0e7389 */ /* 0x00006400000c000b */
[----:B01----:R-:W-:Y:S01]  /*1c220*/  ENDCOLLECTIVE ;  /* 0x000000000000791b */ /* 0x003fe20003800000 */
.L_x_1331:
[----:B------:R-:W-:Y:S05]  /*1c230*/  BRA `(.L_x_1332) ;  /* 0xffffffc400a87947 */ /* 0x000fea000383ffff */
.L_x_1239:
[----:B------:R-:W-:Y:S01]  /*1c240*/  BSSY B0, `(.L_x_1333) ;  /* 0x0000007000007945 */ /* 0x000fe20003800000 */
[----:B------:R-:W-:Y:S02]  /*1c250*/  IMAD.MOV.U32 R12, RZ, RZ, 0x1 ;  /* 0x00000001ff0c7424 */ /* 0x000fe400078e00ff */
[----:B------:R-:W-:Y:S02]  /*1c260*/  IMAD.MOV.U32 R11, RZ, RZ, RZ ;  /* 0x000000ffff0b7224 */ /* 0x000fe400078e00ff */
[----:B------:R-:W-:-:S07]  /*1c270*/  IMAD.MOV.U32 R15, RZ, RZ, -0x1 ;  /* 0xffffffffff0f7424 */ /* 0x000fce00078e00ff */
[----:B------:R-:W-:Y:S05]  /*1c280*/  WARPSYNC.COLLECTIVE R15, `(.L_x_1334) ;  /* 0x000000000f087348 */ /* 0x000fea0003c00000 */
[----:B------:R0:W1:Y:S02]  /*1c290*/  SHFL.UP P6, R14, R13, R12, R11 ;  /* 0x0400000c0d0e7389 */ /* 0x00006400000c000b */
[----:B01----:R-:W-:Y:S01]  /*1c2a0*/  ENDCOLLECTIVE ;  /* 0x000000000000791b */ /* 0x003fe20003800000 */
.L_x_1334:
[----:B------:R-:W-:Y:S05]  /*1c2b0*/  BSYNC B0 ;  /* 0x0000000000007941 */ /* 0x000fea0003800000 */
.L_x_1333:
[----:B------:R-:W-:Y:S01]  /*1c2c0*/  SEL R14, R14, RZ, P1 ;  /* 0x000000ff0e0e7207 */ /* 0x000fe20000800000 */
[----:B------:R-:W-:Y:S02]  /*1c2d0*/  IMAD.MOV.U32 R12, RZ, RZ, 0x2 ;  /* 0x00000002ff0c7424 */ /* 0x000fe400078e00ff */
[----:B------:R-:W-:Y:S02]  /*1c2e0*/  IMAD.MOV.U32 R11, RZ, RZ, RZ ;  /* 0x000000ffff0b7224 */ /* 0x000fe400078e00ff */
[----:B------:R-:W-:Y:S02]  /*1c2f0*/  IMAD.IADD R13, R13, 0x1, R14 ;  /* 0x000000010d0d7824 */ /* 0x000fe400078e020e */
[----:B------:R-:W-:-:S07]  /*1c300*/  IMAD.MOV.U32 R15, RZ, RZ, -0x1 ;  /* 0xffffffffff0f7424 */ /* 0x000fce00078e00ff */
[----:B------:R-:W-:Y:S05]  /*1c310*/  WARPSYNC.COLLECTIVE R15, `(.L_x_1335) ;  /* 0x000000000f087348 */ /* 0x000fea0003c00000 */
[----:B------:R0:W1:Y:S02]  /*1c320*/  SHFL.UP P6, R14, R13, R12, R11 ;  /* 0x0400000c0d0e7389 */ /* 0x00006400000c000b */
[----:B01----:R-:W-:Y:S01]  /*1c330*/  ENDCOLLECTIVE ;  /* 0x000000000000791b */ /* 0x003fe20003800000 */
.L_x_1335:
[----:B------:R-:W-:Y:S01]  /*1c340*/  IMAD.MOV.U32 R12, RZ, RZ, 0x4 ;  /* 0x00000004ff0c7424 */ /* 0x000fe200078e00ff */
[----:B------:R-:W-:-:S05]  /*1c350*/  SEL R2, R14, RZ, P2 ;  /* 0x000000ff0e027207 */ /* 0x000fca0001000000 */
[----:B------:R-:W-:-:S04]  /*1c360*/  IMAD.IADD R2, R13, 0x1, R2 ;  /* 0x000000010d027824 */ /* 0x000fc800078e0202 */
[----:B------:R-:W-:-:S07]  /*1c370*/  IMAD.MOV.U32 R13, RZ, RZ, R2 ;  /* 0x000000ffff0d7224 */ /* 0x000fce00078e0002 */
[----:B------:R-:W-:Y:S05]  /*1c380*/  WARPSYNC.COLLECTIVE R15, `(.L_x_1336) ;  /* 0x000000000f087348 */ /* 0x000fea0003c00000 */
[----:B------:R0:W1:Y:S02]  /*1c390*/  SHFL.UP P6, R14, R13, R12, R11 ;  /* 0x0400000c0d0e7389 */ /* 0x00006400000c000b */
[----:B01----:R-:W-:Y:S01]  /*1c3a0*/  ENDCOLLECTIVE ;  /* 0x000000000000791b */ /* 0x003fe20003800000 */
.L_x_1336:
[----:B------:R-:W-:Y:S01]  /*1c3b0*/  IMAD.MOV.U32 R12, RZ, RZ, 0x8 ;  /* 0x00000008ff0c7424 */ /* 0x000fe200078e00ff */
[----:B------:R-:W-:-:S05]  /*1c3c0*/  SEL R3, R14, RZ, P3 ;  /* 0x000000ff0e037207 */ /* 0x000fca0001800000 */
[----:B------:R-:W-:-:S04]  /*1c3d0*/  IMAD.IADD R3, R2, 0x1, R3 ;  /* 0x0000000102037824 */ /* 0x000fc800078e0203 */
[----:B------:R-:W-:-:S07]  /*1c3e0*/  IMAD.MOV.U32 R13, RZ, RZ, R3 ;  /* 0x000000ffff0d7224 */ /* 0x000fce00078e0003 */
[----:B------:R-:W-:Y:S05]  /*1c3f0*/  WARPSYNC.COLLECTIVE R15, `(.L_x_1337) ;  /* 0x000000000f087348 */ /* 0x000fea0003c00000 */
[----:B------:R0:W1:Y:S02]  /*1c400*/  SHFL.UP P6, R14, R13, R12, R11 ;  /* 0x0400000c0d0e7389 */ /* 0x00006400000c000b */
[----:B01----:R-:W-:Y:S01]  /*1c410*/  ENDCOLLECTIVE ;  /* 0x000000000000791b */ /* 0x003fe20003800000 */
.L_x_1337:
[----:B------:R-:W-:Y:S01]  /*1c420*/  IMAD.MOV.U32 R12, RZ, RZ, 0x10 ;  /* 0x00000010ff0c7424 */ /* 0x000fe200078e00ff */
[----:B------:R-:W-:-:S05]  /*1c430*/  SEL R4, R14, RZ, P4 ;  /* 0x000000ff0e047207 */ /* 0x000fca0002000000 */
[----:B------:R-:W-:-:S04]  /*1c440*/  IMAD.IADD R4, R3, 0x1, R4 ;  /* 0x0000000103047824 */ /* 0x000fc800078e0204 */
[----:B------:R-:W-:-:S07]  /*1c450*/  IMAD.MOV.U32 R13, RZ, RZ, R4 ;  /* 0x000000ffff0d7224 */ /* 0x000fce00078e0004 */
[----:B------:R-:W-:Y:S05]  /*1c460*/  WARPSYNC.COLLECTIVE R15, `(.L_x_1338) ;  /* 0x000000000f087348 */ /* 0x000fea0003c00000 */
[----:B------:R0:W1:Y:S02]  /*1c470*/  SHFL.UP P6, R14, R13, R12, R11 ;  /* 0x0400000c0d0e7389 */ /* 0x00006400000c000b */
[----:B01----:R-:W-:Y:S01]  /*1c480*/  ENDCOLLECTIVE ;  /* 0x000000000000791b */ /* 0x003fe20003800000 */
.L_x_1338:
        /* <DEDUP_REMOVED lines=8> */
.L_x_1339:
[----:B------:R-:W-:Y:S05]  /*1c510*/  BRA `(.L_x_1340) ;  /* 0xffffffc400947947 */ /* 0x000fea000383ffff */
.L_x_1241:
[----:B------:R-:W-:Y:S01]  /*1c520*/  BSSY B0, `(.L_x_1341) ;  /* 0x0000006000007945 */ /* 0x000fe20003800000 */
[----:B------:R-:W-:Y:S01]  /*1c530*/  PLOP3.LUT P6, PT, P6, PT, PT, 0x8, 0x0 ;  /* 0x000000000000781c */ /* 0x000fe200037ce170 */
[----:B------:R-:W-:-:S12]  /*1c540*/  IMAD.MOV.U32 R15, RZ, RZ, -0x1 ;  /* 0xffffffffff0f7424 */ /* 0x000fd800078e00ff */
[----:B0-----:R-:W-:Y:S05]  /*1c550*/  WARPSYNC.COLLECTIVE R15, `(.L_x_1342) ;  /* 0x000000000f087348 */ /* 0x001fea0003c00000 */
[----:B------:R-:W-:Y:S01]  /*1c560*/  VOTE.ANY R14, PT, P6 ;  /* 0x00000000000e7806 */ /* 0x000fe200030e0100 */
[----:B0-----:R-:W-:Y:S06]  /*1c570*/  ENDCOLLECTIVE ;  /* 0x000000000000791b */ /* 0x001fec0003800000 */
.L_x_1342:
[----:B------:R-:W-:Y:S05]  /*1c580*/  BSYNC B0 ;  /* 0x0000000000007941 */ /* 0x000fea0003800000 */
.L_x_1341:
[----:B------:R-:W-:Y:S02]  /*1c590*/  IMAD.MOV.U32 R3, RZ, RZ, R14 ;  /* 0x000000ffff037224 */ /* 0x000fe400078e000e */
[----:B------:R-:W-:Y:S02]  /*1c5a0*/  IMAD.MOV.U32 R13, RZ, RZ, R25 ;  /* 0x000000ffff0d7224 */ /* 0x000fe400078e0019 */
[----:B------:R-:W0:Y:S01]  /*1c5b0*/  POPC R7, R3 ;  /* 0x0000000300077309 */ /* 0x000e220000000000 */
[----:B------:R-:W-:Y:S02]  /*1c5c0*/  IMAD.MOV.U32 R11, RZ, RZ, 0x1f ;  /* 0x0000001fff0b7424 */ /* 0x000fe400078e00ff */
[----:B------:R-:W-:Y:S02]  /*1c5d0*/  IMAD.MOV.U32 R15, RZ, RZ, -0x1 ;  /* 0xffffffffff0f7424 */ /* 0x000fe400078e00ff */
[----:B0-----:R-:W-:Y:S02]  /*1c5e0*/  IMAD.MOV.U32 R12, RZ, RZ, R7 ;  /* 0x000000ffff0c7224 */ /* 0x001fe400078e0007 */
[----:B------:R-:W-:-:S07]  /*1c5f0*/  IMAD.IADD R27, R7, 0x1, R27 ;  /* 0x00000001071b7824 */ /* 0x000fce00078e021b */
[----:B------:R-:W-:Y:S05]  /*1c600*/  WARPSYNC.COLLECTIVE R15, `(.L_x_1343) ;  /* 0x000000000f087348 */ /* 0x000fea0003c00000 */
[----:B------:R0:W1:Y:S02]  /*1c610*/  SHFL.IDX P6, R14, R13, R12, R11 ;  /* 0x0000000c0d0e7389 */ /* 0x00006400000c000b */
[----:B01----:R-:W-:Y:S01]  /*1c620*/  ENDCOLLECTIVE ;  /* 0x000000000000791b */ /* 0x003fe20003800000 */
.L_x_1343:
[----:B------:R-:W-:Y:S02]  /*1c630*/  IMAD.MOV.U32 R13, RZ, RZ, R5 ;  /* 0x000000ffff0d7224 */ /* 0x000fe400078e0005 */
[----:B------:R-:W-:-:S07]  /*1c640*/  IMAD.MOV.U32 R25, RZ, RZ, R14 ;  /* 0x000000ffff197224 */ /* 0x000fce00078e000e */
[----:B------:R-:W-:Y:S05]  /*1c650*/  WARPSYNC.COLLECTIVE R15, `(.L_x_1344) ;  /* 0x000000000f087348 */ /* 0x000fea0003c00000 */
[----:B------:R0:W1:Y:S02]  /*1c660*/  SHFL.IDX P6, R14, R13, R12, R11 ;  /* 0x0000000c0d0e7389 */ /* 0x00006400000c000b */
[----:B01----:R-:W-:Y:S01]  /*1c670*/  ENDCOLLECTIVE ;  /* 0x000000000000791b */ /* 0x003fe20003800000 */
.L_x_1344:
[----:B------:R-:W-:Y:S01]  /*1c680*/  IMAD.MOV.U32 R5, RZ, RZ, R14 ;  /* 0x000000ffff057224 */ /* 0x000fe200078e000e */
[----:B------:R-:W-:Y:S06]  /*1c690*/  BRA `(.L_x_1345) ;  /* 0xffffffc400747947 */ /* 0x000fec000383ffff */
.L_x_1243:
[----:B------:R-:W-:Y:S01]  /*1c6a0*/  BSSY B0, `(.L_x_1346) ;  /* 0x0000007000007945 */ /* 0x000fe20003800000 */
[----:B------:R-:W-:Y:S02]  /*1c6b0*/  IMAD.MOV.U32 R13, RZ, RZ, R2 ;  /* 0x000000ffff0d7224 */ /* 0x000fe400078e0002 */
[----:B------:R-:W-:Y:S02]  /*1c6c0*/  IMAD.MOV.U32 R11, RZ, RZ, 0x1f ;  /* 0x0000001fff0b7424 */ /* 0x000fe400078e00ff */
[----:B------:R-:W-:-:S07]  /*1c6d0*/  IMAD.MOV.U32 R15, RZ, RZ, -0x1 ;  /* 0xffffffffff0f7424 */ /* 0x000fce00078e00ff */
[----:B0123--:R-:W-:Y:S05]  /*1c6e0*/  WARPSYNC.COLLECTIVE R15, `(.L_x_1347) ;  /* 0x000000000f087348 */ /* 0x00ffea0003c00000 */
[----:B------:R4:W0:Y:S02]  /*1c6f0*/  SHFL.IDX P6, R14, R13, R12, R11 ;  /* 0x0000000c0d0e7389 */ /* 0x00082400000c000b */
[----:B01234-:R-:W-:Y:S01]  /*1c700*/  ENDCOLLECTIVE ;  /* 0x000000000000791b */ /* 0x01ffe20003800000 */
.L_x_1347:
[----:B------:R-:W-:Y:S05]  /*1c710*/  BSYNC B0 ;  /* 0x0000000000007941 */ /* 0x000fea0003800000 */
.L_x_1346:
[----:B------:R-:W-:Y:S01]  /*1c720*/  IMAD.MOV.U32 R24, RZ, RZ, R14 ;  /* 0x000000ffff187224 */ /* 0x000fe200078e000e */
[----:B------:R-:W-:Y:S06]  /*1c730*/  BRA `(.L_x_1242) ;  /* 0xffffffc400647947 */ /* 0x000fec000383ffff */
.L_x_1249:
[----:B0-----:R0:W1:Y:S02]  /*1c740*/  SYNCS.PHASECHK.TRANS64.TRYWAIT P0, [R5+URZ+0x2d820], R0 ;  /* 0x02d82000050075a7 */ /* 0x001064000800017f */
[----:B-1----:R-:W-:Y:S05]  /*1c750*/  @!P0 NANOSLEEP.SYNCS 0x989680 ;  /* 0x009896800000895d */ /* 0x002fea0003900000 */
[----:B------:R-:W1:Y:S02]  /*1c760*/  @!P0 SYNCS.PHASECHK.TRANS64 P0, [R5+URZ+0x2d820], R0 ;  /* 0x02d82000050085a7 */ /* 0x000e64000800007f */
[----:B-1----:R-:W-:Y:S05]  /*1c770*/  @!P0 BRA `(.L_x_1249) ;  /* 0xfffffffc00f08947 */ /* 0x002fea000383ffff */
[----:B------:R-:W-:Y:S05]  /*1c780*/  BRA `(.L_x_1348) ;  /* 0xffffffcc00c07947 */ /* 0x000fea000383ffff */
.L_x_1250:
        /* <DEDUP_REMOVED lines=11> */
.L_x_1350:
[----:B------:R-:W-:Y:S05]  /*1c840*/  BSYNC B0 ;  /* 0x0000000000007941 */ /* 0x000fea0003800000 */
.L_x_1349:
[----:B------:R-:W-:Y:S05]  /*1c850*/  BRA `(.L_x_1351) ;  /* 0xffffffcc00a87947 */ /* 0x000fea000383ffff */
.L_x_1253:
[----:B------:R-:W-:Y:S01]  /*1c860*/  BSSY B1, `(.L_x_1352) ;  /* 0x0000006000017945 */ /* 0x000fe20003800000 */
[----:B------:R-:W-:-:S07]  /*1c870*/  IMAD.MOV.U32 R15, RZ, RZ, -0x1 ;  /* 0xffffffffff0f7424 */ /* 0x000fce00078e00ff */
[----:B0-2---:R-:W-:Y:S05]  /*1c880*/  WARPSYNC.COLLECTIVE R15, `(.L_x_1353) ;  /* 0x000000000f0c7348 */ /* 0x005fea0003c00000 */
[----:B------:R-:W-:Y:S02]  /*1c890*/  ELECT P6, UR62, PT ;  /* 0x00000000003e782f */ /* 0x000fe400038c0000 */
[----:B------:R-:W-:Y:S01]  /*1c8a0*/  MOV R14, UR62 ;  /* 0x0000003e000e7c02 */ /* 0x000fe20008000f00 */
[----:B0-2---:R-:W-:Y:S10]  /*1c8b0*/  ENDCOLLECTIVE ;  /* 0x000000000000791b */ /* 0x005ff40003800000 */
.L_x_1353:
[----:B------:R-:W-:Y:S05]  /*1c8c0*/  BSYNC B1 ;  /* 0x0000000000017941 */ /* 0x000fea0003800000 */
.L_x_1352:
[----:B------:R-:W-:Y:S05]  /*1c8d0*/  BRA `(.L_x_1354) ;  /* 0xffffffcc00a07947 */ /* 0x000fea000383ffff */
.L_x_1255:
[----:B0-----:R0:W1:Y:S02]  /*1c8e0*/  SYNCS.PHASECHK.TRANS64.TRYWAIT P1, [R3+URZ+0x2d840], R2 ;  /* 0x02d84002030075a7 */ /* 0x001064000802017f */
[----:B-1----:R-:W-:Y:S05]  /*1c8f0*/  @!P1 NANOSLEEP.SYNCS 0x989680 ;  /* 0x009896800000995d */ /* 0x002fea0003900000 */
[----:B------:R-:W1:Y:S02]  /*1c900*/  @!P1 SYNCS.PHASECHK.TRANS64 P1, [R3+URZ+0x2d840], R2 ;  /* 0x02d84002030095a7 */ /* 0x000e64000802007f */
[----:B-1----:R-:W-:Y:S05]  /*1c910*/  @!P1 BRA `(.L_x_1255) ;  /* 0xfffffffc00f09947 */ /* 0x002fea000383ffff */
[----:B------:R-:W-:Y:S05]  /*1c920*/  BRA `(.L_x_1355) ;  /* 0xffffffcc00c07947 */ /* 0x000fea000383ffff */
.L_x_1257:
[----:B-1----:R1:W3:Y:S02]  /*1c930*/  SYNCS.PHASECHK.TRANS64.TRYWAIT P1, [R23+URZ+0x2d840], R0 ;  /* 0x02d84000170075a7 */ /* 0x0022e4000802017f */
[----:B---3--:R-:W-:Y:S05]  /*1c940*/  @!P1 NANOSLEEP.SYNCS 0x989680 ;  /* 0x009896800000995d */ /* 0x008fea0003900000 */
[----:B------:R-:W3:Y:S02]  /*1c950*/  @!P1 SYNCS.PHASECHK.TRANS64 P1, [R23+URZ+0x2d840], R0 ;  /* 0x02d84000170095a7 */ /* 0x000ee4000802007f */
[----:B---3--:R-:W-:Y:S05]  /*1c960*/  @!P1 BRA `(.L_x_1257) ;  /* 0xfffffffc00f09947 */ /* 0x008fea000383ffff */
[----:B------:R-:W-:Y:S05]  /*1c970*/  BRA `(.L_x_1356) ;  /* 0xffffffcc00cc7947 */ /* 0x000fea000383ffff */
.L_x_1259:
[----:B---3--:R3:W4:Y:S02]  /*1c980*/  SYNCS.PHASECHK.TRANS64.TRYWAIT P1, [R3+URZ+0x2d860], R2 ;  /* 0x02d86002030075a7 */ /* 0x008724000802017f */
[----:B----4-:R-:W-:Y:S05]  /*1c990*/  @!P1 NANOSLEEP.SYNCS 0x989680 ;  /* 0x009896800000995d */ /* 0x010fea0003900000 */
[----:B------:R-:W4:Y:S02]  /*1c9a0*/  @!P1 SYNCS.PHASECHK.TRANS64 P1, [R3+URZ+0x2d860], R2 ;  /* 0x02d86002030095a7 */ /* 0x000f24000802007f */
[----:B----4-:R-:W-:Y:S05]  /*1c9b0*/  @!P1 BRA `(.L_x_1259) ;  /* 0xfffffffc00f09947 */ /* 0x010fea000383ffff */
[----:B------:R-:W-:Y:S05]  /*1c9c0*/  BRA `(.L_x_1357) ;  /* 0xffffffcc00c87947 */ /* 0x000fea000383ffff */
.L_x_1358:
        /* <DEDUP_REMOVED lines=11> */
.L_x_2784:


//--------------------- .text._ZN7cutlass13device_kernelIN5flash11enable_sm90INS1_16FlashAttnFwdSm90INS1_25CollectiveMainloopFwdSm90ILi2EN4cute5tupleIJNS5_1CILi1EEES8_S8_EEENS6_IJNS7_ILi192EEENS7_ILi128EEENS7_ILi96EEEEEELi96ENS_6half_tEfNS_4arch4Sm90ELb0ELb1ELb1ELb1ELb1ELb1ELb0ELb0ELb1ELb1ELb1ELb0EEENS1_21CollectiveEpilogueFwdINS6_IJSA_SC_SB_EEES9_SE_SG_Li384ELb1ELb1ELb1ELb0EEENS1_36VarlenDynamicPersistentTileSchedulerILi192ELi128ELi384ELi128ELb1ELb1ELb1ELb1ELb0ELb1EEEEEEEEEvNT_6ParamsE --------------------------
	.section	.text._ZN7cutlass13device_kernelIN5flash11enable_sm90INS1_16FlashAttnFwdSm90INS1_25CollectiveMainloopFwdSm90ILi2EN4cute5tupleIJNS5_1CILi1EEES8_S8_EEENS6_IJNS7_ILi192EEENS7_ILi128EEENS7_ILi96EEEEEELi96ENS_6half_tEfNS_4arch4Sm90ELb0ELb1ELb1ELb1ELb1ELb1ELb0ELb0ELb1ELb1ELb1ELb0EEENS1_21CollectiveEpilogueFwdINS6_IJSA_SC_SB_EEES9_SE_SG_Li384ELb1ELb1ELb1ELb0EEENS1_36VarlenDynamicPersistentTileSchedulerILi192ELi128ELi384ELi128ELb1ELb1ELb1ELb1ELb0ELb1EEEEEEEEEvNT_6ParamsE,"ax",@progbits
	.align	128
.text._ZN7cutlass13device_kernelIN5flash11enable_sm90INS1_16FlashAttnFwdSm90INS1_25CollectiveMainloopFwdSm90ILi2EN4cute5tupleIJNS5_1CILi1EEES8_S8_EEENS6_IJNS7_ILi192EEENS7_ILi128EEENS7_ILi96EEEEEELi96ENS_6half_tEfNS_4arch4Sm90ELb0ELb1ELb1ELb1ELb1ELb1ELb0ELb0ELb1ELb1ELb1ELb0EEENS1_21CollectiveEpilogueFwdINS6_IJSA_SC_SB_EEES9_SE_SG_Li384ELb1ELb1ELb1ELb0EEENS1_36VarlenDynamicPersistentTileSchedulerILi192ELi128ELi384ELi128ELb1ELb1ELb1ELb1ELb0ELb1EEEEEEEEEvNT_6ParamsE:
        .type           _ZN7cutlass13device_kernelIN5flash11enable_sm90INS1_16FlashAttnFwdSm90INS1_25CollectiveMainloopFwdSm90ILi2EN4cute5tupleIJNS5_1CILi1EEES8_S8_EEENS6_IJNS7_ILi192EEENS7_ILi128EEENS7_ILi96EEEEEELi96ENS_6half_tEfNS_4arch4Sm90ELb0ELb1ELb1ELb1ELb1ELb1ELb0ELb0ELb1ELb1ELb1ELb0EEENS1_21CollectiveEpilogueFwdINS6_IJSA_SC_SB_EEES9_SE_SG_Li384ELb1ELb1ELb1ELb0EEENS1_36VarlenDynamicPersistentTileSchedulerILi192ELi128ELi384ELi128ELb1ELb1ELb1ELb1ELb0ELb1EEEEEEEEEvNT_6ParamsE,@function
        .size           _ZN7cutlass13device_kernelIN5flash11enable_sm90INS1_16FlashAttnFwdSm90INS1_25CollectiveMainloopFwdSm90ILi2EN4cute5tupleIJNS5_1CILi1EEES8_S8_EEENS6_IJNS7_ILi192EEENS7_ILi128EEENS7_ILi96EEEEEELi96ENS_6half_tEfNS_4arch4Sm90ELb0ELb1ELb1ELb1ELb1ELb1ELb0ELb0ELb1ELb1ELb1ELb0EEENS1_21CollectiveEpilogueFwdINS6_IJSA_SC_SB_EEES9_SE_SG_Li384ELb1ELb1ELb1ELb0EEENS1_36VarlenDynamicPersistentTileSchedulerILi192ELi128ELi384ELi128ELb1ELb1ELb1ELb1ELb0ELb1EEEEEEEEEvNT_6ParamsE,(.L_x_2785 - _ZN7cutlass13device_kernelIN5flash11enable_sm90INS1_16FlashAttnFwdSm90INS1_25CollectiveMainloopFwdSm90ILi2EN4cute5tupleIJNS5_1CILi1EEES8_S8_EEENS6_IJNS7_ILi192EEENS7_ILi128EEENS7_ILi96EEEEEELi96ENS_6half_tEfNS_4arch4Sm90ELb0ELb1ELb1ELb1ELb1ELb1ELb0ELb0ELb1ELb1ELb1ELb0EEENS1_21CollectiveEpilogueFwdINS6_IJSA_SC_SB_EEES9_SE_SG_Li384ELb1ELb1ELb1ELb0EEENS1_36VarlenDynamicPersistentTileSchedulerILi192ELi128ELi384ELi128ELb1ELb1ELb1ELb1ELb0ELb1EEEEEEEEEvNT_6ParamsE)
        .other          _ZN7cutlass13device_kernelIN5flash11enable_sm90INS1_16FlashAttnFwdSm90INS1_25CollectiveMainloopFwdSm90ILi2EN4cute5tupleIJNS5_1CILi1EEES8_S8_EEENS6_IJNS7_ILi192EEENS7_ILi128EEENS7_ILi96EEEEEELi96ENS_6half_tEfNS_4arch4Sm90ELb0ELb1ELb1ELb1ELb1ELb1ELb0ELb0ELb1ELb1ELb1ELb0EEENS1_21CollectiveEpilogueFwdINS6_IJSA_SC_SB_EEES9_SE_SG_Li384ELb1ELb1ELb1ELb0EEENS1_36VarlenDynamicPersistentTileSchedulerILi192ELi128ELi384ELi128ELb1ELb1ELb1ELb1ELb0ELb1EEEEEEEEEvNT_6ParamsE,@"STO_CUDA_ENTRY STV_DEFAULT"
_ZN7cutlass13device_kernelIN5flash11enable_sm90INS1_16FlashAttnFwdSm90INS1_25CollectiveMainloopFwdSm90ILi2EN4cute5tupleIJNS5_1CILi1EEES8_S8_EEENS6_IJNS7_ILi192EEENS7_ILi128EEENS7_ILi96EEEEEELi96ENS_6half_tEfNS_4arch4Sm90ELb0ELb1ELb1ELb1ELb1ELb1ELb0ELb0ELb1ELb1ELb1ELb0EEENS1_21CollectiveEpilogueFwdINS6_IJSA_SC_SB_EEES9_SE_SG_Li384ELb1ELb1ELb1ELb0EEENS1_36VarlenDynamicPersistentTileSchedulerILi192ELi128ELi384ELi128ELb1ELb1ELb1ELb1ELb0ELb1EEEEEEEEEvNT_6ParamsE:
        /* <DEDUP_REMOVED lines=18> */
.L_x_1360:
[----:B------:R-:W-:Y:S05]  /*0120*/  BSYNC B0 ;  /* 0x0000000000007941 */ /* 0x000fea0003800000 */
.L_x_1359:
        /* <DEDUP_REMOVED lines=41> */
.L_x_1361:
        /* <DEDUP_REMOVED lines=22> */
.L_x_1362:
        /* <DEDUP_REMOVED lines=18> */
.L_x_1363:
        /* <DEDUP_REMOVED lines=22> */
.L_x_1364:
        /* <DEDUP_REMOVED lines=22> */
.L_x_1365:
        /* <DEDUP_REMOVED lines=8> */
.L_x_1368:
        /* <DEDUP_REMOVED lines=22> */
[----:B------:R-:W-:Y:S02]  /*0ae0*/  R2UR UR40, R2 ;  /* 0x00000000022872ca */ /* 0x000fe400000e0000 */
[----:B------:R-:W-:Y:S01]  /*0af0*/  CS2R R22, SRZ ;  /* 0x0000000000167805 */ /* 0x000fe2000001ff00 */
[----:B------:R-:W-:Y:S01]  /*0b00*/  ULOP3.LUT UR39, UR36, 0x1, URZ, 0xfc, !UPT ;  /* 0x0000000124277892 */ /* 0x000fe2000f8efc3f */
[----:B------:R-:W-:-:S09]  /*0b10*/  UMOV UR37, URZ ;  /* 0x0000003f00257c82 */ /* 0x000fd20008000000 */
[----:B------:R-:W-:Y:S01]  /*0b20*/  UIADD3 UR40, UR40, 0xc400, URZ ;  /* 0x0000c40028287890 */ /* 0x000fe2000fffe03f */
[----:B0-----:R-:W-:-:S05]  /*0b30*/  VIADD R0, R0, 0xffffff80 ;  /* 0xffffff8000007836 */ /* 0x001fca0000000000 */
[----:B------:R-:W-:Y:S02]  /*0b40*/  SHF.R.S32.HI R3, RZ, 0x1f, R0 ;  /* 0x0000001fff037819 */ /* 0x000fe40000011400 */
[-C--:B------:R-:W-:Y:S02]  /*0b50*/  LEA.HI R6, R0, R0.reuse, RZ, 0x1 ;  /* 0x0000000000067211 */ /* 0x080fe400078f08ff */
[CC--:B------:R-:W-:Y:S02]  /*0b60*/  LEA.HI R5, R3.reuse, R0.reuse, RZ, 0x4 ;  /* 0x0000000003057211 */ /* 0x0c0fe400078f20ff */
[CC--:B------:R-:W-:Y:S02]  /*0b70*/  LEA.HI R7, R3.reuse, R0.reuse, RZ, 0x5 ;  /* 0x0000000003077211 */ /* 0x0c0fe400078f28ff */
[CC--:B------:R-:W-:Y:S02]  /*0b80*/  LEA.HI R4, R3.reuse, R0.reuse, RZ, 0x2 ;  /* 0x0000000003047211 */ /* 0x0c0fe400078f10ff */
[----:B------:R-:W-:-:S02]  /*0b90*/  LEA.HI R3, R3, R0, RZ, 0x7 ;  /* 0x0000000003037211 */ /* 0x000fc400078f38ff */
[----:B------:R-:W-:Y:S02]  /*0ba0*/  LOP3.LUT R9, R6, 0xfffffffe, RZ, 0xc0, !PT ;  /* 0xfffffffe06097812 */ /* 0x000fe400078ec0ff */
[--C-:B------:R-:W-:Y:S02]  /*0bb0*/  SHF.R.S32.HI R8, RZ, 0x2, R4.reuse ;  /* 0x00000002ff087819 */ /* 0x100fe40000011404 */
[----:B------:R-:W-:Y:S01]  /*0bc0*/  SHF.R.S32.HI R11, RZ, 0x1f, R4 ;  /* 0x0000001fff0b7819 */ /* 0x000fe20000011404 */
[----:B------:R-:W-:Y:S01]  /*0bd0*/  IMAD.IADD R18, R0, 0x1, -R9 ;  /* 0x0000000100127824 */ /* 0x000fe200078e0a09 */
[----:B------:R-:W-:Y:S02]  /*0be0*/  LOP3.LUT R13, R4, 0xfffffffc, RZ, 0xc0, !PT ;  /* 0xfffffffc040d7812 */ /* 0x000fe400078ec0ff */
[----:B------:R-:W-:Y:S01]  /*0bf0*/  SHF.R.S32.HI R4, RZ, 0x7, R3 ;  /* 0x00000007ff047819 */ /* 0x000fe20000011403 */
[----:B------:R-:W-:Y:S01]  /*0c00*/  IMAD.SHL.U32 R24, R18, 0x4, RZ ;  /* 0x0000000412187824 */ /* 0x000fe200078e00ff */
[----:B------:R-:W-:Y:S01]  /*0c10*/  SHF.R.S32.HI R12, RZ, 0x1, R6 ;  /* 0x00000001ff0c7819 */ /* 0x000fe20000011406 */
[----:B------:R-:W-:Y:S01]  /*0c20*/  IMAD.IADD R13, R0, 0x1, -R13 ;  /* 0x00000001000d7824 */ /* 0x000fe200078e0a0d */
[----:B------:R-:W-:Y:S01]  /*0c30*/  LOP3.LUT R15, R3, 0xffffff80, RZ, 0xc0, !PT ;  /* 0xffffff80030f7812 */ /* 0x000fe200078ec0ff */
[----:B------:R-:W-:Y:S01]  /*0c40*/  IMAD.HI R10, R4, 0x55555556, RZ ;  /* 0x55555556040a7827 */ /* 0x000fe200078e02ff */
[----:B------:R-:W-:Y:S01]  /*0c50*/  LEA.HI R11, R11, R8, RZ, 0x2 ;  /* 0x000000080b0b7211 */ /* 0x000fe200078f10ff */
[----:B------:R0:W-:Y:S01]  /*0c60*/  STL [R1+0xb4], R18 ;  /* 0x0000b41201007387 */ /* 0x0001e20000100800 */
[----:B------:R-:W-:Y:S01]  /*0c70*/  LEA.HI R9, R6, R12, RZ, 0x1 ;  /* 0x0000000c06097211 */ /* 0x000fe200078f08ff */
[----:B------:R-:W-:Y:S01]  /*0c80*/  IMAD.IADD R21, R0, 0x1, -R15 ;  /* 0x0000000100157824 */ /* 0x000fe200078e0a0f */
[----:B------:R-:W-:Y:S01]  /*0c90*/  LOP3.LUT R3, R5, 0xfffffff0, RZ, 0xc0, !PT ;  /* 0xfffffff005037812 */ /* 0x000fe200078ec0ff */
[----:B------:R-:W-:Y:S01]  /*0ca0*/  VIADD R20, R24, 0x20 ;  /* 0x0000002018147836 */ /* 0x000fe20000000000 */
[----:B------:R-:W-:-:S02]  /*0cb0*/  SHF.R.S32.HI R6, RZ, 0x4, R5 ;  /* 0x00000004ff067819 */ /* 0x000fc40000011405 */
[----:B------:R-:W-:Y:S01]  /*0cc0*/  LOP3.LUT R11, R11, 0xfffffffc, RZ, 0xc0, !PT ;  /* 0xfffffffc0b0b7812 */ /* 0x000fe200078ec0ff */
[----:B------:R-:W-:Y:S01]  /*0cd0*/  IMAD.IADD R3, R0, 0x1, -R3 ;  /* 0x0000000100037824 */ /* 0x000fe200078e0a03 */
[----:B------:R-:W-:Y:S01]  /*0ce0*/  LEA.HI R17, R10, R10, RZ, 0x1 ;  /* 0x0000000a0a117211 */ /* 0x000fe200078f08ff */
[----:B------:R-:W-:Y:S01]  /*0cf0*/  VIADD R0, R24, 0x10 ;  /* 0x0000001018007836 */ /* 0x000fe20000000000 */
[----:B------:R-:W-:Y:S01]  /*0d00*/  LEA.HI R5, R5, R6, RZ, 0x1 ;  /* 0x0000000605057211 */ /* 0x000fe200078f08ff */
[----:B------:R-:W-:Y:S01]  /*0d10*/  IMAD.IADD R11, R8, 0x1, -R11 ;  /* 0x00000001080b7824 */ /* 0x000fe200078e0a0b */
[----:B------:R-:W-:Y:S01]  /*0d20*/  LOP3.LUT R9, R9, 0x7fffffe, RZ, 0xc0, !PT ;  /* 0x07fffffe09097812 */ /* 0x000fe200078ec0ff */
[----:B------:R-:W-:Y:S01]  /*0d30*/  STL [R1+0xb8], R21 ;  /* 0x0000b81501007387 */ /* 0x000fe20000100800 */
[----:B------:R-:W-:Y:S01]  /*0d40*/  SHF.R.S32.HI R8, RZ, 0x1f, R21 ;  /* 0x0000001fff087819 */ /* 0x000fe20000011415 */
[----:B------:R-:W-:Y:S01]  /*0d50*/  IMAD R17, R17, -0x3, R4 ;  /* 0xfffffffd11117824 */ /* 0x000fe200078e0204 */
[----:B------:R-:W-:Y:S01]  /*0d60*/  LOP3.LUT R5, R5, 0x1ffffffe, RZ, 0xc0, !PT ;  /* 0x1ffffffe05057812 */ /* 0x000fe200078ec0ff */
[----:B------:R-:W-:Y:S01]  /*0d70*/  IMAD.IADD R9, R12, 0x1, -R9 ;  /* 0x000000010c097824 */ /* 0x000fe200078e0a09 */
[----:B------:R-:W-:Y:S01]  /*0d80*/  STL [R1+0x60], R24 ;  /* 0x0000601801007387 */ /* 0x000fe20000100800 */
[C---:B------:R-:W-:Y:S01]  /*0d90*/  LEA.HI R4, R13.reuse, R13, RZ, 0x1 ;  /* 0x0000000d0d047211 */ /* 0x040fe200078f08ff */
[----:B------:R-:W-:Y:S01]  /*0da0*/  IMAD.IADD R12, R24, 0x1, R0 ;  /* 0x00000001180c7824 */ /* 0x000fe200078e0200 */
[----:B------:R-:W-:Y:S01]  /*0db0*/  LEA.HI R10, R8, R21, RZ, 0x2 ;  /* 0x00000015080a7211 */ /* 0x000fe200078f10ff */
[----:B------:R1:W-:Y:S01]  /*0dc0*/  STL [R1+0x88], R0 ;  /* 0x0000880001007387 */ /* 0x0003e20000100800 */
[----:B------:R-:W-:Y:S01]  /*0dd0*/  IMAD.IADD R5, R6, 0x1, -R5 ;  /* 0x0000000106057824 */ /* 0x000fe200078e0a05 */
[----:B------:R-:W-:Y:S01]  /*0de0*/  LOP3.LUT R4, R4, 0x1ffffffe, RZ, 0xc0, !PT ;  /* 0x1ffffffe04047812 */ /* 0x000fe200078ec0ff */
[----:B------:R-:W-:Y:S01]  /*0df0*/  IMAD R14, R6, 0x8, R9 ;  /* 0x00000008060e7824 */ /* 0x000fe200078e0209 */
[--C-:B------:R-:W-:Y:S01]  /*0e00*/  SHF.R.S32.HI R6, RZ, 0x2, R10.reuse ;  /* 0x00000002ff067819 */ /* 0x100fe2000001140a */
[----:B------:R2:W-:Y:S01]  /*0e10*/  STL [R1+0x84], R20 ;  /* 0x0000841401007387 */ /* 0x0005e20000100800 */
[----:B------:R-:W-:Y:S01]  /*0e20*/  SHF.R.S32.HI R9, RZ, 0x1f, R10 ;  /* 0x0000001fff097819 */ /* 0x000fe2000001140a */
[----:B------:R-:W-:Y:S01]  /*0e30*/  IMAD.IADD R13, R13, 0x1, -R4 ;  /* 0x000000010d0d7824 */ /* 0x000fe200078e0a04 */
[----:B------:R-:W-:Y:S01]  /*0e40*/  SHF.R.S32.HI R7, RZ, 0x5, R7 ;  /* 0x00000005ff077819 */ /* 0x000fe20000011407 */
[----:B0-----:R-:W-:Y:S01]  /*0e50*/  IMAD.SHL.U32 R18, R18, 0x8, RZ ;  /* 0x0000000812127824 */ /* 0x001fe200078e00ff */
[----:B-1----:R-:W-:-:S02]  /*0e60*/  SHF.R.S32.HI R0, RZ, 0x1f, R3 ;  /* 0x0000001fff007819 */ /* 0x002fc40000011403 */
[----:B------:R-:W-:Y:S01]  /*0e70*/  LEA.HI R9, R9, R6, RZ, 0x3 ;  /* 0x0000000609097211 */ /* 0x000fe200078f18ff */
[----:B------:R-:W-:Y:S01]  /*0e80*/  VIADD R137, R18, 0x30 ;  /* 0x0000003012897836 */ /* 0x000fe20000000000 */
[----:B------:R-:W-:Y:S01]  /*0e90*/  LEA.HI R0, R0, R3, RZ, 0x3 ;  /* 0x0000000300007211 */ /* 0x000fe200078f18ff */
[C---:B------:R-:W-:Y:S01]  /*0ea0*/  VIADD R136, R18.reuse, 0x40 ;  /* 0x0000004012887836 */ /* 0x040fe20000000000 */
[----:B------:R-:W-:Y:S01]  /*0eb0*/  LOP3.LUT R9, R9, 0xfffffff8, RZ, 0xc0, !PT ;  /* 0xfffffff809097812 */ /* 0x000fe200078ec0ff */
[----:B------:R-:W-:Y:S01]  /*0ec0*/  VIADD R138, R18, 0x50 ;  /* 0x00000050128a7836 */ /* 0x000fe20000000000 */
[----:B------:R-:W-:Y:S02]  /*0ed0*/  LOP3.LUT R4, R0, 0xfffffff8, RZ, 0xc0, !PT ;  /* 0xfffffff800047812 */ /* 0x000fe400078ec0ff */
[----:B------:R-:W-:Y:S01]  /*0ee0*/  LEA.HI R8, R8, R21, RZ, 0x5 ;  /* 0x0000001508087211 */ /* 0x000fe200078f28ff */
[----:B------:R-:W-:Y:S01]  /*0ef0*/  IMAD.IADD R9, R6, 0x1, -R9 ;  /* 0x0000000106097824 */ /* 0x000fe200078e0a09 */
[----:B------:R-:W-:Y:S01]  /*0f00*/  SHF.R.S32.HI R15, RZ, 0x1f, R12 ;  /* 0x0000001fff0f7819 */ /* 0x000fe2000001140c */
[----:B------:R-:W-:Y:S01]  /*0f10*/  IMAD.IADD R4, R3, 0x1, -R4 ;  /* 0x0000000103047824 */ /* 0x000fe200078e0a04 */
[----:B------:R-:W-:Y:S01]  /*0f20*/  LEA R19, R7, R3, 0x4 ;  /* 0x0000000307137211 */ /* 0x000fe200078e20ff */
[----:B------:R-:W-:Y:S01]  /*0f30*/  IMAD.SHL.U32 R6, R0, 0x40, RZ ;  /* 0x0000004000067824 */ /* 0x000fe200078e00ff */
[----:B------:R-:W-:Y:S01]  /*0f40*/  SHF.R.S32.HI R8, RZ, 0x5, R8 ;  /* 0x00000005ff087819 */ /* 0x000fe20000011408 */
[----:B------:R-:W-:Y:S01]  /*0f50*/  IMAD.SHL.U32 R3, R4, 0x40, RZ ;  /* 0x0000004004037824 */ /* 0x000fe200078e00ff */
[----:B------:R-:W-:Y:S01]  /*0f60*/  LEA.HI R15, R15, R12, RZ, 0x3 ;  /* 0x0000000c0f0f7211 */ /* 0x000fe200078f18ff */
[----:B------:R-:W-:Y:S01]  /*0f70*/  IMAD.SHL.U32 R0, R5, 0x8, RZ ;  /* 0x0000000805007824 */ /* 0x000fe200078e00ff */
[----:B------:R-:W-:Y:S01]  /*0f80*/  LOP3.LUT R6, R6, 0x7ffffe00, RZ, 0xc0, !PT ;  /* 0x7ffffe0006067812 */ /* 0x000fe200078ec0ff */
[----:B------:R-:W-:Y:S01]  /*0f90*/  IMAD.IADD R12, R24, 0x1, R20 ;  /* 0x00000001180c7824 */ /* 0x000fe200078e0214 */
[----:B------:R-:W-:Y:S01]  /*0fa0*/  LOP3.LUT R3, R3, 0x1c0, RZ, 0xc0, !PT ;  /* 0x000001c003037812 */ /* 0x000fe200078ec0ff */
[--C-:B--2---:R-:W-:Y:S01]  /*0fb0*/  IMAD.U32 R20, R19, 0x20, R0.reuse ;  /* 0x0000002013147824 */ /* 0x104fe200078e0000 */
[----:B------:R-:W-:Y:S01]  /*0fc0*/  R2P PR, R4, 0x6 ;  /* 0x0000000604007804 */ /* 0x000fe20000000000 */
[----:B------:R-:W-:Y:S01]  /*0fd0*/  IMAD R8, R8, 0x10, R9 ;  /* 0x0000001008087824 */ /* 0x000fe200078e0209 */
[----:B------:R-:W-:Y:S01]  /*0fe0*/  LOP3.LUT R0, R3, 0x8, R0, 0xf8, !PT ;  /* 0x0000000803007812 */ /* 0x000fe200078ef800 */
[----:B------:R-:W-:Y:S01]  /*0ff0*/  IMAD R6, R7, 0x400, R6 ;  /* 0x0000040007067824 */ /* 0x000fe200078e0206 */
[----:B------:R-:W-:Y:S01]  /*1000*/  SHF.R.U32.HI R3, RZ, 0x3, R3 ;  /* 0x00000003ff037819 */ /* 0x000fe20000011603 */
[----:B------:R0:W-:Y:S01]  /*1010*/  STL [R1+0xc4], R20 ;  /* 0x0000c41401007387 */ /* 0x0001e20000100800 */
[C---:B------:R-:W-:Y:S01]  /*1020*/  VIADD R7, R24.reuse, 0x8 ;  /* 0x0000000818077836 */ /* 0x040fe20000000000 */
[----:B------:R-:W-:Y:S01]  /*1030*/  SHF.L.U32 R11, R11, 0x6, RZ ;  /* 0x000000060b0b7819 */ /* 0x000fe200000006ff */
[----:B------:R-:W-:Y:S01]  /*1040*/  VIADD R4, R24, 0x18 ;  /* 0x0000001818047836 */ /* 0x000fe20000000000 */
[----:B------:R-:W-:Y:S01]  /*1050*/  LOP3.LUT R3, R0, R3, RZ, 0x3c, !PT ;  /* 0x0000000300037212 */ /* 0x000fe200078e3cff */
[----:B------:R-:W-:Y:S01]  /*1060*/  VIADD R0, R24, 0x28 ;  /* 0x0000002818007836 */ /* 0x000fe20000000000 */
[----:B------:R-:W-:Y:S01]  /*1070*/  LOP3.LUT R10, R10, 0x7ffffffc, RZ, 0xc0, !PT ;  /* 0x7ffffffc0a0a7812 */ /* 0x000fe200078ec0ff */
[----:B------:R-:W-:Y:S01]  /*1080*/  IMAD.SHL.U32 R24, R14, 0x20, RZ ;  /* 0x000000200e187824 */ /* 0x000fe200078e00ff */
[----:B------:R-:W-:Y:S01]  /*1090*/  SHF.R.S32.HI R5, RZ, 0x1f, R12 ;  /* 0x0000001fff057819 */ /* 0x000fe2000001140c */
[----:B------:R-:W-:Y:S01]  /*10a0*/  IMAD.IADD R3, R6, 0x1, R3 ;  /* 0x0000000106037824 */ /* 0x000fe200078e0203 */
[----:B------:R-:W-:Y:S01]  /*10b0*/  SHF.R.S32.HI R19, RZ, 0x1f, R18 ;  /* 0x0000001fff137819 */ /* 0x000fe20000011412 */
[----:B0-----:R-:W-:Y:S01]  /*10c0*/  IMAD R20, R17, 0x40, R8 ;  /* 0x0000004011147824 */ /* 0x001fe200078e0208 */
[----:B------:R-:W-:Y:S01]  /*10d0*/  SHF.R.S32.HI R8, RZ, 0x3, R15 ;  /* 0x00000003ff087819 */ /* 0x000fe2000001140f */
[----:B------:R-:W-:Y:S01]  /*10e0*/  IMAD.IADD R10, R21, 0x1, -R10 ;  /* 0x00000001150a7824 */ /* 0x000fe200078e0a0a */
[----:B------:R-:W-:Y:S01]  /*10f0*/  LEA.HI R5, R5, R12, RZ, 0x3 ;  /* 0x0000000c05057211 */ /* 0x000fe200078f18ff */
[----:B------:R-:W-:Y:S01]  /*1100*/  IMAD.MOV.U32 R6, RZ, RZ, 0x40 ;  /* 0x00000040ff067424 */ /* 0x000fe200078e00ff */
[----:B------:R-:W-:Y:S01]  /*1110*/  STL [R1+0xc0], R20 ;  /* 0x0000c01401007387 */ /* 0x000fe20000100800 */
[----:B------:R-:W-:-:S02]  /*1120*/  IMAD.SHL.U32 R156, R10, 0x2, RZ ;  /* 0x000000020a9c7824 */ /* 0x000fc400078e00ff */
[----:B------:R-:W-:Y:S01]  /*1130*/  IMAD R3, R3, 0x2, R2 ;  /* 0x0000000203037824 */ /* 0x000fe200078e0202 */
[----:B------:R-:W-:Y:S01]  /*1140*/  STL [R1+0xc], RZ ;  /* 0x00000cff01007387 */ /* 0x000fe20000100800 */
[C---:B------:R-:W-:Y:S02]  /*1150*/  VIADD R21, R156.reuse, 0x8 ;  /* 0x000000089c157836 */ /* 0x040fe40000000000 */
[C---:B------:R-:W-:Y:S01]  /*1160*/  VIADD R12, R156.reuse, 0x20 ;  /* 0x000000209c0c7836 */ /* 0x040fe20000000000 */
[----:B------:R-:W-:Y:S01]  /*1170*/  STL [R1+0x90], R7 ;  /* 0x0000900701007387 */ /* 0x000fe20000100800 */
[C---:B------:R-:W-:Y:S02]  /*1180*/  VIADD R10, R156.reuse, 0x30 ;  /* 0x000000309c0a7836 */ /* 0x040fe40000000000 */
[C---:B------:R-:W-:Y:S01]  /*1190*/  VIADD R9, R156.reuse, 0x38 ;  /* 0x000000389c097836 */ /* 0x040fe20000000000 */
[----:B------:R0:W-:Y:S01]  /*11a0*/  STL [R1+0x8c], R4 ;  /* 0x00008c0401007387 */ /* 0x0001e20000100800 */
[----:B------:R-:W-:-:S02]  /*11b0*/  VIADD R15, R156, 0x10 ;  /* 0x000000109c0f7836 */ /* 0x000fc40000000000 */
[C---:B------:R-:W-:Y:S01]  /*11c0*/  VIADD R14, R156.reuse, 0x18 ;  /* 0x000000189c0e7836 */ /* 0x040fe20000000000 */
[----:B------:R1:W-:Y:S01]  /*11d0*/  STL [R1+0x98], R0 ;  /* 0x0000980001007387 */ /* 0x0003e20000100800 */
[----:B------:R-:W-:Y:S01]  /*11e0*/  SHF.R.S32.HI R9, RZ, 0x1f, R9 ;  /* 0x0000001fff097819 */ /* 0x000fe20000011409 */
[----:B------:R-:W-:Y:S01]  /*11f0*/  IMAD.MOV.U32 R17, RZ, RZ, RZ ;  /* 0x000000ffff117224 */ /* 0x000fe200078e00ff */
[----:B------:R-:W-:Y:S01]  /*1200*/  SHF.R.S32.HI R15, RZ, 0x1f, R15 ;  /* 0x0000001fff0f7819 */ /* 0x000fe2000001140f */
[----:B------:R-:W-:Y:S01]  /*1210*/  VIADD R25, R156, 0x58 ;  /* 0x000000589c197836 */ /* 0x000fe20000000000 */
[----:B------:R-:W-:Y:S02]  /*1220*/  SHF.R.S32.HI R14, RZ, 0x1f, R14 ;  /* 0x0000001fff0e7819 */ /* 0x000fe4000001140e */
[----:B0-----:R-:W-:Y:S02]  /*1230*/  SHF.R.S32.HI R4, RZ, 0x1f, R137 ;  /* 0x0000001fff047819 */ /* 0x001fe40000011489 */
[----:B-1----:R-:W-:-:S03]  /*1240*/  SHF.R.S32.HI R0, RZ, 0x1f, R136 ;  /* 0x0000001fff007819 */ /* 0x002fc60000011488 */
[----:B------:R0:W-:Y:S04]  /*1250*/  STL [R1+0x80], R4 ;  /* 0x0000800401007387 */ /* 0x0001e80000100800 */
[----:B------:R1:W-:Y:S01]  /*1260*/  STL [R1+0x7c], R0 ;  /* 0x00007c0001007387 */ /* 0x0003e20000100800 */
[----:B0-----:R-:W-:Y:S01]  /*1270*/  LOP3.LUT R4, R11, 0xc0, RZ, 0xc0, !PT ;  /* 0x000000c00b047812 */ /* 0x001fe200078ec0ff */
[----:B------:R-:W-:Y:S01]  /*1280*/  VIADD R11, R156, 0x28 ;  /* 0x000000289c0b7836 */ /* 0x000fe20000000000 */
[----:B-1----:R-:W-:Y:S02]  /*1290*/  SHF.R.S32.HI R0, RZ, 0x1f, R138 ;  /* 0x0000001fff007819 */ /* 0x002fe4000001148a */
[----:B------:R-:W-:Y:S02]  /*12a0*/  SHF.R.U32.HI R7, RZ, 0x3, R4 ;  /* 0x00000003ff077819 */ /* 0x000fe40000011604 */
[----:B------:R-:W-:Y:S01]  /*12b0*/  SHF.R.S32.HI R11, RZ, 0x1f, R11 ;  /* 0x0000001fff0b7819 */ /* 0x000fe2000001140b */
[----:B------:R0:W-:Y:S04]  /*12c0*/  STL [R1+0x78], R0 ;  /* 0x0000780001007387 */ /* 0x0001e80000100800 */
[----:B------:R1:W-:Y:S04]  /*12d0*/  STL [R1+0x50], R4 ;  /* 0x0000500401007387 */ /* 0x0003e80000100800 */
[----:B------:R-:W-:Y:S01]  /*12e0*/  STL [R1+0x58], R24 ;  /* 0x0000581801007387 */ /* 0x000fe20000100800 */
[----:B0-----:R-:W-:-:S03]  /*12f0*/  LOP3.LUT R0, R4, 0x8, R18, 0xf8, !PT ;  /* 0x0000000804007812 */ /* 0x001fc600078ef812 */
[----:B------:R0:W-:Y:S01]  /*1300*/  STL [R1+0x54], R7 ;  /* 0x0000540701007387 */ /* 0x0001e20000100800 */
[----:B------:R-:W-:-:S03]  /*1310*/  LOP3.LUT R0, R0, R7, RZ, 0x3c, !PT ;  /* 0x0000000700007212 */ /* 0x000fc600078e3cff */
[----:B------:R2:W-:Y:S01]  /*1320*/  STL [R1+0x68], R8 ;  /* 0x0000680801007387 */ /* 0x0005e20000100800 */
[----:B-1----:R-:W-:Y:S01]  /*1330*/  LOP3.LUT R4, R4, 0x18, R18, 0xf8, !PT ;  /* 0x0000001804047812 */ /* 0x002fe200078ef812 */
[----:B------:R-:W-:-:S03]  /*1340*/  IMAD.IADD R0, R24, 0x1, R0 ;  /* 0x0000000118007824 */ /* 0x000fc600078e0200 */
[----:B------:R-:W-:Y:S01]  /*1350*/  LOP3.LUT R4, R4, R7, RZ, 0x3c, !PT ;  /* 0x0000000704047212 */ /* 0x000fe200078e3cff */
[----:B0-----:R-:W-:Y:S01]  /*1360*/  VIADD R7, R156, 0x48 ;  /* 0x000000489c077836 */ /* 0x001fe20000000000 */
[----:B--2---:R-:W-:-:S03]  /*1370*/  SHF.R.S32.HI R8, RZ, 0x3, R5 ;  /* 0x00000003ff087819 */ /* 0x004fc60000011405 */
[----:B------:R-:W-:Y:S01]  /*1380*/  IMAD.IADD R4, R24, 0x1, R4 ;  /* 0x0000000118047824 */ /* 0x000fe200078e0204 */
[----:B------:R-:W-:Y:S02]  /*1390*/  SEL R5, R6, 0xffffffc0, !P2 ;  /* 0xffffffc006057807 */ /* 0x000fe40005000000 */
[----:B------:R-:W-:Y:S01]  /*13a0*/  SHF.R.S32.HI R6, RZ, 0x1f, R156 ;  /* 0x0000001fff067819 */ /* 0x000fe2000001149c */
[----:B------:R0:W-:Y:S01]  /*13b0*/  STL [R1+0x6c], R8 ;  /* 0x00006c0801007387 */ /* 0x0001e20000100800 */
[----:B------:R-:W-:-:S03]  /*13c0*/  VIADD R6, R156, 0x50 ;  /* 0x000000509c067836 */ /* 0x000fc60000000000 */
[----:B------:R1:W-:Y:S04]  /*13d0*/  STL [R1+0xa4], R0 ;  /* 0x0000a40001007387 */ /* 0x0003e80000100800 */
[----:B------:R2:W-:Y:S01]  /*13e0*/  STL [R1], R3 ;  /* 0x0000000301007387 */ /* 0x0005e20000100800 */
[----:B0-----:R-:W-:Y:S01]  /*13f0*/  VIADD R8, R156, 0x40 ;  /* 0x000000409c087836 */ /* 0x001fe20000000000 */
[----:B-1----:R-:W-:Y:S02]  /*1400*/  SHF.R.S32.HI R0, RZ, 0x1f, R21 ;  /* 0x0000001fff007819 */ /* 0x002fe40000011415 */
[----:B------:R-:W-:Y:S02]  /*1410*/  SHF.R.S32.HI R0, RZ, 0x1f, R12 ;  /* 0x0000001fff007819 */ /* 0x000fe4000001140c */
[----:B------:R-:W-:Y:S01]  /*1420*/  SHF.R.S32.HI R0, RZ, 0x1f, R10 ;  /* 0x0000001fff007819 */ /* 0x000fe2000001140a */
[----:B------:R-:W-:Y:S01]  /*1430*/  VIADD R0, R3, 0x21800 ;  /* 0x0002180003007836 */ /* 0x000fe20000000000 */
[----:B------:R-:W-:-:S02]  /*1440*/  SHF.R.S32.HI R9, RZ, 0x1f, R8 ;  /* 0x0000001fff097819 */ /* 0x000fc40000011408 */
[----:B------:R-:W-:Y:S02]  /*1450*/  SHF.R.S32.HI R8, RZ, 0x1f, R7 ;  /* 0x0000001fff087819 */ /* 0x000fe40000011407 */
[----:B------:R-:W-:Y:S02]  /*1460*/  SHF.R.S32.HI R7, RZ, 0x1f, R6 ;  /* 0x0000001fff077819 */ /* 0x000fe40000011406 */
[----:B--2---:R-:W-:Y:S01]  /*1470*/  IADD3 R3, R3, 0x21820, RZ ;  /* 0x0002182003037810 */ /* 0x004fe20007ffe0ff */
[----:B------:R-:W-:Y:S01]  /*1480*/  @P1 VIADD R3, R0, 0xffffffe0 ;  /* 0xffffffe000031836 */ /* 0x000fe20000000000 */
[----:B------:R-:W-:Y:S01]  /*1490*/  LEA R6, R4, UR40, 0x1 ;  /* 0x0000002804067c11 */ /* 0x000fe2000f8e08ff */
[----:B------:R-:W-:Y:S02]  /*14a0*/  IMAD R4, R13, 0x8, R20 ;  /* 0x000000080d047824 */ /* 0x000fe400078e0214 */
[----:B------:R-:W-:Y:S02]  /*14b0*/  IMAD.IADD R0, R0, 0x1, R5 ;  /* 0x0000000100007824 */ /* 0x000fe400078e0205 */
        /* <DEDUP_REMOVED lines=8> */
.L_x_1596:
[----:B------:R-:W-:Y:S05]  /*1540*/  YIELD ;  /* 0x0000000000007946 */ /* 0x000fea0003800000 */
[----:B------:R-:W-:Y:S01]  /*1550*/  ULDC.64 UR4, c[0x0][0xa28] ;  /* 0x00028a0000047ab9 */ /* 0x000fe20000000a00 */
[----:B0-2-4-:R-:W0:Y:S01]  /*1560*/  LDC.64 R4, c[0x0][0xa08] ;  /* 0x00028200ff047b82 */ /* 0x015e220000000a00 */
[----:B------:R-:W-:Y:S01]  /*1570*/  ISETP.NE.U32.AND P1, PT, RZ, UR4, PT ;  /* 0x00000004ff007c0c */ /* 0x000fe2000bf25070 */
[----:B------:R-:W-:Y:S02]  /*1580*/  IMAD.MOV.U32 R10, RZ, RZ, RZ ;  /* 0x000000ffff0a7224 */ /* 0x000fe400078e00ff */
[----:B------:R-:W-:Y:S01]  /*1590*/  IMAD.MOV.U32 R78, RZ, RZ, RZ ;  /* 0x000000ffff4e7224 */ /* 0x000fe200078e00ff */
[----:B------:R-:W-:Y:S01]  /*15a0*/  ISETP.NE.AND.EX P1, PT, RZ, UR5, PT, P1 ;  /* 0x00000005ff007c0c */ /* 0x000fe2000bf25310 */
[----:B------:R-:W-:-:S02]  /*15b0*/  ULDC.64 UR4, c[0x0][0xa18] ;  /* 0x0002860000047ab9 */ /* 0x000fc40000000a00 */
[----:B------:R-:W-:-:S04]  /*15c0*/  ISETP.NE.U32.AND P2, PT, RZ, UR4, PT ;  /* 0x00000004ff007c0c */ /* 0x000fc8000bf45070 */
[----:B------:R-:W-:Y:S01]  /*15d0*/  ISETP.NE.AND.EX P2, PT, RZ, UR5, PT, P2 ;  /* 0x00000005ff007c0c */ /* 0x000fe2000bf45320 */
[----:B------:R-:W-:Y:S02]  /*15e0*/  ULDC.64 UR4, c[0x0][0xa08] ;  /* 0x0002820000047ab9 */ /* 0x000fe40000000a00 */
[----:B------:R-:W-:-:S03]  /*15f0*/  ISETP.NE.U32.AND P0, PT, RZ, UR4, PT ;  /* 0x00000004ff007c0c */ /* 0x000fc6000bf05070 */
[----:B------:R-:W1:Y:S01]  /*1600*/  @P1 LDC.64 R6, c[0x0][0xa28] ;  /* 0x00028a00ff061b82 */ /* 0x000e620000000a00 */
[----:B------:R-:W-:Y:S01]  /*1610*/  ISETP.NE.AND.EX P0, PT, RZ, UR5, PT, P0 ;  /* 0x00000005ff007c0c */ /* 0x000fe2000bf05300 */
[----:B0-----:R-:W-:-:S06]  /*1620*/  IMAD.WIDE R4, R35, 0x4, R4 ;  /* 0x0000000423047825 */ /* 0x001fcc00078e0204 */
[----:B------:R-:W0:Y:S01]  /*1630*/  @P2 LDC.64 R8, c[0x0][0xa18] ;  /* 0x00028600ff082b82 */ /* 0x000e220000000a00 */
[----:B------:R-:W-:Y:S02]  /*1640*/  ULDC UR4, c[0x0][0x288] ;  /* 0x0000a20000047ab9 */ /* 0x000fe40000000800 */
[----:B------:R-:W-:Y:S01]  /*1650*/  IMAD.U32 R154, RZ, RZ, UR4 ;  /* 0x00000004ff9a7e24 */ /* 0x000fe2000f8e00ff */
[----:B------:R-:W-:Y:S02]  /*1660*/  ULDC.64 UR4, c[0x0][0x418] ;  /* 0x0001060000047ab9 */ /* 0x000fe40000000a00 */
[----:B------:R2:W5:Y:S01]  /*1670*/  @P0 LDG.E R78, desc[UR54][R4.64] ;  /* 0x00000036044e0981 */ /* 0x000562000c1e1900 */
[----:B-1----:R-:W-:-:S05]  /*1680*/  @P1 IMAD.WIDE R6, R35, 0x4, R6 ;  /* 0x0000000423061825 */ /* 0x002fca00078e0206 */
[----:B------:R2:W5:Y:S01]  /*1690*/  @P1 LDG.E R10, desc[UR54][R6.64] ;  /* 0x00000036060a1981 */ /* 0x000562000c1e1900 */
[----:B0-----:R-:W-:-:S05]  /*16a0*/  @P2 IMAD.WIDE R8, R35, 0x4, R8 ;  /* 0x0000000423082825 */ /* 0x001fca00078e0208 */
[----:B------:R2:W5:Y:S01]  /*16b0*/  @P2 LDG.E R154, desc[UR54][R8.64] ;  /* 0x00000036089a2981 */ /* 0x000562000c1e1900 */
[----:B------:R-:W-:-:S03]  /*16c0*/  UISETP.NE.U32.AND UP0, UPT, UR4, URZ, UPT ;  /* 0x0000003f0400728c */ /* 0x000fc6000bf05070 */
[----:B------:R-:W-:Y:S01]  /*16d0*/  ULDC UR4, c[0x0][0x424] ;  /* 0x0001090000047ab9 */ /* 0x000fe20000000800 */
[----:B------:R-:W-:-:S03]  /*16e0*/  UISETP.NE.AND.EX UP0, UPT, UR5, URZ, UPT, UP0 ;  /* 0x0000003f0500728c */ /* 0x000fc6000bf05300 */
[----:B------:R-:W-:Y:S01]  /*16f0*/  ULDC UR5, c[0x0][0x2f0] ;  /* 0x0000bc0000057ab9 */ /* 0x000fe20000000800 */
[----:B------:R-:W-:-:S04]  /*1700*/  USEL UR4, UR4, 0x1, UP0 ;  /* 0x0000000104047887 */ /* 0x000fc80008000000 */
[----:B------:R-:W-:-:S03]  /*1710*/  UIMAD UR4, UR4, UR5, URZ ;  /* 0x00000005040472a4 */ /* 0x000fc6000f8e023f */
[----:B------:R-:W-:Y:S02]  /*1720*/  ULDC UR5, c[0x0][0x348] ;  /* 0x0000d20000057ab9 */ /* 0x000fe40000000800 */
[----:B------:R-:W-:Y:S02]  /*1730*/  IMAD.U32 R24, RZ, RZ, UR5 ;  /* 0x00000005ff187e24 */ /* 0x000fe4000f8e00ff */
[----:B------:R-:W-:Y:S01]  /*1740*/  IMAD.U32 R27, RZ, RZ, UR4 ;  /* 0x00000004ff1b7e24 */ /* 0x000fe2000f8e00ff */
[----:B--23--:R-:W-:Y:S06]  /*1750*/  @P2 BRA `(.L_x_1370) ;  /* 0x0000000000242947 */ /* 0x00cfec0003800000 */
        /* <DEDUP_REMOVED lines=8> */
[----:B--2---:R-:W-:-:S07]  /*17e0*/  IMAD.IADD R154, R3, 0x1, -R154 ;  /* 0x00000001039a7824 */ /* 0x004fce00078e0a9a */
.L_x_1370:
        /* <DEDUP_REMOVED lines=10> */
[----:B------:R-:W0:Y:S02]  /*1890*/  LDC.64 R4, c[0x0][0xa20] ;  /* 0x00028800ff047b82 */ /* 0x000e240000000a00 */
[----:B0-----:R-:W-:-:S05]  /*18a0*/  IMAD.WIDE R4, R35, 0x4, R4 ;  /* 0x0000000423047825 */ /* 0x001fca00078e0204 */
[----:B------:R0:W5:Y:S01]  /*18b0*/  LDG.E R27, desc[UR54][R4.64] ;  /* 0x00000036041b7981 */ /* 0x000162000c1e1900 */
[----:B------:R-:W-:Y:S05]  /*18c0*/  BRA `(.L_x_1372) ;  /* 0x0000000000107947 */ /* 0x000fea0003800000 */
.L_x_1371:
[----:B------:R-:W-:Y:S05]  /*18d0*/  @!P0 BRA `(.L_x_1372) ;  /* 0x00000000000c8947 */ /* 0x000fea0003800000 */
[----:B------:R-:W2:Y:S04]  /*18e0*/  LDG.E R0, desc[UR54][R4.64] ;  /* 0x0000003604007981 */ /* 0x000ea8000c1e1900 */
[----:B------:R-:W2:Y:S02]  /*18f0*/  LDG.E R27, desc[UR54][R4.64+0x4] ;  /* 0x00000436041b7981 */ /* 0x000ea4000c1e1900 */
[----:B--2---:R-:W-:-:S07]  /*1900*/  IMAD.IADD R27, R27, 0x1, -R0 ;  /* 0x000000011b1b7824 */ /* 0x004fce00078e0a00 */
.L_x_1372:
[----:B------:R-:W-:Y:S01]  /*1910*/  ULDC.64 UR4, c[0x0][0xa10] ;  /* 0x0002840000047ab9 */ /* 0x000fe20000000a00 */
[----:B0-----:R-:W0:Y:S01]  /*1920*/  LDC R4, c[0x0][0x448] ;  /* 0x00011200ff047b82 */ /* 0x001e220000000800 */
[----:B------:R-:W-:-:S04]  /*1930*/  ISETP.NE.U32.AND P0, PT, RZ, UR4, PT ;  /* 0x00000004ff007c0c */ /* 0x000fc8000bf05070 */
[----:B------:R-:W-:Y:S01]  /*1940*/  ISETP.NE.AND.EX P0, PT, RZ, UR5, PT, P0 ;  /* 0x00000005ff007c0c */ /* 0x000fe2000bf05300 */
[----:B------:R-:W-:Y:S02]  /*1950*/  ULDC.64 UR4, c[0x0][0xa30] ;  /* 0x00028c0000047ab9 */ /* 0x000fe40000000a00 */
[----:B------:R-:W-:-:S04]  /*1960*/  ISETP.NE.U32.AND P1, PT, RZ, UR4, PT ;  /* 0x00000004ff007c0c */ /* 0x000fc8000bf25070 */
[----:B------:R-:W-:-:S06]  /*1970*/  ISETP.NE.AND.EX P1, PT, RZ, UR5, PT, P1 ;  /* 0x00000005ff007c0c */ /* 0x000fcc000bf25310 */
[----:B------:R-:W1:Y:S08]  /*1980*/  @P0 LDC.64 R6, c[0x0][0xa10] ;  /* 0x00028400ff060b82 */ /* 0x000e700000000a00 */
[----:B------:R-:W2:Y:S01]  /*1990*/  @P1 LDC.64 R8, c[0x0][0xa30] ;  /* 0x00028c00ff081b82 */ /* 0x000ea20000000a00 */
[----:B-1----:R-:W-:-:S05]  /*19a0*/  @P0 IMAD.WIDE R6, R35, 0x4, R6 ;  /* 0x0000000423060825 */ /* 0x002fca00078e0206 */
[----:B------:R-:W3:Y:S04]  /*19b0*/  @P0 LDG.E R0, desc[UR54][R6.64] ;  /* 0x0000003606000981 */ /* 0x000ee8000c1e1900 */
[----:B------:R-:W3:Y:S01]  /*19c0*/  @P0 LDG.E R3, desc[UR54][R6.64+0x4] ;  /* 0x0000043606030981 */ /* 0x000ee2000c1e1900 */
[----:B-----5:R-:W-:Y:S02]  /*19d0*/  IMAD.MOV.U32 R96, RZ, RZ, R27 ;  /* 0x000000ffff607224 */ /* 0x020fe400078e001b */
[----:B--2---:R-:W-:-:S05]  /*19e0*/  @P1 IMAD.WIDE R8, R35, 0x4, R8 ;  /* 0x0000000423081825 */ /* 0x004fca00078e0208 */
[----:B------:R1:W5:Y:S01]  /*19f0*/  @P1 LDG.E R96, desc[UR54][R8.64] ;  /* 0x0000003608601981 */ /* 0x000362000c1e1900 */
[----:B0-----:R-:W-:Y:S01]  /*1a00*/  ISETP.NE.AND P1, PT, R4, 0x1, PT ;  /* 0x000000010400780c */ /* 0x001fe20003f25270 */
[----:B------:R-:W-:Y:S01]  /*1a10*/  IMAD R14, R33, 0xc0, RZ ;  /* 0x000000c0210e7824 */ /* 0x000fe200078e02ff */
[----:B------:R-:W0:Y:S01]  /*1a20*/  LDC.64 R4, c[0x0][0x9e0] ;  /* 0x00027800ff047b82 */ /* 0x000e220000000a00 */
[----:B------:R-:W-:-:S03]  /*1a30*/  IMAD.IADD R15, R27, 0x1, -R10 ;  /* 0x000000011b0f7824 */ /* 0x000fc600078e0a0a */
[----:B------:R2:W-:Y:S07]  /*1a40*/  STL [R1+0x5c], R14 ;  /* 0x00005c0e01007387 */ /* 0x0005ee0000100800 */
[----:B------:R-:W4:Y:S08]  /*1a50*/  @P1 LDC R11, c[0x0][0x44c] ;  /* 0x00011300ff0b1b82 */ /* 0x000f300000000800 */
[----:B------:R-:W1:Y:S01]  /*1a60*/  @P1 LDC R12, c[0x0][0x450] ;  /* 0x00011400ff0c1b82 */ /* 0x000e620000000800 */
[----:B0-----:R-:W-:Y:S01]  /*1a70*/  ISETP.GE.AND P2, PT, R5, 0x1, PT ;  /* 0x000000010500780c */ /* 0x001fe20003f46270 */
[----:B---3--:R-:W-:-:S02]  /*1a80*/  @P0 IMAD.IADD R24, R3, 0x1, -R0 ;  /* 0x0000000103180824 */ /* 0x008fc400078e0a00 */
[----:B------:R-:W-:Y:S02]  /*1a90*/  VIADD R0, R14, 0xbf ;  /* 0x000000bf0e007836 */ /* 0x000fe40000000000 */
[----:B------:R-:W-:Y:S02]  /*1aa0*/  IMAD.IADD R157, R15, 0x1, R24 ;  /* 0x000000010f9d7824 */ /* 0x000fe400078e0218 */
[----:B----4-:R-:W-:-:S03]  /*1ab0*/  @P1 IMAD.HI.U32 R3, R0, R11, RZ ;  /* 0x0000000b00031227 */ /* 0x010fc600078e00ff */
[C---:B------:R-:W-:Y:S01]  /*1ac0*/  IADD3 R7, R157.reuse, 0x1, -R154 ;  /* 0x000000019d077810 */ /* 0x040fe20007ffe89a */
[----:B------:R-:W-:Y:S01]  /*1ad0*/  IMAD.MOV.U32 R6, RZ, RZ, R0 ;  /* 0x000000ffff067224 */ /* 0x000fe200078e0000 */
[----:B------:R-:W-:Y:S02]  /*1ae0*/  IADD3 R0, R157, 0x7f, RZ ;  /* 0x0000007f9d007810 */ /* 0x000fe40007ffe0ff */
[----:B-1----:R-:W-:Y:S02]  /*1af0*/  @P1 SHF.R.U32.HI R6, RZ, R12, R3 ;  /* 0x0000000cff061219 */ /* 0x002fe40000011603 */
[----:B------:R-:W-:-:S03]  /*1b00*/  SHF.R.S32.HI R3, RZ, 0x1f, R0 ;  /* 0x0000001fff037819 */ /* 0x000fc60000011400 */
[----:B------:R-:W-:Y:S01]  /*1b10*/  IMAD.IADD R9, R7, 0x1, R6 ;  /* 0x0000000107097824 */ /* 0x000fe200078e0206 */
[----:B------:R-:W-:-:S03]  /*1b20*/  LEA.HI R3, R3, R0, RZ, 0x7 ;  /* 0x0000000003037211 */ /* 0x000fc600078f38ff */
[----:B------:R-:W-:Y:S01]  /*1b30*/  IMAD.IADD R4, R9, 0x1, R4 ;  /* 0x0000000109047824 */ /* 0x000fe200078e0204 */
[----:B------:R-:W-:Y:S01]  /*1b40*/  SHF.R.S32.HI R100, RZ, 0x7, R3 ;  /* 0x00000007ff647819 */ /* 0x000fe20000011403 */
[----:B--2---:R-:W-:Y:S06]  /*1b50*/  @!P2 BRA `(.L_x_1373) ;  /* 0x000000000048a947 */ /* 0x004fec0003800000 */
        /* <DEDUP_REMOVED lines=11> */
.L_x_1375:
[----:B------:R-:W-:-:S13]  /*1c10*/  ISETP.NE.AND P0, PT, R5, 0x1, PT ;  /* 0x000000010500780c */ /* 0x000fda0003f05270 */
[----:B------:R-:W0:Y:S02]  /*1c20*/  @P0 LDC.64 R6, c[0x0][0x9e8] ;  /* 0x00027a00ff060b82 */ /* 0x000e240000000a00 */
[----:B0-----:R-:W-:-:S05]  /*1c30*/  @P0 IMAD.HI.U32 R6, R0, R6, RZ ;  /* 0x0000000600060227 */ /* 0x001fca00078e00ff */
[----:B------:R-:W-:-:S07]  /*1c40*/  @P0 SHF.R.U32.HI R0, RZ, R7, R6 ;  /* 0x00000007ff000219 */ /* 0x000fce0000011606 */
.L_x_1376:
[----:B------:R-:W-:Y:S05]  /*1c50*/  BSYNC B0 ;  /* 0x0000000000007941 */ /* 0x000fea0003800000 */
.L_x_1374:
[----:B------:R-:W-:-:S05]  /*1c60*/  IMAD R3, R0, R5, R5 ;  /* 0x0000000500037224 */ /* 0x000fca00078e0205 */
[----:B------:R-:W-:-:S07]  /*1c70*/  VIMNMX R4, R4, R3, PT ;  /* 0x0000000304047248 */ /* 0x000fce0003fe0100 */
.L_x_1373:
[----:B------:R-:W0:Y:S01]  /*1c80*/  @P1 LDC R6, c[0x0][0x44c] ;  /* 0x00011300ff061b82 */ /* 0x000e220000000800 */
[----:B------:R-:W-:Y:S01]  /*1c90*/  VIADD R4, R4, 0x7f ;  /* 0x0000007f04047836 */ /* 0x000fe20000000000 */
[----:B------:R-:W-:Y:S01]  /*1ca0*/  ULDC UR4, c[0x0][0x9dc] ;  /* 0x0002770000047ab9 */ /* 0x000fe20000000800 */
[----:B------:R-:W-:Y:S02]  /*1cb0*/  IMAD.MOV.U32 R0, RZ, RZ, R14 ;  /* 0x000000ffff007224 */ /* 0x000fe400078e000e */
[----:B------:R-:W-:Y:S01]  /*1cc0*/  IMAD.IADD R139, R157, 0x1, -R154 ;  /* 0x000000019d8b7824 */ /* 0x000fe200078e0a9a */
[----:B------:R-:W-:Y:S02]  /*1cd0*/  SHF.R.S32.HI R3, RZ, 0x1f, R4 ;  /* 0x0000001fff037819 */ /* 0x000fe40000011404 */
[----:B------:R-:W1:Y:S02]  /*1ce0*/  @P1 LDC R7, c[0x0][0x450] ;  /* 0x00011400ff071b82 */ /* 0x000e640000000800 */
[----:B------:R-:W-:-:S04]  /*1cf0*/  LEA.HI R3, R3, R4, RZ, 0x7 ;  /* 0x0000000403037211 */ /* 0x000fc800078f38ff */
[----:B------:R-:W-:-:S04]  /*1d00*/  SHF.R.S32.HI R3, RZ, 0x7, R3 ;  /* 0x00000007ff037819 */ /* 0x000fc80000011403 */
[----:B------:R-:W-:Y:S01]  /*1d10*/  VIMNMX R8, R100, R3, PT ;  /* 0x0000000364087248 */ /* 0x000fe20003fe0100 */
[----:B0-----:R-:W-:-:S05]  /*1d20*/  @P1 IMAD.HI.U32 R6, R14, R6, RZ ;  /* 0x000000060e061227 */ /* 0x001fca00078e00ff */
[----:B-1----:R-:W-:-:S05]  /*1d30*/  @P1 SHF.R.U32.HI R0, RZ, R7, R6 ;  /* 0x00000007ff001219 */ /* 0x002fca0000011606 */
[----:B------:R-:W-:-:S04]  /*1d40*/  IMAD.IADD R0, R139, 0x1, R0 ;  /* 0x000000018b007824 */ /* 0x000fc800078e0200 */
[----:B------:R-:W-:Y:S01]  /*1d50*/  VIADD R3, R0, -UR4 ;  /* 0x8000000400037c36 */ /* 0x000fe20008000000 */
        /* <DEDUP_REMOVED lines=11> */
.L_x_1379:
[----:B------:R-:W-:-:S13]  /*1e10*/  ISETP.NE.AND P0, PT, R5, 0x1, PT ;  /* 0x000000010500780c */ /* 0x000fda0003f05270 */
[----:B------:R-:W0:Y:S02]  /*1e20*/  @P0 LDC.64 R6, c[0x0][0x9e8] ;  /* 0x00027a00ff060b82 */ /* 0x000e240000000a00 */
[----:B0-----:R-:W-:-:S05]  /*1e30*/  @P0 IMAD.HI.U32 R6, R0, R6, RZ ;  /* 0x0000000600060227 */ /* 0x001fca00078e00ff */
[----:B------:R-:W-:-:S07]  /*1e40*/  @P0 SHF.R.U32.HI R0, RZ, R7, R6 ;  /* 0x00000007ff000219 */ /* 0x000fce0000011606 */
.L_x_1380:
[----:B------:R-:W-:Y:S05]  /*1e50*/  BSYNC B0 ;  /* 0x0000000000007941 */ /* 0x000fea0003800000 */
.L_x_1378:
[----:B------:R-:W-:-:S05]  /*1e60*/  IMAD R0, R0, R5, RZ ;  /* 0x0000000500007224 */ /* 0x000fca00078e02ff */
[----:B------:R-:W-:-:S07]  /*1e70*/  VIMNMX R3, R3, R0, !PT ;  /* 0x0000000003037248 */ /* 0x000fce0007fe0100 */
.L_x_1377:
[----:B------:R-:W-:Y:S01]  /*1e80*/  SHF.R.S32.HI R0, RZ, 0x1f, R3 ;  /* 0x0000001fff007819 */ /* 0x000fe20000011403 */
[----:B------:R-:W-:Y:S01]  /*1e90*/  BSSY B0, `(.L_x_1381) ;  /* 0x000002a000007945 */ /* 0x000fe20003800000 */
[----:B------:R-:W-:Y:S02]  /*1ea0*/  LOP3.LUT R14, R13, 0xff, RZ, 0xc0, !PT ;  /* 0x000000ff0d0e7812 */ /* 0x000fe400078ec0ff */
[----:B------:R-:W-:Y:S02]  /*1eb0*/  LEA.HI R0, R0, R3, RZ, 0x7 ;  /* 0x0000000300007211 */ /* 0x000fe400078f38ff */
[----:B------:R-:W-:Y:S01]  /*1ec0*/  SHF.R.U32.HI R4, RZ, 0x10, R13 ;  /* 0x00000010ff047819 */ /* 0x000fe2000001160d */
[----:B------:R0:W-:Y:S01]  /*1ed0*/  STL [R1+0xb0], R14 ;  /* 0x0000b00e01007387 */ /* 0x0001e20000100800 */
[----:B------:R-:W-:-:S03]  /*1ee0*/  SHF.R.S32.HI R0, RZ, 0x7, R0 ;  /* 0x00000007ff007819 */ /* 0x000fc60000011400 */
[----:B------:R0:W-:Y:S01]  /*1ef0*/  STL [R1+0xa8], R4 ;  /* 0x0000a80401007387 */ /* 0x0001e20000100800 */
[----:B------:R-:W-:Y:S01]  /*1f00*/  VIMNMX R9, RZ, R0, !PT ;  /* 0x00000000ff097248 */ /* 0x000fe20007fe0100 */
[----:B------:R-:W-:-:S03]  /*1f10*/  IMAD.MOV.U32 R0, RZ, RZ, RZ ;  /* 0x000000ffff007224 */ /* 0x000fc600078e00ff */
[----:B------:R-:W-:-:S13]  /*1f20*/  ISETP.GT.AND P0, PT, R8, R9, PT ;  /* 0x000000090800720c */ /* 0x000fda0003f04270 */
[----:B0-----:R-:W-:Y:S05]  /*1f30*/  @!P0 BRA `(.L_x_1382) ;  /* 0x00000000007c8947 */ /* 0x001fea0003800000 */
[----:B------:R-:W-:Y:S01]  /*1f40*/  ISETP.NE.AND P0, PT, R4, RZ, PT ;  /* 0x000000ff0400720c */ /* 0x000fe20003f05270 */
[----:B------:R-:W-:-:S03]  /*1f50*/  ULDC UR4, c[0x0][0x9f0] ;  /* 0x00027c0000047ab9 */ /* 0x000fc60000000800 */
[----:B------:R-:W-:-:S04]  /*1f60*/  SEL R11, R4, UR4, P0 ;  /* 0x00000004040b7c07 */ /* 0x000fc80008000000 */
[-C--:B------:R-:W-:Y:S02]  /*1f70*/  IABS R6, R11.reuse ;  /* 0x0000000b00067213 */ /* 0x080fe40000000000 */
[----:B------:R-:W-:Y:S02]  /*1f80*/  IADD3 R0, R11, -0x1, R8 ;  /* 0xffffffff0b007810 */ /* 0x000fe40007ffe008 */
[----:B------:R-:W0:Y:S01]  /*1f90*/  I2F.RP R3, R6 ;  /* 0x0000000600037306 */ /* 0x000e220000209400 */
[----:B------:R-:W-:Y:S02]  /*1fa0*/  IABS R12, R11 ;  /* 0x0000000b000c7213 */ /* 0x000fe40000000000 */
[----:B------:R-:W-:-:S05]  /*1fb0*/  IMAD.IADD R0, R0, 0x1, -R9 ;  /* 0x0000000100007824 */ /* 0x000fca00078e0a09 */
[----:B------:R-:W-:Y:S02]  /*1fc0*/  IABS R10, R0 ;  /* 0x00000000000a7213 */ /* 0x000fe40000000000 */
[----:B------:R-:W-:-:S04]  /*1fd0*/  LOP3.LUT R0, R0, R11, RZ, 0x3c, !PT ;  /* 0x0000000b00007212 */ /* 0x000fc800078e3cff */
[----:B------:R-:W-:Y:S01]  /*1fe0*/  ISETP.GE.AND P2, PT, R0, RZ, PT ;  /* 0x000000ff0000720c */ /* 0x000fe20003f46270 */
[----:B0-----:R-:W0:Y:S02]  /*1ff0*/  MUFU.RCP R3, R3 ;  /* 0x0000000300037308 */ /* 0x001e240000001000 */
[----:B0-----:R-:W-:Y:S02]  /*2000*/  VIADD R4, R3, 0xffffffe ;  /* 0x0ffffffe03047836 */ /* 0x001fe40000000000 */
[----:B------:R-:W-:-:S04]  /*2010*/  IMAD.MOV R3, RZ, RZ, -R12 ;  /* 0x000000ffff037224 */ /* 0x000fc800078e0a0c */
[----:B------:R0:W1:Y:S02]  /*2020*/  F2I.FTZ.U32.TRUNC.NTZ R5, R4 ;  /* 0x0000000400057305 */ /* 0x000064000021f000 */
[----:B0-----:R-:W-:Y:S02]  /*2030*/  IMAD.MOV.U32 R4, RZ, RZ, RZ ;  /* 0x000000ffff047224 */ /* 0x001fe400078e00ff */
[----:B-1----:R-:W-:-:S04]  /*2040*/  IMAD.MOV R7, RZ, RZ, -R5 ;  /* 0x000000ffff077224 */ /* 0x002fc800078e0a05 */
[----:B------:R-:W-:-:S04]  /*2050*/  IMAD R7, R7, R6, RZ ;  /* 0x0000000607077224 */ /* 0x000fc800078e02ff */
[----:B------:R-:W-:-:S04]  /*2060*/  IMAD.HI.U32 R5, R5, R7, R4 ;  /* 0x0000000705057227 */ /* 0x000fc800078e0004 */
[----:B------:R-:W-:-:S04]  /*2070*/  IMAD.MOV.U32 R4, RZ, RZ, R10 ;  /* 0x000000ffff047224 */ /* 0x000fc800078e000a */
[----:B------:R-:W-:-:S04]  /*2080*/  IMAD.HI.U32 R5, R5, R4, RZ ;  /* 0x0000000405057227 */ /* 0x000fc800078e00ff */
        /* <DEDUP_REMOVED lines=10> */
.L_x_1382:
[----:B------:R-:W-:Y:S05]  /*2130*/  BSYNC B0 ;  /* 0x0000000000007941 */ /* 0x000fea0003800000 */
.L_x_1381:
[----:B------:R-:W-:-:S05]  /*2140*/  IMAD R3, R14, R0, R9 ;  /* 0x000000000e037224 */ /* 0x000fca00078e0209 */
[C---:B------:R-:W-:Y:S01]  /*2150*/  VIADDMNMX R0, R3.reuse, R0, R8, PT ;  /* 0x0000000003007246 */ /* 0x040fe20003800108 */
[----:B------:R-:W-:-:S04]  /*2160*/  IMAD R3, R3, 0x80, -R15 ;  /* 0x0000008003037824 */ /* 0x000fc800078e0a0f */
[----:B------:R-:W-:Y:S01]  /*2170*/  IMAD R5, R0, 0x80, -R15 ;  /* 0x0000008000057824 */ /* 0x000fe200078e0a0f */
[----:B------:R-:W-:-:S04]  /*2180*/  VIMNMX R3, RZ, R3, !PT ;  /* 0x00000003ff037248 */ /* 0x000fc80007fe0100 */
[----:B------:R-:W-:Y:S02]  /*2190*/  VIMNMX R0, R5, R24, PT ;  /* 0x0000001805007248 */ /* 0x000fe40003fe0100 */
[----:B------:R-:W-:Y:S02]  /*21a0*/  SHF.R.U32.HI R65, RZ, 0x7, R3 ;  /* 0x00000007ff417819 */ /* 0x000fe40000011603 */
[----:B------:R-:W-:-:S03]  /*21b0*/  ISETP.GT.AND P0, PT, R0, R3, PT ;  /* 0x000000030000720c */ /* 0x000fc60003f04270 */
[----:B------:R-:W-:-:S10]  /*21c0*/  IMAD.MOV.U32 R25, RZ, RZ, R65 ;  /* 0x000000ffff197224 */ /* 0x000fd400078e0041 */
        /* <DEDUP_REMOVED lines=27> */
.L_x_1385:
[----:B------:R-:W-:Y:S05]  /*2380*/  BSYNC B6 ;  /* 0x0000000000067941 */ /* 0x000fea0003800000 */
.L_x_1384:
        /* <DEDUP_REMOVED lines=19> */
[----:B0----5:R-:W-:Y:S05]  /*24c0*/  CALL.ABS.NOINC R14 ;  /* 0x000000000e007343 */ /* 0x021fea0003c00000 */
.L_x_1387:
[----:B------:R-:W-:Y:S05]  /*24d0*/  BSYNC B6 ;  /* 0x0000000000067941 */ /* 0x000fea0003800000 */
.L_x_1386:
[----:B------:R-:W2:Y:S01]  /*24e0*/  LDL.64 R36, [R1+0x60] ;  /* 0x0000600001247983 */ /* 0x000ea20000100a00 */
[----:B------:R-:W-:-:S03]  /*24f0*/  ULDC.64 UR4, c[0x0][0x9f8] ;  /* 0x00027e0000047ab9 */ /* 0x000fc60000000a00 */
[----:B------:R-:W2:Y:S01]  /*2500*/  LDL.64 R20, [R1+0x60] ;  /* 0x0000600001147983 */ /* 0x000ea20000100a00 */
[----:B------:R-:W-:Y:S01]  /*2510*/  ISETP.NE.U32.AND P0, PT, RZ, UR4, PT ;  /* 0x00000004ff007c0c */ /* 0x000fe2000bf05070 */
[----:B------:R-:W-:Y:S01]  /*2520*/  IMAD.MOV.U32 R0, RZ, RZ, R35 ;  /* 0x000000ffff007224 */ /* 0x000fe200078e0023 */
[----:B------:R-:W0:Y:S01]  /*2530*/  LDC.64 R8, c[0x0][0x408] ;  /* 0x00010200ff087b82 */ /* 0x000e220000000a00 */
[----:B------:R-:W1:Y:S01]  /*2540*/  S2R R29, SR_TID.X ;  /* 0x00000000001d7919 */ /* 0x000e620000002100 */
[----:B------:R-:W-:Y:S01]  /*2550*/  ISETP.NE.AND.EX P0, PT, RZ, UR5, PT, P0 ;  /* 0x00000005ff007c0c */ /* 0x000fe2000bf05300 */
[----:B------:R-:W-:-:S05]  /*2560*/  VIADD R3, R18, 0x10 ;  /* 0x0000001012037836 */ /* 0x000fca0000000000 */
[----:B------:R-:W3:Y:S08]  /*2570*/  LDC R11, c[0x0][0x3f4] ;  /* 0x0000fd00ff0b7b82 */ /* 0x000ef00000000800 */
[----:B------:R-:W4:Y:S01]  /*2580*/  @P0 LDC.64 R4, c[0x0][0x9f8] ;  /* 0x00027e00ff040b82 */ /* 0x000f220000000a00 */
[----:B------:R-:W-:-:S07]  /*2590*/  IMAD.IADD R78, R78, 0x1, R27 ;  /* 0x000000014e4e7824 */ /* 0x000fce00078e021b */
[----:B------:R-:W3:Y:S01]  /*25a0*/  LDC.64 R86, c[0x0][0x3f8] ;  /* 0x0000fe00ff567b82 */ /* 0x000ee20000000a00 */
[----:B-1----:R-:W-:Y:S01]  /*25b0*/  VIADD R31, R29, 0xffffff80 ;  /* 0xffffff801d1f7836 */ /* 0x002fe20000000000 */
[----:B------:R-:W-:Y:S01]  /*25c0*/  SHF.R.U32.HI R28, RZ, 0x7, R29 ;  /* 0x00000007ff1c7819 */ /* 0x000fe2000001161d */
[----:B----4-:R-:W-:-:S04]  /*25d0*/  @P0 IMAD.WIDE R4, R35, 0x4, R4 ;  /* 0x0000000423040825 */ /* 0x010fc800078e0204 */
[C---:B------:R-:W-:Y:S01]  /*25e0*/  VIADD R30, R29.reuse, 0xffffff80 ;  /* 0xffffff801d1e7836 */ /* 0x040fe20000000000 */
[----:B------:R1:W4:Y:S01]  /*25f0*/  @P0 LDG.E R0, desc[UR54][R4.64] ;  /* 0x0000003604000981 */ /* 0x000322000c1e1900 */
[----:B------:R-:W-:Y:S01]  /*2600*/  ISETP.NE.AND P6, PT, R28, 0x1, PT ;  /* 0x000000011c00780c */ /* 0x000fe20003fc5270 */
[----:B------:R-:W-:Y:S01]  /*2610*/  VIADD R6, R29, 0xffffff80 ;  /* 0xffffff801d067836 */ /* 0x000fe20000000000 */
[----:B------:R-:W-:Y:S02]  /*2620*/  LOP3.LUT R16, R16, 0xfffffffb, RZ, 0xc0, !PT ;  /* 0xfffffffb10107812 */ /* 0x000fe400078ec0ff */
[----:B------:R-:W-:Y:S02]  /*2630*/  LEA.HI R30, R30, R31, RZ, 0x1 ;  /* 0x0000001f1e1e7211 */ /* 0x000fe400078f08ff */
[----:B------:R-:W-:Y:S02]  /*2640*/  SHF.R.S32.HI R7, RZ, 0x1f, R6 ;  /* 0x0000001fff077819 */ /* 0x000fe40000011406 */
[----:B------:R-:W-:-:S02]  /*2650*/  SHF.R.S32.HI R30, RZ, 0x1, R30 ;  /* 0x00000001ff1e7819 */ /* 0x000fc4000001141e */
[----:B------:R-:W-:Y:S02]  /*2660*/  LEA.HI R7, R7, R6, RZ, 0x2 ;  /* 0x0000000607077211 */ /* 0x000fe400078f10ff */
[----:B------:R-:W-:Y:S01]  /*2670*/  SHF.R.S32.HI R13, RZ, 0x1f, R30 ;  /* 0x0000001fff0d7819 */ /* 0x000fe2000001141e */
[----:B------:R-:W-:Y:S05]  /*2680*/  @!P6 WARPSYNC.ALL ;  /* 0x000000000000e948 */ /* 0x000fea0003800000 */
[----:B------:R-:W-:Y:S01]  /*2690*/  ULDC UR4, c[0x0][0x2f4] ;  /* 0x0000bd0000047ab9 */ /* 0x000fe20000000800 */
[----:B------:R-:W-:Y:S01]  /*26a0*/  SHF.R.S32.HI R32, RZ, 0x2, R7 ;  /* 0x00000002ff207819 */ /* 0x000fe20000011407 */
[----:B0-----:R-:W-:Y:S01]  /*26b0*/  IMAD R6, R13, R8, RZ ;  /* 0x000000080d067224 */ /* 0x001fe200078e02ff */
[----:B------:R-:W-:Y:S01]  /*26c0*/  ISETP.GE.AND P1, PT, R3, UR4, PT ;  /* 0x0000000403007c0c */ /* 0x000fe2000bf26270 */
[----:B---3--:R-:W-:Y:S01]  /*26d0*/  IMAD.WIDE.U32 R70, R30, R86, R18 ;  /* 0x000000561e467225 */ /* 0x008fe200078e0012 */
[----:B------:R-:W-:-:S02]  /*26e0*/  ISETP.GE.AND P0, PT, R18, UR4, PT ;  /* 0x0000000412007c0c */ /* 0x000fc4000bf06270 */
[----:B-1----:R-:W-:Y:S01]  /*26f0*/  SEL R5, RZ, 0xffffffff, P1 ;  /* 0xffffffffff057807 */ /* 0x002fe20000800000 */
[C---:B------:R-:W-:Y:S01]  /*2700*/  IMAD R15, R30.reuse, R9, R6 ;  /* 0x000000091e0f7224 */ /* 0x040fe200078e0206 */
[----:B------:R-:W-:Y:S01]  /*2710*/  SHF.R.S32.HI R7, RZ, 0x1f, R7 ;  /* 0x0000001fff077819 */ /* 0x000fe20000011407 */
[----:B------:R-:W-:Y:S01]  /*2720*/  IMAD.WIDE.U32 R66, R30, R8, R18 ;  /* 0x000000081e427225 */ /* 0x000fe200078e0012 */
[----:B------:R-:W-:Y:S02]  /*2730*/  SEL R4, RZ, 0x1, P0 ;  /* 0x00000001ff047807 */ /* 0x000fe40000000000 */
[----:B------:R-:W-:Y:S01]  /*2740*/  LEA.HI R7, R7, R32, RZ, 0x2 ;  /* 0x0000002007077211 */ /* 0x000fe200078f10ff */
[----:B------:R-:W-:Y:S01]  /*2750*/  IMAD.SHL.U32 R5, R5, 0x2, RZ ;  /* 0x0000000205057824 */ /* 0x000fe200078e00ff */
[----:B------:R-:W-:Y:S01]  /*2760*/  ISETP.GE.AND P1, PT, R137, UR4, PT ;  /* 0x0000000489007c0c */ /* 0x000fe2000bf26270 */
[----:B------:R-:W-:Y:S01]  /*2770*/  IMAD.IADD R67, R67, 0x1, R15 ;  /* 0x0000000143437824 */ /* 0x000fe200078e020f */
[----:B------:R-:W-:-:S02]  /*2780*/  LOP3.LUT R7, R7, 0xfffffffc, RZ, 0xc0, !PT ;  /* 0xfffffffc07077812 */ /* 0x000fc400078ec0ff */
[----:B------:R-:W-:Y:S01]  /*2790*/  LOP3.LUT R5, R5, 0x2, R4, 0xe2, !PT ;  /* 0x0000000205057812 */ /* 0x000fe200078ee204 */
[----:B------:R-:W-:Y:S01]  /*27a0*/  VIADD R4, R18, 0x20 ;  /* 0x0000002012047836 */ /* 0x000fe20000000000 */
[-C--:B------:R-:W-:Y:S01]  /*27b0*/  ISETP.GE.AND P2, PT, R3, R11.reuse, PT ;  /* 0x0000000b0300720c */ /* 0x080fe20003f46270 */
[----:B------:R-:W-:Y:S01]  /*27c0*/  IMAD.IADD R32, R32, 0x1, -R7 ;  /* 0x0000000120207824 */ /* 0x000fe200078e0a07 */
[----:B------:R-:W-:Y:S02]  /*27d0*/  SEL R7, RZ, 0x8, P1 ;  /* 0x00000008ff077807 */ /* 0x000fe40000800000 */
[C---:B------:R-:W-:Y:S02]  /*27e0*/  ISETP.GE.AND P0, PT, R4.reuse, UR4, PT ;  /* 0x0000000404007c0c */ /* 0x040fe4000bf06270 */
[----:B------:R-:W-:Y:S02]  /*27f0*/  ISETP.GE.AND P1, PT, R4, R11, PT ;  /* 0x0000000b0400720c */ /* 0x000fe40003f26270 */
[----:B------:R-:W-:-:S02]  /*2800*/  SEL R6, RZ, 0x4, P0 ;  /* 0x00000004ff067807 */ /* 0x000fc40000000000 */
[----:B------:R-:W-:Y:S02]  /*2810*/  ISETP.GE.AND P0, PT, R136, UR4, PT ;  /* 0x0000000488007c0c */ /* 0x000fe4000bf06270 */
[----:B------:R-:W-:Y:S02]  /*2820*/  LOP3.LUT R5, R7, R5, R6, 0xfe, !PT ;  /* 0x0000000507057212 */ /* 0x000fe400078efe06 */
[----:B------:R-:W-:Y:S02]  /*2830*/  SEL R6, RZ, 0x10, P0 ;  /* 0x00000010ff067807 */ /* 0x000fe40000000000 */
[----:B------:R-:W-:Y:S02]  /*2840*/  LOP3.LUT P0, RZ, R32, 0x2, RZ, 0xc0, !PT ;  /* 0x0000000220ff7812 */ /* 0x000fe4000780c0ff */
[----:B------:R-:W-:Y:S01]  /*2850*/  LOP3.LUT R29, R5, R6, RZ, 0xfc, !PT ;  /* 0x00000006051d7212 */ /* 0x000fe200078efcff */
[----:B------:R-:W-:Y:S02]  /*2860*/  IMAD R6, R13, R86, RZ ;  /* 0x000000560d067224 */ /* 0x000fe400078e02ff */
[----:B--2---:R-:W-:-:S08]  /*2870*/  IMAD.MOV.U32 R20, RZ, RZ, R36 ;  /* 0x000000ffff147224 */ /* 0x004fd000078e0024 */
[----:B------:R-:W-:Y:S01]  /*2880*/  @P0 LOP3.LUT R16, R16, 0x4, RZ, 0xfc, !PT ;  /* 0x0000000410100812 */ /* 0x000fe200078efcff */
[----:B------:R-:W-:Y:S01]  /*2890*/  IMAD R13, R30, R87, R6 ;  /* 0x000000571e0d7224 */ /* 0x000fe200078e0206 */
[----:B------:R-:W-:Y:S02]  /*28a0*/  ISETP.GE.AND P0, PT, R18, R11, PT ;  /* 0x0000000b1200720c */ /* 0x000fe40003f06270 */
[----:B------:R-:W-:-:S05]  /*28b0*/  SHF.R.S32.HI R21, RZ, 0x1f, R20 ;  /* 0x0000001fff157819 */ /* 0x000fca0000011414 */
[----:B------:R0:W-:Y:S01]  /*28c0*/  STL [R1+0x64], R21 ;  /* 0x0000641501007387 */ /* 0x0001e20000100800 */
[C---:B------:R-:W-:Y:S01]  /*28d0*/  SEL R5, R11.reuse, RZ, P0 ;  /* 0x000000ff0b057207 */ /* 0x040fe20000000000 */
[C-C-:B------:R-:W-:Y:S02]  /*28e0*/  IMAD.WIDE.U32 R72, R30.reuse, R86, R20.reuse ;  /* 0x000000561e487225 */ /* 0x140fe400078e0014 */
[----:B------:R-:W2:Y:S01]  /*28f0*/  LDL R35, [R1+0x50] ;  /* 0x0000500001237983 */ /* 0x000ea20000100800 */
[C---:B------:R-:W-:Y:S01]  /*2900*/  SEL R10, R11.reuse, RZ, P2 ;  /* 0x000000ff0b0a7207 */ /* 0x040fe20001000000 */
[----:B------:R-:W-:Y:S02]  /*2910*/  IMAD.WIDE.U32 R68, R30, R8, R20 ;  /* 0x000000081e447225 */ /* 0x000fe400078e0014 */
[----:B------:R-:W3:Y:S04]  /*2920*/  LDL R34, [R1+0x54] ;  /* 0x0000540001227983 */ /* 0x000ee80000100800 */
[----:B------:R-:W3:Y:S04]  /*2930*/  LDL R31, [R1+0x58] ;  /* 0x00005800011f7983 */ /* 0x000ee80000100800 */
[----:B------:R-:W3:Y:S01]  /*2940*/  LDL R27, [R1+0xb4] ;  /* 0x0000b400011b7983 */ /* 0x000ee20000100800 */
[----:B------:R-:W-:Y:S01]  /*2950*/  SEL R7, R11, RZ, P1 ;  /* 0x000000ff0b077207 */ /* 0x000fe20000800000 */
[----:B------:R-:W-:Y:S01]  /*2960*/  IMAD.IADD R6, R18, 0x1, R5 ;  /* 0x0000000112067824 */ /* 0x000fe200078e0205 */
[----:B------:R-:W-:Y:S01]  /*2970*/  IADD3 R69, R15, R69, RZ ;  /* 0x000000450f457210 */ /* 0x000fe20007ffe0ff */
[----:B------:R-:W-:-:S02]  /*2980*/  IMAD.IADD R12, R3, 0x1, R10 ;  /* 0x00000001030c7824 */ /* 0x000fc400078e020a */
[----:B------:R-:W-:Y:S01]  /*2990*/  IMAD.IADD R14, R4, 0x1, R7 ;  /* 0x00000001040e7824 */ /* 0x000fe200078e0207 */
[----:B------:R-:W-:Y:S01]  /*29a0*/  SHF.R.S32.HI R7, RZ, 0x1f, R6 ;  /* 0x0000001fff077819 */ /* 0x000fe20000011406 */
[----:B------:R-:W-:Y:S02]  /*29b0*/  IMAD.IADD R71, R71, 0x1, R13 ;  /* 0x0000000147477824 */ /* 0x000fe400078e020d */
[----:B------:R-:W-:Y:S01]  /*29c0*/  IMAD.IADD R73, R13, 0x1, R73 ;  /* 0x000000010d497824 */ /* 0x000fe200078e0249 */
[----:B------:R-:W-:Y:S02]  /*29d0*/  SHF.R.S32.HI R13, RZ, 0x1f, R12 ;  /* 0x0000001fff0d7819 */ /* 0x000fe4000001140c */
[----:B------:R-:W-:Y:S02]  /*29e0*/  LOP3.LUT R16, R16, 0xfffffffe, RZ, 0xc0, !PT ;  /* 0xfffffffe10107812 */ /* 0x000fe400078ec0ff */
[----:B------:R-:W-:Y:S02]  /*29f0*/  LEA.HI R10, R7, R6, RZ, 0x5 ;  /* 0x00000006070a7211 */ /* 0x000fe400078f28ff */
[----:B------:R-:W-:-:S02]  /*2a00*/  SHF.R.S32.HI R15, RZ, 0x1f, R14 ;  /* 0x0000001fff0f7819 */ /* 0x000fc4000001140e */
[----:B------:R-:W-:Y:S02]  /*2a10*/  LEA.HI R5, R7, R6, RZ, 0x3 ;  /* 0x0000000607057211 */ /* 0x000fe400078f18ff */
[CC--:B------:R-:W-:Y:S02]  /*2a20*/  LEA.HI R6, R13.reuse, R12.reuse, RZ, 0x3 ;  /* 0x0000000c0d067211 */ /* 0x0c0fe400078f18ff */
[----:B------:R-:W-:Y:S02]  /*2a30*/  @P2 LOP3.LUT R16, R16, 0x1, RZ, 0xfc, !PT ;  /* 0x0000000110102812 */ /* 0x000fe400078efcff */
[----:B------:R-:W-:Y:S01]  /*2a40*/  LEA.HI R13, R13, R12, RZ, 0x5 ;  /* 0x0000000c0d0d7211 */ /* 0x000fe200078f28ff */
[----:B------:R-:W-:Y:S01]  /*2a50*/  IMAD.SHL.U32 R12, R10, 0x80, RZ ;  /* 0x000000800a0c7824 */ /* 0x000fe200078e00ff */
[CC--:B------:R-:W-:Y:S02]  /*2a60*/  LEA.HI R7, R15.reuse, R14.reuse, RZ, 0x3 ;  /* 0x0000000e0f077211 */ /* 0x0c0fe400078f18ff */
[----:B------:R-:W-:-:S02]  /*2a70*/  LEA.HI R15, R15, R14, RZ, 0x5 ;  /* 0x0000000e0f0f7211 */ /* 0x000fc400078f28ff */
[----:B0----5:R-:W-:Y:S02]  /*2a80*/  SHF.R.S32.HI R21, RZ, 0x1f, R96 ;  /* 0x0000001fff157819 */ /* 0x021fe40000011460 */
[----:B------:R-:W-:Y:S01]  /*2a90*/  LOP3.LUT R16, R16, 0xfffffffd, RZ, 0xc0, !PT ;  /* 0xfffffffd10107812 */ /* 0x000fe200078ec0ff */
[----:B------:R-:W-:-:S03]  /*2aa0*/  IMAD.SHL.U32 R20, R15, 0x80, RZ ;  /* 0x000000800f147824 */ /* 0x000fc600078e00ff */
[----:B------:R-:W-:Y:S02]  /*2ab0*/  @P1 LOP3.LUT R16, R16, 0x2, RZ, 0xfc, !PT ;  /* 0x0000000210101812 */ /* 0x000fe400078efcff */
[----:B------:R-:W-:Y:S01]  /*2ac0*/  ISETP.GE.AND P1, PT, R138, UR4, PT ;  /* 0x000000048a007c0c */ /* 0x000fe2000bf26270 */
[----:B------:R-:W-:Y:S01]  /*2ad0*/  IMAD.SHL.U32 R14, R13, 0x80, RZ ;  /* 0x000000800d0e7824 */ /* 0x000fe200078e00ff */
[----:B------:R-:W-:Y:S01]  /*2ae0*/  LOP3.LUT R20, R20, 0xfffff000, RZ, 0xc0, !PT ;  /* 0xfffff00014147812 */ /* 0x000fe200078ec0ff */
[----:B------:R-:W-:-:S04]  /*2af0*/  IMAD.WIDE.U32 R70, R96, R86, R70 ;  /* 0x0000005660467225 */ /* 0x000fc800078e0046 */
[----:B------:R-:W-:-:S04]  /*2b00*/  IMAD.WIDE.U32 R72, R96, R86, R72 ;  /* 0x0000005660487225 */ /* 0x000fc800078e0048 */
[----:B------:R-:W-:Y:S01]  /*2b10*/  VIADD R99, R28, 0x8 ;  /* 0x000000081c637836 */ /* 0x000fe20000000000 */
[----:B------:R-:W-:Y:S01]  /*2b20*/  SEL R28, RZ, 0x20, P1 ;  /* 0x00000020ff1c7807 */ /* 0x000fe20000800000 */
[-C--:B------:R-:W-:Y:S01]  /*2b30*/  IMAD.WIDE.U32 R66, R96, R8.reuse, R66 ;  /* 0x0000000860427225 */ /* 0x080fe200078e0042 */
[----:B------:R-:W-:Y:S02]  /*2b40*/  LOP3.LUT R12, R12, 0xfffff000, RZ, 0xc0, !PT ;  /* 0xfffff0000c0c7812 */ /* 0x000fe400078ec0ff */
[----:B------:R-:W-:Y:S01]  /*2b50*/  LOP3.LUT R14, R14, 0xfffff000, RZ, 0xc0, !PT ;  /* 0xfffff0000e0e7812 */ /* 0x000fe200078ec0ff */
[----:B------:R-:W-:Y:S01]  /*2b60*/  IMAD.WIDE.U32 R68, R96, R8, R68 ;  /* 0x0000000860447225 */ /* 0x000fe200078e0044 */
[----:B------:R-:W-:Y:S02]  /*2b70*/  LOP3.LUT R28, R29, R28, RZ, 0xfc, !PT ;  /* 0x0000001c1d1c7212 */ /* 0x000fe400078efcff */
[----:B------:R-:W-:Y:S01]  /*2b80*/  SHF.L.U64.HI R80, R8, 0x7, R9 ;  /* 0x0000000708507819 */ /* 0x000fe20000010209 */
[----:B------:R-:W-:Y:S01]  /*2b90*/  IMAD.SHL.U32 R98, R11, 0x2, RZ ;  /* 0x000000020b627824 */ /* 0x000fe200078e00ff */
[----:B----4-:R-:W-:-:S02]  /*2ba0*/  SHF.R.S32.HI R79, RZ, 0x1f, R0 ;  /* 0x0000001fff4f7819 */ /* 0x010fc40000011400 */
[----:B------:R-:W-:Y:S01]  /*2bb0*/  LOP3.LUT R29, R29, 0x1, RZ, 0xc0, !PT ;  /* 0x000000011d1d7812 */ /* 0x000fe200078ec0ff */
[----:B------:R-:W-:Y:S01]  /*2bc0*/  @!P6 BAR.SYNC.DEFER_BLOCKING 0x9, 0x100 ;  /* 0x024400000000eb1d */ /* 0x000fe20000010000 */
[C---:B--2---:R-:W-:Y:S02]  /*2bd0*/  LOP3.LUT R10, R35.reuse, 0x18, R5, 0xf8, !PT ;  /* 0x00000018230a7812 */ /* 0x044fe400078ef805 */
[----:B------:R-:W-:Y:S02]  /*2be0*/  LOP3.LUT R15, R35, 0x18, R7, 0xf8, !PT ;  /* 0x00000018230f7812 */ /* 0x000fe400078ef807 */
[----:B---3--:R-:W-:Y:S01]  /*2bf0*/  LOP3.LUT R95, R10, R34, RZ, 0x3c, !PT ;  /* 0x000000220a5f7212 */ /* 0x008fe200078e3cff */
[C---:B------:R-:W-:Y:S02]  /*2c00*/  IMAD R10, R21.reuse, R8, RZ ;  /* 0x00000008150a7224 */ /* 0x040fe400078e02ff */
[----:B------:R-:W-:Y:S01]  /*2c10*/  IMAD R21, R21, R86, RZ ;  /* 0x0000005615157224 */ /* 0x000fe200078e02ff */
[----:B------:R-:W-:-:S02]  /*2c20*/  LOP3.LUT R13, R35, 0x18, R6, 0xf8, !PT ;  /* 0x00000018230d7812 */ /* 0x000fc400078ef806 */
[-C--:B------:R-:W-:Y:S01]  /*2c30*/  LOP3.LUT R15, R15, R34.reuse, RZ, 0x3c, !PT ;  /* 0x000000220f0f7212 */ /* 0x080fe200078e3cff */
[C---:B------:R-:W-:Y:S01]  /*2c40*/  IMAD R21, R96.reuse, R87, R21 ;  /* 0x0000005760157224 */ /* 0x040fe200078e0215 */
[----:B------:R-:W-:Y:S01]  /*2c50*/  LOP3.LUT R13, R13, R34, RZ, 0x3c, !PT ;  /* 0x000000220d0d7212 */ /* 0x000fe200078e3cff */
[----:B------:R-:W-:Y:S01]  /*2c60*/  IMAD R75, R96, R9, R10 ;  /* 0x00000009604b7224 */ /* 0x000fe200078e020a */
[----:B------:R-:W-:Y:S01]  /*2c70*/  IADD3 R93, R15, R20, R31 ;  /* 0x000000140f5d7210 */ /* 0x000fe20007ffe01f */
[----:B------:R-:W-:Y:S01]  /*2c80*/  IMAD R10, R27, 0xc0, R30 ;  /* 0x000000c01b0a7824 */ /* 0x000fe200078e021e */
[----:B------:R-:W-:Y:S01]  /*2c90*/  LOP3.LUT R20, R5, 0xfffffff8, RZ, 0xc0, !PT ;  /* 0xfffffff805147812 */ /* 0x000fe200078ec0ff */
[----:B------:R-:W-:Y:S01]  /*2ca0*/  IMAD.IADD R76, R71, 0x1, R21 ;  /* 0x00000001474c7824 */ /* 0x000fe200078e0215 */
[----:B------:R-:W-:Y:S01]  /*2cb0*/  LOP3.LUT R27, R7, 0xfffffff8, RZ, 0xc0, !PT ;  /* 0xfffffff8071b7812 */ /* 0x000fe200078ec0ff */
[----:B------:R-:W-:Y:S01]  /*2cc0*/  IMAD.IADD R74, R21, 0x1, R73 ;  /* 0x00000001154a7824 */ /* 0x000fe200078e0249 */
[----:B------:R-:W-:Y:S01]  /*2cd0*/  LOP3.LUT R21, R6, 0xfffffff8, RZ, 0xc0, !PT ;  /* 0xfffffff806157812 */ /* 0x000fe200078ec0ff */
[----:B------:R-:W-:Y:S01]  /*2ce0*/  IMAD.IADD R77, R67, 0x1, R75 ;  /* 0x00000001434d7824 */ /* 0x000fe200078e024b */
[--C-:B------:R-:W-:Y:S01]  /*2cf0*/  IADD3 R95, R95, R12, R31.reuse ;  /* 0x0000000c5f5f7210 */ /* 0x100fe20007ffe01f */
[----:B------:R-:W-:Y:S01]  /*2d00*/  IMAD.SHL.U32 R8, R8, 0x80, RZ ;  /* 0x0000008008087824 */ /* 0x000fe200078e00ff */
[----:B------:R-:W-:Y:S01]  /*2d10*/  IADD3 R94, R13, R14, R31 ;  /* 0x0000000e0d5e7210 */ /* 0x000fe20007ffe01f */
[C---:B------:R-:W-:Y:S01]  /*2d20*/  IMAD.SHL.U32 R9, R86.reuse, 0x80, RZ ;  /* 0x0000008056097824 */ /* 0x040fe200078e00ff */
[----:B------:R-:W-:Y:S01]  /*2d30*/  SHF.L.U64.HI R87, R86, 0x7, R87 ;  /* 0x0000000756577819 */ /* 0x000fe20000010257 */
[----:B------:R-:W-:Y:S01]  /*2d40*/  IMAD.IADD R75, R75, 0x1, R69 ;  /* 0x000000014b4b7824 */ /* 0x000fe200078e0245 */
[----:B------:R-:W-:-:S02]  /*2d50*/  SHF.R.S32.HI R92, RZ, 0x1f, R20 ;  /* 0x0000001fff5c7819 */ /* 0x000fc40000011414 */
[----:B------:R-:W-:Y:S02]  /*2d60*/  SHF.R.S32.HI R89, RZ, 0x1f, R21 ;  /* 0x0000001fff597819 */ /* 0x000fe40000011415 */
[----:B------:R-:W-:Y:S02]  /*2d70*/  SHF.R.S32.HI R88, RZ, 0x1f, R27 ;  /* 0x0000001fff587819 */ /* 0x000fe4000001141b */
[C---:B------:R-:W-:Y:S02]  /*2d80*/  LOP3.LUT R30, R28.reuse, 0x2, RZ, 0xc0, !PT ;  /* 0x000000021c1e7812 */ /* 0x040fe400078ec0ff */
[----:B------:R-:W-:-:S07]  /*2d90*/  LOP3.LUT R31, R28, 0x4, RZ, 0xc0, !PT ;  /* 0x000000041c1f7812 */ /* 0x000fce00078ec0ff */
.L_x_1446:
[----:B--2---:R-:W2:Y:S01]  /*2da0*/  LDL R37, [R1+0xa4] ;  /* 0x0000a40001257983 */ /* 0x004ea20000100800 */
[----:B0-----:R-:W0:Y:S01]  /*2db0*/  LDC R82, c[0x0][0x430] ;  /* 0x00010c00ff527b82 */ /* 0x001e220000000800 */
[----:B------:R-:W-:Y:S02]  /*2dc0*/  VIADD R11, R25, 0xffffffff ;  /* 0xffffffff190b7836 */ /* 0x000fe40000000000 */
[----:B------:R-:W-:Y:S02]  /*2dd0*/  IMAD.MOV.U32 R81, RZ, RZ, RZ ;  /* 0x000000ffff517224 */ /* 0x000fe400078e00ff */
[----:B------:R-:W-:-:S03]  /*2de0*/  IMAD R13, R11, 0x80, R10 ;  /* 0x000000800b0d7824 */ /* 0x000fc600078e020a */
[----:B------:R-:W1:Y:S02]  /*2df0*/  LDC R97, c[0x0][0x3f4] ;  /* 0x0000fd00ff617b82 */ /* 0x000e640000000800 */
[----:B------:R-:W-:Y:S02]  /*2e00*/  ISETP.GE.AND P1, PT, R13, R24, PT ;  /* 0x000000180d00720c */ /* 0x000fe40003f26270 */
[----:B------:R-:W-:Y:S02]  /*2e10*/  IADD3 R38, R78, R13, RZ ;  /* 0x0000000d4e267210 */ /* 0x000fe40007ffe0ff */
[----:B------:R-:W-:-:S03]  /*2e20*/  ISETP.GT.OR P1, PT, R10, 0x7f, P1 ;  /* 0x0000007f0a00780c */ /* 0x000fc60000f24670 */
[----:B------:R-:W-:Y:S01]  /*2e30*/  IMAD.MOV.U32 R34, RZ, RZ, R38 ;  /* 0x000000ffff227224 */ /* 0x000fe200078e0026 */
[----:B0-----:R-:W-:-:S09]  /*2e40*/  ISETP.NE.AND P2, PT, R82, 0x1, PT ;  /* 0x000000015200780c */ /* 0x001fd20003f45270 */
[----:B------:R-:W0:Y:S08]  /*2e50*/  @!P1 LDC.64 R14, c[0x0][0x428] ;  /* 0x00010a00ff0e9b82 */ /* 0x000e300000000a00 */
[----:B------:R-:W3:Y:S08]  /*2e60*/  @!P1 LDC.64 R12, c[0x0][0x418] ;  /* 0x00010600ff0c9b82 */ /* 0x000ef00000000a00 */
[----:B------:R-:W4:Y:S08]  /*2e70*/  @P2 LDC R25, c[0x0][0x434] ;  /* 0x00010d00ff192b82 */ /* 0x000f300000000800 */
[----:B------:R-:W1:Y:S01]  /*2e80*/  @P2 LDC R36, c[0x0][0x438] ;  /* 0x00010e00ff242b82 */ /* 0x000e620000000800 */
[----:B----4-:R-:W-:-:S05]  /*2e90*/  @P2 IMAD.HI.U32 R25, R38, R25, RZ ;  /* 0x0000001926192227 */ /* 0x010fca00078e00ff */
[----:B-1----:R-:W-:Y:S01]  /*2ea0*/  @P2 SHF.R.U32.HI R34, RZ, R36, R25 ;  /* 0x00000024ff222219 */ /* 0x002fe20000011619 */
[----:B0-----:R-:W-:-:S03]  /*2eb0*/  @!P1 IMAD R25, R79, R14, RZ ;  /* 0x0000000e4f199224 */ /* 0x001fc600078e02ff */
[--C-:B------:R-:W-:Y:S01]  /*2ec0*/  @!P1 SHF.R.S32.HI R35, RZ, 0x1f, R34.reuse ;  /* 0x0000001fff239819 */ /* 0x100fe20000011422 */
[C---:B------:R-:W-:Y:S02]  /*2ed0*/  @!P1 IMAD R25, R0.reuse, R15, R25 ;  /* 0x0000000f00199224 */ /* 0x040fe400078e0219 */
[----:B------:R-:W-:-:S04]  /*2ee0*/  @!P1 IMAD.WIDE.U32 R14, R0, R14, R34 ;  /* 0x0000000e000e9225 */ /* 0x000fc800078e0022 */
[----:B------:R-:W-:Y:S01]  /*2ef0*/  @!P1 IMAD.IADD R15, R15, 0x1, R25 ;  /* 0x000000010f0f9824 */ /* 0x000fe200078e0219 */
[----:B---3--:R-:W-:Y:S02]  /*2f00*/  @!P1 LEA R12, P2, R14, R12, 0x2 ;  /* 0x0000000c0e0c9211 */ /* 0x008fe400078410ff */
[----:B------:R-:W-:Y:S02]  /*2f10*/  LOP3.LUT P3, RZ, R32, 0x2, RZ, 0xc0, !PT ;  /* 0x0000000220ff7812 */ /* 0x000fe4000786c0ff */
[----:B------:R-:W-:Y:S02]  /*2f20*/  @!P1 LEA.HI.X R13, R14, R13, R15, 0x2, P2 ;  /* 0x0000000d0e0d9211 */ /* 0x000fe400010f140f */
[----:B------:R-:W-:Y:S01]  /*2f30*/  ISETP.GE.AND P2, PT, R97, 0x1, PT ;  /* 0x000000016100780c */ /* 0x000fe20003f46270 */
[----:B------:R-:W-:Y:S01]  /*2f40*/  IMAD.MOV R25, RZ, RZ, -R34 ;  /* 0x000000ffff197224 */ /* 0x000fe200078e0a22 */
[----:B------:R-:W-:Y:S05]  /*2f50*/  YIELD ;  /* 0x0000000000007946 */ /* 0x000fea0003800000 */
[----:B------:R-:W-:Y:S01]  /*2f60*/  BSSY B0, `(.L_x_1388) ;  /* 0x0000435000007945 */ /* 0x000fe20003800000 */
[----:B------:R0:W5:Y:S01]  /*2f70*/  @!P1 LDG.E R81, desc[UR54][R12.64] ;  /* 0x000000360c519981 */ /* 0x000162000c1e1900 */
[----:B------:R-:W-:Y:S01]  /*2f80*/  IMAD R82, R82, R25, R38 ;  /* 0x0000001952527224 */ /* 0x000fe200078e0226 */
[----:B------:R-:W-:Y:S01]  /*2f90*/  ISETP.GT.AND P1, PT, R11, R65, PT ;  /* 0x000000410b00720c */ /* 0x000fe20003f24270 */
[----:B------:R-:W-:-:S02]  /*2fa0*/  IMAD.MOV.U32 R25, RZ, RZ, R11 ;  /* 0x000000ffff197224 */ /* 0x000fc400078e000b */
[----:B--2---:R-:W-:-:S04]  /*2fb0*/  IMAD R15, R22, 0x3000, R37 ;  /* 0x00003000160f7824 */ /* 0x004fc800078e0225 */
[C---:B------:R-:W-:Y:S02]  /*2fc0*/  VIADD R35, R15.reuse, 0x10 ;  /* 0x000000100f237836 */ /* 0x040fe40000000000 */
[C---:B------:R-:W-:Y:S02]  /*2fd0*/  @P3 VIADD R35, R15.reuse, 0xfffffff0 ;  /* 0xfffffff00f233836 */ /* 0x040fe40000000000 */
[--C-:B------:R-:W-:Y:S02]  /*2fe0*/  IMAD R64, R15, 0x2, R26.reuse ;  /* 0x000000020f407824 */ /* 0x100fe400078e021a */
[----:B------:R-:W-:Y:S01]  /*2ff0*/  IMAD R35, R35, 0x2, R26 ;  /* 0x0000000223237824 */ /* 0x000fe200078e021a */
[----:B0-----:R-:W-:Y:S06]  /*3000*/  @!P2 BRA `(.L_x_1389) ;  /* 0x0000003c0060a947 */ /* 0x001fec0003800000 */
[----:B------:R-:W-:Y:S01]  /*3010*/  SHF.R.S32.HI R83, RZ, 0x1f, R82 ;  /* 0x0000001fff537819 */ /* 0x000fe20000011452 */
[----:B------:R-:W-:Y:S01]  /*3020*/  ULDC.64 UR4, c[0x0][0x300] ;  /* 0x0000c00000047ab9 */ /* 0x000fe20000000a00 */
[----:B-----5:R-:W-:Y:S01]  /*3030*/  SHF.R.S32.HI R84, RZ, 0x1f, R81 ;  /* 0x0000001fff547819 */ /* 0x020fe20000011451 */
[----:B------:R-:W-:-:S04]  /*3040*/  IMAD.WIDE.U32 R12, R82, UR4, RZ ;  /* 0x00000004520c7c25 */ /* 0x000fc8000f8e00ff */
[----:B------:R-:W-:Y:S02]  /*3050*/  IMAD R15, R83, UR4, RZ ;  /* 0x00000004530f7c24 */ /* 0x000fe4000f8e02ff */
[----:B------:R-:W-:Y:S02]  /*3060*/  IMAD R85, R11, -0x80, R24 ;  /* 0xffffff800b557824 */ /* 0x000fe400078e0218 */
[----:B------:R-:W-:Y:S01]  /*3070*/  IMAD R15, R82, UR5, R15 ;  /* 0x00000005520f7c24 */ /* 0x000fe2000f8e020f */
[----:B------:R-:W-:Y:S02]  /*3080*/  ULDC.64 UR4, c[0x0][0x310] ;  /* 0x0000c40000047ab9 */ /* 0x000fe40000000a00 */
[----:B------:R-:W-:Y:S01]  /*3090*/  IMAD R14, R84, UR4, RZ ;  /* 0x00000004540e7c24 */ /* 0x000fe2000f8e02ff */
[----:B------:R-:W-:Y:S01]  /*30a0*/  VIMNMX R85, R85, 0x80, PT ;  /* 0x0000008055557848 */ /* 0x000fe20003fe0100 */
[----:B------:R-:W-:Y:S02]  /*30b0*/  IMAD.IADD R13, R13, 0x1, R15 ;  /* 0x000000010d0d7824 */ /* 0x000fe400078e020f */
[C---:B------:R-:W-:Y:S01]  /*30c0*/  IMAD R15, R81.reuse, UR5, R14 ;  /* 0x00000005510f7c24 */ /* 0x040fe2000f8e020e */
[----:B------:R-:W-:Y:S01]  /*30d0*/  SHF.R.S32.HI R14, RZ, 0x1f, R25 ;  /* 0x0000001fff0e7819 */ /* 0x000fe20000011419 */
[----:B------:R-:W-:Y:S01]  /*30e0*/  IMAD.WIDE.U32 R12, R81, UR4, R12 ;  /* 0x00000004510c7c25 */ /* 0x000fe2000f8e000c */
[----:B------:R-:W-:-:S03]  /*30f0*/  ULDC.64 UR4, c[0x0][0x308] ;  /* 0x0000c20000047ab9 */ /* 0x000fc60000000a00 */
[----:B------:R-:W-:Y:S02]  /*3100*/  IMAD.IADD R13, R13, 0x1, R15 ;  /* 0x000000010d0d7824 */ /* 0x000fe400078e020f */
[----:B------:R-:W-:Y:S02]  /*3110*/  IMAD R15, R87, R25, RZ ;  /* 0x00000019570f7224 */ /* 0x000fe400078e02ff */
[----:B------:R-:W-:-:S04]  /*3120*/  IMAD.WIDE.U32 R12, R155, UR4, R12 ;  /* 0x000000049b0c7c25 */ /* 0x000fc8000f8e000c */
[----:B------:R-:W-:Y:S01]  /*3130*/  IMAD R61, R155, UR5, R13 ;  /* 0x000000059b3d7c24 */ /* 0x000fe2000f8e020d */
[----:B------:R-:W-:Y:S01]  /*3140*/  ULDC.64 UR4, c[0x0][0x2e8] ;  /* 0x0000ba0000047ab9 */ /* 0x000fe20000000a00 */
[----:B------:R-:W-:Y:S01]  /*3150*/  IMAD R13, R80, R25, RZ ;  /* 0x00000019500d7224 */ /* 0x000fe200078e02ff */
[----:B------:R-:W-:Y:S01]  /*3160*/  LEA R60, P2, R12, UR4, 0x1 ;  /* 0x000000040c3c7c11 */ /* 0x000fe2000f8408ff */
[----:B------:R-:W-:Y:S01]  /*3170*/  ULDC.U8 UR4, c[0x0][0x410] ;  /* 0x0001040000047ab9 */ /* 0x000fe20000000000 */
[----:B------:R-:W-:Y:S02]  /*3180*/  IMAD R37, R14, R9, R15 ;  /* 0x000000090e257224 */ /* 0x000fe400078e020f */
[----:B------:R-:W-:Y:S01]  /*3190*/  LEA.HI.X R61, R12, UR5, R61, 0x1, P2 ;  /* 0x000000050c3d7c11 */ /* 0x000fe200090f0c3d */
[----:B------:R-:W-:Y:S01]  /*31a0*/  IMAD R39, R14, R8, R13 ;  /* 0x000000080e277224 */ /* 0x000fe200078e020d */
[----:B------:R-:W-:Y:S01]  /*31b0*/  ISETP.NE.AND P2, PT, RZ, UR4, PT ;  /* 0x00000004ff007c0c */ /* 0x000fe2000bf45270 */
[----:B------:R-:W-:-:S04]  /*31c0*/  IMAD.WIDE.U32 R14, R9, R25, RZ ;  /* 0x00000019090e7225 */ /* 0x000fc800078e00ff */
[----:B------:R-:W-:-:S04]  /*31d0*/  IMAD.WIDE.U32 R12, R8, R25, RZ ;  /* 0x00000019080c7225 */ /* 0x000fc800078e00ff */
[----:B------:R-:W-:Y:S02]  /*31e0*/  IMAD.IADD R11, R15, 0x1, R37 ;  /* 0x000000010f0b7824 */ /* 0x000fe400078e0225 */
[----:B------:R-:W-:Y:S02]  /*31f0*/  IMAD.IADD R34, R13, 0x1, R39 ;  /* 0x000000010d227824 */ /* 0x000fe400078e0227 */
[----:B------:R-:W-:Y:S05]  /*3200*/  @!P2 BRA `(.L_x_1390) ;  /* 0x0000001c0044a947 */ /* 0x000fea0003800000 */
[----:B------:R-:W0:Y:S01]  /*3210*/  S2R R36, SR_TID.X ;  /* 0x0000000000247919 */ /* 0x000e220000002100 */
        /* <DEDUP_REMOVED lines=11> */
[C---:B0-----:R-:W-:Y:S02]  /*32d0*/  VIADD R40, R36.reuse, 0xffffff80 ;  /* 0xffffff8024287836 */ /* 0x041fe40000000000 */
[----:B------:R-:W-:-:S05]  /*32e0*/  VIADD R36, R36, 0xffffff80 ;  /* 0xffffff8024247836 */ /* 0x000fca0000000000 */
[----:B------:R-:W-:Y:S02]  /*32f0*/  LEA.HI R36, R36, R40, RZ, 0x1 ;  /* 0x0000002824247211 */ /* 0x000fe400078f08ff */
[----:B------:R-:W-:Y:S02]  /*3300*/  CS2R R40, SRZ ;  /* 0x0000000000287805 */ /* 0x000fe4000001ff00 */
[----:B------:R-:W-:-:S04]  /*3310*/  SHF.R.S32.HI R36, RZ, 0x1, R36 ;  /* 0x00000001ff247819 */ /* 0x000fc80000011424 */
[----:B------:R-:W-:Y:S02]  /*3320*/  ISETP.GE.AND P3, PT, R36, R85, PT ;  /* 0x000000552400720c */ /* 0x000fe40003f66270 */
[----:B------:R-:W-:-:S11]  /*3330*/  CS2R R36, SRZ ;  /* 0x0000000000247805 */ /* 0x000fd6000001ff00 */
[----:B------:R-:W-:Y:S05]  /*3340*/  @P3 BRA `(.L_x_1392) ;  /* 0x0000000000b83947 */ /* 0x000fea0003800000 */
[----:B------:R-:W2:Y:S04]  /*3350*/  LDL.64 R102, [R1+0x60] ;  /* 0x0000600001667983 */ /* 0x000ea80000100a00 */
[----:B------:R-:W3:Y:S04]  /*3360*/  LDL R91, [R1+0x90] ;  /* 0x00009000015b7983 */ /* 0x000ee80000100800 */
[----:B------:R-:W4:Y:S04]  /*3370*/  LDL R90, [R1+0x88] ;  /* 0x00008800015a7983 */ /* 0x000f280000100800 */
        /* <DEDUP_REMOVED lines=43> */
.L_x_1392:
[----:B------:R-:W-:Y:S05]  /*3630*/  BSYNC B1 ;  /* 0x0000000000017941 */ /* 0x000fea0003800000 */
.L_x_1391:
        /* <DEDUP_REMOVED lines=43> */
.L_x_1393:
[----:B------:R-:W2:Y:S01]  /*38f0*/  LDL R11, [R1+0xc] ;  /* 0x00000c00010b7983 */ /* 0x000ea20000100800 */
[----:B------:R-:W-:Y:S01]  /*3900*/  IMAD R34, R22, 0x8, R2 ;  /* 0x0000000816227824 */ /* 0x000fe200078e0202 */
[----:B------:R-:W-:Y:S01]  /*3910*/  BSSY B1, `(.L_x_1394) ;  /* 0x0000004000017945 */ /* 0x000fe20003800000 */
[----:B--2---:R-:W-:-:S04]  /*3920*/  SHF.L.U32 R86, R11, 0x1f, RZ ;  /* 0x0000001f0b567819 */ /* 0x004fc800000006ff */
[----:B------:R-:W0:Y:S02]  /*3930*/  SYNCS.PHASECHK.TRANS64.TRYWAIT P4, [R34+URZ+0x2d890], R86 ;  /* 0x02d89056220075a7 */ /* 0x000e24000808017f */
[----:B0-----:R-:W-:Y:S05]  /*3940*/  @!P4 BRA `(.L_x_1395) ;  /* 0x000002300048c947 */ /* 0x001fea0003800000 */
.L_x_1739:
[----:B------:R-:W-:Y:S05]  /*3950*/  BSYNC B1 ;  /* 0x0000000000017941 */ /* 0x000fea0003800000 */
.L_x_1394:
[----:B------:R-:W-:-:S03]  /*3960*/  UMOV UR4, 0xffffffff ;  /* 0xffffffff00047882 */ /* 0x000fc60000000000 */
[----:B------:R-:W-:Y:S05]  /*3970*/  BRA.DIV UR4, `(.L_x_1396) ;  /* 0x0000023204507947 */ /* 0x000fea000b800000 */
[----:B------:R-:W1:Y:S04]  /*3980*/  SHFL.IDX PT, R61, R61, RZ, 0x1e1f ;  /* 0x001e1fff3d3d7589 */ /* 0x000e6800000e0000 */
[----:B------:R-:W2:Y:S02]  /*3990*/  SHFL.IDX PT, R60, R60, RZ, 0x1e1f ;  /* 0x001e1fff3c3c7589 */ /* 0x000ea400000e0000 */
.L_x_1743:
[----:B------:R-:W-:Y:S05]  /*39a0*/  @P3 BRA `(.L_x_1397) ;  /* 0x0000003800403947 */ /* 0x000fea0003800000 */
[----:B------:R-:W-:Y:S01]  /*39b0*/  ISETP.NE.AND P3, PT, R29, RZ, PT ;  /* 0x000000ff1d00720c */ /* 0x000fe20003f65270 */
[----:B------:R-:W-:-:S12]  /*39c0*/  BSSY B1, `(.L_x_1398) ;  /* 0x0000035000017945 */ /* 0x000fd80003800000 */
[----:B------:R-:W-:Y:S05]  /*39d0*/  @!P3 BRA `(.L_x_1399) ;  /* 0x0000000000ccb947 */ /* 0x000fea0003800000 */
[----:B------:R-:W3:Y:S01]  /*39e0*/  LDL.64 R110, [R1+0x60] ;  /* 0x00006000016e7983 */ /* 0x000ee20000100a00 */
[----:B------:R-:W-:Y:S03]  /*39f0*/  BSSY B2, `(.L_x_1400) ;  /* 0x000002e000027945 */ /* 0x000fe60003800000 */
[----:B------:R4:W0:Y:S01]  /*3a00*/  LDS.128 R12, [R64+0x15000] ;  /* 0x01500000400c7984 */ /* 0x0008220000000c00 */
[----:B---3--:R-:W-:-:S13]  /*3a10*/  ISETP.GE.AND P3, PT, R110, R97, PT ;  /* 0x000000616e00720c */ /* 0x008fda0003f66270 */
[----:B0---4-:R-:W-:Y:S05]  /*3a20*/  @P3 BRA `(.L_x_1401) ;  /* 0x0000000000a83947 */ /* 0x011fea0003800000 */
        /* <DEDUP_REMOVED lines=10> */
[CC--:B------:R-:W-:Y:S01]  /*3ad0*/  FMUL.FTZ R11, R57.reuse, R13.reuse ;  /* 0x0000000d390b7220 */ /* 0x0c0fe20000410000 */
[----:B------:R-:W-:Y:S02]  /*3ae0*/  HADD2.F32 R56, -RZ, R56.H0_H0 ;  /* 0x20000038ff387230 */ /* 0x000fe40000004100 */
[C---:B------:R-:W-:Y:S01]  /*3af0*/  FMUL.FTZ R13, R90.reuse, R13 ;  /* 0x0000000d5a0d7220 */ /* 0x040fe20000410000 */
[-C--:B------:R-:W-:Y:S01]  /*3b00*/  FFMA.FTZ R11, R90, R59.reuse, -R11 ;  /* 0x0000003b5a0b7223 */ /* 0x080fe2000001080b */
[----:B------:R-:W-:Y:S02]  /*3b10*/  IMAD.MOV.U32 R90, RZ, RZ, R12 ;  /* 0x000000ffff5a7224 */ /* 0x000fe400078e000c */
[----:B------:R-:W-:Y:S01]  /*3b20*/  FFMA.FTZ R13, R57, R59, R13 ;  /* 0x0000003b390d7223 */ /* 0x000fe2000001000d */
[----:B------:R-:W-:-:S02]  /*3b30*/  HADD2.F32 R57, -RZ, R15.H1_H1 ;  /* 0x3000000fff397230 */ /* 0x000fc40000004100 */
[----:B------:R-:W-:Y:S02]  /*3b40*/  HADD2.F32 R59, -RZ, R15.H0_H0 ;  /* 0x2000000fff3b7230 */ /* 0x000fe40000004100 */
[--C-:B------:R-:W-:Y:S02]  /*3b50*/  HADD2.F32 R12, -RZ, R90.reuse.H1_H1 ;  /* 0x3000005aff0c7230 */ /* 0x100fe40000004100 */
[-C--:B------:R-:W-:Y:S01]  /*3b60*/  FMUL.FTZ R15, R57, R58.reuse ;  /* 0x0000003a390f7220 */ /* 0x080fe20000410000 */
[----:B------:R-:W-:Y:S02]  /*3b70*/  HADD2.F32 R90, -RZ, R90.H0_H0 ;  /* 0x2000005aff5a7230 */ /* 0x000fe40000004100 */
[----:B------:R-:W-:Y:S01]  /*3b80*/  FMUL.FTZ R58, R59, R58 ;  /* 0x0000003a3b3a7220 */ /* 0x000fe20000410000 */
[----:B------:R-:W-:Y:S01]  /*3b90*/  F2FP.F16.F32.PACK_AB R13, R13, R11 ;  /* 0x0000000b0d0d723e */ /* 0x000fe200000000ff */
[----:B------:R-:W-:Y:S01]  /*3ba0*/  FFMA.FTZ R15, R59, R56, -R15 ;  /* 0x000000383b0f7223 */ /* 0x000fe2000001080f */
[----:B------:R-:W-:-:S02]  /*3bb0*/  HADD2.F32 R59, -RZ, R109.H1_H1 ;  /* 0x3000006dff3b7230 */ /* 0x000fc40000004100 */
[----:B------:R-:W-:Y:S01]  /*3bc0*/  FFMA.FTZ R57, R57, R56, R58 ;  /* 0x0000003839397223 */ /* 0x000fe2000001003a */
[----:B------:R-:W-:Y:S02]  /*3bd0*/  HADD2.F32 R56, -RZ, R91.H0_H0 ;  /* 0x2000005bff387230 */ /* 0x000fe40000004100 */
[-C--:B------:R-:W-:Y:S01]  /*3be0*/  FMUL.FTZ R58, R12, R59.reuse ;  /* 0x0000003b0c3a7220 */ /* 0x080fe20000410000 */
[C---:B------:R-:W-:Y:S01]  /*3bf0*/  FMUL.FTZ R59, R90.reuse, R59 ;  /* 0x0000003b5a3b7220 */ /* 0x040fe20000410000 */
[----:B------:R-:W-:Y:S02]  /*3c00*/  F2FP.F16.F32.PACK_AB R15, R57, R15 ;  /* 0x0000000f390f723e */ /* 0x000fe400000000ff */
[-C--:B------:R-:W-:Y:S01]  /*3c10*/  FFMA.FTZ R58, R90, R56.reuse, -R58 ;  /* 0x000000385a3a7223 */ /* 0x080fe2000001083a */
[----:B------:R-:W-:Y:S01]  /*3c20*/  FFMA.FTZ R12, R12, R56, R59 ;  /* 0x000000380c0c7223 */ /* 0x000fe2000001003b */
[----:B------:R-:W-:Y:S02]  /*3c30*/  HADD2.F32 R56, -RZ, R109.H0_H0 ;  /* 0x2000006dff387230 */ /* 0x000fe40000004100 */
[----:B------:R-:W-:-:S02]  /*3c40*/  HADD2.F32 R59, -RZ, R14.H1_H1 ;  /* 0x3000000eff3b7230 */ /* 0x000fc40000004100 */
        /* <DEDUP_REMOVED lines=8> */
.L_x_1401:
[----:B------:R-:W-:Y:S05]  /*3cd0*/  BSYNC B2 ;  /* 0x0000000000027941 */ /* 0x000fea0003800000 */
.L_x_1400:
[----:B--2---:R-:W-:-:S04]  /*3ce0*/  LEA R56, P3, R18, R60, 0x1 ;  /* 0x0000003c12387211 */ /* 0x004fc800078608ff */
[----:B-1----:R-:W-:-:S05]  /*3cf0*/  LEA.HI.X R57, R18, R61, R19, 0x1, P3 ;  /* 0x0000003d12397211 */ /* 0x002fca00018f0c13 */
[----:B------:R3:W-:Y:S04]  /*3d00*/  ST.E.128 desc[UR54][R56.64], R12 ;  /* 0x0000000c38007985 */ /* 0x0007e8000c101d36 */
.L_x_1399:
[----:B------:R-:W-:Y:S05]  /*3d10*/  BSYNC B1 ;  /* 0x0000000000017941 */ /* 0x000fea0003800000 */
.L_x_1398:
        /* <DEDUP_REMOVED lines=50> */
.L_x_1405:
[----:B------:R-:W-:Y:S05]  /*4040*/  BSYNC B2 ;  /* 0x0000000000027941 */ /* 0x000fea0003800000 */
.L_x_1404:
[----:B------:R-:W3:Y:S01]  /*4050*/  LDL R11, [R1+0x68] ;  /* 0x00006800010b7983 */ /* 0x000ee20000100800 */
[----:B--2---:R-:W-:Y:S02]  /*4060*/  IMAD.MOV.U32 R52, RZ, RZ, R60 ;  /* 0x000000ffff347224 */ /* 0x004fe400078e003c */
[----:B-1----:R-:W-:Y:S02]  /*4070*/  IMAD.MOV.U32 R53, RZ, RZ, R61 ;  /* 0x000000ffff357224 */ /* 0x002fe400078e003d */
[----:B---3--:R-:W-:-:S04]  /*4080*/  IMAD.SHL.U32 R11, R11, 0x8, RZ ;  /* 0x000000080b0b7824 */ /* 0x008fc800078e00ff */
[----:B------:R-:W-:-:S05]  /*4090*/  IMAD.WIDE R52, R11, 0x2, R52 ;  /* 0x000000020b347825 */ /* 0x000fca00078e0234 */
[----:B------:R4:W-:Y:S02]  /*40a0*/  ST.E.128 desc[UR54][R52.64], R12 ;  /* 0x0000000c34007985 */ /* 0x0009e4000c101d36 */
.L_x_1403:
[----:B------:R-:W-:Y:S05]  /*40b0*/  BSYNC B1 ;  /* 0x0000000000017941 */ /* 0x000fea0003800000 */
.L_x_1402:
        /* <DEDUP_REMOVED lines=52> */
.L_x_1409:
[----:B------:R-:W-:Y:S05]  /*4400*/  BSYNC B2 ;  /* 0x0000000000027941 */ /* 0x000fea0003800000 */
.L_x_1408:
[----:B------:R-:W3:Y:S01]  /*4410*/  LDL R11, [R1+0x6c] ;  /* 0x00006c00010b7983 */ /* 0x000ee20000100800 */
[----:B--2---:R-:W-:Y:S02]  /*4420*/  IMAD.MOV.U32 R48, RZ, RZ, R60 ;  /* 0x000000ffff307224 */ /* 0x004fe400078e003c */
[----:B-1----:R-:W-:Y:S02]  /*4430*/  IMAD.MOV.U32 R49, RZ, RZ, R61 ;  /* 0x000000ffff317224 */ /* 0x002fe400078e003d */
[----:B---3--:R-:W-:-:S04]  /*4440*/  IMAD.SHL.U32 R11, R11, 0x8, RZ ;  /* 0x000000080b0b7824 */ /* 0x008fc800078e00ff */
[----:B------:R-:W-:-:S05]  /*4450*/  IMAD.WIDE R48, R11, 0x2, R48 ;  /* 0x000000020b307825 */ /* 0x000fca00078e0230 */
[----:B------:R1:W-:Y:S02]  /*4460*/  ST.E.128 desc[UR54][R48.64], R12 ;  /* 0x0000000c30007985 */ /* 0x0003e4000c101d36 */
.L_x_1407:
[----:B------:R-:W-:Y:S05]  /*4470*/  BSYNC B1 ;  /* 0x0000000000017941 */ /* 0x000fea0003800000 */
.L_x_1406:
        /* <DEDUP_REMOVED lines=9> */
[----:B------:R-:W-:Y:S02]  /*4510*/  SHF.R.U32.HI R44, RZ, 0x10, R45 ;  /* 0x00000010ff2c7819 */ /* 0x000fe4000001162d */
[--C-:B------:R-:W-:Y:S01]  /*4520*/  SHF.R.U64 R45, R46, 0x10, R47.reuse ;  /* 0x000000102e2d7819 */ /* 0x100fe2000000122f */
[----:B------:R-:W-:Y:S01]  /*4530*/  HADD2.F32 R11, -RZ, R11.H0_H0 ;  /* 0x2000000bff0b7230 */ /* 0x000fe20000004100 */
[----:B------:R-:W-:Y:S01]  /*4540*/  MOV R48, R13 ;  /* 0x0000000d00307202 */ /* 0x000fe20000000f00 */
[----:B------:R-:W-:Y:S01]  /*4550*/  HADD2.F32 R44, -RZ, R44.H0_H0 ;  /* 0x2000002cff2c7230 */ /* 0x000fe20000004100 */
[----:B------:R-:W-:Y:S01]  /*4560*/  SHF.R.U32.HI R46, RZ, 0x10, R47 ;  /* 0x00000010ff2e7819 */ /* 0x000fe2000001162f */
[----:B------:R-:W-:Y:S02]  /*4570*/  HADD2.F32 R47, -RZ, R45.H0_H0 ;  /* 0x2000002dff2f7230 */ /* 0x000fe40000004100 */
[----:B------:R-:W-:-:S02]  /*4580*/  HADD2.F32 R13, -RZ, R48.H1_H1 ;  /* 0x30000030ff0d7230 */ /* 0x000fc40000004100 */
[----:B------:R-:W-:Y:S02]  /*4590*/  HADD2.F32 R45, -RZ, R48.H0_H0 ;  /* 0x20000030ff2d7230 */ /* 0x000fe40000004100 */
[----:B------:R-:W-:Y:S02]  /*45a0*/  HADD2.F32 R46, -RZ, R46.H0_H0 ;  /* 0x2000002eff2e7230 */ /* 0x000fe40000004100 */
[-C--:B------:R-:W-:Y:S01]  /*45b0*/  FMUL.FTZ R48, R13, R47.reuse ;  /* 0x0000002f0d307220 */ /* 0x080fe20000410000 */
[----:B------:R-:W-:-:S03]  /*45c0*/  FMUL.FTZ R47, R45, R47 ;  /* 0x0000002f2d2f7220 */ /* 0x000fc60000410000 */
[-C--:B------:R-:W-:Y:S01]  /*45d0*/  FFMA.FTZ R48, R45, R11.reuse, -R48 ;  /* 0x0000000b2d307223 */ /* 0x080fe20000010830 */
[----:B------:R-:W-:Y:S01]  /*45e0*/  FFMA.FTZ R47, R13, R11, R47 ;  /* 0x0000000b0d2f7223 */ /* 0x000fe2000001002f */
[----:B------:R-:W-:-:S04]  /*45f0*/  IMAD.MOV.U32 R13, RZ, RZ, R15 ;  /* 0x000000ffff0d7224 */ /* 0x000fc800078e000f */
[----:B------:R-:W-:Y:S01]  /*4600*/  F2FP.F16.F32.PACK_AB R47, R47, R48 ;  /* 0x000000302f2f723e */ /* 0x000fe200000000ff */
[--C-:B------:R-:W-:Y:S02]  /*4610*/  HADD2.F32 R11, -RZ, R13.reuse.H1_H1 ;  /* 0x3000000dff0b7230 */ /* 0x100fe40000004100 */
        /* <DEDUP_REMOVED lines=24> */
[----:B------:R-:W-:Y:S01]  /*47a0*/  F2FP.F16.F32.PACK_AB R14, R103, R12 ;  /* 0x0000000c670e723e */ /* 0x000fe200000000ff */
[----:B------:R-:W-:-:S07]  /*47b0*/  IMAD.MOV.U32 R12, RZ, RZ, R46 ;  /* 0x000000ffff0c7224 */ /* 0x000fce00078e002e */
.L_x_1413:
[----:B------:R-:W-:Y:S05]  /*47c0*/  BSYNC B2 ;  /* 0x0000000000027941 */ /* 0x000fea0003800000 */
.L_x_1412:
[----:B------:R-:W3:Y:S01]  /*47d0*/  LDL R11, [R1+0x80] ;  /* 0x00008000010b7983 */ /* 0x000ee20000100800 */
[----:B--2---:R-:W-:-:S04]  /*47e0*/  LEA R44, P3, R137, R60, 0x1 ;  /* 0x0000003c892c7211 */ /* 0x004fc800078608ff */
[----:B---3--:R-:W-:-:S05]  /*47f0*/  LEA.HI.X R45, R137, R61, R11, 0x1, P3 ;  /* 0x0000003d892d7211 */ /* 0x008fca00018f0c0b */
[----:B------:R1:W-:Y:S04]  /*4800*/  ST.E.128 desc[UR54][R44.64], R12 ;  /* 0x0000000c2c007985 */ /* 0x0003e8000c101d36 */
.L_x_1411:
[----:B------:R-:W-:Y:S05]  /*4810*/  BSYNC B1 ;  /* 0x0000000000017941 */ /* 0x000fea0003800000 */
.L_x_1410:
        /* <DEDUP_REMOVED lines=20> */
[-C--:B------:R-:W-:Y:S01]  /*4960*/  FMUL.FTZ R42, R11, R46.reuse ;  /* 0x0000002e0b2a7220 */ /* 0x080fe20000410000 */
[----:B------:R-:W-:-:S03]  /*4970*/  FMUL.FTZ R46, R40, R46 ;  /* 0x0000002e282e7220 */ /* 0x000fc60000410000 */
[-C--:B------:R-:W-:Y:S01]  /*4980*/  FFMA.FTZ R42, R40, R13.reuse, -R42 ;  /* 0x0000000d282a7223 */ /* 0x080fe2000001082a */
[----:B------:R-:W-:Y:S02]  /*4990*/  IMAD.MOV.U32 R40, RZ, RZ, R12 ;  /* 0x000000ffff287224 */ /* 0x000fe400078e000c */
[----:B------:R-:W-:Y:S01]  /*49a0*/  FFMA.FTZ R11, R11, R13, R46 ;  /* 0x0000000d0b0b7223 */ /* 0x000fe2000001002e */
[----:B------:R-:W-:Y:S02]  /*49b0*/  HADD2.F32 R12, -RZ, R43.H0_H0 ;  /* 0x2000002bff0c7230 */ /* 0x000fe40000004100 */
[--C-:B------:R-:W-:Y:S02]  /*49c0*/  HADD2.F32 R13, -RZ, R15.reuse.H1_H1 ;  /* 0x3000000fff0d7230 */ /* 0x100fe40000004100 */
[----:B------:R-:W-:Y:S01]  /*49d0*/  HADD2.F32 R15, -RZ, R15.H0_H0 ;  /* 0x2000000fff0f7230 */ /* 0x000fe20000004100 */
[----:B------:R-:W-:Y:S01]  /*49e0*/  F2FP.F16.F32.PACK_AB R11, R11, R42 ;  /* 0x0000002a0b0b723e */ /* 0x000fe200000000ff */
[----:B------:R-:W-:-:S02]  /*49f0*/  HADD2.F32 R46, -RZ, R41.H0_H0 ;  /* 0x20000029ff2e7230 */ /* 0x000fc40000004100 */
[-C--:B------:R-:W-:Y:S01]  /*4a00*/  FMUL.FTZ R48, R13, R12.reuse ;  /* 0x0000000c0d307220 */ /* 0x080fe20000410000 */
[----:B------:R-:W-:Y:S02]  /*4a10*/  HADD2.F32 R43, -RZ, R102.H0_H0 ;  /* 0x20000066ff2b7230 */ /* 0x000fe40000004100 */
[C---:B------:R-:W-:Y:S01]  /*4a20*/  FMUL.FTZ R50, R15.reuse, R12 ;  /* 0x0000000c0f327220 */ /* 0x040fe20000410000 */
[----:B------:R-:W-:Y:S02]  /*4a30*/  HADD2.F32 R41, -RZ, R101.H0_H0 ;  /* 0x20000065ff297230 */ /* 0x000fe40000004100 */
[-C--:B------:R-:W-:Y:S01]  /*4a40*/  FFMA.FTZ R12, R15, R46.reuse, -R48 ;  /* 0x0000002e0f0c7223 */ /* 0x080fe20000010830 */
[--C-:B------:R-:W-:Y:S02]  /*4a50*/  HADD2.F32 R15, -RZ, R40.reuse.H0_H0 ;  /* 0x20000028ff0f7230 */ /* 0x100fe40000004100 */
[----:B------:R-:W-:Y:S01]  /*4a60*/  FFMA.FTZ R13, R13, R46, R50 ;  /* 0x0000002e0d0d7223 */ /* 0x000fe20000010032 */
[----:B------:R-:W-:-:S02]  /*4a70*/  HADD2.F32 R40, -RZ, R40.H1_H1 ;  /* 0x30000028ff287230 */ /* 0x000fc40000004100 */
[----:B------:R-:W-:Y:S02]  /*4a80*/  HADD2.F32 R102, -RZ, R102.H1_H1 ;  /* 0x30000066ff667230 */ /* 0x000fe40000004100 */
[----:B------:R-:W-:Y:S02]  /*4a90*/  HADD2.F32 R101, -RZ, R101.H1_H1 ;  /* 0x30000065ff657230 */ /* 0x000fe40000004100 */
[-C--:B------:R-:W-:Y:S01]  /*4aa0*/  FMUL.FTZ R46, R40, R43.reuse ;  /* 0x0000002b282e7220 */ /* 0x080fe20000410000 */
[----:B------:R-:W-:-:S03]  /*4ab0*/  FMUL.FTZ R43, R15, R43 ;  /* 0x0000002b0f2b7220 */ /* 0x000fc60000410000 */
[-C--:B------:R-:W-:Y:S01]  /*4ac0*/  FFMA.FTZ R15, R15, R41.reuse, -R46 ;  /* 0x000000290f0f7223 */ /* 0x080fe2000001082e */
[----:B------:R-:W-:Y:S01]  /*4ad0*/  FFMA.FTZ R40, R40, R41, R43 ;  /* 0x0000002928287223 */ /* 0x000fe2000001002b */
[--C-:B------:R-:W-:Y:S02]  /*4ae0*/  HADD2.F32 R41, -RZ, R14.reuse.H0_H0 ;  /* 0x2000000eff297230 */ /* 0x100fe40000004100 */
        /* <DEDUP_REMOVED lines=8> */
[----:B------:R-:W-:Y:S01]  /*4b70*/  F2FP.F16.F32.PACK_AB R14, R43, R46 ;  /* 0x0000002e2b0e723e */ /* 0x000fe200000000ff */
[----:B------:R-:W-:-:S07]  /*4b80*/  IMAD.MOV.U32 R15, RZ, RZ, R41 ;  /* 0x000000ffff0f7224 */ /* 0x000fce00078e0029 */
.L_x_1417:
[----:B------:R-:W-:Y:S05]  /*4b90*/  BSYNC B2 ;  /* 0x0000000000027941 */ /* 0x000fea0003800000 */
.L_x_1416:
[----:B--2---:R1:W-:Y:S02]  /*4ba0*/  ST.E.128 desc[UR54][R44.64], R12 ;  /* 0x0000000c2c007985 */ /* 0x0043e4000c101d36 */
.L_x_1415:
[----:B------:R-:W-:Y:S05]  /*4bb0*/  BSYNC B1 ;  /* 0x0000000000017941 */ /* 0x000fea0003800000 */
.L_x_1414:
        /* <DEDUP_REMOVED lines=10> */
[----:B------:R-:W-:Y:S02]  /*4c60*/  SHF.R.U64 R36, R36, 0x10, R37 ;  /* 0x0000001024247819 */ /* 0x000fe40000001225 */
[--C-:B------:R-:W-:Y:S01]  /*4c70*/  SHF.R.U64 R11, R38, 0x10, R39.reuse ;  /* 0x00000010260b7819 */ /* 0x100fe20000001227 */
[----:B--2---:R-:W-:Y:S01]  /*4c80*/  HADD2.F32 R38, -RZ, R15.H1_H1 ;  /* 0x3000000fff267230 */ /* 0x004fe20000004100 */
[----:B------:R-:W-:Y:S02]  /*4c90*/  SHF.R.U32.HI R42, RZ, 0x10, R39 ;  /* 0x00000010ff2a7819 */ /* 0x000fe40000011627 */
        /* <DEDUP_REMOVED lines=9> */
[----:B------:R-:W-:Y:S02]  /*4d30*/  HADD2.F32 R15, -RZ, R43.H0_H0 ;  /* 0x2000002bff0f7230 */ /* 0x000fe40000004100 */
[-C--:B------:R-:W-:Y:S01]  /*4d40*/  FMUL.FTZ R46, R38, R42.reuse ;  /* 0x0000002a262e7220 */ /* 0x080fe20000410000 */
[-C--:B------:R-:W-:Y:S01]  /*4d50*/  FFMA.FTZ R11, R11, R37.reuse, -R44 ;  /* 0x000000250b0b7223 */ /* 0x080fe2000001082c */
[C---:B------:R-:W-:Y:S01]  /*4d60*/  FMUL.FTZ R43, R13.reuse, R42 ;  /* 0x0000002a0d2b7220 */ /* 0x040fe20000410000 */
[----:B------:R-:W-:Y:S01]  /*4d70*/  FFMA.FTZ R36, R36, R37, R39 ;  /* 0x0000002524247223 */ /* 0x000fe20000010027 */
[----:B------:R-:W-:Y:S01]  /*4d80*/  FFMA.FTZ R13, R13, R15, -R46 ;  /* 0x0000000f0d0d7223 */ /* 0x000fe2000001082e */
[----:B------:R-:W-:-:S02]  /*4d90*/  HADD2.F32 R42, -RZ, R63.H0_H0 ;  /* 0x2000003fff2a7230 */ /* 0x000fc40000004100 */
[----:B------:R-:W-:Y:S01]  /*4da0*/  FFMA.FTZ R38, R38, R15, R43 ;  /* 0x0000000f26267223 */ /* 0x000fe2000001002b */
[----:B------:R-:W-:Y:S01]  /*4db0*/  HADD2.F32 R15, -RZ, R12.H1_H1 ;  /* 0x3000000cff0f7230 */ /* 0x000fe20000004100 */
[----:B------:R-:W-:Y:S01]  /*4dc0*/  F2FP.F16.F32.PACK_AB R11, R36, R11 ;  /* 0x0000000b240b723e */ /* 0x000fe200000000ff */
[----:B------:R-:W-:Y:S02]  /*4dd0*/  HADD2.F32 R37, -RZ, R14.H1_H1 ;  /* 0x3000000eff257230 */ /* 0x000fe40000004100 */
[----:B------:R-:W-:Y:S02]  /*4de0*/  HADD2.F32 R63, -RZ, R63.H1_H1 ;  /* 0x3000003fff3f7230 */ /* 0x000fe40000004100 */
[----:B------:R-:W-:Y:S01]  /*4df0*/  FMUL.FTZ R43, R15, R42 ;  /* 0x0000002a0f2b7220 */ /* 0x000fe20000410000 */
[----:B------:R-:W-:Y:S02]  /*4e00*/  HADD2.F32 R12, -RZ, R12.H0_H0 ;  /* 0x2000000cff0c7230 */ /* 0x000fe40000004100 */
[----:B------:R-:W-:-:S02]  /*4e10*/  HADD2.F32 R14, -RZ, R14.H0_H0 ;  /* 0x2000000eff0e7230 */ /* 0x000fc40000004100 */
[-C--:B------:R-:W-:Y:S01]  /*4e20*/  FMUL.FTZ R45, R37, R63.reuse ;  /* 0x0000003f252d7220 */ /* 0x080fe20000410000 */
[--C-:B------:R-:W-:Y:S02]  /*4e30*/  HADD2.F32 R39, -RZ, R62.reuse.H0_H0 ;  /* 0x2000003eff277230 */ /* 0x100fe40000004100 */
[----:B------:R-:W-:Y:S01]  /*4e40*/  FMUL.FTZ R42, R12, R42 ;  /* 0x0000002a0c2a7220 */ /* 0x000fe20000410000 */
        /* <DEDUP_REMOVED lines=10> */
.L_x_1419:
[----:B------:R-:W-:Y:S05]  /*4ef0*/  BSYNC B1 ;  /* 0x0000000000017941 */ /* 0x000fea0003800000 */
.L_x_1418:
[----:B--2---:R1:W-:Y:S01]  /*4f00*/  ST.E.128 desc[UR54][R40.64], R12 ;  /* 0x0000000c28007985 */ /* 0x0043e2000c101d36 */
[----:B------:R-:W-:Y:S05]  /*4f10*/  BRA `(.L_x_1397) ;  /* 0x0000002000e47947 */ /* 0x000fea0003800000 */
.L_x_1390:
        /* <DEDUP_REMOVED lines=12> */
[----:B------:R-:W-:Y:S01]  /*4fe0*/  CS2R R56, SRZ ;  /* 0x0000000000387805 */ /* 0x000fe2000001ff00 */
[----:B0-----:R-:W-:-:S02]  /*4ff0*/  VIADD R37, R36, 0xffffff80 ;  /* 0xffffff8024257836 */ /* 0x001fc40000000000 */
[----:B------:R-:W-:-:S05]  /*5000*/  VIADD R36, R36, 0xffffff80 ;  /* 0xffffff8024247836 */ /* 0x000fca0000000000 */
[----:B------:R-:W-:-:S04]  /*5010*/  LEA.HI R36, R36, R37, RZ, 0x1 ;  /* 0x0000002524247211 */ /* 0x000fc800078f08ff */
[----:B------:R-:W-:-:S04]  /*5020*/  SHF.R.S32.HI R36, RZ, 0x1, R36 ;  /* 0x00000001ff247819 */ /* 0x000fc80000011424 */
[----:B------:R-:W-:Y:S02]  /*5030*/  ISETP.GE.AND P3, PT, R36, R85, PT ;  /* 0x000000552400720c */ /* 0x000fe40003f66270 */
[----:B------:R-:W-:-:S11]  /*5040*/  CS2R R36, SRZ ;  /* 0x0000000000247805 */ /* 0x000fd6000001ff00 */
[----:B------:R-:W-:Y:S05]  /*5050*/  @P3 BRA `(.L_x_1421) ;  /* 0x00000000007c3947 */ /* 0x000fea0003800000 */
        /* <DEDUP_REMOVED lines=31> */
.L_x_1421:
[----:B------:R-:W-:Y:S05]  /*5250*/  BSYNC B1 ;  /* 0x0000000000017941 */ /* 0x000fea0003800000 */
.L_x_1420:
[----:B-----5:R-:W-:Y:S01]  /*5260*/  IMAD.MOV.U32 R11, RZ, RZ, R38 ;  /* 0x000000ffff0b7224 */ /* 0x020fe200078e0026 */
[----:B------:R-:W-:Y:S01]  /*5270*/  UISETP.NE.AND UP0, UPT, UR39, 0x3, UPT ;  /* 0x000000032700788c */ /* 0x000fe2000bf05270 */
[----:B0-----:R-:W-:-:S05]  /*5280*/  IMAD.MOV.U32 R12, RZ, RZ, R39 ;  /* 0x000000ffff0c7224 */ /* 0x001fca00078e0027 */
[----:B------:R-:W-:Y:S01]  /*5290*/  PRMT R108, R11, 0x5410, R12 ;  /* 0x000054100b6c7816 */ /* 0x000fe2000000000c */
[----:B------:R-:W-:Y:S01]  /*52a0*/  IMAD.MOV.U32 R12, RZ, RZ, R36 ;  /* 0x000000ffff0c7224 */ /* 0x000fe200078e0024 */
[----:B------:R-:W-:Y:S01]  /*52b0*/  PLOP3.LUT P2, PT, PT, PT, UP0, 0x80, 0x0 ;  /* 0x000000000000781c */ /* 0x000fe20003f4f008 */
[----:B------:R-:W-:-:S05]  /*52c0*/  IMAD.MOV.U32 R11, RZ, RZ, R37 ;  /* 0x000000ffff0b7224 */ /* 0x000fca00078e0025 */
[----:B------:R-:W-:Y:S01]  /*52d0*/  PRMT R109, R12, 0x5410, R11 ;  /* 0x000054100c6d7816 */ /* 0x000fe2000000000b */
[----:B------:R-:W-:Y:S02]  /*52e0*/  IMAD.MOV.U32 R11, RZ, RZ, R43 ;  /* 0x000000ffff0b7224 */ /* 0x000fe400078e002b */
[----:B------:R-:W-:-:S03]  /*52f0*/  IMAD.MOV.U32 R12, RZ, RZ, R42 ;  /* 0x000000ffff0c7224 */ /* 0x000fc600078e002a */
[----:B------:R-:W-:Y:S01]  /*5300*/  PRMT R114, R11, 0x7610, R114 ;  /* 0x000076100b727816 */ /* 0x000fe20000000072 */
[----:B------:R-:W-:Y:S01]  /*5310*/  IMAD.MOV.U32 R11, RZ, RZ, R41 ;  /* 0x000000ffff0b7224 */ /* 0x000fe200078e0029 */
[----:B------:R-:W-:Y:S02]  /*5320*/  PRMT R112, R112, 0x5410, R12 ;  /* 0x0000541070707816 */ /* 0x000fe4000000000c */
[----:B------:R-:W-:Y:S02]  /*5330*/  MOV R12, R40 ;  /* 0x00000028000c7202 */ /* 0x000fe40000000f00 */
[----:B------:R-:W-:Y:S01]  /*5340*/  PRMT R115, R11, 0x7610, R115 ;  /* 0x000076100b737816 */ /* 0x000fe20000000073 */
[----:B------:R-:W-:Y:S01]  /*5350*/  IMAD.MOV.U32 R11, RZ, RZ, R46 ;  /* 0x000000ffff0b7224 */ /* 0x000fe200078e002e */
[----:B------:R-:W-:Y:S01]  /*5360*/  PRMT R113, R12, 0x7610, R113 ;  /* 0x000076100c717816 */ /* 0x000fe20000000071 */
[----:B------:R-:W-:-:S05]  /*5370*/  IMAD.MOV.U32 R12, RZ, RZ, R47 ;  /* 0x000000ffff0c7224 */ /* 0x000fca00078e002f */
[----:B------:R-:W-:Y:S01]  /*5380*/  PRMT R116, R11, 0x5410, R12 ;  /* 0x000054100b747816 */ /* 0x000fe2000000000c */
[----:B------:R-:W-:Y:S02]  /*5390*/  IMAD.MOV.U32 R11, RZ, RZ, R44 ;  /* 0x000000ffff0b7224 */ /* 0x000fe400078e002c */
[----:B------:R-:W-:-:S03]  /*53a0*/  IMAD.MOV.U32 R12, RZ, RZ, R45 ;  /* 0x000000ffff0c7224 */ /* 0x000fc600078e002d */
[----:B------:R-:W-:Y:S01]  /*53b0*/  PRMT R117, R11, 0x7610, R117 ;  /* 0x000076100b757816 */ /* 0x000fe20000000075 */
[----:B------:R-:W-:Y:S01]  /*53c0*/  IMAD.MOV.U32 R11, RZ, RZ, R51 ;  /* 0x000000ffff0b7224 */ /* 0x000fe200078e0033 */
[----:B------:R-:W-:Y:S01]  /*53d0*/  PRMT R106, R12, 0x7610, R106 ;  /* 0x000076100c6a7816 */ /* 0x000fe2000000006a */
[----:B------:R-:W-:-:S05]  /*53e0*/  IMAD.MOV.U32 R12, RZ, RZ, R50 ;  /* 0x000000ffff0c7224 */ /* 0x000fca00078e0032 */
[----:B------:R-:W-:Y:S01]  /*53f0*/  PRMT R110, R12, 0x5410, R11 ;  /* 0x000054100c6e7816 */ /* 0x000fe2000000000b */
[----:B------:R-:W-:Y:S02]  /*5400*/  IMAD.MOV.U32 R12, RZ, RZ, R48 ;  /* 0x000000ffff0c7224 */ /* 0x000fe400078e0030 */
[----:B------:R-:W-:-:S05]  /*5410*/  IMAD.MOV.U32 R11, RZ, RZ, R49 ;  /* 0x000000ffff0b7224 */ /* 0x000fca00078e0031 */
        /* <DEDUP_REMOVED lines=19> */
.L_x_1422:
[----:B------:R-:W2:Y:S01]  /*5550*/  LDL R11, [R1+0xc] ;  /* 0x00000c00010b7983 */ /* 0x000ea20000100800 */
[----:B------:R-:W-:Y:S01]  /*5560*/  IMAD R34, R22, 0x8, R2 ;  /* 0x0000000816227824 */ /* 0x000fe200078e0202 */
[----:B------:R-:W-:Y:S01]  /*5570*/  BSSY B1, `(.L_x_1423) ;  /* 0x0000004000017945 */ /* 0x000fe20003800000 */
[----:B--2---:R-:W-:-:S04]  /*5580*/  SHF.L.U32 R86, R11, 0x1f, RZ ;  /* 0x0000001f0b567819 */ /* 0x004fc800000006ff */
[----:B------:R-:W0:Y:S02]  /*5590*/  SYNCS.PHASECHK.TRANS64.TRYWAIT P4, [R34+URZ+0x2d890], R86 ;  /* 0x02d89056220075a7 */ /* 0x000e24000808017f */
[----:B0-----:R-:W-:Y:S05]  /*55a0*/  @!P4 BRA `(.L_x_1424) ;  /* 0x000002140090c947 */ /* 0x001fea0003800000 */
.L_x_1744:
[----:B------:R-:W-:Y:S05]  /*55b0*/  BSYNC B1 ;  /* 0x0000000000017941 */ /* 0x000fea0003800000 */
.L_x_1423:
[----:B------:R-:W-:-:S03]  /*55c0*/  UMOV UR4, 0xffffffff ;  /* 0xffffffff00047882 */ /* 0x000fc60000000000 */
[----:B------:R-:W-:Y:S05]  /*55d0*/  BRA.DIV UR4, `(.L_x_1425) ;  /* 0x0000021604987947 */ /* 0x000fea000b800000 */
[----:B------:R1:W2:Y:S04]  /*55e0*/  SHFL.IDX PT, R91, R61, RZ, 0x1e1f ;  /* 0x001e1fff3d5b7589 */ /* 0x0002a800000e0000 */
[----:B------:R1:W3:Y:S02]  /*55f0*/  SHFL.IDX PT, R90, R60, RZ, 0x1e1f ;  /* 0x001e1fff3c5a7589 */ /* 0x0002e400000e0000 */
.L_x_1748:
[----:B------:R-:W-:Y:S05]  /*5600*/  @P3 BRA `(.L_x_1397) ;  /* 0x0000001c00283947 */ /* 0x000fea0003800000 */
[----:B------:R-:W4:Y:S01]  /*5610*/  LDC R11, c[0x0][0x2f4] ;  /* 0x0000bd00ff0b7b82 */ /* 0x000f220000000800 */
[----:B------:R-:W-:Y:S01]  /*5620*/  ISETP.NE.AND P3, PT, R29, RZ, PT ;  /* 0x000000ff1d00720c */ /* 0x000fe20003f65270 */
[----:B------:R-:W-:Y:S01]  /*5630*/  BSSY B1, `(.L_x_1426) ;  /* 0x000007b000017945 */ /* 0x000fe20003800000 */
[----:B----4-:R-:W-:-:S11]  /*5640*/  IADD3 R101, -R98, R11, RZ ;  /* 0x0000000b62657210 */ /* 0x010fd60007ffe1ff */
[----:B------:R-:W-:Y:S05]  /*5650*/  @!P3 BRA `(.L_x_1427) ;  /* 0x0000000400e0b947 */ /* 0x000fea0003800000 */
[----:B-1----:R-:W4:Y:S04]  /*5660*/  LDL R60, [R1+0x50] ;  /* 0x00005000013c7983 */ /* 0x002f280000100800 */
[----:B------:R-:W5:Y:S04]  /*5670*/  LDL R15, [R1+0x54] ;  /* 0x00005400010f7983 */ /* 0x000f680000100800 */
[----:B------:R-:W2:Y:S01]  /*5680*/  LDL R14, [R1+0x58] ;  /* 0x00005800010e7983 */ /* 0x000ea20000100800 */
[----:B------:R-:W-:Y:S01]  /*5690*/  SEL R12, R98, R101, !P0 ;  /* 0x00000065620c7207 */ /* 0x000fe20004000000 */
[----:B------:R-:W-:Y:S01]  /*56a0*/  BSSY B2, `(.L_x_1428) ;  /* 0x000006d000027945 */ /* 0x000fe20003800000 */
[----:B------:R-:W-:-:S02]  /*56b0*/  ISETP.GE.AND P3, PT, R18, R97, PT ;  /* 0x000000611200720c */ /* 0x000fc40003f66270 */
[----:B------:R-:W-:-:S04]  /*56c0*/  SHF.R.S32.HI R13, RZ, 0x1f, R12 ;  /* 0x0000001fff0d7819 */ /* 0x000fc8000001140c */
[----:B------:R-:W-:-:S04]  /*56d0*/  LEA.HI R13, R13, R12, RZ, 0x4 ;  /* 0x0000000c0d0d7211 */ /* 0x000fc800078f20ff */
[----:B------:R-:W-:-:S04]  /*56e0*/  SHF.R.S32.HI R13, RZ, 0x4, R13 ;  /* 0x00000004ff0d7819 */ /* 0x000fc8000001140d */
[----:B------:R-:W-:-:S04]  /*56f0*/  LEA.HI.SX32 R102, R5, R13, 0x1d ;  /* 0x0000000d05667211 */ /* 0x000fc800078feaff */
[----:B------:R-:W-:-:S04]  /*5700*/  SHF.R.S32.HI R12, RZ, 0x1f, R102 ;  /* 0x0000001fff0c7819 */ /* 0x000fc80000011466 */
[----:B------:R-:W-:Y:S01]  /*5710*/  LEA.HI R12, R12, R102, RZ, 0x2 ;  /* 0x000000660c0c7211 */ /* 0x000fe200078f10ff */
[----:B------:R-:W-:-:S04]  /*5720*/  IMAD.SHL.U32 R102, R102, 0x8, RZ ;  /* 0x0000000866667824 */ /* 0x000fc800078e00ff */
[----:B------:R-:W-:-:S05]  /*5730*/  IMAD.SHL.U32 R12, R12, 0x400, RZ ;  /* 0x000004000c0c7824 */ /* 0x000fca00078e00ff */
[----:B------:R-:W-:Y:S02]  /*5740*/  LOP3.LUT R12, R12, 0x7ffff000, RZ, 0xc0, !PT ;  /* 0x7ffff0000c0c7812 */ /* 0x000fe400078ec0ff */
[----:B----4-:R-:W-:-:S04]  /*5750*/  LOP3.LUT R13, R60, 0x18, R102, 0xf8, !PT ;  /* 0x000000183c0d7812 */ /* 0x010fc800078ef866 */
[----:B-----5:R-:W-:-:S04]  /*5760*/  LOP3.LUT R13, R13, R15, RZ, 0x3c, !PT ;  /* 0x0000000f0d0d7212 */ /* 0x020fc800078e3cff */
[----:B--2---:R-:W-:-:S05]  /*5770*/  IADD3 R12, R13, R12, R14 ;  /* 0x0000000c0d0c7210 */ /* 0x004fca0007ffe00e */
[C---:B------:R-:W-:Y:S02]  /*5780*/  IMAD R60, R22.reuse, 0x3000, R12 ;  /* 0x00003000163c7824 */ /* 0x040fe400078e020c */
[----:B------:R-:W-:Y:S02]  /*5790*/  IMAD R12, R22, 0x3000, R95 ;  /* 0x00003000160c7824 */ /* 0x000fe400078e025f */
[--C-:B------:R-:W-:Y:S02]  /*57a0*/  IMAD R60, R60, 0x2, R2.reuse ;  /* 0x000000023c3c7824 */ /* 0x100fe400078e0202 */
[----:B------:R-:W-:-:S04]  /*57b0*/  IMAD R12, R12, 0x2, R2 ;  /* 0x000000020c0c7824 */ /* 0x000fc800078e0202 */
[----:B------:R-:W1:Y:S04]  /*57c0*/  LDS.128 R60, [R60+0x15400] ;  /* 0x015400003c3c7984 */ /* 0x000e680000000c00 */
[----:B------:R-:W2:Y:S01]  /*57d0*/  LDS.128 R12, [R12+0x15400] ;  /* 0x015400000c0c7984 */ /* 0x000ea20000000c00 */
[----:B------:R-:W-:Y:S05]  /*57e0*/  @P3 BRA `(.L_x_1429) ;  /* 0x0000000400603947 */ /* 0x000fea0003800000 */
[----:B-1----:R-:W-:Y:S01]  /*57f0*/  IMAD.MOV.U32 R104, RZ, RZ, R61 ;  /* 0x000000ffff687224 */ /* 0x002fe200078e003d */
[----:B------:R-:W-:Y:S01]  /*5800*/  SHF.R.U64 R44, R44, 0x10, R45 ;  /* 0x000000102c2c7819 */ /* 0x000fe2000000122d */
[----:B--2---:R-:W-:Y:S01]  /*5810*/  IMAD.MOV.U32 R103, RZ, RZ, R13 ;  /* 0x000000ffff677224 */ /* 0x004fe200078e000d */
[----:B------:R-:W-:Y:S01]  /*5820*/  SHF.R.U32.HI R45, RZ, 0x10, R45 ;  /* 0x00000010ff2d7819 */ /* 0x000fe2000001162d */
[----:B------:R-:W-:Y:S01]  /*5830*/  HADD2.F32 R105, -RZ, R105.H0_H0 ;  /* 0x20000069ff697230 */ /* 0x000fe20000004100 */
[----:B------:R-:W-:Y:S01]  /*5840*/  SHF.R.U64 R46, R46, 0x10, R47 ;  /* 0x000000102e2e7819 */ /* 0x000fe2000000122f */
[----:B------:R-:W-:Y:S02]  /*5850*/  HADD2.F32 R13, -RZ, R104.H0_H0 ;  /* 0x20000068ff0d7230 */ /* 0x000fe40000004100 */
[----:B------:R-:W-:Y:S02]  /*5860*/  HADD2.F32 R107, -RZ, R103.H0_H0 ;  /* 0x20000067ff6b7230 */ /* 0x000fe40000004100 */
[----:B------:R-:W-:-:S02]  /*5870*/  HADD2.F32 R106, -RZ, R106.H0_H0 ;  /* 0x2000006aff6a7230 */ /* 0x000fc40000004100 */
[-C--:B------:R-:W-:Y:S01]  /*5880*/  FMUL.FTZ R61, R13, R105.reuse ;  /* 0x000000690d3d7220 */ /* 0x080fe20000410000 */
[----:B------:R-:W-:Y:S02]  /*5890*/  HADD2.F32 R104, -RZ, R104.H1_H1 ;  /* 0x30000068ff687230 */ /* 0x000fe40000004100 */
        /* <DEDUP_REMOVED lines=10> */
[----:B------:R-:W-:Y:S02]  /*5940*/  HADD2.F32 R57, -RZ, R57.H0_H0 ;  /* 0x20000039ff397230 */ /* 0x000fe40000004100 */
[----:B------:R-:W-:Y:S02]  /*5950*/  HADD2.F32 R44, -RZ, R44.H0_H0 ;  /* 0x2000002cff2c7230 */ /* 0x000fe40000004100 */
[-C--:B------:R-:W-:Y:S01]  /*5960*/  FMUL.FTZ R103, R104, R105.reuse ;  /* 0x0000006968677220 */ /* 0x080fe20000410000 */
[C---:B------:R-:W-:Y:S01]  /*5970*/  FMUL.FTZ R105, R56.reuse, R105 ;  /* 0x0000006938697220 */ /* 0x040fe20000410000 */
[----:B------:R-:W-:Y:S02]  /*5980*/  HADD2.F32 R46, -RZ, R46.H0_H0 ;  /* 0x2000002eff2e7230 */ /* 0x000fe40000004100 */
[-C--:B------:R-:W-:Y:S01]  /*5990*/  FFMA.FTZ R56, R56, R45.reuse, -R103 ;  /* 0x0000002d38387223 */ /* 0x080fe20000010867 */
[----:B------:R-:W-:Y:S01]  /*59a0*/  FFMA.FTZ R45, R104, R45, R105 ;  /* 0x0000002d682d7223 */ /* 0x000fe20000010069 */
[----:B------:R-:W-:-:S02]  /*59b0*/  HADD2.F32 R104, -RZ, R118.H0_H0 ;  /* 0x20000076ff687230 */ /* 0x000fc40000004100 */
[--C-:B------:R-:W-:Y:S01]  /*59c0*/  HADD2.F32 R105, -RZ, R63.reuse.H0_H0 ;  /* 0x2000003fff697230 */ /* 0x100fe20000004100 */
[----:B------:R-:W-:Y:S02]  /*59d0*/  F2FP.F16.F32.PACK_AB R56, R56, R61 ;  /* 0x0000003d3838723e */ /* 0x000fe400000000ff */
[----:B------:R-:W-:Y:S02]  /*59e0*/  F2FP.F16.F32.PACK_AB R45, R45, R13 ;  /* 0x0000000d2d2d723e */ /* 0x000fe400000000ff */
[-C--:B------:R-:W-:Y:S01]  /*59f0*/  FMUL.FTZ R103, R105, R104.reuse ;  /* 0x0000006869677220 */ /* 0x080fe20000410000 */
[C---:B------:R-:W-:Y:S01]  /*5a00*/  FMUL.FTZ R104, R107.reuse, R104 ;  /* 0x000000686b687220 */ /* 0x040fe20000410000 */
[----:B------:R-:W-:Y:S02]  /*5a10*/  IMAD.MOV.U32 R13, RZ, RZ, R56 ;  /* 0x000000ffff0d7224 */ /* 0x000fe400078e0038 */
[-C--:B------:R-:W-:Y:S01]  /*5a20*/  FFMA.FTZ R103, R107, R106.reuse, -R103 ;  /* 0x0000006a6b677223 */ /* 0x080fe20000010867 */
[----:B------:R-:W-:Y:S01]  /*5a30*/  FFMA.FTZ R104, R105, R106, R104 ;  /* 0x0000006a69687223 */ /* 0x000fe20000010068 */
[----:B------:R-:W-:Y:S01]  /*5a40*/  SHF.R.U32.HI R105, RZ, 0x10, R47 ;  /* 0x00000010ff697819 */ /* 0x000fe2000001162f */
[----:B------:R-:W-:Y:S01]  /*5a50*/  HADD2.F32 R107, -RZ, R118.H1_H1 ;  /* 0x30000076ff6b7230 */ /* 0x000fe20000004100 */
[--C-:B------:R-:W-:Y:S01]  /*5a60*/  SHF.R.U64 R47, R58, 0x10, R59.reuse ;  /* 0x000000103a2f7819 */ /* 0x100fe2000000123b */
[----:B------:R-:W-:Y:S01]  /*5a70*/  HADD2.F32 R58, -RZ, R63.H1_H1 ;  /* 0x3000003fff3a7230 */ /* 0x000fe20000004100 */
[----:B------:R-:W-:Y:S01]  /*5a80*/  SHF.R.U32.HI R59, RZ, 0x10, R59 ;  /* 0x00000010ff3b7819 */ /* 0x000fe2000001163b */
[----:B------:R-:W-:-:S02]  /*5a90*/  HADD2.F32 R63, -RZ, R15.H1_H1 ;  /* 0x3000000fff3f7230 */ /* 0x000fc40000004100 */
[----:B------:R-:W-:Y:S02]  /*5aa0*/  HADD2.F32 R105, -RZ, R105.H0_H0 ;  /* 0x20000069ff697230 */ /* 0x000fe40000004100 */
[----:B------:R-:W-:Y:S02]  /*5ab0*/  HADD2.F32 R59, -RZ, R59.H0_H0 ;  /* 0x2000003bff3b7230 */ /* 0x000fe40000004100 */
[----:B------:R-:W-:Y:S02]  /*5ac0*/  HADD2.F32 R47, -RZ, R47.H0_H0 ;  /* 0x2000002fff2f7230 */ /* 0x000fe40000004100 */
[----:B------:R-:W-:Y:S02]  /*5ad0*/  IMAD.MOV.U32 R61, RZ, RZ, R45 ;  /* 0x000000ffff3d7224 */ /* 0x000fe400078e002d */
[-C--:B------:R-:W-:Y:S01]  /*5ae0*/  FMUL.FTZ R15, R58, R59.reuse ;  /* 0x0000003b3a0f7220 */ /* 0x080fe20000410000 */
[----:B------:R-:W-:-:S03]  /*5af0*/  FMUL.FTZ R59, R63, R59 ;  /* 0x0000003b3f3b7220 */ /* 0x000fc60000410000 */
[-C--:B------:R-:W-:Y:S01]  /*5b00*/  FFMA.FTZ R15, R63, R105.reuse, -R15 ;  /* 0x000000693f0f7223 */ /* 0x080fe2000001080f */
[----:B------:R-:W-:Y:S01]  /*5b10*/  FFMA.FTZ R59, R58, R105, R59 ;  /* 0x000000693a3b7223 */ /* 0x000fe2000001003b */
[----:B------:R-:W-:Y:S02]  /*5b20*/  HADD2.F32 R58, -RZ, R60.H0_H0 ;  /* 0x2000003cff3a7230 */ /* 0x000fe40000004100 */
[----:B------:R-:W-:Y:S01]  /*5b30*/  HADD2.F32 R105, -RZ, R12.H0_H0 ;  /* 0x2000000cff697230 */ /* 0x000fe20000004100 */
[----:B------:R-:W-:Y:S01]  /*5b40*/  F2FP.F16.F32.PACK_AB R15, R15, R103 ;  /* 0x000000670f0f723e */ /* 0x000fe200000000ff */
[----:B------:R-:W-:Y:S02]  /*5b50*/  HADD2.F32 R63, -RZ, R117.H0_H0 ;  /* 0x20000075ff3f7230 */ /* 0x000fe40000004100 */
[-C--:B------:R-:W-:Y:S01]  /*5b60*/  FMUL.FTZ R106, R58, R107.reuse ;  /* 0x0000006b3a6a7220 */ /* 0x080fe20000410000 */
[----:B------:R-:W-:Y:S02]  /*5b70*/  HADD2.F32 R60, -RZ, R60.H1_H1 ;  /* 0x3000003cff3c7230 */ /* 0x000fe40000004100 */
[----:B------:R-:W-:Y:S01]  /*5b80*/  FMUL.FTZ R107, R105, R107 ;  /* 0x0000006b696b7220 */ /* 0x000fe20000410000 */
[----:B------:R-:W-:-:S02]  /*5b90*/  HADD2.F32 R12, -RZ, R12.H1_H1 ;  /* 0x3000000cff0c7230 */ /* 0x000fc40000004100 */
[-C--:B------:R-:W-:Y:S01]  /*5ba0*/  FFMA.FTZ R106, R105, R63.reuse, -R106 ;  /* 0x0000003f696a7223 */ /* 0x080fe2000001086a */
[----:B------:R-:W-:Y:S02]  /*5bb0*/  HADD2.F32 R105, -RZ, R117.H1_H1 ;  /* 0x30000075ff697230 */ /* 0x000fe40000004100 */
[----:B------:R-:W-:Y:S01]  /*5bc0*/  FFMA.FTZ R107, R58, R63, R107 ;  /* 0x0000003f3a6b7223 */ /* 0x000fe2000001006b */
[-C--:B------:R-:W-:Y:S01]  /*5bd0*/  FMUL.FTZ R58, R60, R57.reuse ;  /* 0x000000393c3a7220 */ /* 0x080fe20000410000 */
[C---:B------:R-:W-:Y:S01]  /*5be0*/  FMUL.FTZ R57, R12.reuse, R57 ;  /* 0x000000390c397220 */ /* 0x040fe20000410000 */
[----:B------:R-:W-:Y:S02]  /*5bf0*/  F2FP.F16.F32.PACK_AB R59, R59, R104 ;  /* 0x000000683b3b723e */ /* 0x000fe400000000ff */
[-C--:B------:R-:W-:Y:S01]  /*5c00*/  FFMA.FTZ R12, R12, R44.reuse, -R58 ;  /* 0x0000002c0c0c7223 */ /* 0x080fe2000001083a */
[----:B------:R-:W-:Y:S01]  /*5c10*/  FFMA.FTZ R44, R60, R44, R57 ;  /* 0x0000002c3c2c7223 */ /* 0x000fe20000010039 */
[----:B------:R-:W-:-:S02]  /*5c20*/  HADD2.F32 R57, -RZ, R62.H0_H0 ;  /* 0x2000003eff397230 */ /* 0x000fc40000004100 */
[----:B------:R-:W-:Y:S01]  /*5c30*/  HADD2.F32 R60, -RZ, R14.H0_H0 ;  /* 0x2000000eff3c7230 */ /* 0x000fe20000004100 */
[----:B------:R-:W-:Y:S01]  /*5c40*/  F2FP.F16.F32.PACK_AB R12, R12, R106 ;  /* 0x0000006a0c0c723e */ /* 0x000fe200000000ff */
[----:B------:R-:W-:Y:S02]  /*5c50*/  HADD2.F32 R58, -RZ, R116.H0_H0 ;  /* 0x20000074ff3a7230 */ /* 0x000fe40000004100 */
[CC--:B------:R-:W-:Y:S01]  /*5c60*/  FMUL.FTZ R63, R57.reuse, R105.reuse ;  /* 0x00000069393f7220 */ /* 0x0c0fe20000410000 */
[----:B------:R-:W-:Y:S02]  /*5c70*/  HADD2.F32 R62, -RZ, R62.H1_H1 ;  /* 0x3000003eff3e7230 */ /* 0x000fe40000004100 */
[C---:B------:R-:W-:Y:S01]  /*5c80*/  FMUL.FTZ R105, R60.reuse, R105 ;  /* 0x000000693c697220 */ /* 0x040fe20000410000 */
[----:B------:R-:W-:Y:S02]  /*5c90*/  HADD2.F32 R14, -RZ, R14.H1_H1 ;  /* 0x3000000eff0e7230 */ /* 0x000fe40000004100 */
[-C--:B------:R-:W-:Y:S01]  /*5ca0*/  FFMA.FTZ R63, R60, R58.reuse, -R63 ;  /* 0x0000003a3c3f7223 */ /* 0x080fe2000001083f */
[----:B------:R-:W-:Y:S01]  /*5cb0*/  F2FP.F16.F32.PACK_AB R44, R44, R107 ;  /* 0x0000006b2c2c723e */ /* 0x000fe200000000ff */
[----:B------:R-:W-:Y:S01]  /*5cc0*/  FFMA.FTZ R105, R57, R58, R105 ;  /* 0x0000003a39697223 */ /* 0x000fe20000010069 */
[-C--:B------:R-:W-:Y:S01]  /*5cd0*/  FMUL.FTZ R57, R62, R47.reuse ;  /* 0x0000002f3e397220 */ /* 0x080fe20000410000 */
[----:B------:R-:W-:-:S02]  /*5ce0*/  FMUL.FTZ R47, R14, R47 ;  /* 0x0000002f0e2f7220 */ /* 0x000fc40000410000 */
[----:B------:R-:W-:Y:S02]  /*5cf0*/  IMAD.MOV.U32 R60, RZ, RZ, R44 ;  /* 0x000000ffff3c7224 */ /* 0x000fe400078e002c */
[-C--:B------:R-:W-:Y:S01]  /*5d00*/  FFMA.FTZ R57, R14, R46.reuse, -R57 ;  /* 0x0000002e0e397223 */ /* 0x080fe20000010839 */
[----:B------:R-:W-:-:S04]  /*5d10*/  FFMA.FTZ R47, R62, R46, R47 ;  /* 0x0000002e3e2f7223 */ /* 0x000fc8000001002f */
[----:B------:R-:W-:Y:S01]  /*5d20*/  F2FP.F16.F32.PACK_AB R57, R57, R63 ;  /* 0x0000003f3939723e */ /* 0x000fe200000000ff */
[----:B------:R-:W-:Y:S01]  /*5d30*/  IMAD.MOV.U32 R63, RZ, RZ, R59 ;  /* 0x000000ffff3f7224 */ /* 0x000fe200078e003b */
[----:B------:R-:W-:-:S03]  /*5d40*/  F2FP.F16.F32.PACK_AB R47, R47, R105 ;  /* 0x000000692f2f723e */ /* 0x000fc600000000ff */
[----:B------:R-:W-:Y:S02]  /*5d50*/  IMAD.MOV.U32 R14, RZ, RZ, R57 ;  /* 0x000000ffff0e7224 */ /* 0x000fe400078e0039 */
[----:B------:R-:W-:-:S07]  /*5d60*/  IMAD.MOV.U32 R62, RZ, RZ, R47 ;  /* 0x000000ffff3e7224 */ /* 0x000fce00078e002f */
.L_x_1429:
[----:B------:R-:W-:Y:S05]  /*5d70*/  BSYNC B2 ;  /* 0x0000000000027941 */ /* 0x000fea0003800000 */
.L_x_1428:
[----:B---3--:R-:W-:-:S04]  /*5d80*/  LEA R44, P3, R20, R90, 0x1 ;  /* 0x0000005a142c7211 */ /* 0x008fc800078608ff */
[----:B------:R-:W-:Y:S02]  /*5d90*/  LEA.HI.X R45, R20, R91, R92, 0x1, P3 ;  /* 0x0000005b142d7211 */ /* 0x000fe400018f0c5c */
[----:B------:R-:W-:-:S03]  /*5da0*/  ISETP.GE.AND P3, PT, R102, R11, PT ;  /* 0x0000000b6600720c */ /* 0x000fc60003f66270 */
[----:B--2---:R2:W-:Y:S10]  /*5db0*/  ST.E.128 desc[UR54][R44.64], R12 ;  /* 0x0000000c2c007985 */ /* 0x0045f4000c101d36 */
[----:B--2---:R-:W-:-:S05]  /*5dc0*/  @!P3 IMAD.WIDE R12, R102, 0x2, R90 ;  /* 0x00000002660cb825 */ /* 0x004fca00078e025a */
[----:B-1----:R4:W-:Y:S02]  /*5dd0*/  @!P3 ST.E.128 desc[UR54][R12.64], R60 ;  /* 0x0000003c0c00b985 */ /* 0x0029e4000c101d36 */
.L_x_1427:
[----:B------:R-:W-:Y:S05]  /*5de0*/  BSYNC B1 ;  /* 0x0000000000017941 */ /* 0x000fea0003800000 */
.L_x_1426:
[----:B------:R-:W-:Y:S01]  /*5df0*/  ISETP.NE.AND P3, PT, R30, RZ, PT ;  /* 0x000000ff1e00720c */ /* 0x000fe20003f65270 */
[----:B------:R-:W-:-:S12]  /*5e00*/  BSSY B1, `(.L_x_1430) ;  /* 0x000007d000017945 */ /* 0x000fd80003800000 */
[----:B------:R-:W-:Y:S05]  /*5e10*/  @!P3 BRA `(.L_x_1431) ;  /* 0x0000000400ecb947 */ /* 0x000fea0003800000 */
[----:B------:R-:W5:Y:S04]  /*5e20*/  LDL R44, [R1+0x50] ;  /* 0x00005000012c7983 */ /* 0x000f680000100800 */
[----:B------:R-:W2:Y:S04]  /*5e30*/  LDL R15, [R1+0x54] ;  /* 0x00005400010f7983 */ /* 0x000ea80000100800 */
[----:B------:R-:W3:Y:S01]  /*5e40*/  LDL R14, [R1+0x58] ;  /* 0x00005800010e7983 */ /* 0x000ee20000100800 */
[----:B------:R-:W-:Y:S01]  /*5e50*/  LOP3.LUT P4, RZ, R16, 0x1, RZ, 0xc0, !PT ;  /* 0x0000000110ff7812 */ /* 0x000fe2000788c0ff */
[----:B------:R-:W-:Y:S01]  /*5e60*/  BSSY B2, `(.L_x_1432) ;  /* 0x0000070000027945 */ /* 0x000fe20003800000 */
[----:B------:R-:W-:-:S02]  /*5e70*/  ISETP.GE.AND P3, PT, R3, R97, PT ;  /* 0x000000610300720c */ /* 0x000fc40003f66270 */
[----:B----4-:R-:W-:-:S04]  /*5e80*/  SEL R12, R98, R101, !P4 ;  /* 0x00000065620c7207 */ /* 0x010fc80006000000 */
        /* <DEDUP_REMOVED lines=9> */
[----:B-----5:R-:W-:-:S04]  /*5f20*/  LOP3.LUT R13, R44, 0x18, R56, 0xf8, !PT ;  /* 0x000000182c0d7812 */ /* 0x020fc800078ef838 */
[----:B--2---:R-:W-:-:S04]  /*5f30*/  LOP3.LUT R13, R13, R15, RZ, 0x3c, !PT ;  /* 0x0000000f0d0d7212 */ /* 0x004fc800078e3cff */
[----:B---3--:R-:W-:-:S05]  /*5f40*/  IADD3 R12, R13, R12, R14 ;  /* 0x0000000c0d0c7210 */ /* 0x008fca0007ffe00e */
[C---:B------:R-:W-:Y:S02]  /*5f50*/  IMAD R44, R22.reuse, 0x3000, R12 ;  /* 0x00003000162c7824 */ /* 0x040fe400078e020c */
[----:B------:R-:W-:Y:S02]  /*5f60*/  IMAD R12, R22, 0x3000, R94 ;  /* 0x00003000160c7824 */ /* 0x000fe400078e025e */
[--C-:B------:R-:W-:Y:S02]  /*5f70*/  IMAD R44, R44, 0x2, R2.reuse ;  /* 0x000000022c2c7824 */ /* 0x100fe400078e0202 */
[----:B------:R-:W-:-:S04]  /*5f80*/  IMAD R12, R12, 0x2, R2 ;  /* 0x000000020c0c7824 */ /* 0x000fc800078e0202 */
[----:B------:R-:W2:Y:S04]  /*5f90*/  LDS.128 R44, [R44+0x15400] ;  /* 0x015400002c2c7984 */ /* 0x000ea80000000c00 */
[----:B------:R-:W3:Y:S01]  /*5fa0*/  LDS.128 R12, [R12+0x15400] ;  /* 0x015400000c0c7984 */ /* 0x000ee20000000c00 */
[----:B------:R-:W-:Y:S05]  /*5fb0*/  @P3 BRA `(.L_x_1433) ;  /* 0x0000000400683947 */ /* 0x000fea0003800000 */
[----:B--2---:R-:W-:Y:S01]  /*5fc0*/  IMAD.MOV.U32 R58, RZ, RZ, R45 ;  /* 0x000000ffff3a7224 */ /* 0x004fe200078e002d */
[----:B------:R-:W-:Y:S01]  /*5fd0*/  SHF.R.U64 R40, R40, 0x10, R41 ;  /* 0x0000001028287819 */ /* 0x000fe20000001229 */
[----:B---3--:R-:W-:Y:S01]  /*5fe0*/  IMAD.MOV.U32 R57, RZ, RZ, R13 ;  /* 0x000000ffff397224 */ /* 0x008fe200078e000d */
[----:B------:R-:W-:Y:S01]  /*5ff0*/  SHF.R.U32.HI R41, RZ, 0x10, R41 ;  /* 0x00000010ff297819 */ /* 0x000fe20000011629 */
[----:B------:R-:W-:Y:S01]  /*6000*/  HADD2.F32 R59, -RZ, R115.H1_H1 ;  /* 0x30000073ff3b7230 */ /* 0x000fe20000004100 */
[----:B------:R-:W-:Y:S01]  /*6010*/  SHF.R.U64 R42, R42, 0x10, R43 ;  /* 0x000000102a2a7819 */ /* 0x000fe2000000122b */
[----:B------:R-:W-:Y:S02]  /*6020*/  HADD2.F32 R13, -RZ, R58.H0_H0 ;  /* 0x2000003aff0d7230 */ /* 0x000fe40000004100 */
[----:B-1----:R-:W-:Y:S02]  /*6030*/  HADD2.F32 R61, -RZ, R57.H0_H0 ;  /* 0x20000039ff3d7230 */ /* 0x002fe40000004100 */
        /* <DEDUP_REMOVED lines=75> */
[----:B------:R-:W-:Y:S02]  /*64f0*/  F2FP.F16.F32.PACK_AB R54, R12, R54 ;  /* 0x000000360c36723e */ /* 0x000fe400000000ff */
[----:B------:R-:W-:Y:S01]  /*6500*/  F2FP.F16.F32.PACK_AB R43, R43, R44 ;  /* 0x0000002c2b2b723e */ /* 0x000fe200000000ff */
[----:B------:R-:W-:Y:S01]  /*6510*/  IMAD.MOV.U32 R44, RZ, RZ, R53 ;  /* 0x000000ffff2c7224 */ /* 0x000fe200078e0035 */
[----:B------:R-:W-:Y:S01]  /*6520*/  MOV R12, R47 ;  /* 0x0000002f000c7202 */ /* 0x000fe20000000f00 */
[----:B------:R-:W-:Y:S02]  /*6530*/  IMAD.MOV.U32 R14, RZ, RZ, R54 ;  /* 0x000000ffff0e7224 */ /* 0x000fe400078e0036 */
[----:B------:R-:W-:Y:S02]  /*6540*/  IMAD.MOV.U32 R46, RZ, RZ, R43 ;  /* 0x000000ffff2e7224 */ /* 0x000fe400078e002b */
[----:B------:R-:W-:-:S07]  /*6550*/  IMAD.MOV.U32 R47, RZ, RZ, R59 ;  /* 0x000000ffff2f7224 */ /* 0x000fce00078e003b */
.L_x_1433:
[----:B------:R-:W-:Y:S05]  /*6560*/  BSYNC B2 ;  /* 0x0000000000027941 */ /* 0x000fea0003800000 */
.L_x_1432:
[----:B------:R-:W-:-:S04]  /*6570*/  LEA R40, P3, R21, R90, 0x1 ;  /* 0x0000005a15287211 */ /* 0x000fc800078608ff */
[----:B------:R-:W-:Y:S02]  /*6580*/  LEA.HI.X R41, R21, R91, R89, 0x1, P3 ;  /* 0x0000005b15297211 */ /* 0x000fe400018f0c59 */
[----:B------:R-:W-:-:S03]  /*6590*/  ISETP.GE.AND P3, PT, R56, R11, PT ;  /* 0x0000000b3800720c */ /* 0x000fc60003f66270 */
[----:B---3--:R3:W-:Y:S10]  /*65a0*/  ST.E.128 desc[UR54][R40.64], R12 ;  /* 0x0000000c28007985 */ /* 0x0087f4000c101d36 */
[----:B---3--:R-:W-:-:S05]  /*65b0*/  @!P3 IMAD.WIDE R12, R56, 0x2, R90 ;  /* 0x00000002380cb825 */ /* 0x008fca00078e025a */
[----:B--2---:R2:W-:Y:S02]  /*65c0*/  @!P3 ST.E.128 desc[UR54][R12.64], R44 ;  /* 0x0000002c0c00b985 */ /* 0x0045e4000c101d36 */
.L_x_1431:
[----:B------:R-:W-:Y:S05]  /*65d0*/  BSYNC B1 ;  /* 0x0000000000017941 */ /* 0x000fea0003800000 */
.L_x_1430:
[----:B------:R-:W-:-:S13]  /*65e0*/  ISETP.NE.AND P3, PT, R31, RZ, PT ;  /* 0x000000ff1f00720c */ /* 0x000fda0003f65270 */
[----:B------:R-:W-:Y:S05]  /*65f0*/  @!P3 BRA `(.L_x_1397) ;  /* 0x0000000c002cb947 */ /* 0x000fea0003800000 */
[----:B------:R-:W5:Y:S04]  /*6600*/  LDL R40, [R1+0x50] ;  /* 0x0000500001287983 */ /* 0x000f680000100800 */
[----:B------:R-:W5:Y:S04]  /*6610*/  LDL R15, [R1+0x54] ;  /* 0x00005400010f7983 */ /* 0x000f680000100800 */
[----:B------:R-:W5:Y:S01]  /*6620*/  LDL R14, [R1+0x58] ;  /* 0x00005800010e7983 */ /* 0x000f620000100800 */
[----:B------:R-:W-:Y:S01]  /*6630*/  LOP3.LUT P4, RZ, R16, 0x2, RZ, 0xc0, !PT ;  /* 0x0000000210ff7812 */ /* 0x000fe2000788c0ff */
[----:B------:R-:W-:Y:S01]  /*6640*/  BSSY B1, `(.L_x_1434) ;  /* 0x000006e000017945 */ /* 0x000fe20003800000 */
[----:B--23--:R-:W-:-:S02]  /*6650*/  LEA R44, P3, R27, R90, 0x1 ;  /* 0x0000005a1b2c7211 */ /* 0x00cfc400078608ff */
[----:B------:R-:W-:Y:S02]  /*6660*/  SEL R101, R98, R101, !P4 ;  /* 0x0000006562657207 */ /* 0x000fe40006000000 */
[----:B------:R-:W-:Y:S02]  /*6670*/  LEA.HI.X R45, R27, R91, R88, 0x1, P3 ;  /* 0x0000005b1b2d7211 */ /* 0x000fe400018f0c58 */
[----:B----4-:R-:W-:Y:S02]  /*6680*/  SHF.R.S32.HI R12, RZ, 0x1f, R101 ;  /* 0x0000001fff0c7819 */ /* 0x010fe40000011465 */
[----:B------:R-:W-:Y:S02]  /*6690*/  ISETP.GE.AND P3, PT, R4, R97, PT ;  /* 0x000000610400720c */ /* 0x000fe40003f66270 */
[----:B------:R-:W-:-:S04]  /*66a0*/  LEA.HI R12, R12, R101, RZ, 0x4 ;  /* 0x000000650c0c7211 */ /* 0x000fc800078f20ff */
[----:B------:R-:W-:-:S04]  /*66b0*/  SHF.R.S32.HI R12, RZ, 0x4, R12 ;  /* 0x00000004ff0c7819 */ /* 0x000fc8000001140c */
[----:B------:R-:W-:-:S04]  /*66c0*/  LEA.HI.SX32 R12, R7, R12, 0x1d ;  /* 0x0000000c070c7211 */ /* 0x000fc800078feaff */
[----:B------:R-:W-:Y:S01]  /*66d0*/  SHF.R.S32.HI R13, RZ, 0x1f, R12 ;  /* 0x0000001fff0d7819 */ /* 0x000fe2000001140c */
[----:B------:R-:W-:-:S03]  /*66e0*/  IMAD.SHL.U32 R46, R12, 0x8, RZ ;  /* 0x000000080c2e7824 */ /* 0x000fc600078e00ff */
[----:B------:R-:W-:-:S05]  /*66f0*/  LEA.HI R13, R13, R12, RZ, 0x2 ;  /* 0x0000000c0d0d7211 */ /* 0x000fca00078f10ff */
[----:B------:R-:W-:-:S05]  /*6700*/  IMAD.SHL.U32 R13, R13, 0x400, RZ ;  /* 0x000004000d0d7824 */ /* 0x000fca00078e00ff */
[----:B------:R-:W-:Y:S02]  /*6710*/  LOP3.LUT R13, R13, 0x7ffff000, RZ, 0xc0, !PT ;  /* 0x7ffff0000d0d7812 */ /* 0x000fe400078ec0ff */
[----:B-----5:R-:W-:-:S04]  /*6720*/  LOP3.LUT R12, R40, 0x18, R46, 0xf8, !PT ;  /* 0x00000018280c7812 */ /* 0x020fc800078ef82e */
[----:B------:R-:W-:-:S04]  /*6730*/  LOP3.LUT R12, R12, R15, RZ, 0x3c, !PT ;  /* 0x0000000f0c0c7212 */ /* 0x000fc800078e3cff */
[----:B------:R-:W-:-:S05]  /*6740*/  IADD3 R13, R12, R13, R14 ;  /* 0x0000000d0c0d7210 */ /* 0x000fca0007ffe00e */
[C---:B------:R-:W-:Y:S02]  /*6750*/  IMAD R15, R22.reuse, 0x3000, R13 ;  /* 0x00003000160f7824 */ /* 0x040fe400078e020d */
[----:B------:R-:W-:Y:S02]  /*6760*/  IMAD R13, R22, 0x3000, R93 ;  /* 0x00003000160d7824 */ /* 0x000fe400078e025d */
[--C-:B------:R-:W-:Y:S02]  /*6770*/  IMAD R40, R15, 0x2, R2.reuse ;  /* 0x000000020f287824 */ /* 0x100fe400078e0202 */
[----:B------:R-:W-:-:S04]  /*6780*/  IMAD R13, R13, 0x2, R2 ;  /* 0x000000020d0d7824 */ /* 0x000fc800078e0202 */
[----:B------:R-:W2:Y:S04]  /*6790*/  LDS.128 R40, [R40+0x15400] ;  /* 0x0154000028287984 */ /* 0x000ea80000000c00 */
[----:B------:R-:W3:Y:S01]  /*67a0*/  LDS.128 R12, [R13+0x15400] ;  /* 0x015400000d0c7984 */ /* 0x000ee20000000c00 */
[----:B------:R-:W-:Y:S05]  /*67b0*/  @P3 BRA `(.L_x_1435) ;  /* 0x0000000400583947 */ /* 0x000fea0003800000 */
[----:B------:R-:W-:Y:S01]  /*67c0*/  HADD2.F32 R52, -RZ, R111.H1_H1 ;  /* 0x3000006fff347230 */ /* 0x000fe20000004100 */
[--C-:B------:R-:W-:Y:S01]  /*67d0*/  SHF.R.U64 R36, R36, 0x10, R37.reuse ;  /* 0x0000001024247819 */ /* 0x100fe20000001225 */
[----:B--2---:R-:W-:Y:S01]  /*67e0*/  HADD2.F32 R47, -RZ, R41.H0_H0 ;  /* 0x20000029ff2f7230 */ /* 0x004fe20000004100 */
[----:B------:R-:W-:Y:S01]  /*67f0*/  SHF.R.U32.HI R37, RZ, 0x10, R37 ;  /* 0x00000010ff257819 */ /* 0x000fe20000011625 */
[----:B---3--:R-:W-:Y:S01]  /*6800*/  HADD2.F32 R54, -RZ, R13.H0_H0 ;  /* 0x2000000dff367230 */ /* 0x008fe20000004100 */
        /* <DEDUP_REMOVED lines=25> */
[----:B------:R-:W-:-:S02]  /*69a0*/  HADD2.F32 R49, -RZ, R41.H0_H0 ;  /* 0x20000029ff317230 */ /* 0x000fc40000004100 */
[----:B------:R-:W-:Y:S02]  /*69b0*/  HADD2.F32 R41, -RZ, R41.H1_H1 ;  /* 0x30000029ff297230 */ /* 0x000fe40000004100 */
[----:B------:R-:W-:Y:S02]  /*69c0*/  HADD2.F32 R48, -RZ, R48.H0_H0 ;  /* 0x20000030ff307230 */ /* 0x000fe40000004100 */
[-C--:B------:R-:W-:Y:S01]  /*69d0*/  FMUL.FTZ R54, R49, R43.reuse ;  /* 0x0000002b31367220 */ /* 0x080fe20000410000 */
[C---:B------:R-:W-:Y:S01]  /*69e0*/  FMUL.FTZ R43, R53.reuse, R43 ;  /* 0x0000002b352b7220 */ /* 0x040fe20000410000 */
[----:B------:R-:W-:Y:S02]  /*69f0*/  HADD2.F32 R36, -RZ, R36.H0_H0 ;  /* 0x20000024ff247230 */ /* 0x000fe40000004100 */
[-C--:B------:R-:W-:Y:S01]  /*6a00*/  FFMA.FTZ R54, R53, R52.reuse, -R54 ;  /* 0x0000003435367223 */ /* 0x080fe20000010836 */
[----:B------:R-:W-:Y:S01]  /*6a10*/  FFMA.FTZ R43, R49, R52, R43 ;  /* 0x00000034312b7223 */ /* 0x000fe2000001002b */
[----:B------:R-:W-:Y:S01]  /*6a20*/  SHF.R.U32.HI R49, RZ, 0x10, R39 ;  /* 0x00000010ff317819 */ /* 0x000fe20000011627 */
[----:B------:R-:W-:Y:S01]  /*6a30*/  HADD2.F32 R53, -RZ, R110.H0_H0 ;  /* 0x2000006eff357230 */ /* 0x000fe20000004100 */
[----:B------:R-:W-:Y:S01]  /*6a40*/  SHF.R.U64 R39, R50, 0x10, R51 ;  /* 0x0000001032277819 */ /* 0x000fe20000001233 */
[----:B------:R-:W-:Y:S01]  /*6a50*/  IMAD.MOV.U32 R13, RZ, RZ, R37 ;  /* 0x000000ffff0d7224 */ /* 0x000fe200078e0025 */
[----:B------:R-:W-:Y:S01]  /*6a60*/  SHF.R.U32.HI R50, RZ, 0x10, R51 ;  /* 0x00000010ff327819 */ /* 0x000fe20000011633 */
[----:B------:R-:W-:-:S02]  /*6a70*/  HADD2.F32 R49, -RZ, R49.H0_H0 ;  /* 0x20000031ff317230 */ /* 0x000fc40000004100 */
        /* <DEDUP_REMOVED lines=8> */
[--C-:B------:R-:W-:Y:S02]  /*6b00*/  HADD2.F32 R49, -RZ, R12.reuse.H0_H0 ;  /* 0x2000000cff317230 */ /* 0x100fe40000004100 */
[----:B------:R-:W-:Y:S01]  /*6b10*/  F2FP.F16.F32.PACK_AB R43, R15, R43 ;  /* 0x0000002b0f2b723e */ /* 0x000fe200000000ff */
[-C--:B------:R-:W-:Y:S01]  /*6b20*/  FMUL.FTZ R50, R41, R111.reuse ;  /* 0x0000006f29327220 */ /* 0x080fe20000410000 */
[----:B------:R-:W-:Y:S02]  /*6b30*/  IMAD.MOV.U32 R15, RZ, RZ, R51 ;  /* 0x000000ffff0f7224 */ /* 0x000fe400078e0033 */
[C---:B------:R-:W-:Y:S01]  /*6b40*/  FMUL.FTZ R111, R49.reuse, R111 ;  /* 0x0000006f316f7220 */ /* 0x040fe20000410000 */
[----:B------:R-:W-:Y:S01]  /*6b50*/  FFMA.FTZ R50, R49, R109, -R50 ;  /* 0x0000006d31327223 */ /* 0x000fe20000010832 */
[----:B------:R-:W-:-:S02]  /*6b60*/  HADD2.F32 R49, -RZ, R12.H1_H1 ;  /* 0x3000000cff317230 */ /* 0x000fc40000004100 */
[----:B------:R-:W-:Y:S01]  /*6b70*/  FFMA.FTZ R111, R41, R109, R111 ;  /* 0x0000006d296f7223 */ /* 0x000fe2000001006f */
[----:B------:R-:W-:Y:S02]  /*6b80*/  HADD2.F32 R41, -RZ, R40.H1_H1 ;  /* 0x30000028ff297230 */ /* 0x000fe40000004100 */
[--C-:B------:R-:W-:Y:S02]  /*6b90*/  HADD2.F32 R40, -RZ, R42.reuse.H0_H0 ;  /* 0x2000002aff287230 */ /* 0x100fe40000004100 */
[----:B------:R-:W-:Y:S02]  /*6ba0*/  HADD2.F32 R42, -RZ, R42.H1_H1 ;  /* 0x3000002aff2a7230 */ /* 0x000fe40000004100 */
[-C--:B------:R-:W-:Y:S01]  /*6bb0*/  FMUL.FTZ R12, R41, R48.reuse ;  /* 0x00000030290c7220 */ /* 0x080fe20000410000 */
[C---:B------:R-:W-:Y:S01]  /*6bc0*/  FMUL.FTZ R48, R49.reuse, R48 ;  /* 0x0000003031307220 */ /* 0x040fe20000410000 */
[----:B------:R-:W-:Y:S02]  /*6bd0*/  FMUL.FTZ R57, R40, R53 ;  /* 0x0000003528397220 */ /* 0x000fe40000410000 */
[-C--:B------:R-:W-:Y:S01]  /*6be0*/  FFMA.FTZ R49, R49, R36.reuse, -R12 ;  /* 0x0000002431317223 */ /* 0x080fe2000001080c */
[----:B------:R-:W-:Y:S01]  /*6bf0*/  FFMA.FTZ R12, R41, R36, R48 ;  /* 0x00000024290c7223 */ /* 0x000fe20000010030 */
[----:B------:R-:W-:-:S02]  /*6c00*/  HADD2.F32 R36, -RZ, R14.H0_H0 ;  /* 0x2000000eff247230 */ /* 0x000fc40000004100 */
[----:B------:R-:W-:Y:S01]  /*6c10*/  HADD2.F32 R41, -RZ, R108.H0_H0 ;  /* 0x2000006cff297230 */ /* 0x000fe20000004100 */
[----:B------:R-:W-:Y:S01]  /*6c20*/  F2FP.F16.F32.PACK_AB R50, R49, R50 ;  /* 0x000000323132723e */ /* 0x000fe200000000ff */
[----:B------:R-:W-:Y:S02]  /*6c30*/  HADD2.F32 R14, -RZ, R14.H1_H1 ;  /* 0x3000000eff0e7230 */ /* 0x000fe40000004100 */
[C---:B------:R-:W-:Y:S01]  /*6c40*/  FMUL.FTZ R53, R36.reuse, R53 ;  /* 0x0000003524357220 */ /* 0x040fe20000410000 */
[----:B------:R-:W-:-:S03]  /*6c50*/  FFMA.FTZ R36, R36, R41, -R57 ;  /* 0x0000002924247223 */ /* 0x000fc60000010839 */
[----:B------:R-:W-:Y:S01]  /*6c60*/  FFMA.FTZ R40, R40, R41, R53 ;  /* 0x0000002928287223 */ /* 0x000fe20000010035 */
[----:B------:R-:W-:Y:S02]  /*6c70*/  HADD2.F32 R41, -RZ, R38.H0_H0 ;  /* 0x20000026ff297230 */ /* 0x000fe40000004100 */
[-C--:B------:R-:W-:Y:S01]  /*6c80*/  FMUL.FTZ R53, R42, R39.reuse ;  /* 0x000000272a357220 */ /* 0x080fe20000410000 */
[----:B------:R-:W-:Y:S01]  /*6c90*/  FMUL.FTZ R57, R14, R39 ;  /* 0x000000270e397220 */ /* 0x000fe20000410000 */
[----:B------:R-:W-:Y:S01]  /*6ca0*/  F2FP.F16.F32.PACK_AB R38, R12, R111 ;  /* 0x0000006f0c26723e */ /* 0x000fe200000000ff */
[----:B------:R-:W-:Y:S02]  /*6cb0*/  IMAD.MOV.U32 R12, RZ, RZ, R50 ;  /* 0x000000ffff0c7224 */ /* 0x000fe400078e0032 */
[-C--:B------:R-:W-:Y:S01]  /*6cc0*/  FFMA.FTZ R39, R14, R41.reuse, -R53 ;  /* 0x000000290e277223 */ /* 0x080fe20000010835 */
[----:B------:R-:W-:-:S04]  /*6cd0*/  FFMA.FTZ R41, R42, R41, R57 ;  /* 0x000000292a297223 */ /* 0x000fc80000010039 */
[----:B------:R-:W-:Y:S02]  /*6ce0*/  F2FP.F16.F32.PACK_AB R14, R39, R36 ;  /* 0x00000024270e723e */ /* 0x000fe400000000ff */
[----:B------:R-:W-:Y:S01]  /*6cf0*/  F2FP.F16.F32.PACK_AB R42, R41, R40 ;  /* 0x00000028292a723e */ /* 0x000fe200000000ff */
[----:B------:R-:W-:Y:S02]  /*6d00*/  IMAD.MOV.U32 R40, RZ, RZ, R38 ;  /* 0x000000ffff287224 */ /* 0x000fe400078e0026 */
[----:B------:R-:W-:-:S07]  /*6d10*/  IMAD.MOV.U32 R41, RZ, RZ, R47 ;  /* 0x000000ffff297224 */ /* 0x000fce00078e002f */
.L_x_1435:
[----:B------:R-:W-:Y:S05]  /*6d20*/  BSYNC B1 ;  /* 0x0000000000017941 */ /* 0x000fea0003800000 */
.L_x_1434:
[----:B---3--:R3:W-:Y:S01]  /*6d30*/  ST.E.128 desc[UR54][R44.64], R12 ;  /* 0x0000000c2c007985 */ /* 0x0087e2000c101d36 */
[----:B------:R-:W-:-:S13]  /*6d40*/  ISETP.GE.AND P3, PT, R46, R11, PT ;  /* 0x0000000b2e00720c */ /* 0x000fda0003f66270 */
[----:B------:R-:W-:Y:S05]  /*6d50*/  @P3 BRA `(.L_x_1397) ;  /* 0x0000000400543947 */ /* 0x000fea0003800000 */
[----:B------:R-:W-:-:S05]  /*6d60*/  IMAD.WIDE R90, R46, 0x2, R90 ;  /* 0x000000022e5a7825 */ /* 0x000fca00078e025a */
[----:B--2---:R2:W-:Y:S01]  /*6d70*/  ST.E.128 desc[UR54][R90.64], R40 ;  /* 0x000000285a007985 */ /* 0x0045e2000c101d36 */
[----:B------:R-:W-:Y:S05]  /*6d80*/  BRA `(.L_x_1397) ;  /* 0x0000000400487947 */ /* 0x000fea0003800000 */
.L_x_1389:
[----:B------:R-:W-:-:S06]  /*6d90*/  UISETP.NE.AND UP0, UPT, UR39, 0x3, UPT ;  /* 0x000000032700788c */ /* 0x000fcc000bf05270 */
[----:B------:R-:W-:-:S13]  /*6da0*/  PLOP3.LUT P2, PT, PT, PT, UP0, 0x80, 0x0 ;  /* 0x000000000000781c */ /* 0x000fda0003f4f008 */
[----:B------:R-:W-:Y:S05]  /*6db0*/  @!P2 BRA `(.L_x_1436) ;  /* 0x000000000004a947 */ /* 0x000fea0003800000 */
[----:B------:R-:W-:Y:S01]  /*6dc0*/  BPT.TRAP 0x1 ;  /* 0x000000040000795c */ /* 0x000fe20000300000 */
.L_x_1436:
[----:B------:R-:W2:Y:S01]  /*6dd0*/  LDL R12, [R1+0xc] ;  /* 0x00000c00010c7983 */ /* 0x000ea20000100800 */
[----:B------:R-:W-:Y:S01]  /*6de0*/  IMAD R34, R22, 0x8, R2 ;  /* 0x0000000816227824 */ /* 0x000fe200078e0202 */
[----:B------:R-:W-:Y:S01]  /*6df0*/  BSSY B1, `(.L_x_1437) ;  /* 0x0000005000017945 */ /* 0x000fe20003800000 */
[----:B------:R-:W-:Y:S02]  /*6e00*/  SHF.R.S32.HI R83, RZ, 0x1f, R82 ;  /* 0x0000001fff537819 */ /* 0x000fe40000011452 */
[----:B--2---:R-:W-:-:S04]  /*6e10*/  SHF.L.U32 R86, R12, 0x1f, RZ ;  /* 0x0000001f0c567819 */ /* 0x004fc800000006ff */
[----:B------:R-:W0:Y:S02]  /*6e20*/  SYNCS.PHASECHK.TRANS64.TRYWAIT P3, [R34+URZ+0x2d890], R86 ;  /* 0x02d89056220075a7 */ /* 0x000e24000806017f */
[----:B0-----:R-:W-:Y:S05]  /*6e30*/  @!P3 BRA `(.L_x_1438) ;  /* 0x000001fc00ccb947 */ /* 0x001fea0003800000 */
.L_x_1749:
[----:B------:R-:W-:Y:S05]  /*6e40*/  BSYNC B1 ;  /* 0x0000000000017941 */ /* 0x000fea0003800000 */
.L_x_1437:
[----:B------:R-:W1:Y:S01]  /*6e50*/  S2R R36, SR_TID.X ;  /* 0x0000000000247919 */ /* 0x000e620000002100 */
        /* <DEDUP_REMOVED lines=18> */
[----:B------:R-:W-:Y:S01]  /*6f80*/  LEA R43, P3, R12, UR6, 0x1 ;  /* 0x000000060c2b7c11 */ /* 0x000fe2000f8608ff */
[C---:B-1----:R-:W-:Y:S02]  /*6f90*/  VIADD R37, R36.reuse, 0xffffff80 ;  /* 0xffffff8024257836 */ /* 0x042fe40000000000 */
[----:B------:R-:W-:Y:S01]  /*6fa0*/  VIADD R36, R36, 0xffffff80 ;  /* 0xffffff8024247836 */ /* 0x000fe20000000000 */
[----:B------:R-:W-:-:S04]  /*6fb0*/  LEA.HI.X R13, R12, UR7, R13, 0x1, P3 ;  /* 0x000000070c0d7c11 */ /* 0x000fc800098f0c0d */
[----:B------:R-:W-:-:S04]  /*6fc0*/  LEA.HI R36, R36, R37, RZ, 0x1 ;  /* 0x0000002524247211 */ /* 0x000fc800078f08ff */
[----:B------:R-:W-:-:S04]  /*6fd0*/  SHF.R.S32.HI R36, RZ, 0x1, R36 ;  /* 0x00000001ff247819 */ /* 0x000fc80000011424 */
[----:B------:R-:W-:Y:S01]  /*6fe0*/  ISETP.GT.AND P3, PT, R85, R36, PT ;  /* 0x000000245500720c */ /* 0x000fe20003f64270 */
[----:B------:R-:W-:-:S12]  /*6ff0*/  BRA.DIV UR4, `(.L_x_1439) ;  /* 0x000001fe04707947 */ /* 0x000fd8000b800000 */
[----:B------:R1:W2:Y:S04]  /*7000*/  SHFL.IDX PT, R42, R13, RZ, 0x1e1f ;  /* 0x001e1fff0d2a7589 */ /* 0x0002a800000e0000 */
[----:B------:R-:W3:Y:S02]  /*7010*/  SHFL.IDX PT, R43, R43, RZ, 0x1e1f ;  /* 0x001e1fff2b2b7589 */ /* 0x000ee400000e0000 */
.L_x_1753:
[----:B------:R-:W-:Y:S05]  /*7020*/  @!P3 BRA `(.L_x_1397) ;  /* 0x0000000000a0b947 */ /* 0x000fea0003800000 */
[----:B-1----:R-:W4:Y:S01]  /*7030*/  LDL R13, [R1+0x80] ;  /* 0x00008000010d7983 */ /* 0x002f220000100800 */
[----:B------:R-:W-:-:S03]  /*7040*/  ULDC UR4, c[0x0][0x2f4] ;  /* 0x0000bd0000047ab9 */ /* 0x000fc60000000800 */
[----:B------:R-:W5:Y:S04]  /*7050*/  LDL R12, [R1+0x7c] ;  /* 0x00007c00010c7983 */ /* 0x000f680000100800 */
[----:B------:R-:W5:Y:S04]  /*7060*/  LDL R11, [R1+0x68] ;  /* 0x00006800010b7983 */ /* 0x000f680000100800 */
[----:B------:R-:W5:Y:S01]  /*7070*/  LDL R45, [R1+0x6c] ;  /* 0x00006c00012d7983 */ /* 0x000f620000100800 */
[C---:B------:R-:W-:Y:S02]  /*7080*/  ISETP.GE.AND P5, PT, R18.reuse, UR4, PT ;  /* 0x0000000412007c0c */ /* 0x040fe4000bfa6270 */
[----:B------:R-:W-:Y:S01]  /*7090*/  ISETP.GE.AND P4, PT, R137, UR4, PT ;  /* 0x0000000489007c0c */ /* 0x000fe2000bf86270 */
[----:B------:R-:W5:Y:S10]  /*70a0*/  LDL R44, [R1+0x78] ;  /* 0x00007800012c7983 */ /* 0x000f740000100800 */
[----:B---3--:R-:W-:-:S04]  /*70b0*/  @!P5 LEA R40, P3, R18, R43, 0x1 ;  /* 0x0000002b1228d211 */ /* 0x008fc800078608ff */
[----:B--2---:R-:W-:Y:S02]  /*70c0*/  @!P5 LEA.HI.X R41, R18, R42, R19, 0x1, P3 ;  /* 0x0000002a1229d211 */ /* 0x004fe400018f0c13 */
[----:B------:R-:W-:-:S04]  /*70d0*/  @!P4 LEA R38, P3, R137, R43, 0x1 ;  /* 0x0000002b8926c211 */ /* 0x000fc800078608ff */
[----:B----4-:R-:W-:Y:S02]  /*70e0*/  @!P4 LEA.HI.X R39, R137, R42, R13, 0x1, P3 ;  /* 0x0000002a8927c211 */ /* 0x010fe400018f0c0d */
[----:B------:R-:W-:-:S13]  /*70f0*/  ISETP.GE.AND P3, PT, R136, UR4, PT ;  /* 0x0000000488007c0c */ /* 0x000fda000bf66270 */
[----:B------:R-:W-:-:S04]  /*7100*/  @!P3 LEA R36, P6, R136, R43, 0x1 ;  /* 0x0000002b8824b211 */ /* 0x000fc800078c08ff */
[----:B-----5:R-:W-:Y:S02]  /*7110*/  @!P3 LEA.HI.X R37, R136, R42, R12, 0x1, P6 ;  /* 0x0000002a8825b211 */ /* 0x020fe400030f0c0c */
[----:B------:R-:W1:Y:S04]  /*7120*/  @!P5 LDS.128 R12, [R64+0x15000] ;  /* 0x01500000400cd984 */ /* 0x000e680000000c00 */
        /* <DEDUP_REMOVED lines=10> */
[----:B------:R-:W-:Y:S02]  /*71d0*/  @!P5 IMAD.SHL.U32 R11, R45, 0x8, RZ ;  /* 0x000000082d0bd824 */ /* 0x000fe400078e00ff */
        /* <DEDUP_REMOVED lines=13> */
.L_x_1397:
[----:B------:R-:W-:Y:S05]  /*72b0*/  BSYNC B0 ;  /* 0x0000000000007941 */ /* 0x000fea0003800000 */
.L_x_1388:
        /* <DEDUP_REMOVED lines=16> */
.L_x_1441:
[----:B------:R-:W-:Y:S05]  /*73c0*/  BSYNC B0 ;  /* 0x0000000000007941 */ /* 0x000fea0003800000 */
.L_x_1440:
[----:B------:R-:W5:Y:S01]  /*73d0*/  SYNCS.PHASECHK.TRANS64.TRYWAIT P2, [R34+URZ+0x2d8b0], R86 ;  /* 0x02d8b056220075a7 */ /* 0x000f62000804017f */
[----:B------:R-:W-:Y:S04]  /*73e0*/  BSSY B0, `(.L_x_1442) ;  /* 0x0000002000007945 */ /* 0x000fe80003800000 */
[----:B-----5:R-:W-:Y:S05]  /*73f0*/  @!P2 BRA `(.L_x_1443) ;  /* 0x000001f800b8a947 */ /* 0x020fea0003800000 */
.L_x_1754:
[----:B------:R-:W-:Y:S05]  /*7400*/  BSYNC B0 ;  /* 0x0000000000007941 */ /* 0x000fea0003800000 */
.L_x_1442:
[----:B-1-34-:R-:W1:Y:S01]  /*7410*/  S2R R14, SR_TID.X ;  /* 0x00000000000e7919 */ /* 0x01ae620000002100 */
[----:B------:R-:W-:Y:S01]  /*7420*/  ULDC.64 UR4, c[0x0][0x328] ;  /* 0x0000ca0000047ab9 */ /* 0x000fe20000000a00 */
[----:B------:R-:W-:Y:S01]  /*7430*/  ULDC.64 UR6, c[0x0][0x318] ;  /* 0x0000c60000067ab9 */ /* 0x000fe20000000a00 */
[----:B------:R-:W-:Y:S01]  /*7440*/  IMAD R83, R83, UR4, RZ ;  /* 0x0000000453537c24 */ /* 0x000fe2000f8e02ff */
[----:B------:R-:W-:Y:S01]  /*7450*/  BSSY B0, `(.L_x_1444) ;  /* 0x000003c000007945 */ /* 0x000fe20003800000 */
[----:B--2---:R-:W-:-:S04]  /*7460*/  IMAD.WIDE.U32 R12, R82, UR4, RZ ;  /* 0x00000004520c7c25 */ /* 0x004fc8000f8e00ff */
[----:B------:R-:W-:Y:S01]  /*7470*/  IMAD R83, R82, UR5, R83 ;  /* 0x0000000552537c24 */ /* 0x000fe2000f8e0253 */
[----:B------:R-:W-:Y:S02]  /*7480*/  ULDC.64 UR4, c[0x0][0x338] ;  /* 0x0000ce0000047ab9 */ /* 0x000fe40000000a00 */
[----:B------:R-:W-:Y:S02]  /*7490*/  IMAD R84, R84, UR4, RZ ;  /* 0x0000000454547c24 */ /* 0x000fe4000f8e02ff */
[----:B------:R-:W-:Y:S02]  /*74a0*/  IMAD.IADD R13, R13, 0x1, R83 ;  /* 0x000000010d0d7824 */ /* 0x000fe400078e0253 */
[C---:B0-----:R-:W-:Y:S02]  /*74b0*/  IMAD R11, R81.reuse, UR5, R84 ;  /* 0x00000005510b7c24 */ /* 0x041fe4000f8e0254 */
[----:B------:R-:W-:Y:S01]  /*74c0*/  IMAD.WIDE.U32 R12, R81, UR4, R12 ;  /* 0x00000004510c7c25 */ /* 0x000fe2000f8e000c */
[----:B------:R-:W-:-:S03]  /*74d0*/  ULDC.64 UR4, c[0x0][0x330] ;  /* 0x0000cc0000047ab9 */ /* 0x000fc60000000a00 */
[----:B------:R-:W-:Y:S02]  /*74e0*/  IMAD.IADD R13, R13, 0x1, R11 ;  /* 0x000000010d0d7824 */ /* 0x000fe400078e020b */
[----:B------:R-:W-:-:S04]  /*74f0*/  IMAD.WIDE.U32 R12, R155, UR4, R12 ;  /* 0x000000049b0c7c25 */ /* 0x000fc8000f8e000c */
[----:B------:R-:W-:Y:S01]  /*7500*/  IMAD R13, R155, UR5, R13 ;  /* 0x000000059b0d7c24 */ /* 0x000fe2000f8e020d */
[----:B------:R-:W-:Y:S01]  /*7510*/  LEA R11, P2, R12, UR6, 0x1 ;  /* 0x000000060c0b7c11 */ /* 0x000fe2000f8408ff */
[C---:B-1----:R-:W-:Y:S02]  /*7520*/  VIADD R15, R14.reuse, 0xffffff80 ;  /* 0xffffff800e0f7836 */ /* 0x042fe40000000000 */
[----:B------:R-:W-:Y:S01]  /*7530*/  VIADD R14, R14, 0xffffff80 ;  /* 0xffffff800e0e7836 */ /* 0x000fe20000000000 */
[----:B------:R-:W-:Y:S01]  /*7540*/  LEA.HI.X R12, R12, UR7, R13, 0x1, P2 ;  /* 0x000000070c0c7c11 */ /* 0x000fe200090f0c0d */
[----:B------:R0:W1:Y:S03]  /*7550*/  SHFL.IDX PT, R40, R11, RZ, 0x1e1f ;  /* 0x001e1fff0b287589 */ /* 0x00006600000e0000 */
[----:B------:R-:W-:Y:S01]  /*7560*/  LEA.HI R14, R14, R15, RZ, 0x1 ;  /* 0x0000000f0e0e7211 */ /* 0x000fe200078f08ff */
[----:B------:R0:W2:Y:S03]  /*7570*/  SHFL.IDX PT, R41, R12, RZ, 0x1e1f ;  /* 0x001e1fff0c297589 */ /* 0x0000a600000e0000 */
[----:B------:R-:W-:-:S04]  /*7580*/  SHF.R.S32.HI R14, RZ, 0x1, R14 ;  /* 0x00000001ff0e7819 */ /* 0x000fc8000001140e */
[----:B------:R-:W-:-:S13]  /*7590*/  ISETP.GT.AND P2, PT, R85, R14, PT ;  /* 0x0000000e5500720c */ /* 0x000fda0003f44270 */
[----:B01----:R-:W-:Y:S05]  /*75a0*/  @!P2 BRA `(.L_x_1445) ;  /* 0x000000000098a947 */ /* 0x003fea0003800000 */
[----:B------:R-:W3:Y:S01]  /*75b0*/  LDL R15, [R1+0x80] ;  /* 0x00008000010f7983 */ /* 0x000ee20000100800 */
[----:B------:R-:W-:-:S03]  /*75c0*/  ULDC UR4, c[0x0][0x2f4] ;  /* 0x0000bd0000047ab9 */ /* 0x000fc60000000800 */
[----:B------:R-:W4:Y:S04]  /*75d0*/  LDL R14, [R1+0x7c] ;  /* 0x00007c00010e7983 */ /* 0x000f280000100800 */
[----:B------:R-:W5:Y:S04]  /*75e0*/  LDL R46, [R1+0x68] ;  /* 0x00006800012e7983 */ /* 0x000f680000100800 */
[----:B------:R-:W5:Y:S01]  /*75f0*/  LDL R45, [R1+0x6c] ;  /* 0x00006c00012d7983 */ /* 0x000f620000100800 */
[C---:B------:R-:W-:Y:S02]  /*7600*/  ISETP.GE.AND P5, PT, R18.reuse, UR4, PT ;  /* 0x0000000412007c0c */ /* 0x040fe4000bfa6270 */
[----:B------:R-:W-:Y:S01]  /*7610*/  ISETP.GE.AND P4, PT, R137, UR4, PT ;  /* 0x0000000489007c0c */ /* 0x000fe2000bf86270 */
[----:B------:R-:W5:Y:S10]  /*7620*/  LDL R44, [R1+0x78] ;  /* 0x00007800012c7983 */ /* 0x000f740000100800 */
[----:B------:R-:W-:-:S04]  /*7630*/  @!P5 LEA R42, P2, R18, R40, 0x1 ;  /* 0x00000028122ad211 */ /* 0x000fc800078408ff */
        /* <DEDUP_REMOVED lines=10> */
[----:B-----5:R-:W-:-:S04]  /*76e0*/  @!P5 IMAD.SHL.U32 R11, R46, 0x8, RZ ;  /* 0x000000082e0bd824 */ /* 0x020fc800078e00ff */
        /* <DEDUP_REMOVED lines=12> */
[----:B------:R-:W-:Y:S01]  /*77b0*/  @!P5 LEA.HI.X R41, R138, R41, R44, 0x1, P6 ;  /* 0x000000298a29d211 */ /* 0x000fe200030f0c2c */
[----:B0-----:R-:W-:Y:S04]  /*77c0*/  @!P4 ST.E.128 desc[UR54][R38.64], R12 ;  /* 0x0000000c2600c985 */ /* 0x001fe8000c101d36 */
[----:B------:R-:W0:Y:S04]  /*77d0*/  @!P2 LDS.128 R12, [R64+0x4000] ;  /* 0x00400000400ca984 */ /* 0x000e280000000c00 */
[----:B0-----:R-:W-:Y:S04]  /*77e0*/  @!P2 ST.E.128 desc[UR54][R36.64], R12 ;  /* 0x0000000c2400a985 */ /* 0x001fe8000c101d36 */
[----:B------:R-:W0:Y:S04]  /*77f0*/  @!P5 LDS.128 R12, [R35+0x4000] ;  /* 0x00400000230cd984 */ /* 0x000e280000000c00 */
[----:B0-----:R0:W-:Y:S02]  /*7800*/  @!P5 ST.E.128 desc[UR54][R40.64], R12 ;  /* 0x0000000c2800d985 */ /* 0x0011e4000c101d36 */
.L_x_1445:
[----:B------:R-:W-:Y:S05]  /*7810*/  BSYNC B0 ;  /* 0x0000000000007941 */ /* 0x000fea0003800000 */
.L_x_1444:
[----:B0-----:R-:W3:Y:S01]  /*7820*/  LDL.LU R12, [R1+0xc] ;  /* 0x00000c00010c7983 */ /* 0x001ee20000300800 */
[----:B------:R-:W-:Y:S01]  /*7830*/  VIADD R22, R22, 0x1 ;  /* 0x0000000116167836 */ /* 0x000fe20000000000 */
[----:B------:R-:W-:Y:S01]  /*7840*/  @!P3 IADD3 R34, R34, 0x2d8c0, RZ ;  /* 0x0002d8c02222b810 */ /* 0x000fe20007ffe0ff */
[----:B------:R-:W-:Y:S01]  /*7850*/  @!PT LDS RZ, [RZ] ;  /* 0x00000000fffff984 */ /* 0x000fe20000000800 */
[----:B------:R-:W-:Y:S01]  /*7860*/  @!PT LDS RZ, [RZ] ;  /* 0x00000000fffff984 */ /* 0x000fe20000000800 */
[----:B------:R-:W-:Y:S01]  /*7870*/  @!PT LDS RZ, [RZ] ;  /* 0x00000000fffff984 */ /* 0x000fe20000000800 */
[----:B------:R-:W-:Y:S01]  /*7880*/  @!PT LDS RZ, [RZ] ;  /* 0x00000000fffff984 */ /* 0x000fe20000000800 */
[----:B------:R0:W-:Y:S06]  /*7890*/  MEMBAR.ALL.CTA ;  /* 0x0000000000007992 */ /* 0x0001ec0000008000 */
[----:B0-----:R-:W0:Y:S02]  /*78a0*/  FENCE.VIEW.ASYNC.S ;  /* 0x00000000000073c6 */ /* 0x001e240000000000 */
[----:B0-----:R0:W-:Y:S01]  /*78b0*/  BAR.SYNC.DEFER_BLOCKING R99, 0x80 ;  /* 0x000200630000751d */ /* 0x0011e20000010000 */
[----:B------:R-:W-:-:S02]  /*78c0*/  ISETP.NE.AND P2, PT, R22, 0x2, PT ;  /* 0x000000021600780c */ /* 0x000fc40003f45270 */
[----:B------:R-:W-:Y:S02]  /*78d0*/  @!P3 PRMT R34, RZ, 0x654, R34 ;  /* 0x00000654ff22b816 */ /* 0x000fe40000000022 */
[----:B------:R-:W-:Y:S02]  /*78e0*/  SEL R11, RZ, 0x1, P2 ;  /* 0x00000001ff0b7807 */ /* 0x000fe40001000000 */
[----:B------:R-:W-:Y:S01]  /*78f0*/  SEL R22, R22, RZ, P2 ;  /* 0x000000ff16167207 */ /* 0x000fe20001000000 */
[----:B------:R0:W-:Y:S01]  /*7900*/  @!P3 SYNCS.ARRIVE.TRANS64.RED.A1T0 RZ, [R34+URZ], RZ ;  /* 0x000000ff22ffb9a7 */ /* 0x0001e2000810043f */
[----:B---3--:R-:W-:-:S05]  /*7910*/  LOP3.LUT R12, R12, R11, RZ, 0x3c, !PT ;  /* 0x0000000b0c0c7212 */ /* 0x008fca00078e3cff */
[----:B------:R0:W-:Y:S01]  /*7920*/  STL [R1+0xc], R12 ;  /* 0x00000c0c01007387 */ /* 0x0001e20000100800 */
[----:B------:R-:W-:Y:S05]  /*7930*/  @P1 BRA `(.L_x_1446) ;  /* 0xffffffb400181947 */ /* 0x000fea000383ffff */
[----:B0-----:R-:W0:Y:S01]  /*7940*/  S2R R12, SR_TID.X ;  /* 0x00000000000c7919 */ /* 0x001e220000002100 */
[----:B------:R-:W-:Y:S02]  /*7950*/  PLOP3.LUT P0, PT, PT, PT, PT, 0x8, 0x0 ;  /* 0x000000000000781c */ /* 0x000fe40003f0e170 */
[----:B0-----:R-:W-:-:S04]  /*7960*/  SHF.R.U32.HI R12, RZ, 0x7, R12 ;  /* 0x00000007ff0c7819 */ /* 0x001fc8000001160c */
[----:B------:R-:W-:-:S13]  /*7970*/  ISETP.NE.AND P4, PT, R12, 0x1, PT ;  /* 0x000000010c00780c */ /* 0x000fda0003f85270 */
[----:B------:R-:W-:Y:S06]  /*7980*/  @!P4 BAR.ARV 0x9, 0x100 ;  /* 0x024400000000cb1d */ /* 0x000fec0000002000 */
.L_x_1383:
[----:B------:R-:W3:Y:S01]  /*7990*/  LDL R8, [R1+0x5c] ;  /* 0x00005c0001087983 */ /* 0x000ee20000100800 */
[----:B------:R-:W0:Y:S01]  /*79a0*/  LDC R0, c[0x0][0x448] ;  /* 0x00011200ff007b82 */ /* 0x000e220000000800 */
[----:B------:R-:W-:-:S07]  /*79b0*/  IADD3 R7, R157, 0x1, -R154 ;  /* 0x000000019d077810 */ /* 0x000fce0007ffe89a */
[----:B------:R-:W1:Y:S01]  /*79c0*/  LDC.64 R4, c[0x0][0x9e0] ;  /* 0x00027800ff047b82 */ /* 0x000e620000000a00 */
[----:B0-----:R-:W-:Y:S02]  /*79d0*/  ISETP.NE.AND P1, PT, R0, 0x1, PT ;  /* 0x000000010000780c */ /* 0x001fe40003f25270 */
[----:B-1----:R-:W-:-:S11]  /*79e0*/  ISETP.GE.AND P2, PT, R5, 0x1, PT ;  /* 0x000000010500780c */ /* 0x002fd60003f46270 */
[----:B------:R-:W0:Y:S08]  /*79f0*/  @P1 LDC R3, c[0x0][0x44c] ;  /* 0x00011300ff031b82 */ /* 0x000e300000000800 */
[----:B------:R-:W1:Y:S01]  /*7a00*/  @P1 LDC R6, c[0x0][0x450] ;  /* 0x00011400ff061b82 */ /* 0x000e620000000800 */
[----:B---3--:R-:W-:-:S04]  /*7a10*/  VIADD R0, R8, 0xbf ;  /* 0x000000bf08007836 */ /* 0x008fc80000000000 */
[----:B0-----:R-:W-:-:S05]  /*7a20*/  @P1 IMAD.HI.U32 R3, R0, R3, RZ ;  /* 0x0000000300031227 */ /* 0x001fca00078e00ff */
[----:B-1----:R-:W-:-:S05]  /*7a30*/  @P1 SHF.R.U32.HI R0, RZ, R6, R3 ;  /* 0x00000006ff001219 */ /* 0x002fca0000011603 */
[----:B------:R-:W-:Y:S01]  /*7a40*/  IMAD.IADD R3, R7, 0x1, R0 ;  /* 0x0000000107037824 */ /* 0x000fe200078e0200 */
[----:B------:R-:W-:Y:S06]  /*7a50*/  @P0 BRA `(.L_x_1447) ;  /* 0x00000000000c0947 */ /* 0x000fec0003800000 */
[----:B------:R-:W0:Y:S01]  /*7a60*/  FENCE.VIEW.ASYNC.G ;  /* 0x00000000000073c6 */ /* 0x000e220000000100 */
[----:B------:R-:W-:Y:S05]  /*7a70*/  WARPSYNC.ALL ;  /* 0x0000000000007948 */ /* 0x000fea0003800000 */
[----:B0-----:R-:W-:Y:S06]  /*7a80*/  BAR.ARV 0xc, 0x200 ;  /* 0x0308000000007b1d */ /* 0x001fec0000002000 */
.L_x_1447:
[----:B------:R-:W-:Y:S01]  /*7a90*/  IMAD.IADD R4, R3, 0x1, R4 ;  /* 0x0000000103047824 */ /* 0x000fe200078e0204 */
[----:B------:R-:W-:Y:S06]  /*7aa0*/  @!P2 BRA `(.L_x_1448) ;  /* 0x000000000048a947 */ /* 0x000fec0003800000 */
        /* <DEDUP_REMOVED lines=11> */
.L_x_1450:
[----:B------:R-:W-:-:S13]  /*7b60*/  ISETP.NE.AND P0, PT, R5, 0x1, PT ;  /* 0x000000010500780c */ /* 0x000fda0003f05270 */
[----:B------:R-:W0:Y:S02]  /*7b70*/  @P0 LDC.64 R6, c[0x0][0x9e8] ;  /* 0x00027a00ff060b82 */ /* 0x000e240000000a00 */
[----:B0-----:R-:W-:-:S05]  /*7b80*/  @P0 IMAD.HI.U32 R6, R0, R6, RZ ;  /* 0x0000000600060227 */ /* 0x001fca00078e00ff */
[----:B------:R-:W-:-:S07]  /*7b90*/  @P0 SHF.R.U32.HI R0, RZ, R7, R6 ;  /* 0x00000007ff000219 */ /* 0x000fce0000011606 */
.L_x_1451:
[----:B------:R-:W-:Y:S05]  /*7ba0*/  BSYNC B0 ;  /* 0x0000000000007941 */ /* 0x000fea0003800000 */
.L_x_1449:
[----:B------:R-:W-:-:S05]  /*7bb0*/  IMAD R3, R0, R5, R5 ;  /* 0x0000000500037224 */ /* 0x000fca00078e0205 */
[----:B------:R-:W-:-:S07]  /*7bc0*/  VIMNMX R4, R4, R3, PT ;  /* 0x0000000304047248 */ /* 0x000fce0003fe0100 */
.L_x_1448:
[----:B------:R-:W0:Y:S01]  /*7bd0*/  @P1 LDC R0, c[0x0][0x44c] ;  /* 0x00011300ff001b82 */ /* 0x000e220000000800 */
[----:B------:R-:W-:Y:S01]  /*7be0*/  VIADD R4, R4, 0x7f ;  /* 0x0000007f04047836 */ /* 0x000fe20000000000 */
[----:B------:R-:W-:-:S04]  /*7bf0*/  ULDC UR4, c[0x0][0x9dc] ;  /* 0x0002770000047ab9 */ /* 0x000fc80000000800 */
[----:B------:R-:W-:Y:S02]  /*7c00*/  SHF.R.S32.HI R3, RZ, 0x1f, R4 ;  /* 0x0000001fff037819 */ /* 0x000fe40000011404 */
[----:B------:R-:W1:Y:S02]  /*7c10*/  @P1 LDC R7, c[0x0][0x450] ;  /* 0x00011400ff071b82 */ /* 0x000e640000000800 */
[----:B------:R-:W-:-:S04]  /*7c20*/  LEA.HI R3, R3, R4, RZ, 0x7 ;  /* 0x0000000403037211 */ /* 0x000fc800078f38ff */
[----:B------:R-:W-:-:S04]  /*7c30*/  SHF.R.S32.HI R3, RZ, 0x7, R3 ;  /* 0x00000007ff037819 */ /* 0x000fc80000011403 */
[----:B------:R-:W-:Y:S01]  /*7c40*/  VIMNMX R100, R100, R3, PT ;  /* 0x0000000364647248 */ /* 0x000fe20003fe0100 */
[----:B0-----:R-:W-:-:S04]  /*7c50*/  @P1 IMAD.HI.U32 R6, R8, R0, RZ ;  /* 0x0000000008061227 */ /* 0x001fc800078e00ff */
[----:B------:R-:W-:Y:S01]  /*7c60*/  IMAD.MOV.U32 R0, RZ, RZ, R8 ;  /* 0x000000ffff007224 */ /* 0x000fe200078e0008 */
        /* <DEDUP_REMOVED lines=14> */
.L_x_1454:
[----:B------:R-:W-:-:S13]  /*7d50*/  ISETP.NE.AND P0, PT, R5, 0x1, PT ;  /* 0x000000010500780c */ /* 0x000fda0003f05270 */
[----:B------:R-:W0:Y:S02]  /*7d60*/  @P0 LDC.64 R6, c[0x0][0x9e8] ;  /* 0x00027a00ff060b82 */ /* 0x000e240000000a00 */
[----:B0-----:R-:W-:-:S05]  /*7d70*/  @P0 IMAD.HI.U32 R4, R0, R6, RZ ;  /* 0x0000000600040227 */ /* 0x001fca00078e00ff */
[----:B------:R-:W-:-:S07]  /*7d80*/  @P0 SHF.R.U32.HI R0, RZ, R7, R4 ;  /* 0x00000007ff000219 */ /* 0x000fce0000011604 */
.L_x_1455:
[----:B------:R-:W-:Y:S05]  /*7d90*/  BSYNC B0 ;  /* 0x0000000000007941 */ /* 0x000fea0003800000 */
.L_x_1453:
[----:B------:R-:W-:-:S05]  /*7da0*/  IMAD R0, R0, R5, RZ ;  /* 0x0000000500007224 */ /* 0x000fca00078e02ff */
[----:B------:R-:W-:-:S07]  /*7db0*/  VIMNMX R3, R3, R0, !PT ;  /* 0x0000000003037248 */ /* 0x000fce0007fe0100 */
.L_x_1452:
[----:B------:R-:W-:Y:S01]  /*7dc0*/  SHF.R.S32.HI R0, RZ, 0x1f, R3 ;  /* 0x0000001fff007819 */ /* 0x000fe20000011403 */
[----:B------:R-:W-:Y:S01]  /*7dd0*/  BSSY B0, `(.L_x_1456) ;  /* 0x0000027000007945 */ /* 0x000fe20003800000 */
[----:B------:R-:W-:Y:S02]  /*7de0*/  IMAD.MOV.U32 R97, RZ, RZ, RZ ;  /* 0x000000ffff617224 */ /* 0x000fe400078e00ff */
[----:B------:R-:W-:-:S04]  /*7df0*/  LEA.HI R0, R0, R3, RZ, 0x7 ;  /* 0x0000000300007211 */ /* 0x000fc800078f38ff */
[----:B------:R-:W-:-:S04]  /*7e00*/  SHF.R.S32.HI R0, RZ, 0x7, R0 ;  /* 0x00000007ff007819 */ /* 0x000fc80000011400 */
[----:B------:R-:W-:-:S04]  /*7e10*/  VIMNMX R9, RZ, R0, !PT ;  /* 0x00000000ff097248 */ /* 0x000fc80007fe0100 */
[----:B------:R-:W-:-:S13]  /*7e20*/  ISETP.GT.AND P0, PT, R100, R9, PT ;  /* 0x000000096400720c */ /* 0x000fda0003f04270 */
[----:B------:R-:W-:Y:S05]  /*7e30*/  @!P0 BRA `(.L_x_1457) ;  /* 0x0000000000808947 */ /* 0x000fea0003800000 */
[----:B------:R-:W3:Y:S01]  /*7e40*/  LDL R4, [R1+0xa8] ;  /* 0x0000a80001047983 */ /* 0x000ee20000100800 */
[----:B------:R-:W-:Y:S01]  /*7e50*/  ULDC UR4, c[0x0][0x9f0] ;  /* 0x00027c0000047ab9 */ /* 0x000fe20000000800 */
[----:B---3--:R-:W-:-:S04]  /*7e60*/  ISETP.NE.AND P0, PT, R4, RZ, PT ;  /* 0x000000ff0400720c */ /* 0x008fc80003f05270 */
        /* <DEDUP_REMOVED lines=21> */
[-C--:B------:R-:W-:Y:S01]  /*7fc0*/  @!P1 IADD3 R3, R3, -R6.reuse, RZ ;  /* 0x8000000603039210 */ /* 0x080fe20007ffe0ff */
[----:B------:R-:W-:Y:S01]  /*7fd0*/  @!P1 VIADD R5, R5, 0x1 ;  /* 0x0000000105059836 */ /* 0x000fe20000000000 */
[----:B------:R-:W-:Y:S02]  /*7fe0*/  ISETP.NE.AND P1, PT, R11, RZ, PT ;  /* 0x000000ff0b00720c */ /* 0x000fe40003f25270 */
[----:B------:R-:W-:-:S13]  /*7ff0*/  ISETP.GE.U32.AND P0, PT, R3, R6, PT ;  /* 0x000000060300720c */ /* 0x000fda0003f06070 */
[----:B------:R-:W-:-:S04]  /*8000*/  @P0 VIADD R5, R5, 0x1 ;  /* 0x0000000105050836 */ /* 0x000fc80000000000 */
[----:B------:R-:W-:Y:S01]  /*8010*/  @!P2 IMAD.MOV R5, RZ, RZ, -R5 ;  /* 0x000000ffff05a224 */ /* 0x000fe200078e0a05 */
[----:B------:R-:W-:-:S05]  /*8020*/  @!P1 LOP3.LUT R5, RZ, R11, RZ, 0x33, !PT ;  /* 0x0000000bff059212 */ /* 0x000fca00078e33ff */
[----:B------:R-:W-:-:S07]  /*8030*/  IMAD.MOV.U32 R97, RZ, RZ, R5 ;  /* 0x000000ffff617224 */ /* 0x000fce00078e0005 */
.L_x_1457:
[----:B------:R-:W-:Y:S05]  /*8040*/  BSYNC B0 ;  /* 0x0000000000007941 */ /* 0x000fea0003800000 */
.L_x_1456:
[----:B------:R-:W3:Y:S01]  /*8050*/  LDL R0, [R1+0xb0] ;  /* 0x0000b00001007983 */ /* 0x000ee20000100800 */
        /* <DEDUP_REMOVED lines=25> */
[----:B---3--:R-:W-:-:S02]  /*81f0*/  IMAD R4, R0, R97, R9 ;  /* 0x0000006100047224 */ /* 0x008fc400078e0209 */
[----:B------:R-:W-:-:S03]  /*8200*/  IMAD.MOV.U32 R0, RZ, RZ, RZ ;  /* 0x000000ffff007224 */ /* 0x000fc600078e00ff */
[----:B------:R0:W-:Y:S01]  /*8210*/  STL [R1+0xa0], R4 ;  /* 0x0000a00401007387 */ /* 0x0001e20000100800 */
[----:B------:R-:W-:Y:S02]  /*8220*/  VIADDMNMX R97, R4, R97, R100, PT ;  /* 0x0000006104617246 */ /* 0x000fe40003800164 */
[----:B------:R-:W-:Y:S02]  /*8230*/  CS2R R100, SRZ ;  /* 0x0000000000647805 */ /* 0x000fe4000001ff00 */
[----:B------:R-:W-:-:S13]  /*8240*/  ISETP.GT.AND P1, PT, R97, R4, PT ;  /* 0x000000046100720c */ /* 0x000fda0003f24270 */
[----:B0-----:R-:W-:Y:S05]  /*8250*/  @!P1 BRA `(.L_x_1458) ;  /* 0x0000013800549947 */ /* 0x001fea0003800000 */
[----:B------:R-:W0:Y:S01]  /*8260*/  S2R R4, SR_TID.X ;  /* 0x0000000000047919 */ /* 0x000e220000002100 */
[----:B------:R-:W-:Y:S01]  /*8270*/  UMOV UR4, 0xffffffff ;  /* 0xffffffff00047882 */ /* 0x000fe20000000000 */
[----:B0-----:R-:W-:-:S05]  /*8280*/  VIADD R40, R4, 0xffffff80 ;  /* 0xffffff8004287836 */ /* 0x001fca0000000000 */
[----:B--2---:R-:W-:-:S04]  /*8290*/  SHF.R.S32.HI R41, RZ, 0x1f, R40 ;  /* 0x0000001fff297819 */ /* 0x004fc80000011428 */
[----:B------:R-:W-:-:S04]  /*82a0*/  LEA.HI R13, R41, R40, RZ, 0x7 ;  /* 0x00000028290d7211 */ /* 0x000fc800078f38ff */
[----:B------:R-:W-:Y:S01]  /*82b0*/  SHF.R.S32.HI R13, RZ, 0x7, R13 ;  /* 0x00000007ff0d7819 */ /* 0x000fe2000001140d */
[----:B------:R-:W-:Y:S06]  /*82c0*/  BRA.DIV UR4, `(.L_x_1459) ;  /* 0x000001ee04187947 */ /* 0x000fec000b800000 */
[----:B------:R-:W0:Y:S04]  /*82d0*/  SHFL.IDX PT, R0, R13, RZ, 0x1f ;  /* 0x00001fff0d007589 */ /* 0x000e2800000e0000 */
[----:B0-----:R1:W-:Y:S02]  /*82e0*/  STL [R1+0x48], R0 ;  /* 0x0000480001007387 */ /* 0x0013e40000100800 */
.L_x_1757:
[----:B------:R-:W1:Y:S01]  /*82f0*/  LDL R3, [R1+0x48] ;  /* 0x0000480001037983 */ /* 0x000e620000100800 */
[----:B------:R-:W-:Y:S01]  /*8300*/  VIADD R4, R2, 0x21800 ;  /* 0x0002180002047836 */ /* 0x000fe20000000000 */
[----:B------:R-:W-:Y:S04]  /*8310*/  BSSY B6, `(.L_x_1460) ;  /* 0x000001e000067945 */ /* 0x000fe80003800000 */
[----:B------:R-:W-:Y:S01]  /*8320*/  LOP3.LUT P0, RZ, R4, 0x3ff, RZ, 0xc0, !PT ;  /* 0x000003ff04ff7812 */ /* 0x000fe2000780c0ff */
[----:B-1----:R-:W-:-:S05]  /*8330*/  IMAD.HI R0, R3, 0x55555556, RZ ;  /* 0x5555555603007827 */ /* 0x002fca00078e02ff */
[----:B------:R-:W-:-:S05]  /*8340*/  LEA.HI R141, R0, R0, RZ, 0x1 ;  /* 0x00000000008d7211 */ /* 0x000fca00078f08ff */
[----:B------:R-:W-:-:S04]  /*8350*/  IMAD R141, R141, -0x3, R3 ;  /* 0xfffffffd8d8d7824 */ /* 0x000fc800078e0203 */
[C---:B------:R-:W-:Y:S02]  /*8360*/  IMAD R3, R141.reuse, 0x2000, R4 ;  /* 0x000020008d037824 */ /* 0x040fe400078e0204 */
[----:B------:R-:W-:-:S03]  /*8370*/  IMAD R0, R141, 0x1000, R2 ;  /* 0x000010008d007824 */ /* 0x000fc600078e0202 */
[----:B------:R-:W-:Y:S01]  /*8380*/  SHF.R.U32.HI R3, RZ, 0x4, R3 ;  /* 0x00000004ff037819 */ /* 0x000fe20000011603 */
[----:B------:R-:W-:-:S03]  /*8390*/  VIADD R0, R0, 0xc400 ;  /* 0x0000c40000007836 */ /* 0x000fc60000000000 */
[----:B------:R-:W-:Y:S02]  /*83a0*/  LOP3.LUT R3, R3, 0x3fff, RZ, 0xc0, !PT ;  /* 0x00003fff03037812 */ /* 0x000fe400078ec0ff */
[----:B------:R-:W-:-:S03]  /*83b0*/  SHF.R.U32.HI R0, RZ, 0x4, R0 ;  /* 0x00000004ff007819 */ /* 0x000fc60000011600 */
[----:B------:R1:W-:Y:S01]  /*83c0*/  STL [R1+0x94], R3 ;  /* 0x0000940301007387 */ /* 0x0003e20000100800 */
[----:B------:R-:W-:Y:S01]  /*83d0*/  LOP3.LUT R44, R0, 0x3fff, RZ, 0xc0, !PT ;  /* 0x00003fff002c7812 */ /* 0x000fe200078ec0ff */
[----:B------:R-:W-:Y:S06]  /*83e0*/  @!P0 BRA `(.L_x_1461) ;  /* 0x0000000000408947 */ /* 0x000fec0003800000 */
[----:B0-----:R-:W-:Y:S01]  /*83f0*/  MOV R14, 0x0 ;  /* 0x00000000000e7802 */ /* 0x001fe20000000f00 */
[----:B------:R-:W-:Y:S01]  /*8400*/  ULDC.64 UR4, c[0x4][0x88] ;  /* 0x0100220000047ab9 */ /* 0x000fe20000000a00 */
[----:B------:R-:W-:Y:S01]  /*8410*/  ULDC.64 UR6, c[0x4][0x90] ;  /* 0x0100240000067ab9 */ /* 0x000fe20000000a00 */
[----:B------:R-:W-:Y:S01]  /*8420*/  IMAD.U32 R4, RZ, RZ, UR4 ;  /* 0x00000004ff047e24 */ /* 0x000fe2000f8e00ff */
[----:B------:R-:W-:Y:S01]  /*8430*/  MOV R8, 0x70 ;  /* 0x0000007000087802 */ /* 0x000fe20000000f00 */
        /* <DEDUP_REMOVED lines=8> */
[----:B------:R-:W-:-:S07]  /*84c0*/  IMAD.MOV.U32 R13, RZ, RZ, RZ ;  /* 0x000000ffff0d7224 */ /* 0x000fce00078e00ff */
[----:B------:R-:W-:-:S07]  /*84d0*/  LEPC R20, `(.L_x_1461) ;  /* 0x000000001014794e */ /* 0x000fce0000000000 */
[----:B01---5:R-:W-:Y:S05]  /*84e0*/  CALL.ABS.NOINC R14 ;  /* 0x000000000e007343 */ /* 0x023fea0003c00000 */
.L_x_1461:
[----:B------:R-:W-:Y:S05]  /*84f0*/  BSYNC B6 ;  /* 0x0000000000067941 */ /* 0x000fea0003800000 */
.L_x_1460:
[----:B------:R-:W-:Y:S02]  /*8500*/  ULDC UR4, c[0x0][0x3f4] ;  /* 0x0000fd0000047ab9 */ /* 0x000fe40000000800 */
[----:B------:R-:W-:-:S13]  /*8510*/  ISETP.LT.AND P0, PT, RZ, UR4, PT ;  /* 0x00000004ff007c0c */ /* 0x000fda000bf01270 */
[----:B------:R-:W-:Y:S05]  /*8520*/  @P0 BRA `(.L_x_1462) ;  /* 0x0000000000400947 */ /* 0x000fea0003800000 */
[----:B------:R-:W-:-:S04]  /*8530*/  ULEA.HI UR4, UR37, UR37, URZ, 0x1 ;  /* 0x0000002525047291 */ /* 0x000fc8000f8f083f */
[----:B------:R-:W-:-:S04]  /*8540*/  ULOP3.LUT UR4, UR4, 0xfffffffe, URZ, 0xc0, !UPT ;  /* 0xfffffffe04047892 */ /* 0x000fc8000f8ec03f */
[----:B------:R-:W-:-:S06]  /*8550*/  UIADD3 UR4, UR37, -UR4, URZ ;  /* 0x8000000425047290 */ /* 0x000fcc000fffe03f */
[----:B-1----:R-:W-:-:S05]  /*8560*/  IMAD.U32 R3, RZ, RZ, UR4 ;  /* 0x00000004ff037e24 */ /* 0x002fca000f8e00ff */
[----:B------:R-:W-:-:S04]  /*8570*/  SHF.L.U32 R3, R3, 0x1f, RZ ;  /* 0x0000001f03037819 */ /* 0x000fc800000006ff */
[----:B------:R1:W2:Y:S03]  /*8580*/  SYNCS.PHASECHK.TRANS64.TRYWAIT P0, [R2+URZ+0x2d800], R3 ;  /* 0x02d80003020075a7 */ /* 0x0002a6000800017f */
[----:B--2---:R-:W-:Y:S05]  /*8590*/  @!P0 NANOSLEEP.SYNCS 0x989680 ;  /* 0x009896800000895d */ /* 0x004fea0003900000 */
[----:B------:R-:W2:Y:S01]  /*85a0*/  @!P0 SYNCS.PHASECHK.TRANS64 P0, [R2+URZ+0x2d800], R3 ;  /* 0x02d80003020085a7 */ /* 0x000ea2000800007f */
[----:B------:R-:W-:Y:S04]  /*85b0*/  BSSY B0, `(.L_x_1463) ;  /* 0x0000006000007945 */ /* 0x000fe80003800000 */
[----:B--2---:R-:W-:Y:S05]  /*85c0*/  @P0 BRA `(.L_x_1464) ;  /* 0x0000000000100947 */ /* 0x004fea0003800000 */
.L_x_1465:
[----:B--2---:R2:W3:Y:S02]  /*85d0*/  SYNCS.PHASECHK.TRANS64.TRYWAIT P0, [R2+URZ+0x2d800], R3 ;  /* 0x02d80003020075a7 */ /* 0x0044e4000800017f */
[----:B---3--:R-:W-:Y:S05]  /*85e0*/  @!P0 NANOSLEEP.SYNCS 0x989680 ;  /* 0x009896800000895d */ /* 0x008fea0003900000 */
[----:B------:R-:W3:Y:S02]  /*85f0*/  @!P0 SYNCS.PHASECHK.TRANS64 P0, [R2+URZ+0x2d800], R3 ;  /* 0x02d80003020085a7 */ /* 0x000ee4000800007f */
[----:B---3--:R-:W-:Y:S05]  /*8600*/  @!P0 BRA `(.L_x_1465) ;  /* 0xfffffffc00f08947 */ /* 0x008fea000383ffff */
.L_x_1464:
[----:B------:R-:W-:Y:S05]  /*8610*/  BSYNC B0 ;  /* 0x0000000000007941 */ /* 0x000fea0003800000 */
.L_x_1463:
[----:B------:R-:W-:Y:S05]  /*8620*/  BRA `(.L_x_1466) ;  /* 0x0000003c00b47947 */ /* 0x000fea0003800000 */
.L_x_1462:
[----:B------:R-:W-:Y:S01]  /*8630*/  ULOP3.LUT UP0, URZ, UR40, 0x1bf, URZ, 0xc0, !UPT ;  /* 0x000001bf283f7892 */ /* 0x000fe2000f80c03f */
[----:B-----5:R-:W-:Y:S01]  /*8640*/  SHF.R.S32.HI R0, RZ, 0x1f, R96 ;  /* 0x0000001fff007819 */ /* 0x020fe20000011460 */
[----:B------:R-:W-:Y:S01]  /*8650*/  ULDC.64 UR4, c[0x0][0x3f8] ;  /* 0x0000fe0000047ab9 */ /* 0x000fe20000000a00 */
[----:B------:R-:W-:Y:S01]  /*8660*/  ULDC.64 UR6, c[0x0][0x408] ;  /* 0x0001020000067ab9 */ /* 0x000fe20000000a00 */
[----:B------:R-:W-:Y:S02]  /*8670*/  IMAD.WIDE.U32 R24, R96, UR4, RZ ;  /* 0x0000000460187c25 */ /* 0x000fe4000f8e00ff */
[----:B------:R-:W-:Y:S02]  /*8680*/  PLOP3.LUT P0, PT, PT, PT, UP0, 0x80, 0x0 ;  /* 0x000000000000781c */ /* 0x000fe40003f0f008 */
[C---:B-1----:R-:W-:Y:S02]  /*8690*/  IMAD R3, R0.reuse, UR4, RZ ;  /* 0x0000000400037c24 */ /* 0x042fe4000f8e02ff */
[----:B------:R-:W-:-:S02]  /*86a0*/  IMAD R5, R0, UR6, RZ ;  /* 0x0000000600057c24 */ /* 0x000fc4000f8e02ff */
[C---:B------:R-:W-:Y:S02]  /*86b0*/  IMAD R3, R96.reuse, UR5, R3 ;  /* 0x0000000560037c24 */ /* 0x040fe4000f8e0203 */
[C---:B------:R-:W-:Y:S02]  /*86c0*/  IMAD R5, R96.reuse, UR7, R5 ;  /* 0x0000000760057c24 */ /* 0x040fe4000f8e0205 */
[----:B------:R-:W-:-:S04]  /*86d0*/  IMAD.WIDE.U32 R26, R96, UR6, RZ ;  /* 0x00000006601a7c25 */ /* 0x000fc8000f8e00ff */
[----:B------:R-:W-:Y:S02]  /*86e0*/  IMAD.IADD R29, R3, 0x1, R25 ;  /* 0x00000001031d7824 */ /* 0x000fe400078e0219 */
[----:B------:R-:W-:Y:S01]  /*86f0*/  IMAD.IADD R31, R5, 0x1, R27 ;  /* 0x00000001051f7824 */ /* 0x000fe200078e021b */
[----:B------:R-:W-:Y:S06]  /*8700*/  @!P0 BRA `(.L_x_1467) ;  /* 0x0000000000408947 */ /* 0x000fec0003800000 */
[----:B0-----:R-:W-:Y:S01]  /*8710*/  MOV R14, 0x0 ;  /* 0x00000000000e7802 */ /* 0x001fe20000000f00 */
        /* <DEDUP_REMOVED lines=15> */
.L_x_1467:
[----:B------:R-:W2:Y:S01]  /*8810*/  LDL R20, [R1+0x5c] ;  /* 0x00005c0001147983 */ /* 0x000ea20000100800 */
[----:B------:R-:W-:Y:S01]  /*8820*/  ULDC.U8 UR4, c[0x0][0x410] ;  /* 0x0001040000047ab9 */ /* 0x000fe20000000000 */
[----:B------:R-:W1:Y:S01]  /*8830*/  S2R R21, SR_TID.X ;  /* 0x0000000000157919 */ /* 0x000e620000002100 */
[----:B------:R-:W-:Y:S01]  /*8840*/  ISETP.NE.AND P0, PT, RZ, UR4, PT ;  /* 0x00000004ff007c0c */ /* 0x000fe2000bf05270 */
[----:B------:R-:W-:Y:S01]  /*8850*/  BSSY B0, `(.L_x_1468) ;  /* 0x00003c2000007945 */ /* 0x000fe20003800000 */
[C---:B-1----:R-:W-:Y:S02]  /*8860*/  VIADD R52, R21.reuse, 0xffffff80 ;  /* 0xffffff8015347836 */ /* 0x042fe40000000000 */
[----:B------:R-:W-:-:S05]  /*8870*/  VIADD R50, R21, 0xffffff80 ;  /* 0xffffff8015327836 */ /* 0x000fca0000000000 */
[----:B------:R-:W-:-:S04]  /*8880*/  LEA.HI R50, R50, R52, RZ, 0x1 ;  /* 0x0000003432327211 */ /* 0x000fc800078f08ff */
[----:B------:R-:W-:-:S05]  /*8890*/  SHF.R.S32.HI R50, RZ, 0x1, R50 ;  /* 0x00000001ff327819 */ /* 0x000fca0000011432 */
[----:B--2---:R-:W-:Y:S01]  /*88a0*/  IMAD.IADD R6, R50, 0x1, R20 ;  /* 0x0000000132067824 */ /* 0x004fe200078e0214 */
[----:B------:R-:W-:Y:S06]  /*88b0*/  @!P0 BRA `(.L_x_1469) ;  /* 0x0000001c00688947 */ /* 0x000fec0003800000 */
[----:B------:R-:W1:Y:S01]  /*88c0*/  LDC R5, c[0x0][0x448] ;  /* 0x00011200ff057b82 */ /* 0x000e620000000800 */
[----:B------:R-:W-:Y:S01]  /*88d0*/  ULDC.64 UR4, c[0x0][0x3f8] ;  /* 0x0000fe0000047ab9 */ /* 0x000fe20000000a00 */
[----:B------:R-:W-:Y:S01]  /*88e0*/  ULDC.64 UR6, c[0x0][0x408] ;  /* 0x0001020000067ab9 */ /* 0x000fe20000000a00 */
[----:B------:R-:W-:Y:S02]  /*88f0*/  IMAD.MOV.U32 R25, RZ, RZ, R29 ;  /* 0x000000ffff197224 */ /* 0x000fe400078e001d */
[----:B------:R-:W-:Y:S01]  /*8900*/  IMAD.MOV.U32 R27, RZ, RZ, R31 ;  /* 0x000000ffff1b7224 */ /* 0x000fe200078e001f */
[----:B-1----:R-:W-:-:S13]  /*8910*/  ISETP.NE.AND P0, PT, R5, 0x1, PT ;  /* 0x000000010500780c */ /* 0x002fda0003f05270 */
[----:B------:R-:W1:Y:S08]  /*8920*/  @P0 LDC R3, c[0x0][0x44c] ;  /* 0x00011300ff030b82 */ /* 0x000e700000000800 */
[----:B------:R-:W2:Y:S01]  /*8930*/  @P0 LDC R7, c[0x0][0x450] ;  /* 0x00011400ff070b82 */ /* 0x000ea20000000800 */
[----:B-1----:R-:W-:Y:S01]  /*8940*/  @P0 IMAD.HI.U32 R0, R6, R3, RZ ;  /* 0x0000000306000227 */ /* 0x002fe200078e00ff */
[----:B------:R-:W-:-:S04]  /*8950*/  MOV R3, R6 ;  /* 0x0000000600037202 */ /* 0x000fc80000000f00 */
[----:B--2---:R-:W-:-:S04]  /*8960*/  @P0 SHF.R.U32.HI R3, RZ, R7, R0 ;  /* 0x00000007ff030219 */ /* 0x004fc80000011600 */
[----:B------:R-:W-:Y:S01]  /*8970*/  SHF.R.S32.HI R0, RZ, 0x1f, R3 ;  /* 0x0000001fff007819 */ /* 0x000fe20000011403 */
[----:B------:R-:W-:-:S04]  /*8980*/  IMAD.WIDE.U32 R24, R3, UR4, R24 ;  /* 0x0000000403187c25 */ /* 0x000fc8000f8e0018 */
[C---:B------:R-:W-:Y:S02]  /*8990*/  IMAD R4, R0.reuse, UR4, RZ ;  /* 0x0000000400047c24 */ /* 0x040fe4000f8e02ff */
[----:B------:R-:W-:Y:S02]  /*89a0*/  IMAD R0, R0, UR6, RZ ;  /* 0x0000000600007c24 */ /* 0x000fe4000f8e02ff */
[C---:B------:R-:W-:Y:S01]  /*89b0*/  IMAD R13, R3.reuse, UR5, R4 ;  /* 0x00000005030d7c24 */ /* 0x040fe2000f8e0204 */
[----:B------:R-:W-:Y:S01]  /*89c0*/  ULDC.64 UR4, c[0x0][0x3e8] ;  /* 0x0000fa0000047ab9 */ /* 0x000fe20000000a00 */
[C---:B------:R-:W-:Y:S01]  /*89d0*/  IMAD.WIDE.U32 R26, R3.reuse, UR6, R26 ;  /* 0x00000006031a7c25 */ /* 0x040fe2000f8e001a */
[----:B------:R-:W-:Y:S01]  /*89e0*/  LEA R38, P0, R24, UR4, 0x1 ;  /* 0x0000000418267c11 */ /* 0x000fe2000f8008ff */
[----:B------:R-:W-:Y:S02]  /*89f0*/  UMOV UR4, 0xffffffff ;  /* 0xffffffff00047882 */ /* 0x000fe40000000000 */
[----:B------:R-:W-:Y:S01]  /*8a00*/  IMAD R3, R3, UR7, R0 ;  /* 0x0000000703037c24 */ /* 0x000fe2000f8e0200 */
[----:B------:R-:W-:Y:S01]  /*8a10*/  ULDC.64 UR6, c[0x0][0x400] ;  /* 0x0001000000067ab9 */ /* 0x000fe20000000a00 */
[----:B------:R-:W-:Y:S01]  /*8a20*/  IMAD.IADD R13, R25, 0x1, R13 ;  /* 0x00000001190d7824 */ /* 0x000fe200078e020d */
[----:B------:R-:W-:Y:S01]  /*8a30*/  LEA R39, P1, R26, UR6, 0x1 ;  /* 0x000000061a277c11 */ /* 0x000fe2000f8208ff */
[----:B------:R-:W-:-:S03]  /*8a40*/  IMAD.IADD R3, R27, 0x1, R3 ;  /* 0x000000011b037824 */ /* 0x000fc600078e0203 */
[----:B------:R-:W-:Y:S02]  /*8a50*/  LEA.HI.X R13, R24, UR5, R13, 0x1, P0 ;  /* 0x00000005180d7c11 */ /* 0x000fe400080f0c0d */
[----:B------:R-:W-:Y:S01]  /*8a60*/  LEA.HI.X R0, R26, UR7, R3, 0x1, P1 ;  /* 0x000000071a007c11 */ /* 0x000fe200088f0c03 */
[----:B------:R-:W-:Y:S06]  /*8a70*/  BRA.DIV UR4, `(.L_x_1470) ;  /* 0x000001e604547947 */ /* 0x000fec000b800000 */
[----:B------:R1:W2:Y:S04]  /*8a80*/  SHFL.IDX PT, R3, R13, RZ, 0x1e1f ;  /* 0x001e1fff0d037589 */ /* 0x0002a800000e0000 */
[----:B------:R-:W3:Y:S04]  /*8a90*/  SHFL.IDX PT, R38, R38, RZ, 0x1e1f ;  /* 0x001e1fff26267589 */ /* 0x000ee800000e0000 */
[----:B------:R-:W4:Y:S04]  /*8aa0*/  SHFL.IDX PT, R0, R0, RZ, 0x1e1f ;  /* 0x001e1fff00007589 */ /* 0x000f2800000e0000 */
[----:B-1----:R-:W0:Y:S02]  /*8ab0*/  SHFL.IDX PT, R39, R39, RZ, 0x1e1f ;  /* 0x001e1fff27277589 */ /* 0x002e2400000e0000 */
.L_x_1763:
[----:B------:R-:W-:Y:S01]  /*8ac0*/  IMAD R42, R154, R5, RZ ;  /* 0x000000059a2a7224 */ /* 0x000fe200078e02ff */
[----:B------:R-:W-:Y:S01]  /*8ad0*/  BSSY B1, `(.L_x_1471) ;  /* 0x000005e000017945 */ /* 0x000fe20003800000 */
[----:B------:R-:W-:Y:S02]  /*8ae0*/  CS2R R34, SRZ ;  /* 0x0000000000227805 */ /* 0x000fe4000001ff00 */
[----:B------:R-:W-:Y:S02]  /*8af0*/  CS2R R30, SRZ ;  /* 0x00000000001e7805 */ /* 0x000fe4000001ff00 */
[----:B------:R-:W-:Y:S02]  /*8b00*/  CS2R R26, SRZ ;  /* 0x00000000001a7805 */ /* 0x000fe4000001ff00 */
[----:B------:R-:W-:Y:S01]  /*8b10*/  ISETP.GE.AND P0, PT, R6, R42, PT ;  /* 0x0000002a0600720c */ /* 0x000fe20003f06270 */
[----:B------:R-:W-:Y:S01]  /*8b20*/  IMAD R42, R33, -0xc0, R42 ;  /* 0xffffff40212a7824 */ /* 0x000fe200078e022a */
[----:B------:R-:W-:-:S02]  /*8b30*/  CS2R R20, SRZ ;  /* 0x0000000000147805 */ /* 0x000fc4000001ff00 */
[----:B------:R-:W-:Y:S02]  /*8b40*/  CS2R R12, SRZ ;  /* 0x00000000000c7805 */ /* 0x000fe4000001ff00 */
[----:B------:R-:W-:Y:S02]  /*8b50*/  CS2R R8, SRZ ;  /* 0x0000000000087805 */ /* 0x000fe4000001ff00 */
[----:B------:R-:W-:Y:S02]  /*8b60*/  CS2R R36, SRZ ;  /* 0x0000000000247805 */ /* 0x000fe4000001ff00 */
[----:B------:R-:W-:Y:S02]  /*8b70*/  CS2R R32, SRZ ;  /* 0x0000000000207805 */ /* 0x000fe4000001ff00 */
[----:B------:R-:W-:Y:S02]  /*8b80*/  CS2R R28, SRZ ;  /* 0x00000000001c7805 */ /* 0x000fe4000001ff00 */
[----:B------:R-:W-:-:S02]  /*8b90*/  CS2R R24, SRZ ;  /* 0x0000000000187805 */ /* 0x000fc4000001ff00 */
[----:B0-----:R-:W-:Y:S02]  /*8ba0*/  CS2R R14, SRZ ;  /* 0x00000000000e7805 */ /* 0x001fe4000001ff00 */
[----:B------:R-:W-:Y:S01]  /*8bb0*/  CS2R R10, SRZ ;  /* 0x00000000000a7805 */ /* 0x000fe2000001ff00 */
[----:B------:R-:W-:Y:S06]  /*8bc0*/  @P0 BRA `(.L_x_1472) ;  /* 0x0000000400380947 */ /* 0x000fec0003800000 */
[----:B------:R-:W2:Y:S01]  /*8bd0*/  LDL R51, [R1+0x90] ;  /* 0x0000900001337983 */ /* 0x000ea20000100800 */
[----:B------:R-:W-:-:S03]  /*8be0*/  ULDC UR4, c[0x0][0x3f4] ;  /* 0x0000fd0000047ab9 */ /* 0x000fc60000000800 */
[----:B------:R-:W3:Y:S04]  /*8bf0*/  LDL R49, [R1+0x88] ;  /* 0x0000880001317983 */ /* 0x000ee80000100800 */
[----:B------:R-:W4:Y:S04]  /*8c00*/  LDL R48, [R1+0x8c] ;  /* 0x00008c0001307983 */ /* 0x000f280000100800 */
[----:B------:R-:W4:Y:S04]  /*8c10*/  LDL R45, [R1+0x84] ;  /* 0x00008400012d7983 */ /* 0x000f280000100800 */
[----:B------:R-:W4:Y:S04]  /*8c20*/  LDL.64 R46, [R1+0x60] ;  /* 0x00006000012e7983 */ /* 0x000f280000100a00 */
[----:B------:R-:W4:Y:S01]  /*8c30*/  LDL R43, [R1+0x98] ;  /* 0x00009800012b7983 */ /* 0x000f220000100800 */
[----:B------:R-:W-:-:S02]  /*8c40*/  CS2R R36, SRZ ;  /* 0x0000000000247805 */ /* 0x000fc4000001ff00 */
[----:B------:R-:W-:Y:S02]  /*8c50*/  CS2R R34, SRZ ;  /* 0x0000000000227805 */ /* 0x000fe4000001ff00 */
[----:B------:R-:W-:Y:S02]  /*8c60*/  CS2R R32, SRZ ;  /* 0x0000000000207805 */ /* 0x000fe4000001ff00 */
[C---:B--2---:R-:W-:Y:S01]  /*8c70*/  ISETP.GE.AND P3, PT, R51.reuse, UR4, PT ;  /* 0x0000000433007c0c */ /* 0x044fe2000bf66270 */
[----:B------:R-:W-:Y:S01]  /*8c80*/  IMAD.SHL.U32 R24, R51, 0x2, RZ ;  /* 0x0000000233187824 */ /* 0x000fe200078e00ff */
[----:B------:R-:W-:Y:S02]  /*8c90*/  SHF.R.S32.HI R5, RZ, 0x1f, R51 ;  /* 0x0000001fff057819 */ /* 0x000fe40000011433 */
[C---:B---3--:R-:W-:Y:S01]  /*8ca0*/  ISETP.GE.AND P2, PT, R49.reuse, UR4, PT ;  /* 0x0000000431007c0c */ /* 0x048fe2000bf46270 */
[----:B------:R-:W-:Y:S01]  /*8cb0*/  IMAD.SHL.U32 R14, R49, 0x2, RZ ;  /* 0x00000002310e7824 */ /* 0x000fe200078e00ff */
[----:B------:R-:W-:-:S02]  /*8cc0*/  SHF.L.U64.HI R5, R51, 0x1, R5 ;  /* 0x0000000133057819 */ /* 0x000fc40000010205 */
[C---:B----4-:R-:W-:Y:S01]  /*8cd0*/  ISETP.GE.AND P1, PT, R48.reuse, UR4, PT ;  /* 0x0000000430007c0c */ /* 0x050fe2000bf26270 */
[----:B------:R-:W-:Y:S01]  /*8ce0*/  IMAD.SHL.U32 R10, R48, 0x2, RZ ;  /* 0x00000002300a7824 */ /* 0x000fe200078e00ff */
[----:B------:R-:W-:Y:S02]  /*8cf0*/  SHF.R.S32.HI R4, RZ, 0x1f, R49 ;  /* 0x0000001fff047819 */ /* 0x000fe40000011431 */
[C---:B------:R-:W-:Y:S01]  /*8d00*/  ISETP.GE.AND P0, PT, R45.reuse, UR4, PT ;  /* 0x000000042d007c0c */ /* 0x040fe2000bf06270 */
[----:B------:R-:W-:Y:S01]  /*8d10*/  IMAD.SHL.U32 R28, R45, 0x2, RZ ;  /* 0x000000022d1c7824 */ /* 0x000fe200078e00ff */
[CC--:B------:R-:W-:Y:S02]  /*8d20*/  @!P3 IADD3 R26, P4, R38.reuse, R24.reuse, RZ ;  /* 0x00000018261ab210 */ /* 0x0c0fe40007f9e0ff */
[----:B------:R-:W-:Y:S02]  /*8d30*/  @!P3 IADD3 R24, P5, R39, R24, RZ ;  /* 0x000000182718b210 */ /* 0x000fe40007fbe0ff */
[----:B------:R-:W-:Y:S01]  /*8d40*/  SHF.L.U64.HI R4, R49, 0x1, R4 ;  /* 0x0000000131047819 */ /* 0x000fe20000010204 */
[--C-:B------:R-:W-:Y:S01]  /*8d50*/  @!P3 IMAD.X R27, R3, 0x1, R5.reuse, P4 ;  /* 0x00000001031bb824 */ /* 0x100fe200020e0605 */
[-C--:B------:R-:W-:Y:S01]  /*8d60*/  @!P2 IADD3 R20, P4, R38, R14.reuse, RZ ;  /* 0x0000000e2614a210 */ /* 0x080fe20007f9e0ff */
[----:B------:R-:W-:Y:S01]  /*8d70*/  @!P3 IMAD.X R25, R0, 0x1, R5, P5 ;  /* 0x000000010019b824 */ /* 0x000fe200028e0605 */
[----:B------:R-:W-:Y:S01]  /*8d80*/  @!P2 IADD3 R14, P5, R39, R14, RZ ;  /* 0x0000000e270ea210 */ /* 0x000fe20007fbe0ff */
[----:B------:R-:W-:Y:S01]  /*8d90*/  IMAD.SHL.U32 R31, R43, 0x2, RZ ;  /* 0x000000022b1f7824 */ /* 0x000fe200078e00ff */
[----:B------:R-:W-:Y:S01]  /*8da0*/  SHF.R.S32.HI R7, RZ, 0x1f, R48 ;  /* 0x0000001fff077819 */ /* 0x000fe20000011430 */
[--C-:B------:R-:W-:Y:S01]  /*8db0*/  @!P2 IMAD.X R21, R3, 0x1, R4.reuse, P4 ;  /* 0x000000010315a824 */ /* 0x100fe200020e0604 */
[-C--:B------:R-:W-:Y:S01]  /*8dc0*/  @!P1 IADD3 R12, P4, R38, R10.reuse, RZ ;  /* 0x0000000a260c9210 */ /* 0x080fe20007f9e0ff */
[----:B------:R-:W-:Y:S01]  /*8dd0*/  @!P2 IMAD.X R15, R0, 0x1, R4, P5 ;  /* 0x00000001000fa824 */ /* 0x000fe200028e0604 */
[----:B------:R-:W-:Y:S01]  /*8de0*/  SHF.L.U64.HI R7, R48, 0x1, R7 ;  /* 0x0000000130077819 */ /* 0x000fe20000010207 */
[----:B------:R-:W5:Y:S01]  /*8df0*/  @!P3 LD.E.64 R32, desc[UR54][R26.64] ;  /* 0x000000361a20b980 */ /* 0x000f62000c101b00 */
        /* <DEDUP_REMOVED lines=21> */
[----:B0-----:R-:W-:-:S05]  /*8f50*/  @!P5 IADD3 R6, P4, R38, R31, RZ ;  /* 0x0000001f2606d210 */ /* 0x001fca0007f9e0ff */
[--C-:B------:R-:W-:Y:S01]  /*8f60*/  @!P5 IMAD.X R7, R3, 0x1, R30.reuse, P4 ;  /* 0x000000010307d824 */ /* 0x100fe200020e061e */
        /* <DEDUP_REMOVED lines=20> */
.L_x_1472:
[----:B------:R-:W-:Y:S05]  /*90b0*/  BSYNC B1 ;  /* 0x0000000000017941 */ /* 0x000fea0003800000 */
.L_x_1471:
[----:B------:R-:W-:Y:S01]  /*90c0*/  ULEA.HI UR4, UR37, UR37, URZ, 0x1 ;  /* 0x0000002525047291 */ /* 0x000fe2000f8f083f */
[----:B--2--5:R-:W-:Y:S01]  /*90d0*/  IMAD.MOV.U32 R3, RZ, RZ, R35 ;  /* 0x000000ffff037224 */ /* 0x024fe200078e0023 */
[----:B------:R-:W-:Y:S01]  /*90e0*/  VIMNMX R42, R42, 0xc0, PT ;  /* 0x000000c02a2a7848 */ /* 0x000fe20003fe0100 */
[----:B----4-:R-:W-:Y:S01]  /*90f0*/  IMAD.MOV.U32 R0, RZ, RZ, R34 ;  /* 0x000000ffff007224 */ /* 0x010fe200078e0022 */
[----:B------:R-:W-:Y:S01]  /*9100*/  ULOP3.LUT UR4, UR4, 0xfffffffe, URZ, 0xc0, !UPT ;  /* 0xfffffffe04047892 */ /* 0x000fe2000f8ec03f */
[----:B0-----:R-:W-:Y:S01]  /*9110*/  IMAD.MOV.U32 R4, RZ, RZ, R30 ;  /* 0x000000ffff047224 */ /* 0x001fe200078e001e */
        /* <DEDUP_REMOVED lines=8> */
[----:B------:R-:W-:Y:S01]  /*91a0*/  IMAD.U32 R3, RZ, RZ, UR4 ;  /* 0x00000004ff037e24 */ /* 0x000fe2000f8e00ff */
[----:B------:R-:W-:Y:S01]  /*91b0*/  PRMT R49, R0, 0x7610, R49 ;  /* 0x0000761000317816 */ /* 0x000fe20000000031 */
[----:B------:R-:W-:Y:S01]  /*91c0*/  IMAD.MOV.U32 R0, RZ, RZ, R20 ;  /* 0x000000ffff007224 */ /* 0x000fe200078e0014 */
[----:B------:R-:W-:Y:S01]  /*91d0*/  PRMT R48, R4, 0x7610, R48 ;  /* 0x0000761004307816 */ /* 0x000fe20000000030 */
[----:B------:R-:W-:Y:S01]  /*91e0*/  IMAD.MOV.U32 R4, RZ, RZ, R21 ;  /* 0x000000ffff047224 */ /* 0x000fe200078e0015 */
[----:B------:R-:W-:Y:S01]  /*91f0*/  SHF.L.U32 R3, R3, 0x1f, RZ ;  /* 0x0000001f03037819 */ /* 0x000fe200000006ff */
[----:B------:R-:W-:Y:S01]  /*9200*/  IMAD.MOV.U32 R5, RZ, RZ, R12 ;  /* 0x000000ffff057224 */ /* 0x000fe200078e000c */
[----:B------:R-:W-:Y:S01]  /*9210*/  ISETP.GE.AND P1, PT, R50, R42, PT ;  /* 0x0000002a3200720c */ /* 0x000fe20003f26270 */
[----:B------:R-:W-:Y:S01]  /*9220*/  IMAD.MOV.U32 R6, RZ, RZ, R13 ;  /* 0x000000ffff067224 */ /* 0x000fe200078e000d */
[----:B------:R-:W0:Y:S01]  /*9230*/  SYNCS.PHASECHK.TRANS64.TRYWAIT P0, [R2+URZ+0x2d800], R3 ;  /* 0x02d80003020075a7 */ /* 0x000e22000800017f */
[----:B------:R-:W-:Y:S01]  /*9240*/  PRMT R45, R0, 0x5410, R4 ;  /* 0x00005410002d7816 */ /* 0x000fe20000000004 */
[----:B------:R-:W-:Y:S01]  /*9250*/  IMAD.MOV.U32 R0, RZ, RZ, R8 ;  /* 0x000000ffff007224 */ /* 0x000fe200078e0008 */
[----:B------:R-:W-:Y:S01]  /*9260*/  MOV R4, R9 ;  /* 0x0000000900047202 */ /* 0x000fe20000000f00 */
[----:B------:R-:W-:Y:S01]  /*9270*/  BSSY B1, `(.L_x_1473) ;  /* 0x0000017000017945 */ /* 0x000fe20003800000 */
[----:B------:R-:W-:Y:S01]  /*9280*/  PRMT R42, R5, 0x5410, R6 ;  /* 0x00005410052a7816 */ /* 0x000fe20000000006 */
[----:B------:R-:W-:Y:S01]  /*9290*/  IMAD.MOV.U32 R5, RZ, RZ, R36 ;  /* 0x000000ffff057224 */ /* 0x000fe200078e0024 */
[----:B---3--:R-:W-:Y:S01]  /*92a0*/  PRMT R38, R0, 0x5410, R4 ;  /* 0x0000541000267816 */ /* 0x008fe20000000004 */
[----:B------:R-:W-:-:S02]  /*92b0*/  IMAD.MOV.U32 R6, RZ, RZ, R37 ;  /* 0x000000ffff067224 */ /* 0x000fc400078e0025 */
[----:B------:R-:W-:Y:S01]  /*92c0*/  IMAD.MOV.U32 R0, RZ, RZ, R32 ;  /* 0x000000ffff007224 */ /* 0x000fe200078e0020 */
[----:B------:R-:W-:Y:S01]  /*92d0*/  PRMT R51, R51, 0x5410, R5 ;  /* 0x0000541033337816 */ /* 0x000fe20000000005 */
[----:B------:R-:W-:Y:S01]  /*92e0*/  IMAD.MOV.U32 R4, RZ, RZ, R33 ;  /* 0x000000ffff047224 */ /* 0x000fe200078e0021 */
[----:B------:R-:W-:Y:S01]  /*92f0*/  PRMT R56, R56, 0x5410, R6 ;  /* 0x0000541038387816 */ /* 0x000fe20000000006 */
[----:B------:R-:W-:Y:S02]  /*9300*/  IMAD.MOV.U32 R5, RZ, RZ, R28 ;  /* 0x000000ffff057224 */ /* 0x000fe400078e001c */
[----:B------:R-:W-:Y:S01]  /*9310*/  IMAD.MOV.U32 R6, RZ, RZ, R29 ;  /* 0x000000ffff067224 */ /* 0x000fe200078e001d */
[----:B------:R-:W-:Y:S01]  /*9320*/  PRMT R57, R0, 0x5410, R4 ;  /* 0x0000541000397816 */ /* 0x000fe20000000004 */
[----:B------:R-:W-:Y:S01]  /*9330*/  IMAD.MOV.U32 R0, RZ, RZ, R24 ;  /* 0x000000ffff007224 */ /* 0x000fe200078e0018 */
[----:B------:R-:W-:Y:S01]  /*9340*/  PRMT R48, R48, 0x5410, R5 ;  /* 0x0000541030307816 */ /* 0x000fe20000000005 */
[----:B------:R-:W-:Y:S01]  /*9350*/  IMAD.MOV.U32 R4, RZ, RZ, R25 ;  /* 0x000000ffff047224 */ /* 0x000fe200078e0019 */
[----:B------:R-:W-:Y:S01]  /*9360*/  PRMT R47, R6, 0x7610, R47 ;  /* 0x00007610062f7816 */ /* 0x000fe2000000002f */
[----:B------:R-:W-:-:S02]  /*9370*/  IMAD.MOV.U32 R5, RZ, RZ, R14 ;  /* 0x000000ffff057224 */ /* 0x000fc400078e000e */
[----:B------:R-:W-:Y:S01]  /*9380*/  IMAD.MOV.U32 R6, RZ, RZ, R15 ;  /* 0x000000ffff067224 */ /* 0x000fe200078e000f */
[----:B------:R-:W-:Y:S01]  /*9390*/  PRMT R46, R0, 0x5410, R4 ;  /* 0x00005410002e7816 */ /* 0x000fe20000000004 */
[----:B------:R-:W-:Y:S02]  /*93a0*/  IMAD.MOV.U32 R0, RZ, RZ, R10 ;  /* 0x000000ffff007224 */ /* 0x000fe400078e000a */
[----:B------:R-:W-:Y:S01]  /*93b0*/  IMAD.MOV.U32 R4, RZ, RZ, R11 ;  /* 0x000000ffff047224 */ /* 0x000fe200078e000b */
[----:B------:R-:W-:Y:S01]  /*93c0*/  PRMT R43, R5, 0x5410, R6 ;  /* 0x00005410052b7816 */ /* 0x000fe20000000006 */
[----:B0-----:R-:W-:Y:S06]  /*93d0*/  @!P0 BRA `(.L_x_1474) ;  /* 0x000001dc006c8947 */ /* 0x001fec0003800000 */
.L_x_1764:
[----:B------:R-:W-:Y:S05]  /*93e0*/  BSYNC B1 ;  /* 0x0000000000017941 */ /* 0x000fea0003800000 */
.L_x_1473:
[----:B------:R-:W-:Y:S01]  /*93f0*/  PRMT R39, R0, 0x5410, R4 ;  /* 0x0000541000277816 */ /* 0x000fe20000000004 */
[----:B------:R-:W-:Y:S06]  /*9400*/  @P1 BRA `(.L_x_1475) ;  /* 0x0000003000181947 */ /* 0x000fec0003800000 */
[----:B------:R-:W2:Y:S01]  /*9410*/  LDL.64 R54, [R1+0x60] ;  /* 0x0000600001367983 */ /* 0x000ea20000100a00 */
[----:B------:R-:W2:Y:S03]  /*9420*/  LDC R4, c[0x0][0x3f4] ;  /* 0x0000fd00ff047b82 */ /* 0x000ea60000000800 */
[----:B------:R-:W3:Y:S04]  /*9430*/  LDL R58, [R1+0xa4] ;  /* 0x0000a400013a7983 */ /* 0x000ee80000100800 */
[----:B------:R-:W4:Y:S04]  /*9440*/  LDL R53, [R1+0x90] ;  /* 0x0000900001357983 */ /* 0x000f280000100800 */
[----:B------:R-:W5:Y:S04]  /*9450*/  LDL R52, [R1+0x88] ;  /* 0x0000880001347983 */ /* 0x000f680000100800 */
[----:B------:R-:W5:Y:S04]  /*9460*/  LDL R50, [R1+0x8c] ;  /* 0x00008c0001327983 */ /* 0x000f680000100800 */
[----:B------:R-:W5:Y:S04]  /*9470*/  LDL R7, [R1+0x84] ;  /* 0x0000840001077983 */ /* 0x000f680000100800 */
[----:B------:R-:W5:Y:S01]  /*9480*/  LDL R6, [R1+0x98] ;  /* 0x0000980001067983 */ /* 0x000f620000100800 */
[----:B------:R-:W-:-:S04]  /*9490*/  LEA.HI R40, R41, R40, RZ, 0x2 ;  /* 0x0000002829287211 */ /* 0x000fc800078f10ff */
[--C-:B------:R-:W-:Y:S02]  /*94a0*/  SHF.R.S32.HI R0, RZ, 0x2, R40.reuse ;  /* 0x00000002ff007819 */ /* 0x100fe40000011428 */
[----:B0-----:R-:W-:-:S04]  /*94b0*/  SHF.R.S32.HI R3, RZ, 0x1f, R40 ;  /* 0x0000001fff037819 */ /* 0x001fc80000011428 */
[----:B------:R-:W-:-:S04]  /*94c0*/  LEA.HI R3, R3, R0, RZ, 0x2 ;  /* 0x0000000003037211 */ /* 0x000fc800078f10ff */
[----:B------:R-:W-:Y:S01]  /*94d0*/  LOP3.LUT R5, R3, 0xfffffffc, RZ, 0xc0, !PT ;  /* 0xfffffffc03057812 */ /* 0x000fe200078ec0ff */
[----:B------:R-:W-:Y:S04]  /*94e0*/  BSSY B1, `(.L_x_1476) ;  /* 0x0000036000017945 */ /* 0x000fe80003800000 */
[----:B------:R-:W-:-:S05]  /*94f0*/  IMAD.IADD R5, R0, 0x1, -R5 ;  /* 0x0000000100057824 */ /* 0x000fca00078e0a05 */
[----:B------:R-:W-:Y:S02]  /*9500*/  LOP3.LUT P0, RZ, R5, 0x2, RZ, 0xc0, !PT ;  /* 0x0000000205ff7812 */ /* 0x000fe4000780c0ff */
[----:B--2---:R-:W-:Y:S01]  /*9510*/  ISETP.GE.AND P6, PT, R54, R4, PT ;  /* 0x000000043600720c */ /* 0x004fe20003fc6270 */
[----:B---3--:R-:W-:-:S04]  /*9520*/  IMAD R3, R58, 0x2, R2 ;  /* 0x000000023a037824 */ /* 0x008fc800078e0202 */
[----:B------:R-:W-:Y:S01]  /*9530*/  VIADD R0, R3, 0x20 ;  /* 0x0000002003007836 */ /* 0x000fe20000000000 */
[-C--:B----4-:R-:W-:Y:S02]  /*9540*/  ISETP.GE.AND P1, PT, R53, R4.reuse, PT ;  /* 0x000000043500720c */ /* 0x090fe40003f26270 */
[-C--:B-----5:R-:W-:Y:S02]  /*9550*/  ISETP.GE.AND P2, PT, R52, R4.reuse, PT ;  /* 0x000000043400720c */ /* 0x0a0fe40003f46270 */
[-C--:B------:R-:W-:Y:S02]  /*9560*/  ISETP.GE.AND P3, PT, R50, R4.reuse, PT ;  /* 0x000000043200720c */ /* 0x080fe40003f66270 */
        /* <DEDUP_REMOVED lines=12> */
[----:B------:R-:W-:-:S02]  /*9630*/  HADD2.F32 R36, -RZ, R36.H0_H0 ;  /* 0x20000024ff247230 */ /* 0x000fc40000004100 */
[--C-:B0-----:R-:W-:Y:S02]  /*9640*/  HADD2.F32 R37, -RZ, R7.reuse.H0_H0 ;  /* 0x20000007ff257230 */ /* 0x101fe40000004100 */
[----:B------:R-:W-:Y:S02]  /*9650*/  HADD2.F32 R40, -RZ, R7.H1_H1 ;  /* 0x30000007ff287230 */ /* 0x000fe40000004100 */
[--C-:B------:R-:W-:Y:S02]  /*9660*/  HADD2.F32 R7, -RZ, R4.reuse.H0_H0 ;  /* 0x20000004ff077230 */ /* 0x100fe40000004100 */
[----:B------:R-:W-:Y:S02]  /*9670*/  HADD2.F32 R4, -RZ, R4.H1_H1 ;  /* 0x30000004ff047230 */ /* 0x000fe40000004100 */
[C---:B------:R-:W-:Y:S01]  /*9680*/  FMUL.FTZ R54, R40.reuse, R52 ;  /* 0x0000003428367220 */ /* 0x040fe20000410000 */
[----:B------:R-:W-:Y:S01]  /*9690*/  FMUL.FTZ R53, R40, R50 ;  /* 0x0000003228357220 */ /* 0x000fe20000410000 */
[----:B------:R-:W-:-:S02]  /*96a0*/  HADD2.F32 R34, -RZ, R6.H0_H0 ;  /* 0x20000006ff227230 */ /* 0x000fc40000004100 */
[C---:B------:R-:W-:Y:S01]  /*96b0*/  FMUL.FTZ R40, R4.reuse, R51 ;  /* 0x0000003304287220 */ /* 0x040fe20000410000 */
[----:B------:R-:W-:Y:S01]  /*96c0*/  FFMA.FTZ R54, R37, R50, -R54 ;  /* 0x0000003225367223 */ /* 0x000fe20000010836 */
[-C--:B------:R-:W-:Y:S01]  /*96d0*/  FMUL.FTZ R50, R4, R41.reuse ;  /* 0x0000002904327220 */ /* 0x080fe20000410000 */
[----:B------:R-:W-:Y:S02]  /*96e0*/  HADD2.F32 R35, -RZ, R6.H1_H1 ;  /* 0x30000006ff237230 */ /* 0x000fe40000004100 */
[----:B------:R-:W-:Y:S01]  /*96f0*/  FFMA.FTZ R41, R7, R41, -R40 ;  /* 0x0000002907297223 */ /* 0x000fe20000010828 */
[----:B------:R-:W-:Y:S02]  /*9700*/  HADD2.F32 R6, -RZ, R5.H0_H0 ;  /* 0x20000005ff067230 */ /* 0x000fe40000004100 */
[----:B------:R-:W-:Y:S01]  /*9710*/  FFMA.FTZ R53, R37, R52, R53 ;  /* 0x0000003425357223 */ /* 0x000fe20000010035 */
[----:B------:R-:W-:Y:S02]  /*9720*/  HADD2.F32 R40, -RZ, R49.H1_H1 ;  /* 0x30000031ff287230 */ /* 0x000fe40000004100 */
[----:B------:R-:W-:Y:S01]  /*9730*/  FFMA.FTZ R50, R7, R51, R50 ;  /* 0x0000003307327223 */ /* 0x000fe20000010032 */
[----:B------:R-:W-:-:S02]  /*9740*/  HADD2.F32 R5, -RZ, R5.H1_H1 ;  /* 0x30000005ff057230 */ /* 0x000fc40000004100 */
[----:B------:R-:W-:Y:S02]  /*9750*/  HADD2.F32 R4, -RZ, R56.H1_H1 ;  /* 0x30000038ff047230 */ /* 0x000fe40000004100 */
[----:B------:R-:W-:Y:S01]  /*9760*/  FMUL.FTZ R51, R35, R40 ;  /* 0x0000002823337220 */ /* 0x000fe20000410000 */
[----:B------:R-:W-:Y:S02]  /*9770*/  HADD2.F32 R37, -RZ, R55.H0_H0 ;  /* 0x20000037ff257230 */ /* 0x000fe40000004100 */
[----:B------:R-:W-:Y:S01]  /*9780*/  FMUL.FTZ R52, R5, R36 ;  /* 0x0000002405347220 */ /* 0x000fe20000410000 */
[-C--:B------:R-:W-:Y:S01]  /*9790*/  FMUL.FTZ R35, R35, R4.reuse ;  /* 0x0000000423237220 */ /* 0x080fe20000410000 */
[----:B------:R-:W-:Y:S01]  /*97a0*/  FFMA.FTZ R51, R34, R4, -R51 ;  /* 0x0000000422337223 */ /* 0x000fe20000010833 */
[-C--:B------:R-:W-:Y:S01]  /*97b0*/  FMUL.FTZ R7, R5, R37.reuse ;  /* 0x0000002505077220 */ /* 0x080fe20000410000 */
[----:B------:R-:W-:Y:S01]  /*97c0*/  FFMA.FTZ R52, R6, R37, R52 ;  /* 0x0000002506347223 */ /* 0x000fe20000010034 */
[----:B------:R-:W-:Y:S01]  /*97d0*/  FFMA.FTZ R34, R34, R40, R35 ;  /* 0x0000002822227223 */ /* 0x000fe20000010023 */
[----:B------:R-:W-:Y:S01]  /*97e0*/  F2FP.F16.F32.PACK_AB R4, R50, R41 ;  /* 0x000000293204723e */ /* 0x000fe200000000ff */
[----:B------:R-:W-:Y:S01]  /*97f0*/  FFMA.FTZ R5, R6, R36, -R7 ;  /* 0x0000002406057223 */ /* 0x000fe20000010807 */
[----:B------:R-:W-:-:S02]  /*9800*/  F2FP.F16.F32.PACK_AB R7, R53, R54 ;  /* 0x000000363507723e */ /* 0x000fc400000000ff */
[----:B------:R-:W-:Y:S02]  /*9810*/  F2FP.F16.F32.PACK_AB R6, R34, R51 ;  /* 0x000000332206723e */ /* 0x000fe400000000ff */
[----:B------:R-:W-:-:S05]  /*9820*/  F2FP.F16.F32.PACK_AB R5, R52, R5 ;  /* 0x000000053405723e */ /* 0x000fca00000000ff */
[----:B------:R0:W-:Y:S02]  /*9830*/  STS.128 [R3+0xc400], R4 ;  /* 0x00c4000403007388 */ /* 0x0001e40000000c00 */
.L_x_1477:
[----:B------:R-:W-:Y:S05]  /*9840*/  BSYNC B1 ;  /* 0x0000000000017941 */ /* 0x000fea0003800000 */
.L_x_1476:
[----:B------:R-:W-:Y:S01]  /*9850*/  BSSY B1, `(.L_x_1478) ;  /* 0x000002d000017945 */ /* 0x000fe20003800000 */
[----:B------:R-:W-:-:S03]  /*9860*/  @P0 VIADD R0, R3, 0xffffffe0 ;  /* 0xffffffe003000836 */ /* 0x000fc60000000000 */
[----:B------:R-:W-:Y:S05]  /*9870*/  @P1 BRA `(.L_x_1479) ;  /* 0x0000000000a81947 */ /* 0x000fea0003800000 */
[----:B0-----:R-:W0:Y:S01]  /*9880*/  LDS.128 R4, [R0+0xc400] ;  /* 0x00c4000000047984 */ /* 0x001e220000000c00 */
        /* <DEDUP_REMOVED lines=8> */
[----:B------:R-:W-:-:S02]  /*9910*/  HADD2.F32 R49, -RZ, R49.H0_H0 ;  /* 0x20000031ff317230 */ /* 0x000fc40000004100 */
        /* <DEDUP_REMOVED lines=32> */
.L_x_1479:
[----:B------:R-:W-:Y:S05]  /*9b20*/  BSYNC B1 ;  /* 0x0000000000017941 */ /* 0x000fea0003800000 */
.L_x_1478:
        /* <DEDUP_REMOVED lines=44> */
.L_x_1481:
[----:B------:R-:W-:Y:S05]  /*9df0*/  BSYNC B1 ;  /* 0x0000000000017941 */ /* 0x000fea0003800000 */
.L_x_1480:
        /* <DEDUP_REMOVED lines=44> */
.L_x_1483:
[----:B------:R-:W-:Y:S05]  /*a0c0*/  BSYNC B1 ;  /* 0x0000000000017941 */ /* 0x000fea0003800000 */
.L_x_1482:
        /* <DEDUP_REMOVED lines=44> */
.L_x_1485:
[----:B------:R-:W-:Y:S05]  /*a390*/  BSYNC B1 ;  /* 0x0000000000017941 */ /* 0x000fea0003800000 */
.L_x_1484:
        /* <DEDUP_REMOVED lines=44> */
.L_x_1469:
[----:B------:R-:W1:Y:S01]  /*a660*/  LDC R7, c[0x0][0x448] ;  /* 0x00011200ff077b82 */ /* 0x000e620000000800 */
[----:B------:R-:W-:Y:S01]  /*a670*/  ULDC.64 UR4, c[0x0][0x3f8] ;  /* 0x0000fe0000047ab9 */ /* 0x000fe20000000a00 */
[----:B------:R-:W-:Y:S01]  /*a680*/  ULDC.64 UR6, c[0x0][0x408] ;  /* 0x0001020000067ab9 */ /* 0x000fe20000000a00 */
[----:B------:R-:W-:Y:S01]  /*a690*/  MOV R25, R29 ;  /* 0x0000001d00197202 */ /* 0x000fe20000000f00 */
[----:B------:R-:W-:Y:S01]  /*a6a0*/  IMAD.MOV.U32 R27, RZ, RZ, R31 ;  /* 0x000000ffff1b7224 */ /* 0x000fe200078e001f */
[----:B-1----:R-:W-:-:S13]  /*a6b0*/  ISETP.NE.AND P0, PT, R7, 0x1, PT ;  /* 0x000000010700780c */ /* 0x002fda0003f05270 */
[----:B------:R-:W1:Y:S08]  /*a6c0*/  @P0 LDC R3, c[0x0][0x44c] ;  /* 0x00011300ff030b82 */ /* 0x000e700000000800 */
[----:B------:R-:W2:Y:S01]  /*a6d0*/  @P0 LDC R5, c[0x0][0x450] ;  /* 0x00011400ff050b82 */ /* 0x000ea20000000800 */
[----:B-1----:R-:W-:-:S04]  /*a6e0*/  @P0 IMAD.HI.U32 R0, R6, R3, RZ ;  /* 0x0000000306000227 */ /* 0x002fc800078e00ff */
[----:B------:R-:W-:Y:S01]  /*a6f0*/  IMAD.MOV.U32 R3, RZ, RZ, R6 ;  /* 0x000000ffff037224 */ /* 0x000fe200078e0006 */
[----:B--2---:R-:W-:-:S04]  /*a700*/  @P0 SHF.R.U32.HI R3, RZ, R5, R0 ;  /* 0x00000005ff030219 */ /* 0x004fc80000011600 */
[----:B------:R-:W-:Y:S01]  /*a710*/  SHF.R.S32.HI R0, RZ, 0x1f, R3 ;  /* 0x0000001fff007819 */ /* 0x000fe20000011403 */
[----:B------:R-:W-:-:S04]  /*a720*/  IMAD.WIDE.U32 R24, R3, UR4, R24 ;  /* 0x0000000403187c25 */ /* 0x000fc8000f8e0018 */
[C---:B------:R-:W-:Y:S02]  /*a730*/  IMAD R4, R0.reuse, UR4, RZ ;  /* 0x0000000400047c24 */ /* 0x040fe4000f8e02ff */
[----:B------:R-:W-:Y:S02]  /*a740*/  IMAD R0, R0, UR6, RZ ;  /* 0x0000000600007c24 */ /* 0x000fe4000f8e02ff */
[C---:B------:R-:W-:Y:S01]  /*a750*/  IMAD R13, R3.reuse, UR5, R4 ;  /* 0x00000005030d7c24 */ /* 0x040fe2000f8e0204 */
[----:B------:R-:W-:Y:S01]  /*a760*/  ULDC.64 UR4, c[0x0][0x3e8] ;  /* 0x0000fa0000047ab9 */ /* 0x000fe20000000a00 */
[----:B------:R-:W-:-:S04]  /*a770*/  IMAD.WIDE.U32 R26, R3, UR6, R26 ;  /* 0x00000006031a7c25 */ /* 0x000fc8000f8e001a */
[----:B------:R-:W-:Y:S01]  /*a780*/  IMAD R5, R3, UR7, R0 ;  /* 0x0000000703057c24 */ /* 0x000fe2000f8e0200 */
[----:B------:R-:W-:Y:S01]  /*a790*/  ULDC.64 UR6, c[0x0][0x400] ;  /* 0x0001000000067ab9 */ /* 0x000fe20000000a00 */
[----:B------:R-:W-:Y:S01]  /*a7a0*/  IMAD.IADD R13, R25, 0x1, R13 ;  /* 0x00000001190d7824 */ /* 0x000fe200078e020d */
[----:B------:R-:W-:Y:S01]  /*a7b0*/  LEA R3, P0, R24, UR4, 0x1 ;  /* 0x0000000418037c11 */ /* 0x000fe2000f8008ff */
[----:B------:R-:W-:Y:S01]  /*a7c0*/  IMAD.IADD R5, R27, 0x1, R5 ;  /* 0x000000011b057824 */ /* 0x000fe200078e0205 */
[----:B------:R-:W-:Y:S01]  /*a7d0*/  LEA R38, P1, R26, UR6, 0x1 ;  /* 0x000000061a267c11 */ /* 0x000fe2000f8208ff */
[----:B------:R-:W-:Y:S01]  /*a7e0*/  UMOV UR4, 0xffffffff ;  /* 0xffffffff00047882 */ /* 0x000fe20000000000 */
[----:B------:R-:W-:Y:S02]  /*a7f0*/  LEA.HI.X R13, R24, UR5, R13, 0x1, P0 ;  /* 0x00000005180d7c11 */ /* 0x000fe400080f0c0d */
[----:B------:R-:W-:Y:S01]  /*a800*/  LEA.HI.X R26, R26, UR7, R5, 0x1, P1 ;  /* 0x000000071a1a7c11 */ /* 0x000fe200088f0c05 */
[----:B------:R-:W-:Y:S08]  /*a810*/  BRA.DIV UR4, `(.L_x_1486) ;  /* 0x000001ca04707947 */ /* 0x000ff0000b800000 */
[----:B------:R1:W2:Y:S04]  /*a820*/  SHFL.IDX PT, R0, R13, RZ, 0x1e1f ;  /* 0x001e1fff0d007589 */ /* 0x0002a800000e0000 */
[----:B------:R-:W3:Y:S04]  /*a830*/  SHFL.IDX PT, R3, R3, RZ, 0x1e1f ;  /* 0x001e1fff03037589 */ /* 0x000ee800000e0000 */
[----:B------:R1:W4:Y:S04]  /*a840*/  SHFL.IDX PT, R37, R26, RZ, 0x1e1f ;  /* 0x001e1fff1a257589 */ /* 0x00032800000e0000 */
[----:B------:R-:W0:Y:S02]  /*a850*/  SHFL.IDX PT, R38, R38, RZ, 0x1e1f ;  /* 0x001e1fff26267589 */ /* 0x000e2400000e0000 */
.L_x_1770:
[----:B------:R-:W-:Y:S01]  /*a860*/  IMAD R7, R154, R7, RZ ;  /* 0x000000079a077224 */ /* 0x000fe200078e02ff */
[----:B------:R-:W-:Y:S01]  /*a870*/  BSSY B1, `(.L_x_1487) ;  /* 0x000003a000017945 */ /* 0x000fe20003800000 */
[----:B------:R-:W-:Y:S02]  /*a880*/  CS2R R4, SRZ ;  /* 0x0000000000047805 */ /* 0x000fe4000001ff00 */
[----:B------:R-:W-:Y:S01]  /*a890*/  CS2R R8, SRZ ;  /* 0x0000000000087805 */ /* 0x000fe2000001ff00 */
[----:B------:R-:W-:Y:S01]  /*a8a0*/  IMAD R40, R33, -0xc0, R7 ;  /* 0xffffff4021287824 */ /* 0x000fe200078e0207 */
[----:B------:R-:W-:Y:S02]  /*a8b0*/  ISETP.GE.AND P0, PT, R6, R7, PT ;  /* 0x000000070600720c */ /* 0x000fe40003f06270 */
[----:B------:R-:W-:Y:S02]  /*a8c0*/  CS2R R6, SRZ ;  /* 0x0000000000067805 */ /* 0x000fe4000001ff00 */
[----:B------:R-:W-:-:S02]  /*a8d0*/  CS2R R10, SRZ ;  /* 0x00000000000a7805 */ /* 0x000fc4000001ff00 */
[----:B-1----:R-:W-:Y:S02]  /*a8e0*/  CS2R R12, SRZ ;  /* 0x00000000000c7805 */ /* 0x002fe4000001ff00 */
[----:B0-----:R-:W-:Y:S02]  /*a8f0*/  CS2R R14, SRZ ;  /* 0x00000000000e7805 */ /* 0x001fe4000001ff00 */
[----:B------:R-:W-:Y:S02]  /*a900*/  CS2R R24, SRZ ;  /* 0x0000000000187805 */ /* 0x000fe4000001ff00 */
[----:B------:R-:W-:Y:S02]  /*a910*/  CS2R R26, SRZ ;  /* 0x00000000001a7805 */ /* 0x000fe4000001ff00 */
[----:B------:R-:W-:Y:S02]  /*a920*/  CS2R R28, SRZ ;  /* 0x00000000001c7805 */ /* 0x000fe4000001ff00 */
[----:B------:R-:W-:-:S02]  /*a930*/  CS2R R30, SRZ ;  /* 0x00000000001e7805 */ /* 0x000fc4000001ff00 */
[----:B------:R-:W-:Y:S02]  /*a940*/  CS2R R32, SRZ ;  /* 0x0000000000207805 */ /* 0x000fe4000001ff00 */
[----:B------:R-:W-:Y:S01]  /*a950*/  CS2R R34, SRZ ;  /* 0x0000000000227805 */ /* 0x000fe2000001ff00 */
[----:B------:R-:W-:Y:S06]  /*a960*/  @P0 BRA `(.L_x_1488) ;  /* 0x0000000000a80947 */ /* 0x000fec0003800000 */
[----:B------:R-:W4:Y:S04]  /*a970*/  LDL R21, [R1+0x68] ;  /* 0x0000680001157983 */ /* 0x000f280000100800 */
[----:B------:R-:W4:Y:S01]  /*a980*/  LDL R20, [R1+0x6c] ;  /* 0x00006c0001147983 */ /* 0x000f220000100800 */
[C---:B------:R-:W-:Y:S01]  /*a990*/  VIADD R4, R18.reuse, 0x10 ;  /* 0x0000001012047836 */ /* 0x040fe20000000000 */
[----:B------:R-:W-:Y:S01]  /*a9a0*/  ULDC UR4, c[0x0][0x3f4] ;  /* 0x0000fd0000047ab9 */ /* 0x000fe20000000800 */
[C---:B------:R-:W-:Y:S01]  /*a9b0*/  VIADD R5, R18.reuse, 0x20 ;  /* 0x0000002012057836 */ /* 0x040fe20000000000 */
[----:B------:R-:W-:Y:S01]  /*a9c0*/  ISETP.GE.AND P2, PT, R18, UR4, PT ;  /* 0x0000000412007c0c */ /* 0x000fe2000bf46270 */
[----:B---3--:R-:W-:Y:S01]  /*a9d0*/  IMAD.MOV.U32 R6, RZ, RZ, R3 ;  /* 0x000000ffff067224 */ /* 0x008fe200078e0003 */
[----:B------:R-:W-:Y:S01]  /*a9e0*/  ISETP.GE.AND P3, PT, R4, UR4, PT ;  /* 0x0000000404007c0c */ /* 0x000fe2000bf66270 */
[----:B--2---:R-:W-:Y:S01]  /*a9f0*/  IMAD.MOV.U32 R7, RZ, RZ, R0 ;  /* 0x000000ffff077224 */ /* 0x004fe200078e0000 */
[----:B------:R-:W-:Y:S01]  /*aa00*/  ISETP.GE.AND P4, PT, R5, UR4, PT ;  /* 0x0000000405007c0c */ /* 0x000fe2000bf86270 */
[----:B------:R-:W-:Y:S01]  /*aa10*/  IMAD.MOV.U32 R8, RZ, RZ, R38 ;  /* 0x000000ffff087224 */ /* 0x000fe200078e0026 */
[----:B------:R-:W-:Y:S01]  /*aa20*/  CS2R R28, SRZ ;  /* 0x00000000001c7805 */ /* 0x000fe2000001ff00 */
[----:B----4-:R-:W-:Y:S01]  /*aa30*/  IMAD.MOV.U32 R9, RZ, RZ, R37 ;  /* 0x000000ffff097224 */ /* 0x010fe200078e0025 */
[----:B------:R-:W-:-:S02]  /*aa40*/  CS2R R30, SRZ ;  /* 0x00000000001e7805 */ /* 0x000fc4000001ff00 */
[----:B------:R-:W-:Y:S02]  /*aa50*/  CS2R R10, SRZ ;  /* 0x00000000000a7805 */ /* 0x000fe4000001ff00 */
[----:B------:R-:W-:Y:S02]  /*aa60*/  CS2R R32, SRZ ;  /* 0x0000000000207805 */ /* 0x000fe4000001ff00 */
[----:B------:R-:W-:Y:S01]  /*aa70*/  CS2R R34, SRZ ;  /* 0x0000000000227805 */ /* 0x000fe2000001ff00 */
[----:B------:R-:W-:Y:S01]  /*aa80*/  @!P2 IMAD.SHL.U32 R36, R18, 0x2, RZ ;  /* 0x000000021224a824 */ /* 0x000fe200078e00ff */
[----:B------:R-:W-:Y:S02]  /*aa90*/  CS2R R14, SRZ ;  /* 0x00000000000e7805 */ /* 0x000fe4000001ff00 */
[----:B------:R-:W-:Y:S02]  /*aaa0*/  CS2R R24, SRZ ;  /* 0x0000000000187805 */ /* 0x000fe4000001ff00 */
[----:B------:R-:W-:Y:S01]  /*aab0*/  CS2R R26, SRZ ;  /* 0x00000000001a7805 */ /* 0x000fe2000001ff00 */
[----:B------:R-:W-:-:S02]  /*aac0*/  @!P3 IMAD.SHL.U32 R13, R21, 0x8, RZ ;  /* 0x00000008150db824 */ /* 0x000fc400078e00ff */
[----:B------:R-:W-:Y:S01]  /*aad0*/  @!P4 IMAD.SHL.U32 R39, R20, 0x8, RZ ;  /* 0x000000081427c824 */ /* 0x000fe200078e00ff */
[-C--:B------:R-:W-:Y:S01]  /*aae0*/  @!P2 IADD3 R20, P0, R3, R36.reuse, RZ ;  /* 0x000000240314a210 */ /* 0x080fe20007f1e0ff */
[----:B------:R-:W-:Y:S01]  /*aaf0*/  @!P3 IMAD.WIDE R4, R13, 0x2, R6 ;  /* 0x000000020d04b825 */ /* 0x000fe200078e0206 */
[----:B------:R-:W-:Y:S02]  /*ab00*/  @!P2 IADD3 R36, P1, R38, R36, RZ ;  /* 0x000000242624a210 */ /* 0x000fe40007f3e0ff */
[----:B------:R-:W-:Y:S01]  /*ab10*/  @!P2 SHF.L.U64.HI R3, R18, 0x1, R19 ;  /* 0x000000011203a819 */ /* 0x000fe20000010213 */
[----:B------:R-:W-:Y:S01]  /*ab20*/  @!P4 IMAD.WIDE R6, R39, 0x2, R6 ;  /* 0x000000022706c825 */ /* 0x000fe200078e0206 */
[----:B------:R0:W5:Y:S03]  /*ab30*/  @!P3 LD.E.128 R28, desc[UR54][R4.64] ;  /* 0x00000036041cb980 */ /* 0x000166000c101d00 */
[--C-:B------:R-:W-:Y:S01]  /*ab40*/  @!P3 IMAD.WIDE R12, R13, 0x2, R8.reuse ;  /* 0x000000020d0cb825 */ /* 0x100fe200078e0208 */
[----:B------:R1:W5:Y:S03]  /*ab50*/  @!P4 LD.E.128 R32, desc[UR54][R6.64] ;  /* 0x000000360620c980 */ /* 0x000366000c101d00 */
[----:B------:R-:W-:Y:S01]  /*ab60*/  @!P4 IMAD.WIDE R38, R39, 0x2, R8 ;  /* 0x000000022726c825 */ /* 0x000fe200078e0208 */
[----:B------:R-:W-:-:S02]  /*ab70*/  CS2R R8, SRZ ;  /* 0x0000000000087805 */ /* 0x000fc4000001ff00 */
[----:B0-----:R-:W-:Y:S01]  /*ab80*/  CS2R R4, SRZ ;  /* 0x0000000000047805 */ /* 0x001fe2000001ff00 */
[--C-:B------:R-:W-:Y:S02]  /*ab90*/  @!P2 IMAD.X R21, R0, 0x1, R3.reuse, P0 ;  /* 0x000000010015a824 */ /* 0x100fe400000e0603 */
[----:B------:R-:W-:Y:S01]  /*aba0*/  @!P2 IMAD.X R37, R37, 0x1, R3, P1 ;  /* 0x000000012525a824 */ /* 0x000fe200008e0603 */
[----:B------:R0:W5:Y:S01]  /*abb0*/  @!P3 LD.E.128 R8, desc[UR54][R12.64] ;  /* 0x000000360c08b980 */ /* 0x000162000c101d00 */
[----:B-1----:R-:W-:-:S03]  /*abc0*/  CS2R R6, SRZ ;  /* 0x0000000000067805 */ /* 0x002fc6000001ff00 */
[----:B------:R1:W5:Y:S04]  /*abd0*/  @!P2 LD.E.128 R24, desc[UR54][R20.64] ;  /* 0x000000361418a980 */ /* 0x000368000c101d00 */
[----:B------:R1:W5:Y:S01]  /*abe0*/  @!P2 LD.E.128 R4, desc[UR54][R36.64] ;  /* 0x000000362404a980 */ /* 0x000362000c101d00 */
[----:B0-----:R-:W-:-:S06]  /*abf0*/  CS2R R12, SRZ ;  /* 0x00000000000c7805 */ /* 0x001fcc000001ff00 */
[----:B------:R1:W5:Y:S02]  /*ac00*/  @!P4 LD.E.128 R12, desc[UR54][R38.64] ;  /* 0x00000036260cc980 */ /* 0x000364000c101d00 */
.L_x_1488:
[----:B------:R-:W-:Y:S05]  /*ac10*/  BSYNC B1 ;  /* 0x0000000000017941 */ /* 0x000fea0003800000 */
.L_x_1487:
[----:B---3--:R-:W0:Y:S01]  /*ac20*/  S2R R3, SR_TID.X ;  /* 0x0000000000037919 */ /* 0x008e220000002100 */
[----:B------:R-:W-:Y:S01]  /*ac30*/  ULEA.HI UR4, UR37, UR37, URZ, 0x1 ;  /* 0x0000002525047291 */ /* 0x000fe2000f8f083f */
[----:B--2--5:R-:W-:Y:S01]  /*ac40*/  IMAD.MOV.U32 R0, RZ, RZ, R4 ;  /* 0x000000ffff007224 */ /* 0x024fe200078e0004 */
[----:B------:R-:W-:Y:S01]  /*ac50*/  VIMNMX R40, R40, 0xc0, PT ;  /* 0x000000c028287848 */ /* 0x000fe20003fe0100 */
[----:B-1----:R-:W-:Y:S01]  /*ac60*/  IMAD.MOV.U32 R20, RZ, RZ, R6 ;  /* 0x000000ffff147224 */ /* 0x002fe200078e0006 */
[----:B------:R-:W-:Y:S01]  /*ac70*/  ULOP3.LUT UR4, UR4, 0xfffffffe, URZ, 0xc0, !UPT ;  /* 0xfffffffe04047892 */ /* 0x000fe2000f8ec03f */
[----:B----4-:R-:W-:Y:S01]  /*ac80*/  IMAD.MOV.U32 R37, RZ, RZ, R25 ;  /* 0x000000ffff257224 */ /* 0x010fe200078e0019 */
        /* <DEDUP_REMOVED lines=9> */
[----:B------:R-:W-:Y:S01]  /*ad20*/  PRMT R50, R50, 0x5410, R20 ;  /* 0x0000541032327816 */ /* 0x000fe20000000014 */
[----:B------:R-:W-:Y:S01]  /*ad30*/  IMAD.MOV.U32 R20, RZ, RZ, R11 ;  /* 0x000000ffff147224 */ /* 0x000fe200078e000b */
[----:B------:R-:W-:Y:S02]  /*ad40*/  BSSY B1, `(.L_x_1489) ;  /* 0x0000028000017945 */ /* 0x000fe40003800000 */
[----:B------:R-:W-:Y:S01]  /*ad50*/  PRMT R49, R49, 0x5410, R0 ;  /* 0x0000541031317816 */ /* 0x000fe20000000000 */
[----:B------:R-:W-:Y:S01]  /*ad60*/  IMAD.MOV.U32 R0, RZ, RZ, R14 ;  /* 0x000000ffff007224 */ /* 0x000fe200078e000e */
[----:B------:R-:W-:Y:S01]  /*ad70*/  PRMT R48, R20, 0x7610, R48 ;  /* 0x0000761014307816 */ /* 0x000fe20000000030 */
[----:B------:R-:W-:-:S05]  /*ad80*/  IMAD.MOV.U32 R20, RZ, RZ, R15 ;  /* 0x000000ffff147224 */ /* 0x000fca00078e000f */
[----:B------:R-:W-:Y:S01]  /*ad90*/  PRMT R45, R0, 0x5410, R20 ;  /* 0x00005410002d7816 */ /* 0x000fe20000000014 */
[----:B------:R-:W-:Y:S02]  /*ada0*/  IMAD.MOV.U32 R20, RZ, RZ, R27 ;  /* 0x000000ffff147224 */ /* 0x000fe400078e001b */
[----:B------:R-:W-:Y:S02]  /*adb0*/  IMAD.MOV.U32 R0, RZ, RZ, R26 ;  /* 0x000000ffff007224 */ /* 0x000fe400078e001a */
[C---:B0-----:R-:W-:Y:S01]  /*adc0*/  VIADD R36, R3.reuse, 0xffffff80 ;  /* 0xffffff8003247836 */ /* 0x041fe20000000000 */
[----:B------:R-:W-:Y:S01]  /*add0*/  PRMT R67, R20, 0x7610, R67 ;  /* 0x0000761014437816 */ /* 0x000fe20000000043 */
[----:B------:R-:W-:Y:S01]  /*ade0*/  VIADD R21, R3, 0xffffff80 ;  /* 0xffffff8003157836 */ /* 0x000fe20000000000 */
[----:B------:R-:W-:Y:S01]  /*adf0*/  MOV R3, R5 ;  /* 0x0000000500037202 */ /* 0x000fe20000000f00 */
[----:B------:R-:W-:Y:S01]  /*ae00*/  IMAD.MOV.U32 R20, RZ, RZ, R31 ;  /* 0x000000ffff147224 */ /* 0x000fe200078e001f */
[----:B------:R-:W-:-:S02]  /*ae10*/  PRMT R66, R66, 0x5410, R0 ;  /* 0x0000541042427816 */ /* 0x000fc40000000000 */
[----:B------:R-:W-:Y:S01]  /*ae20*/  PRMT R61, R3, 0x7610, R61 ;  /* 0x00007610033d7816 */ /* 0x000fe2000000003d */
[----:B------:R-:W-:Y:S01]  /*ae30*/  IMAD.U32 R3, RZ, RZ, UR4 ;  /* 0x00000004ff037e24 */ /* 0x000fe2000f8e00ff */
[----:B------:R-:W-:Y:S01]  /*ae40*/  LEA.HI R21, R21, R36, RZ, 0x1 ;  /* 0x0000002415157211 */ /* 0x000fe200078f08ff */
[----:B------:R-:W-:Y:S01]  /*ae50*/  IMAD.MOV.U32 R36, RZ, RZ, R13 ;  /* 0x000000ffff247224 */ /* 0x000fe200078e000d */
[----:B------:R-:W-:Y:S02]  /*ae60*/  MOV R0, R30 ;  /* 0x0000001e00007202 */ /* 0x000fe40000000f00 */
[----:B------:R-:W-:Y:S02]  /*ae70*/  SHF.L.U32 R3, R3, 0x1f, RZ ;  /* 0x0000001f03037819 */ /* 0x000fe400000006ff */
[----:B------:R-:W-:Y:S02]  /*ae80*/  SHF.R.S32.HI R21, RZ, 0x1, R21 ;  /* 0x00000001ff157819 */ /* 0x000fe40000011415 */
[----:B------:R-:W0:Y:S01]  /*ae90*/  SYNCS.PHASECHK.TRANS64.TRYWAIT P0, [R2+URZ+0x2d800], R3 ;  /* 0x02d80003020075a7 */ /* 0x000e22000800017f */
[----:B------:R-:W-:Y:S01]  /*aea0*/  PRMT R48, R48, 0x5410, R0 ;  /* 0x0000541030307816 */ /* 0x000fe20000000000 */
[----:B------:R-:W-:Y:S01]  /*aeb0*/  IMAD.MOV.U32 R0, RZ, RZ, R34 ;  /* 0x000000ffff007224 */ /* 0x000fe200078e0022 */
[----:B------:R-:W-:Y:S01]  /*aec0*/  ISETP.GE.AND P1, PT, R21, R40, PT ;  /* 0x000000281500720c */ /* 0x000fe20003f26270 */
[----:B------:R-:W-:Y:S01]  /*aed0*/  IMAD.MOV.U32 R21, RZ, RZ, R9 ;  /* 0x000000ffff157224 */ /* 0x000fe200078e0009 */
[----:B------:R-:W-:Y:S01]  /*aee0*/  PRMT R49, R20, 0x7610, R49 ;  /* 0x0000761014317816 */ /* 0x000fe20000000031 */
[----:B------:R-:W-:-:S03]  /*aef0*/  IMAD.MOV.U32 R20, RZ, RZ, R35 ;  /* 0x000000ffff147224 */ /* 0x000fc600078e0023 */
[----:B------:R-:W-:Y:S01]  /*af00*/  PRMT R53, R21, 0x7610, R53 ;  /* 0x0000761015357816 */ /* 0x000fe20000000035 */
[----:B------:R-:W-:-:S03]  /*af10*/  IMAD.MOV.U32 R21, RZ, RZ, R12 ;  /* 0x000000ffff157224 */ /* 0x000fc600078e000c */
[----:B------:R-:W-:Y:S01]  /*af20*/  PRMT R53, R53, 0x5410, R37 ;  /* 0x0000541035357816 */ /* 0x000fe20000000025 */
[----:B------:R-:W-:Y:S01]  /*af30*/  IMAD.MOV.U32 R37, RZ, RZ, R33 ;  /* 0x000000ffff257224 */ /* 0x000fe200078e0021 */
[----:B------:R-:W-:Y:S01]  /*af40*/  PRMT R21, R21, 0x5410, R36 ;  /* 0x0000541015157816 */ /* 0x000fe20000000024 */
[----:B------:R-:W-:-:S05]  /*af50*/  IMAD.MOV.U32 R36, RZ, RZ, R24 ;  /* 0x000000ffff247224 */ /* 0x000fca00078e0018 */
[----:B------:R-:W-:Y:S01]  /*af60*/  PRMT R62, R62, 0x5410, R36 ;  /* 0x000054103e3e7816 */ /* 0x000fe20000000024 */
[----:B------:R-:W-:-:S05]  /*af70*/  IMAD.MOV.U32 R36, RZ, RZ, R28 ;  /* 0x000000ffff247224 */ /* 0x000fca00078e001c */
[----:B------:R-:W-:Y:S01]  /*af80*/  PRMT R50, R36, 0x7610, R50 ;  /* 0x0000761024327816 */ /* 0x000fe20000000032 */
[----:B------:R-:W-:-:S05]  /*af90*/  IMAD.MOV.U32 R36, RZ, RZ, R32 ;  /* 0x000000ffff247224 */ /* 0x000fca00078e0020 */
[----:B------:R-:W-:Y:S01]  /*afa0*/  PRMT R46, R36, 0x5410, R37 ;  /* 0x00005410242e7816 */ /* 0x000fe20000000025 */
[----:B0-----:R-:W-:Y:S06]  /*afb0*/  @!P0 BRA `(.L_x_1490) ;  /* 0x000001c000f88947 */ /* 0x001fec0003800000 */
.L_x_1771:
[----:B------:R-:W-:Y:S05]  /*afc0*/  BSYNC B1 ;  /* 0x0000000000017941 */ /* 0x000fea0003800000 */
.L_x_1489:
[----:B------:R-:W-:Y:S01]  /*afd0*/  PRMT R47, R0, 0x5410, R20 ;  /* 0x00005410002f7816 */ /* 0x000fe20000000014 */
[----:B------:R-:W-:Y:S06]  /*afe0*/  @P1 BRA `(.L_x_1475) ;  /* 0x0000001400201947 */ /* 0x000fec0003800000 */
[----:B------:R1:W5:Y:S01]  /*aff0*/  LDL R70, [R1+0x50] ;  /* 0x0000500001467983 */ /* 0x0003620000100800 */
[----:B0-----:R-:W0:Y:S03]  /*b000*/  LDC R3, c[0x0][0x3f4] ;  /* 0x0000fd00ff037b82 */ /* 0x001e260000000800 */
[----:B------:R1:W5:Y:S04]  /*b010*/  LDL R69, [R1+0x58] ;  /* 0x0000580001457983 */ /* 0x0003680000100800 */
[----:B------:R1:W5:Y:S01]  /*b020*/  LDL R68, [R1+0x54] ;  /* 0x0000540001447983 */ /* 0x0003620000100800 */
[C---:B------:R-:W-:Y:S01]  /*b030*/  VIADD R0, R18.reuse, 0x10 ;  /* 0x0000001012007836 */ /* 0x040fe20000000000 */
[----:B------:R-:W-:Y:S01]  /*b040*/  BSSY B1, `(.L_x_1491) ;  /* 0x0000066000017945 */ /* 0x000fe20003800000 */
[C---:B------:R-:W-:Y:S01]  /*b050*/  VIADD R20, R18.reuse, 0x20 ;  /* 0x0000002012147836 */ /* 0x040fe20000000000 */
[----:B0-----:R-:W-:-:S02]  /*b060*/  ISETP.GE.AND P0, PT, R18, R3, PT ;  /* 0x000000031200720c */ /* 0x001fc40003f06270 */
[-C--:B------:R-:W-:Y:S02]  /*b070*/  ISETP.GE.AND P1, PT, R0, R3.reuse, PT ;  /* 0x000000030000720c */ /* 0x080fe40003f26270 */
[----:B------:R-:W-:-:S09]  /*b080*/  ISETP.GE.AND P2, PT, R20, R3, PT ;  /* 0x000000031400720c */ /* 0x000fd20003f46270 */
[----:B-1----:R-:W-:Y:S05]  /*b090*/  @P0 BRA `(.L_x_1492) ;  /* 0x0000000400800947 */ /* 0x002fea0003800000 */
[----:B------:R-:W2:Y:S04]  /*b0a0*/  LDL R36, [R1+0xb4] ;  /* 0x0000b40001247983 */ /* 0x000ea80000100800 */
[----:B------:R-:W3:Y:S01]  /*b0b0*/  LDL R71, [R1+0xbc] ;  /* 0x0000bc0001477983 */ /* 0x000ee20000100800 */
[--C-:B------:R-:W-:Y:S01]  /*b0c0*/  SHF.R.U64 R4, R4, 0x10, R5.reuse ;  /* 0x0000001004047819 */ /* 0x100fe20000001205 */
[----:B------:R-:W-:Y:S01]  /*b0d0*/  HADD2.F32 R61, -RZ, R61.H0_H0 ;  /* 0x2000003dff3d7230 */ /* 0x000fe20000004100 */
[----:B------:R-:W-:Y:S01]  /*b0e0*/  SHF.R.U32.HI R58, RZ, 0x10, R5 ;  /* 0x00000010ff3a7819 */ /* 0x000fe20000011605 */
[----:B------:R-:W-:Y:S01]  /*b0f0*/  HADD2.F32 R60, -RZ, R60.H0_H0 ;  /* 0x2000003cff3c7230 */ /* 0x000fe20000004100 */
[--C-:B------:R-:W-:Y:S02]  /*b100*/  SHF.R.U64 R5, R26, 0x10, R27.reuse ;  /* 0x000000101a057819 */ /* 0x100fe4000000121b */
[----:B------:R-:W-:Y:S01]  /*b110*/  SHF.R.U32.HI R26, RZ, 0x10, R27 ;  /* 0x00000010ff1a7819 */ /* 0x000fe2000001161b */
[----:B------:R-:W-:Y:S01]  /*b120*/  HADD2.F32 R58, -RZ, R58.H0_H0 ;  /* 0x2000003aff3a7230 */ /* 0x000fe20000004100 */
[----:B------:R-:W-:Y:S01]  /*b130*/  SHF.R.U32.HI R52, RZ, 0x10, R25 ;  /* 0x00000010ff347819 */ /* 0x000fe20000011619 */
[----:B------:R-:W-:Y:S01]  /*b140*/  HADD2.F32 R5, -RZ, R5.H0_H0 ;  /* 0x20000005ff057230 */ /* 0x000fe20000004100 */
[----:B------:R-:W-:-:S02]  /*b150*/  SHF.R.U64 R6, R6, 0x10, R7 ;  /* 0x0000001006067819 */ /* 0x000fc40000001207 */
[----:B------:R-:W-:Y:S01]  /*b160*/  SHF.R.U32.HI R7, RZ, 0x10, R7 ;  /* 0x00000010ff077819 */ /* 0x000fe20000011607 */
[----:B------:R-:W-:Y:S01]  /*b170*/  HADD2.F32 R52, -RZ, R52.H0_H0 ;  /* 0x20000034ff347230 */ /* 0x000fe20000004100 */
[----:B--2---:R-:W-:-:S04]  /*b180*/  LEA.HI R0, R3, R36, RZ, 0x1d ;  /* 0x0000002403007211 */ /* 0x004fc800078fe8ff */
[----:B------:R-:W-:-:S04]  /*b190*/  SHF.R.S32.HI R37, RZ, 0x1f, R0 ;  /* 0x0000001fff257819 */ /* 0x000fc80000011400 */
[----:B------:R-:W-:Y:S01]  /*b1a0*/  LEA.HI R37, R37, R0, RZ, 0x2 ;  /* 0x0000000025257211 */ /* 0x000fe200078f10ff */
[----:B------:R-:W-:-:S03]  /*b1b0*/  IMAD.SHL.U32 R0, R0, 0x8, RZ ;  /* 0x0000000800007824 */ /* 0x000fc600078e00ff */
[----:B------:R-:W-:Y:S02]  /*b1c0*/  SHF.R.S32.HI R37, RZ, 0x2, R37 ;  /* 0x00000002ff257819 */ /* 0x000fe40000011425 */
[----:B-----5:R-:W-:-:S03]  /*b1d0*/  LOP3.LUT R0, R70, 0x18, R0, 0xf8, !PT ;  /* 0x0000001846007812 */ /* 0x020fc600078ef800 */
[----:B------:R-:W-:Y:S01]  /*b1e0*/  IMAD R20, R37, 0x1800, R69 ;  /* 0x0000180025147824 */ /* 0x000fe200078e0245 */
[----:B------:R-:W-:Y:S01]  /*b1f0*/  LOP3.LUT R41, R0, R68, RZ, 0x3c, !PT ;  /* 0x0000004400297212 */ /* 0x000fe200078e3cff */
[----:B---3--:R-:W0:Y:S04]  /*b200*/  LDS.128 R36, [R71] ;  /* 0x0000000047247984 */ /* 0x008e280000000c00 */
[----:B------:R-:W-:Y:S01]  /*b210*/  IMAD.IADD R41, R20, 0x1, R41 ;  /* 0x0000000114297824 */ /* 0x000fe200078e0229 */
[----:B------:R-:W-:-:S03]  /*b220*/  SHF.R.U64 R20, R24, 0x10, R25 ;  /* 0x0000001018147819 */ /* 0x000fc60000001219 */
[----:B------:R-:W-:-:S05]  /*b230*/  IMAD R0, R41, 0x2, R2 ;  /* 0x0000000229007824 */ /* 0x000fca00078e0202 */
[----:B------:R-:W1:Y:S01]  /*b240*/  LDS.128 R40, [R0+0xc400] ;  /* 0x00c4000000287984 */ /* 0x000e620000000c00 */
[--C-:B0-----:R-:W-:Y:S02]  /*b250*/  HADD2.F32 R56, -RZ, R37.reuse.H0_H0 ;  /* 0x20000025ff387230 */ /* 0x101fe40000004100 */
[----:B------:R-:W-:Y:S02]  /*b260*/  HADD2.F32 R54, -RZ, R37.H1_H1 ;  /* 0x30000025ff367230 */ /* 0x000fe40000004100 */
[----:B------:R-:W-:Y:S02]  /*b270*/  HADD2.F32 R37, -RZ, R55.H0_H0 ;  /* 0x20000037ff257230 */ /* 0x000fe40000004100 */
[----:B------:R-:W-:Y:S02]  /*b280*/  HADD2.F32 R51, -RZ, R36.H0_H0 ;  /* 0x20000024ff337230 */ /* 0x000fe40000004100 */
[----:B------:R-:W-:Y:S02]  /*b290*/  HADD2.F32 R25, -RZ, R38.H0_H0 ;  /* 0x20000026ff197230 */ /* 0x000fe40000004100 */
[----:B------:R-:W-:-:S02]  /*b2a0*/  HADD2.F32 R24, -RZ, R39.H0_H0 ;  /* 0x20000027ff187230 */ /* 0x000fc40000004100 */
[----:B------:R-:W-:Y:S02]  /*b2b0*/  HADD2.F32 R39, -RZ, R39.H1_H1 ;  /* 0x30000027ff277230 */ /* 0x000fe40000004100 */
[--C-:B-1----:R-:W-:Y:S02]  /*b2c0*/  HADD2.F32 R27, -RZ, R41.reuse.H0_H0 ;  /* 0x20000029ff1b7230 */ /* 0x102fe40000004100 */
[----:B------:R-:W-:Y:S02]  /*b2d0*/  HADD2.F32 R59, -RZ, R41.H1_H1 ;  /* 0x30000029ff3b7230 */ /* 0x000fe40000004100 */
[----:B------:R-:W-:Y:S02]  /*b2e0*/  HADD2.F32 R57, -RZ, R40.H0_H0 ;  /* 0x20000028ff397230 */ /* 0x000fe40000004100 */
[C---:B------:R-:W-:Y:S01]  /*b2f0*/  FMUL.FTZ R63, R27.reuse, R61 ;  /* 0x0000003d1b3f7220 */ /* 0x040fe20000410000 */
[----:B------:R-:W-:Y:S01]  /*b300*/  FMUL.FTZ R65, R27, R37 ;  /* 0x000000251b417220 */ /* 0x000fe20000410000 */
[----:B------:R-:W-:-:S02]  /*b310*/  HADD2.F32 R55, -RZ, R42.H0_H0 ;  /* 0x2000002aff377230 */ /* 0x000fc40000004100 */
[C---:B------:R-:W-:Y:S01]  /*b320*/  FFMA.FTZ R27, R56.reuse, R37, -R63 ;  /* 0x00000025381b7223 */ /* 0x040fe2000001083f */
[----:B------:R-:W-:Y:S01]  /*b330*/  FFMA.FTZ R37, R56, R61, R65 ;  /* 0x0000003d38257223 */ /* 0x000fe20000010041 */
[--C-:B------:R-:W-:Y:S02]  /*b340*/  HADD2.F32 R56, -RZ, R62.reuse.H1_H1 ;  /* 0x3000003eff387230 */ /* 0x100fe40000004100 */
[C---:B------:R-:W-:Y:S01]  /*b350*/  FMUL.FTZ R63, R59.reuse, R58 ;  /* 0x0000003a3b3f7220 */ /* 0x040fe20000410000 */
[----:B------:R-:W-:Y:S01]  /*b360*/  FMUL.FTZ R59, R59, R52 ;  /* 0x000000343b3b7220 */ /* 0x000fe20000410000 */
[C---:B------:R-:W-:Y:S01]  /*b370*/  FMUL.FTZ R64, R57.reuse, R60 ;  /* 0x0000003c39407220 */ /* 0x040fe20000410000 */
[----:B------:R-:W-:Y:S02]  /*b380*/  HADD2.F32 R62, -RZ, R62.H0_H0 ;  /* 0x2000003eff3e7230 */ /* 0x000fe40000004100 */
[----:B------:R-:W-:Y:S01]  /*b390*/  FMUL.FTZ R57, R57, R56 ;  /* 0x0000003839397220 */ /* 0x000fe20000410000 */
[C---:B------:R-:W-:Y:S01]  /*b3a0*/  FFMA.FTZ R52, R54.reuse, R52, -R63 ;  /* 0x0000003436347223 */ /* 0x040fe2000001083f */
[----:B------:R-:W-:Y:S01]  /*b3b0*/  FFMA.FTZ R54, R54, R58, R59 ;  /* 0x0000003a36367223 */ /* 0x000fe2000001003b */
[----:B------:R-:W-:Y:S01]  /*b3c0*/  FFMA.FTZ R56, R51, R56, -R64 ;  /* 0x0000003833387223 */ /* 0x000fe20000010840 */
[----:B------:R-:W-:-:S02]  /*b3d0*/  HADD2.F32 R58, -RZ, R66.H1_H1 ;  /* 0x30000042ff3a7230 */ /* 0x000fc40000004100 */
[----:B------:R-:W-:Y:S01]  /*b3e0*/  FFMA.FTZ R51, R51, R60, R57 ;  /* 0x0000003c33337223 */ /* 0x000fe20000010039 */
[C---:B------:R-:W-:Y:S01]  /*b3f0*/  FMUL.FTZ R60, R55.reuse, R62 ;  /* 0x0000003e373c7220 */ /* 0x040fe20000410000 */
[----:B------:R-:W-:Y:S02]  /*b400*/  HADD2.F32 R41, -RZ, R43.H0_H0 ;  /* 0x2000002bff297230 */ /* 0x000fe40000004100 */
[----:B------:R-:W-:Y:S02]  /*b410*/  HADD2.F32 R57, -RZ, R67.H0_H0 ;  /* 0x20000043ff397230 */ /* 0x000fe40000004100 */
[-C--:B------:R-:W-:Y:S01]  /*b420*/  FMUL.FTZ R64, R55, R58.reuse ;  /* 0x0000003a37407220 */ /* 0x080fe20000410000 */
[----:B------:R-:W-:Y:S02]  /*b430*/  HADD2.F32 R59, -RZ, R66.H0_H0 ;  /* 0x20000042ff3b7230 */ /* 0x000fe40000004100 */
[----:B------:R-:W-:Y:S01]  /*b440*/  FFMA.FTZ R55, R25, R58, -R60 ;  /* 0x0000003a19377223 */ /* 0x000fe2000001083c */
[----:B------:R-:W-:-:S02]  /*b450*/  HADD2.F32 R60, -RZ, R7.H0_H0 ;  /* 0x20000007ff3c7230 */ /* 0x000fc40000004100 */
[C---:B------:R-:W-:Y:S01]  /*b460*/  FMUL.FTZ R66, R41.reuse, R57 ;  /* 0x0000003929427220 */ /* 0x040fe20000410000 */
[----:B------:R-:W-:Y:S02]  /*b470*/  HADD2.F32 R43, -RZ, R43.H1_H1 ;  /* 0x3000002bff2b7230 */ /* 0x000fe40000004100 */
[-C--:B------:R-:W-:Y:S01]  /*b480*/  FMUL.FTZ R7, R41, R59.reuse ;  /* 0x0000003b29077220 */ /* 0x080fe20000410000 */
[----:B------:R-:W-:Y:S02]  /*b490*/  HADD2.F32 R58, -RZ, R26.H0_H0 ;  /* 0x2000001aff3a7230 */ /* 0x000fe40000004100 */
[----:B------:R-:W-:Y:S01]  /*b4a0*/  FFMA.FTZ R26, R25, R62, R64 ;  /* 0x0000003e191a7223 */ /* 0x000fe20000010040 */
[C---:B------:R-:W-:Y:S01]  /*b4b0*/  FFMA.FTZ R66, R24.reuse, R59, R66 ;  /* 0x0000003b18427223 */ /* 0x040fe20000010042 */
[----:B------:R-:W-:Y:S01]  /*b4c0*/  FFMA.FTZ R57, R24, R57, -R7 ;  /* 0x0000003918397223 */ /* 0x000fe20000010807 */
[----:B------:R-:W-:Y:S02]  /*b4d0*/  HADD2.F32 R40, -RZ, R40.H1_H1 ;  /* 0x30000028ff287230 */ /* 0x000fe40000004100 */
[----:B------:R-:W-:Y:S01]  /*b4e0*/  FMUL.FTZ R62, R43, R60 ;  /* 0x0000003c2b3e7220 */ /* 0x000fe20000410000 */
[----:B------:R-:W-:-:S02]  /*b4f0*/  HADD2.F32 R42, -RZ, R42.H1_H1 ;  /* 0x3000002aff2a7230 */ /* 0x000fc40000004100 */
        /* <DEDUP_REMOVED lines=21> */
[----:B------:R-:W-:Y:S01]  /*b650*/  F2FP.F16.F32.PACK_AB R25, R54, R37 ;  /* 0x000000253619723e */ /* 0x000fe200000000ff */
[----:B------:R0:W-:Y:S01]  /*b660*/  STS.128 [R71], R4 ;  /* 0x0000000447007388 */ /* 0x0001e20000000c00 */
[----:B------:R-:W-:Y:S02]  /*b670*/  F2FP.F16.F32.PACK_AB R24, R24, R51 ;  /* 0x000000331818723e */ /* 0x000fe400000000ff */
[----:B------:R-:W-:-:S05]  /*b680*/  F2FP.F16.F32.PACK_AB R26, R41, R26 ;  /* 0x0000001a291a723e */ /* 0x000fca00000000ff */
[----:B------:R0:W-:Y:S02]  /*b690*/  STS.128 [R0+0xc400], R24 ;  /* 0x00c4001800007388 */ /* 0x0001e40000000c00 */
.L_x_1492:
[----:B------:R-:W-:Y:S05]  /*b6a0*/  BSYNC B1 ;  /* 0x0000000000017941 */ /* 0x000fea0003800000 */
.L_x_1491:
[----:B------:R-:W-:Y:S04]  /*b6b0*/  BSSY B1, `(.L_x_1493) ;  /* 0x000006d000017945 */ /* 0x000fe80003800000 */
[----:B------:R-:W-:Y:S05]  /*b6c0*/  @P1 BRA `(.L_x_1494) ;  /* 0x0000000400ac1947 */ /* 0x000fea0003800000 */
[----:B0-----:R-:W2:Y:S04]  /*b6d0*/  LDL R6, [R1+0x88] ;  /* 0x0000880001067983 */ /* 0x001ea80000100800 */
[----:B------:R-:W2:Y:S04]  /*b6e0*/  LDL.64 R4, [R1+0x60] ;  /* 0x0000600001047983 */ /* 0x000ea80000100a00 */
[----:B------:R-:W3:Y:S01]  /*b6f0*/  LDL R0, [R1+0x68] ;  /* 0x0000680001007983 */ /* 0x000ee20000100800 */
[--C-:B------:R-:W-:Y:S01]  /*b700*/  HADD2.F32 R51, -RZ, R53.reuse.H1_H1 ;  /* 0x30000035ff337230 */ /* 0x100fe20000004100 */
[----:B------:R-:W-:Y:S01]  /*b710*/  SHF.R.U32.HI R54, RZ, 0x10, R9 ;  /* 0x00000010ff367819 */ /* 0x000fe20000011609 */
[----:B------:R-:W-:Y:S01]  /*b720*/  HADD2.F32 R53, -RZ, R53.H0_H0 ;  /* 0x20000035ff357230 */ /* 0x000fe20000004100 */
[----:B------:R-:W-:-:S02]  /*b730*/  SHF.R.U64 R28, R28, 0x10, R29 ;  /* 0x000000101c1c7819 */ /* 0x000fc4000000121d */
[----:B------:R-:W-:Y:S01]  /*b740*/  SHF.R.U32.HI R52, RZ, 0x10, R29 ;  /* 0x00000010ff347819 */ /* 0x000fe2000001161d */
[----:B------:R-:W-:Y:S01]  /*b750*/  HADD2.F32 R54, -RZ, R54.H0_H0 ;  /* 0x20000036ff367230 */ /* 0x000fe20000004100 */
[----:B------:R-:W-:Y:S02]  /*b760*/  SHF.R.U64 R29, R8, 0x10, R9 ;  /* 0x00000010081d7819 */ /* 0x000fe40000001209 */
[--C-:B------:R-:W-:Y:S02]  /*b770*/  SHF.R.U64 R8, R30, 0x10, R31.reuse ;  /* 0x000000101e087819 */ /* 0x100fe4000000121f */
[----:B------:R-:W-:Y:S01]  /*b780*/  SHF.R.U32.HI R30, RZ, 0x10, R31 ;  /* 0x00000010ff1e7819 */ /* 0x000fe2000001161f */
[----:B------:R-:W-:Y:S01]  /*b790*/  HADD2.F32 R29, -RZ, R29.H0_H0 ;  /* 0x2000001dff1d7230 */ /* 0x000fe20000004100 */
[--C-:B------:R-:W-:Y:S02]  /*b7a0*/  SHF.R.U64 R9, R10, 0x10, R11.reuse ;  /* 0x000000100a097819 */ /* 0x100fe4000000120b */
[----:B------:R-:W-:Y:S01]  /*b7b0*/  SHF.R.U32.HI R10, RZ, 0x10, R11 ;  /* 0x00000010ff0a7819 */ /* 0x000fe2000001160b */
[----:B------:R-:W-:-:S04]  /*b7c0*/  HADD2.F32 R30, -RZ, R30.H0_H0 ;  /* 0x2000001eff1e7230 */ /* 0x000fc80000004100 */
[----:B------:R-:W-:Y:S02]  /*b7d0*/  HADD2.F32 R10, -RZ, R10.H0_H0 ;  /* 0x2000000aff0a7230 */ /* 0x000fe40000004100 */
[----:B--2---:R-:W-:Y:S01]  /*b7e0*/  IMAD.IADD R4, R4, 0x1, R6 ;  /* 0x0000000104047824 */ /* 0x004fe200078e0206 */
[----:B---3--:R-:W-:-:S04]  /*b7f0*/  LEA.HI R0, R3, R0, RZ, 0x1d ;  /* 0x0000000003007211 */ /* 0x008fc800078fe8ff */
[----:B------:R-:W-:-:S04]  /*b800*/  SHF.R.S32.HI R5, RZ, 0x1f, R4 ;  /* 0x0000001fff057819 */ /* 0x000fc80000011404 */
[CC--:B------:R-:W-:Y:S02]  /*b810*/  LEA.HI R6, R5.reuse, R4.reuse, RZ, 0x5 ;  /* 0x0000000405067211 */ /* 0x0c0fe400078f28ff */
[----:B------:R-:W-:Y:S02]  /*b820*/  LEA.HI R4, R5, R4, RZ, 0x3 ;  /* 0x0000000405047211 */ /* 0x000fe400078f18ff */
[----:B------:R-:W-:Y:S02]  /*b830*/  SHF.R.S32.HI R5, RZ, 0x1f, R0 ;  /* 0x0000001fff057819 */ /* 0x000fe40000011400 */
[----:B-----5:R-:W-:Y:S02]  /*b840*/  LOP3.LUT R4, R70, 0x18, R4, 0xf8, !PT ;  /* 0x0000001846047812 */ /* 0x020fe400078ef804 */
[----:B------:R-:W-:Y:S01]  /*b850*/  LEA.HI R5, R5, R0, RZ, 0x2 ;  /* 0x0000000005057211 */ /* 0x000fe200078f10ff */
[----:B------:R-:W-:Y:S01]  /*b860*/  IMAD.SHL.U32 R0, R0, 0x8, RZ ;  /* 0x0000000800007824 */ /* 0x000fe200078e00ff */
[----:B------:R-:W-:-:S02]  /*b870*/  LOP3.LUT R7, R4, R68, RZ, 0x3c, !PT ;  /* 0x0000004404077212 */ /* 0x000fc400078e3cff */
[----:B------:R-:W-:Y:S02]  /*b880*/  SHF.R.S32.HI R5, RZ, 0x2, R5 ;  /* 0x00000002ff057819 */ /* 0x000fe40000011405 */
[----:B------:R-:W-:Y:S02]  /*b890*/  LOP3.LUT R4, R70, 0x18, R0, 0xf8, !PT ;  /* 0x0000001846047812 */ /* 0x000fe400078ef800 */
[----:B------:R-:W-:Y:S01]  /*b8a0*/  SHF.R.S32.HI R6, RZ, 0x5, R6 ;  /* 0x00000005ff067819 */ /* 0x000fe20000011406 */
[----:B------:R-:W-:Y:S01]  /*b8b0*/  IMAD R20, R5, 0x1800, R69 ;  /* 0x0000180005147824 */ /* 0x000fe200078e0245 */
[----:B------:R-:W-:-:S03]  /*b8c0*/  LOP3.LUT R25, R4, R68, RZ, 0x3c, !PT ;  /* 0x0000004404197212 */ /* 0x000fc600078e3cff */
[----:B------:R-:W-:Y:S02]  /*b8d0*/  IMAD R6, R6, 0x1800, R69 ;  /* 0x0000180006067824 */ /* 0x000fe400078e0245 */
[----:B------:R-:W-:Y:S02]  /*b8e0*/  IMAD.IADD R25, R20, 0x1, R25 ;  /* 0x0000000114197824 */ /* 0x000fe400078e0219 */
[----:B------:R-:W-:Y:S02]  /*b8f0*/  IMAD.IADD R6, R6, 0x1, R7 ;  /* 0x0000000106067824 */ /* 0x000fe400078e0207 */
[----:B------:R-:W-:-:S03]  /*b900*/  IMAD R20, R25, 0x2, R2 ;  /* 0x0000000219147824 */ /* 0x000fc600078e0202 */
[----:B------:R-:W-:Y:S02]  /*b910*/  LEA R0, R6, UR40, 0x1 ;  /* 0x0000002806007c11 */ /* 0x000fe4000f8e08ff */
[----:B------:R-:W0:Y:S04]  /*b920*/  LDS.128 R24, [R20+0xc400] ;  /* 0x00c4000014187984 */ /* 0x000e280000000c00 */
[----:B------:R-:W1:Y:S01]  /*b930*/  LDS.128 R4, [R0] ;  /* 0x0000000000047984 */ /* 0x000e620000000c00 */
[--C-:B0-----:R-:W-:Y:S02]  /*b940*/  HADD2.F32 R40, -RZ, R25.reuse.H0_H0 ;  /* 0x20000019ff287230 */ /* 0x101fe40000004100 */
[----:B------:R-:W-:Y:S02]  /*b950*/  HADD2.F32 R41, -RZ, R25.H1_H1 ;  /* 0x30000019ff297230 */ /* 0x000fe40000004100 */
[----:B-1----:R-:W-:-:S02]  /*b960*/  HADD2.F32 R36, -RZ, R5.H0_H0 ;  /* 0x20000005ff247230 */ /* 0x002fc40000004100 */
[C---:B------:R-:W-:Y:S01]  /*b970*/  FMUL.FTZ R25, R40.reuse, R53 ;  /* 0x0000003528197220 */ /* 0x040fe20000410000 */
[--C-:B------:R-:W-:Y:S02]  /*b980*/  HADD2.F32 R43, -RZ, R27.reuse.H0_H0 ;  /* 0x2000001bff2b7230 */ /* 0x100fe40000004100 */
[----:B------:R-:W-:Y:S02]  /*b990*/  HADD2.F32 R31, -RZ, R27.H1_H1 ;  /* 0x3000001bff1f7230 */ /* 0x000fe40000004100 */
[-C--:B------:R-:W-:Y:S01]  /*b9a0*/  FMUL.FTZ R27, R40, R51.reuse ;  /* 0x00000033281b7220 */ /* 0x080fe20000410000 */
[----:B------:R-:W-:Y:S02]  /*b9b0*/  HADD2.F32 R38, -RZ, R5.H1_H1 ;  /* 0x30000005ff267230 */ /* 0x000fe40000004100 */
[----:B------:R-:W-:Y:S01]  /*b9c0*/  FFMA.FTZ R25, R36, R51, -R25 ;  /* 0x0000003324197223 */ /* 0x000fe20000010819 */
[----:B------:R-:W-:Y:S02]  /*b9d0*/  HADD2.F32 R40, -RZ, R52.H0_H0 ;  /* 0x20000034ff287230 */ /* 0x000fe40000004100 */
[----:B------:R-:W-:Y:S01]  /*b9e0*/  FMUL.FTZ R51, R41, R54 ;  /* 0x0000003629337220 */ /* 0x000fe20000410000 */
[----:B------:R-:W-:-:S02]  /*b9f0*/  HADD2.F32 R37, -RZ, R24.H0_H0 ;  /* 0x20000018ff257230 */ /* 0x000fc40000004100 */
[----:B------:R-:W-:Y:S01]  /*ba00*/  FFMA.FTZ R27, R36, R53, R27 ;  /* 0x00000035241b7223 */ /* 0x000fe2000001001b */
[--C-:B------:R-:W-:Y:S02]  /*ba10*/  HADD2.F32 R52, -RZ, R50.reuse.H1_H1 ;  /* 0x30000032ff347230 */ /* 0x100fe40000004100 */
[-C--:B------:R-:W-:Y:S01]  /*ba20*/  FMUL.FTZ R53, R41, R40.reuse ;  /* 0x0000002829357220 */ /* 0x080fe20000410000 */
[----:B------:R-:W-:Y:S02]  /*ba30*/  HADD2.F32 R50, -RZ, R50.H0_H0 ;  /* 0x20000032ff327230 */ /* 0x000fe40000004100 */
[----:B------:R-:W-:Y:S01]  /*ba40*/  FFMA.FTZ R36, R38, R40, -R51 ;  /* 0x0000002826247223 */ /* 0x000fe20000010833 */
[----:B------:R-:W-:Y:S02]  /*ba50*/  HADD2.F32 R39, -RZ, R4.H0_H0 ;  /* 0x20000004ff277230 */ /* 0x000fe40000004100 */
[----:B------:R-:W-:Y:S01]  /*ba60*/  FMUL.FTZ R40, R37, R52 ;  /* 0x0000003425287220 */ /* 0x000fe20000410000 */
[----:B------:R-:W-:-:S02]  /*ba70*/  HADD2.F32 R42, -RZ, R26.H0_H0 ;  /* 0x2000001aff2a7230 */ /* 0x000fc40000004100 */
[-C--:B------:R-:W-:Y:S01]  /*ba80*/  FMUL.FTZ R51, R37, R50.reuse ;  /* 0x0000003225337220 */ /* 0x080fe20000410000 */
[----:B------:R-:W-:Y:S02]  /*ba90*/  HADD2.F32 R41, -RZ, R49.H1_H1 ;  /* 0x30000031ff297230 */ /* 0x000fe40000004100 */
[C---:B------:R-:W-:Y:S01]  /*baa0*/  FFMA.FTZ R37, R39.reuse, R50, -R40 ;  /* 0x0000003227257223 */ /* 0x040fe20000010828 */
[----:B------:R-:W-:Y:S02]  /*bab0*/  HADD2.F32 R5, -RZ, R6.H0_H0 ;  /* 0x20000006ff057230 */ /* 0x000fe40000004100 */
[----:B------:R-:W-:Y:S01]  /*bac0*/  FFMA.FTZ R51, R39, R52, R51 ;  /* 0x0000003427337223 */ /* 0x000fe20000010033 */
[--C-:B------:R-:W-:Y:S02]  /*bad0*/  HADD2.F32 R40, -RZ, R48.reuse.H1_H1 ;  /* 0x30000030ff287230 */ /* 0x100fe40000004100 */
[----:B------:R-:W-:Y:S01]  /*bae0*/  FMUL.FTZ R52, R42, R41 ;  /* 0x000000292a347220 */ /* 0x000fe20000410000 */
[----:B------:R-:W-:-:S02]  /*baf0*/  HADD2.F32 R48, -RZ, R48.H0_H0 ;  /* 0x20000030ff307230 */ /* 0x000fc40000004100 */
[----:B------:R-:W-:Y:S01]  /*bb00*/  FFMA.FTZ R38, R38, R54, R53 ;  /* 0x0000003626267223 */ /* 0x000fe20000010035 */
[----:B------:R-:W-:Y:S02]  /*bb10*/  HADD2.F32 R50, -RZ, R49.H0_H0 ;  /* 0x20000031ff327230 */ /* 0x000fe40000004100 */
[-C--:B------:R-:W-:Y:S01]  /*bb20*/  FMUL.FTZ R42, R42, R40.reuse ;  /* 0x000000282a2a7220 */ /* 0x080fe20000410000 */
[----:B------:R-:W-:Y:S01]  /*bb30*/  FFMA.FTZ R52, R5, R40, -R52 ;  /* 0x0000002805347223 */ /* 0x000fe20000010834 */
[--C-:B------:R-:W-:Y:S02]  /*bb40*/  HADD2.F32 R11, -RZ, R7.reuse.H0_H0 ;  /* 0x20000007ff0b7230 */ /* 0x100fe40000004100 */
[C---:B------:R-:W-:Y:S01]  /*bb50*/  FMUL.FTZ R40, R43.reuse, R48 ;  /* 0x000000302b287220 */ /* 0x040fe20000410000 */
[----:B------:R-:W-:Y:S01]  /*bb60*/  FMUL.FTZ R43, R43, R50 ;  /* 0x000000322b2b7220 */ /* 0x000fe20000410000 */
[----:B------:R-:W-:Y:S02]  /*bb70*/  HADD2.F32 R7, -RZ, R7.H1_H1 ;  /* 0x30000007ff077230 */ /* 0x000fe40000004100 */
[----:B------:R-:W-:Y:S01]  /*bb80*/  FFMA.FTZ R42, R5, R41, R42 ;  /* 0x00000029052a7223 */ /* 0x000fe2000001002a */
[----:B------:R-:W-:-:S02]  /*bb90*/  HADD2.F32 R24, -RZ, R24.H1_H1 ;  /* 0x30000018ff187230 */ /* 0x000fc40000004100 */
[----:B------:R-:W-:Y:S01]  /*bba0*/  FFMA.FTZ R43, R11, R48, R43 ;  /* 0x000000300b2b7223 */ /* 0x000fe2000001002b */
[----:B------:R-:W-:Y:S01]  /*bbb0*/  FMUL.FTZ R54, R31, R10 ;  /* 0x0000000a1f367220 */ /* 0x000fe20000410000 */
[----:B------:R-:W-:Y:S01]  /*bbc0*/  FFMA.FTZ R40, R11, R50, -R40 ;  /* 0x000000320b287223 */ /* 0x000fe20000010828 */
[-C--:B------:R-:W-:Y:S01]  /*bbd0*/  FMUL.FTZ R48, R31, R30.reuse ;  /* 0x0000001e1f307220 */ /* 0x080fe20000410000 */
[----:B------:R-:W-:Y:S02]  /*bbe0*/  HADD2.F32 R26, -RZ, R26.H1_H1 ;  /* 0x3000001aff1a7230 */ /* 0x000fe40000004100 */
[C---:B------:R-:W-:Y:S01]  /*bbf0*/  FFMA.FTZ R39, R7.reuse, R30, -R54 ;  /* 0x0000001e07277223 */ /* 0x040fe20000010836 */
[----:B------:R-:W-:Y:S02]  /*bc00*/  HADD2.F32 R5, -RZ, R28.H0_H0 ;  /* 0x2000001cff057230 */ /* 0x000fe40000004100 */
[----:B------:R-:W-:Y:S01]  /*bc10*/  FFMA.FTZ R48, R7, R10, R48 ;  /* 0x0000000a07307223 */ /* 0x000fe20000010030 */
[----:B------:R-:W-:-:S02]  /*bc20*/  HADD2.F32 R11, -RZ, R9.H0_H0 ;  /* 0x20000009ff0b7230 */ /* 0x000fc40000004100 */
[C---:B------:R-:W-:Y:S01]  /*bc30*/  FMUL.FTZ R7, R24.reuse, R29 ;  /* 0x0000001d18077220 */ /* 0x040fe20000410000 */
[----:B------:R-:W-:Y:S02]  /*bc40*/  HADD2.F32 R9, -RZ, R8.H0_H0 ;  /* 0x20000008ff097230 */ /* 0x000fe40000004100 */
[----:B------:R-:W-:Y:S01]  /*bc50*/  FMUL.FTZ R24, R24, R5 ;  /* 0x0000000518187220 */ /* 0x000fe20000410000 */
[----:B------:R-:W-:Y:S02]  /*bc60*/  HADD2.F32 R4, -RZ, R4.H1_H1 ;  /* 0x30000004ff047230 */ /* 0x000fe40000004100 */
[C---:B------:R-:W-:Y:S01]  /*bc70*/  FMUL.FTZ R31, R26.reuse, R11 ;  /* 0x0000000b1a1f7220 */ /* 0x040fe20000410000 */
        /* <DEDUP_REMOVED lines=16> */
.L_x_1494:
[----:B------:R-:W-:Y:S05]  /*bd80*/  BSYNC B1 ;  /* 0x0000000000017941 */ /* 0x000fea0003800000 */
.L_x_1493:
[----:B------:R-:W-:Y:S05]  /*bd90*/  @P2 BRA `(.L_x_1475) ;  /* 0x0000000400b42947 */ /* 0x000fea0003800000 */
[----:B01----:R-:W2:Y:S04]  /*bda0*/  LDL.64 R4, [R1+0x60] ;  /* 0x0000600001047983 */ /* 0x003ea80000100a00 */
[----:B------:R-:W3:Y:S01]  /*bdb0*/  LDL R0, [R1+0x84] ;  /* 0x0000840001007983 */ /* 0x000ee20000100800 */
[----:B--2---:R-:W-:-:S03]  /*bdc0*/  IMAD.MOV.U32 R6, RZ, RZ, R4 ;  /* 0x000000ffff067224 */ /* 0x004fc600078e0004 */
[----:B------:R-:W2:Y:S01]  /*bdd0*/  LDL R4, [R1+0x6c] ;  /* 0x00006c0001047983 */ /* 0x000ea20000100800 */
[----:B------:R-:W-:Y:S01]  /*bde0*/  IMAD.MOV.U32 R7, RZ, RZ, R5 ;  /* 0x000000ffff077224 */ /* 0x000fe200078e0005 */
[----:B---3--:R-:W-:-:S04]  /*bdf0*/  IADD3 R0, R6, R0, RZ ;  /* 0x0000000006007210 */ /* 0x008fc80007ffe0ff */
[----:B------:R-:W-:Y:S01]  /*be00*/  SHF.R.S32.HI R5, RZ, 0x1f, R0 ;  /* 0x0000001fff057819 */ /* 0x000fe20000011400 */
[----:B------:R-:W-:Y:S01]  /*be10*/  HADD2.F32 R31, -RZ, R46.H1_H1 ;  /* 0x3000002eff1f7230 */ /* 0x000fe20000004100 */
[--C-:B------:R-:W-:Y:S02]  /*be20*/  SHF.R.U64 R20, R32, 0x10, R33.reuse ;  /* 0x0000001020147819 */ /* 0x100fe40000001221 */
[----:B------:R-:W-:Y:S01]  /*be30*/  SHF.R.U32.HI R36, RZ, 0x10, R33 ;  /* 0x00000010ff247819 */ /* 0x000fe20000011621 */
[----:B------:R-:W-:Y:S01]  /*be40*/  HADD2.F32 R33, -RZ, R21.H1_H1 ;  /* 0x30000015ff217230 */ /* 0x000fe20000004100 */
[--C-:B------:R-:W-:Y:S02]  /*be50*/  SHF.R.U32.HI R32, RZ, 0x10, R13.reuse ;  /* 0x00000010ff207819 */ /* 0x100fe4000001160d */
[----:B------:R-:W-:Y:S02]  /*be60*/  SHF.R.U64 R24, R12, 0x10, R13 ;  /* 0x000000100c187819 */ /* 0x000fe4000000120d */
[--C-:B------:R-:W-:Y:S01]  /*be70*/  SHF.R.U64 R12, R34, 0x10, R35.reuse ;  /* 0x00000010220c7819 */ /* 0x100fe20000001223 */
[----:B------:R-:W-:Y:S01]  /*be80*/  HADD2.F32 R34, -RZ, R32.H0_H0 ;  /* 0x20000020ff227230 */ /* 0x000fe20000004100 */
[----:B------:R-:W-:-:S02]  /*be90*/  SHF.R.U32.HI R40, RZ, 0x10, R35 ;  /* 0x00000010ff287819 */ /* 0x000fc40000011623 */
[--C-:B------:R-:W-:Y:S01]  /*bea0*/  SHF.R.U64 R13, R14, 0x10, R15.reuse ;  /* 0x000000100e0d7819 */ /* 0x100fe2000000120f */
[----:B------:R-:W-:Y:S01]  /*beb0*/  HADD2.F32 R32, -RZ, R21.H0_H0 ;  /* 0x20000015ff207230 */ /* 0x000fe20000004100 */
[----:B------:R-:W-:Y:S01]  /*bec0*/  SHF.R.U32.HI R39, RZ, 0x10, R15 ;  /* 0x00000010ff277819 */ /* 0x000fe2000001160f */
[----:B------:R-:W-:Y:S02]  /*bed0*/  HADD2.F32 R46, -RZ, R46.H0_H0 ;  /* 0x2000002eff2e7230 */ /* 0x000fe40000004100 */
[----:B------:R-:W-:Y:S01]  /*bee0*/  HADD2.F32 R13, -RZ, R13.H0_H0 ;  /* 0x2000000dff0d7230 */ /* 0x000fe20000004100 */
[----:B--2---:R-:W-:Y:S02]  /*bef0*/  LEA.HI R3, R3, R4, RZ, 0x1d ;  /* 0x0000000403037211 */ /* 0x004fe400078fe8ff */
[CC--:B------:R-:W-:Y:S02]  /*bf00*/  LEA.HI R4, R5.reuse, R0.reuse, RZ, 0x5 ;  /* 0x0000000005047211 */ /* 0x0c0fe400078f28ff */
[----:B------:R-:W-:-:S02]  /*bf10*/  LEA.HI R5, R5, R0, RZ, 0x3 ;  /* 0x0000000005057211 */ /* 0x000fc400078f18ff */
[----:B------:R-:W-:Y:S02]  /*bf20*/  SHF.R.S32.HI R0, RZ, 0x1f, R3 ;  /* 0x0000001fff007819 */ /* 0x000fe40000011403 */
[----:B------:R-:W-:Y:S02]  /*bf30*/  SHF.R.S32.HI R4, RZ, 0x5, R4 ;  /* 0x00000005ff047819 */ /* 0x000fe40000011404 */
[----:B------:R-:W-:Y:S01]  /*bf40*/  LEA.HI R0, R0, R3, RZ, 0x2 ;  /* 0x0000000300007211 */ /* 0x000fe200078f10ff */
[----:B------:R-:W-:Y:S02]  /*bf50*/  IMAD.SHL.U32 R3, R3, 0x8, RZ ;  /* 0x0000000803037824 */ /* 0x000fe400078e00ff */
[----:B-----5:R-:W-:Y:S01]  /*bf60*/  IMAD R6, R4, 0x1800, R69 ;  /* 0x0000180004067824 */ /* 0x020fe200078e0245 */
[----:B------:R-:W-:Y:S02]  /*bf70*/  SHF.R.S32.HI R4, RZ, 0x2, R0 ;  /* 0x00000002ff047819 */ /* 0x000fe40000011400 */
[----:B------:R-:W-:-:S02]  /*bf80*/  LOP3.LUT R3, R70, 0x18, R3, 0xf8, !PT ;  /* 0x0000001846037812 */ /* 0x000fc400078ef803 */
[----:B------:R-:W-:Y:S01]  /*bf90*/  LOP3.LUT R5, R70, 0x18, R5, 0xf8, !PT ;  /* 0x0000001846057812 */ /* 0x000fe200078ef805 */
[----:B------:R-:W-:Y:S01]  /*bfa0*/  IMAD R8, R4, 0x1800, R69 ;  /* 0x0000180004087824 */ /* 0x000fe200078e0245 */
[-C--:B------:R-:W-:Y:S02]  /*bfb0*/  LOP3.LUT R3, R3, R68.reuse, RZ, 0x3c, !PT ;  /* 0x0000004403037212 */ /* 0x080fe400078e3cff */
[----:B------:R-:W-:-:S03]  /*bfc0*/  LOP3.LUT R5, R5, R68, RZ, 0x3c, !PT ;  /* 0x0000004405057212 */ /* 0x000fc600078e3cff */
        /* <DEDUP_REMOVED lines=10> */
[-C--:B------:R-:W-:Y:S01]  /*c070*/  FMUL.FTZ R37, R27, R31.reuse ;  /* 0x0000001f1b257220 */ /* 0x080fe20000410000 */
[----:B------:R-:W-:Y:S02]  /*c080*/  HADD2.F32 R9, -RZ, R8.H0_H0 ;  /* 0x20000008ff097230 */ /* 0x000fe40000004100 */
[----:B------:R-:W-:Y:S02]  /*c090*/  HADD2.F32 R27, -RZ, R36.H0_H0 ;  /* 0x20000024ff1b7230 */ /* 0x000fe40000004100 */
[C---:B------:R-:W-:Y:S01]  /*c0a0*/  FFMA.FTZ R35, R14.reuse, R31, -R35 ;  /* 0x0000001f0e237223 */ /* 0x040fe20000010823 */
[----:B------:R-:W-:Y:S02]  /*c0b0*/  HADD2.F32 R15, -RZ, R5.H1_H1 ;  /* 0x30000005ff0f7230 */ /* 0x000fe40000004100 */
[----:B------:R-:W-:Y:S01]  /*c0c0*/  FFMA.FTZ R37, R14, R33, R37 ;  /* 0x000000210e257223 */ /* 0x000fe20000010025 */
[----:B------:R-:W-:-:S02]  /*c0d0*/  HADD2.F32 R5, -RZ, R4.H0_H0 ;  /* 0x20000004ff057230 */ /* 0x000fc40000004100 */
[C---:B------:R-:W-:Y:S01]  /*c0e0*/  FMUL.FTZ R36, R28.reuse, R34 ;  /* 0x000000221c247220 */ /* 0x040fe20000410000 */
[-C--:B------:R-:W-:Y:S01]  /*c0f0*/  FMUL.FTZ R38, R28, R27.reuse ;  /* 0x0000001b1c267220 */ /* 0x080fe20000410000 */
[C---:B------:R-:W-:Y:S01]  /*c100*/  FMUL.FTZ R14, R9.reuse, R32 ;  /* 0x00000020090e7220 */ /* 0x040fe20000410000 */
[----:B------:R-:W-:Y:S02]  /*c110*/  HADD2.F32 R29, -RZ, R10.H0_H0 ;  /* 0x2000000aff1d7230 */ /* 0x000fe40000004100 */
[----:B------:R-:W-:Y:S01]  /*c120*/  FMUL.FTZ R9, R9, R46 ;  /* 0x0000002e09097220 */ /* 0x000fe20000410000 */
[----:B------:R-:W-:Y:S02]  /*c130*/  HADD2.F32 R28, -RZ, R45.H0_H0 ;  /* 0x2000002dff1c7230 */ /* 0x000fe40000004100 */
[C---:B------:R-:W-:Y:S01]  /*c140*/  FFMA.FTZ R36, R15.reuse, R27, -R36 ;  /* 0x0000001b0f247223 */ /* 0x040fe20000010824 */
[----:B------:R-:W-:Y:S01]  /*c150*/  FFMA.FTZ R38, R15, R34, R38 ;  /* 0x000000220f267223 */ /* 0x000fe20000010026 */
[----:B------:R-:W-:Y:S01]  /*c160*/  FFMA.FTZ R46, R5, R46, -R14 ;  /* 0x0000002e052e7223 */ /* 0x000fe2000001080e */
[----:B------:R-:W-:-:S02]  /*c170*/  HADD2.F32 R25, -RZ, R6.H0_H0 ;  /* 0x20000006ff197230 */ /* 0x000fc40000004100 */
[----:B------:R-:W-:Y:S01]  /*c180*/  FFMA.FTZ R15, R5, R32, R9 ;  /* 0x00000020050f7223 */ /* 0x000fe20000010009 */
[----:B------:R-:W-:Y:S02]  /*c190*/  HADD2.F32 R30, -RZ, R11.H0_H0 ;  /* 0x2000000bff1e7230 */ /* 0x000fe40000004100 */
[C---:B------:R-:W-:Y:S01]  /*c1a0*/  FMUL.FTZ R32, R29.reuse, R28 ;  /* 0x0000001c1d207220 */ /* 0x040fe20000410000 */
[----:B------:R-:W-:Y:S02]  /*c1b0*/  HADD2.F32 R14, -RZ, R47.H0_H0 ;  /* 0x2000002fff0e7230 */ /* 0x000fe40000004100 */
        /* <DEDUP_REMOVED lines=9> */
[----:B------:R-:W-:Y:S02]  /*c250*/  HADD2.F32 R14, -RZ, R40.H0_H0 ;  /* 0x20000028ff0e7230 */ /* 0x000fe40000004100 */
[----:B------:R-:W-:Y:S01]  /*c260*/  FFMA.FTZ R34, R25, R28, R34 ;  /* 0x0000001c19227223 */ /* 0x000fe20000010022 */
[C---:B------:R-:W-:Y:S01]  /*c270*/  FFMA.FTZ R47, R26.reuse, R47, -R5 ;  /* 0x0000002f1a2f7223 */ /* 0x040fe20000010805 */
[----:B------:R-:W-:Y:S01]  /*c280*/  FFMA.FTZ R30, R26, R45, R30 ;  /* 0x0000002d1a1e7223 */ /* 0x000fe2000001001e */
[----:B------:R-:W-:-:S02]  /*c290*/  HADD2.F32 R7, -RZ, R7.H1_H1 ;  /* 0x30000007ff077230 */ /* 0x000fc40000004100 */
[C---:B------:R-:W-:Y:S01]  /*c2a0*/  FMUL.FTZ R28, R11.reuse, R32 ;  /* 0x000000200b1c7220 */ /* 0x040fe20000410000 */
[----:B------:R-:W-:Y:S01]  /*c2b0*/  FMUL.FTZ R26, R11, R14 ;  /* 0x0000000e0b1a7220 */ /* 0x000fe20000410000 */
[----:B------:R-:W-:Y:S02]  /*c2c0*/  HADD2.F32 R8, -RZ, R8.H1_H1 ;  /* 0x30000008ff087230 */ /* 0x000fe40000004100 */
[----:B------:R-:W-:Y:S02]  /*c2d0*/  HADD2.F32 R10, -RZ, R10.H1_H1 ;  /* 0x3000000aff0a7230 */ /* 0x000fe40000004100 */
[----:B------:R-:W-:Y:S02]  /*c2e0*/  HADD2.F32 R11, -RZ, R24.H0_H0 ;  /* 0x20000018ff0b7230 */ /* 0x000fe40000004100 */
[----:B------:R-:W-:Y:S02]  /*c2f0*/  HADD2.F32 R5, -RZ, R20.H0_H0 ;  /* 0x20000014ff057230 */ /* 0x000fe40000004100 */
[----:B------:R-:W-:-:S02]  /*c300*/  HADD2.F32 R9, -RZ, R12.H0_H0 ;  /* 0x2000000cff097230 */ /* 0x000fc40000004100 */
[C---:B------:R-:W-:Y:S01]  /*c310*/  FFMA.FTZ R28, R7.reuse, R14, -R28 ;  /* 0x0000000e071c7223 */ /* 0x040fe2000001081c */
[----:B------:R-:W-:Y:S02]  /*c320*/  HADD2.F32 R4, -RZ, R4.H1_H1 ;  /* 0x30000004ff047230 */ /* 0x000fe40000004100 */
[----:B------:R-:W-:Y:S01]  /*c330*/  FFMA.FTZ R29, R7, R32, R26 ;  /* 0x00000020071d7223 */ /* 0x000fe2000001001a */
[----:B------:R-:W-:Y:S02]  /*c340*/  HADD2.F32 R6, -RZ, R6.H1_H1 ;  /* 0x30000006ff067230 */ /* 0x000fe40000004100 */
[----:B------:R-:W-:Y:S01]  /*c350*/  FMUL.FTZ R7, R8, R11 ;  /* 0x0000000b08077220 */ /* 0x000fe20000410000 */
[----:B------:R-:W-:Y:S01]  /*c360*/  FMUL.FTZ R25, R10, R13 ;  /* 0x0000000d0a197220 */ /* 0x000fe20000410000 */
[----:B------:R-:W-:Y:S01]  /*c370*/  FMUL.FTZ R8, R8, R5 ;  /* 0x0000000508087220 */ /* 0x000fe20000410000 */
[----:B------:R-:W-:Y:S01]  /*c380*/  FMUL.FTZ R12, R10, R9 ;  /* 0x000000090a0c7220 */ /* 0x000fe20000410000 */
[----:B------:R-:W-:Y:S01]  /*c390*/  FFMA.FTZ R21, R4, R5, -R7 ;  /* 0x0000000504157223 */ /* 0x000fe20000010807 */
        /* <DEDUP_REMOVED lines=11> */
[----:B------:R0:W-:Y:S04]  /*c450*/  STS.128 [R0], R4 ;  /* 0x0000000400007388 */ /* 0x0001e80000000c00 */
[----:B------:R0:W-:Y:S02]  /*c460*/  STS.128 [R3+0xc400], R8 ;  /* 0x00c4000803007388 */ /* 0x0001e40000000c00 */
.L_x_1475:
[----:B------:R-:W-:Y:S05]  /*c470*/  BSYNC B0 ;  /* 0x0000000000007941 */ /* 0x000fea0003800000 */
.L_x_1468:
[----:B------:R-:W-:Y:S01]  /*c480*/  @!PT LDS RZ, [RZ] ;  /* 0x00000000fffff984 */ /* 0x000fe20000000800 */
[----:B------:R-:W-:Y:S01]  /*c490*/  @!PT LDS RZ, [RZ] ;  /* 0x00000000fffff984 */ /* 0x000fe20000000800 */
[----:B------:R-:W-:Y:S01]  /*c4a0*/  @!PT LDS RZ, [RZ] ;  /* 0x00000000fffff984 */ /* 0x000fe20000000800 */
[----:B------:R-:W-:Y:S01]  /*c4b0*/  @!PT LDS RZ, [RZ] ;  /* 0x00000000fffff984 */ /* 0x000fe20000000800 */
[----:B------:R1:W-:Y:S06]  /*c4c0*/  MEMBAR.ALL.CTA ;  /* 0x0000000000007992 */ /* 0x0003ec0000008000 */
[----:B-1----:R-:W1:Y:S01]  /*c4d0*/  FENCE.VIEW.ASYNC.S ;  /* 0x00000000000073c6 */ /* 0x002e620000000000 */
[----:B------:R-:W-:Y:S05]  /*c4e0*/  WARPSYNC.ALL ;  /* 0x0000000000007948 */ /* 0x000fea0003800000 */
[----:B-1----:R-:W-:Y:S06]  /*c4f0*/  BAR.SYNC.DEFER_BLOCKING 0xd, 0x180 ;  /* 0x0346000000007b1d */ /* 0x002fec0000010000 */
.L_x_1466:
[----:B0--3--:R-:W-:-:S05]  /*c500*/  IMAD.U32 R0, RZ, RZ, UR39 ;  /* 0x00000027ff007e24 */ /* 0x009fca000f8e00ff */
[----:B------:R-:W-:-:S13]  /*c510*/  ISETP.NE.AND P0, PT, R0, 0x3, PT ;  /* 0x000000030000780c */ /* 0x000fda0003f05270 */
[----:B------:R-:W-:Y:S05]  /*c520*/  @!P0 BRA `(.L_x_1495) ;  /* 0x0000000000048947 */ /* 0x000fea0003800000 */
[----:B------:R-:W-:Y:S01]  /*c530*/  BPT.TRAP 0x1 ;  /* 0x000000040000795c */ /* 0x000fe20000300000 */
.L_x_1495:
[----:B------:R-:W-:Y:S01]  /*c540*/  IMAD R0, R17, 0x8, R2 ;  /* 0x0000000811007824 */ /* 0x000fe200078e0202 */
[----:B--2-4-:R-:W-:-:S04]  /*c550*/  SHF.L.U32 R5, R23, 0x1f, RZ ;  /* 0x0000001f17057819 */ /* 0x014fc800000006ff */
[----:B------:R0:W2:Y:S01]  /*c560*/  SYNCS.PHASECHK.TRANS64.TRYWAIT P1, [R0+URZ+0x2d830], R5 ;  /* 0x02d83005000075a7 */ /* 0x0000a2000802017f */
[----:B------:R-:W-:Y:S05]  /*c570*/  @!P0 BRA `(.L_x_1496) ;  /* 0x0000000000048947 */ /* 0x000fea0003800000 */
[----:B------:R-:W-:Y:S01]  /*c580*/  BPT.TRAP 0x1 ;  /* 0x000000040000795c */ /* 0x000fe20000300000 */
.L_x_1496:
[----:B-1----:R-:W-:Y:S01]  /*c590*/  VIADD R3, R2, 0x15400 ;  /* 0x0001540002037836 */ /* 0x002fe20000000000 */
[----:B------:R-:W-:Y:S01]  /*c5a0*/  LOP3.LUT R6, R44, 0x10000, RZ, 0xfc, !PT ;  /* 0x000100002c067812 */ /* 0x000fe200078efcff */
[----:B------:R-:W-:-:S03]  /*c5b0*/  IMAD.MOV.U32 R7, RZ, RZ, -0x7fffffe0 ;  /* 0x80000020ff077424 */ /* 0x000fc600078e00ff */
[----:B------:R-:W-:Y:S02]  /*c5c0*/  SHF.R.U32.HI R3, RZ, 0x4, R3 ;  /* 0x00000004ff037819 */ /* 0x000fe40000011603 */
[----:B------:R1:W-:Y:S02]  /*c5d0*/  STL.64 [R1+0x10], R6 ;  /* 0x0000100601007387 */ /* 0x0003e40000100a00 */
[----:B------:R-:W-:-:S04]  /*c5e0*/  LOP3.LUT R3, R3, 0x3fff, RZ, 0xc0, !PT ;  /* 0x00003fff03037812 */ /* 0x000fc800078ec0ff */
[----:B------:R-:W-:-:S05]  /*c5f0*/  LOP3.LUT R3, R3, 0x10000, RZ, 0xfc, !PT ;  /* 0x0001000003037812 */ /* 0x000fca00078efcff */
[----:B------:R1:W-:Y:S01]  /*c600*/  STL [R1+0x4c], R3 ;  /* 0x00004c0301007387 */ /* 0x0003e20000100800 */
[----:B--2---:R-:W-:Y:S05]  /*c610*/  @P1 BRA `(.L_x_1497) ;  /* 0x0000000000081947 */ /* 0x004fea0003800000 */
[----:B------:R-:W2:Y:S02]  /*c620*/  SYNCS.PHASECHK.TRANS64.TRYWAIT P1, [R0+URZ+0x2d830], R5 ;  /* 0x02d83005000075a7 */ /* 0x000ea4000802017f */
[----:B--2---:R-:W-:Y:S05]  /*c630*/  @!P1 BRA `(.L_x_1498) ;  /* 0x000001ac006c9947 */ /* 0x004fea0003800000 */
.L_x_1497:
[----:B-1----:R-:W3:Y:S04]  /*c640*/  LDL R3, [R1+0x4c] ;  /* 0x00004c0001037983 */ /* 0x002ee80000100800 */
[----:B------:R-:W4:Y:S01]  /*c650*/  LDL.64 R8, [R1+0x10] ;  /* 0x0000100001087983 */ /* 0x000f220000100a00 */
[----:B0-2---:R-:W-:Y:S01]  /*c660*/  IMAD.MOV.U32 R5, RZ, RZ, -0x7fffffe0 ;  /* 0x80000020ff057424 */ /* 0x005fe200078e00ff */
[----:B------:R-:W-:Y:S05]  /*c670*/  WARPSYNC.ALL ;  /* 0x0000000000007948 */ /* 0x000fea0003800000 */
[----:B------:R-:W-:Y:S01]  /*c680*/  R2UR UR7, R5 ;  /* 0x00000000050772ca */ /* 0x000fe200000e0000 */
[----:B-----5:R-:W-:Y:S01]  /*c690*/  WARPGROUP.ARRIVE ;  /* 0x00000000000079c5 */ /* 0x020fe20000000000 */
[----:B------:R-:W-:-:S02]  /*c6a0*/  IMAD.MOV.U32 R7, RZ, RZ, -0x7fffffe0 ;  /* 0x80000020ff077424 */ /* 0x000fc400078e00ff */
[----:B------:R-:W-:Y:S02]  /*c6b0*/  IMAD.MOV.U32 R21, RZ, RZ, -0x7fffffe0 ;  /* 0x80000020ff157424 */ /* 0x000fe400078e00ff */
[----:B------:R-:W-:Y:S02]  /*c6c0*/  IMAD.MOV.U32 R15, RZ, RZ, -0x7fffffe0 ;  /* 0x80000020ff0f7424 */ /* 0x000fe400078e00ff */
[----:B------:R-:W-:Y:S02]  /*c6d0*/  IMAD.MOV.U32 R13, RZ, RZ, -0x7fffffe0 ;  /* 0x80000020ff0d7424 */ /* 0x000fe400078e00ff */
[----:B------:R-:W-:Y:S02]  /*c6e0*/  IMAD.MOV.U32 R11, RZ, RZ, -0x7fffffe0 ;  /* 0x80000020ff0b7424 */ /* 0x000fe400078e00ff */
[----:B------:R-:W-:Y:S02]  /*c6f0*/  IMAD.MOV.U32 R5, RZ, RZ, -0x7fffffe0 ;  /* 0x80000020ff057424 */ /* 0x000fe400078e00ff */
[----:B---3--:R-:W-:Y:S01]  /*c700*/  IMAD R4, R17, 0x600, R3 ;  /* 0x0000060011047824 */ /* 0x008fe200078e0203 */
[----:B----4-:R-:W-:-:S03]  /*c710*/  R2UR UR4, R8 ;  /* 0x00000000080472ca */ /* 0x010fc600000e0000 */
[----:B------:R-:W-:Y:S01]  /*c720*/  VIADD R6, R4, 0x2 ;  /* 0x0000000204067836 */ /* 0x000fe20000000000 */
[----:B------:R-:W-:Y:S01]  /*c730*/  R2UR UR5, R9 ;  /* 0x00000000090572ca */ /* 0x000fe200000e0000 */
[----:B------:R-:W-:Y:S01]  /*c740*/  VIADD R20, R8, 0x2 ;  /* 0x0000000208147836 */ /* 0x000fe20000000000 */
[----:B------:R-:W-:Y:S01]  /*c750*/  R2UR UR6, R4 ;  /* 0x00000000040672ca */ /* 0x000fe200000e0000 */
[C---:B------:R-:W-:Y:S02]  /*c760*/  VIADD R14, R8.reuse, 0x300 ;  /* 0x00000300080e7836 */ /* 0x040fe40000000000 */
[C---:B------:R-:W-:Y:S01]  /*c770*/  VIADD R12, R8.reuse, 0x302 ;  /* 0x00000302080c7836 */ /* 0x040fe20000000000 */
[----:B------:R0:W-:Y:S01]  /*c780*/  STL.64 [R1+0x38], R20 ;  /* 0x0000381401007387 */ /* 0x0001e20000100a00 */
[----:B------:R-:W-:-:S03]  /*c790*/  VIADD R10, R8, 0x600 ;  /* 0x00000600080a7836 */ /* 0x000fc60000000000 */
[----:B------:R0:W-:Y:S04]  /*c7a0*/  STL.64 [R1+0x30], R14 ;  /* 0x0000300e01007387 */ /* 0x0001e80000100a00 */
[----:B------:R0:W-:Y:S01]  /*c7b0*/  STL.64 [R1+0x28], R12 ;  /* 0x0000280c01007387 */ /* 0x0001e20000100a00 */
[----:B------:R-:W-:Y:S01]  /*c7c0*/  HGMMA.64x128x16.F32 R24, gdesc[UR4], RZ, !UPT, gsb0 ;  /* 0x01e00000041879f0 */ /* 0x000fe2000c0008ff */
[----:B------:R-:W-:Y:S01]  /*c7d0*/  R2UR UR6, R6 ;  /* 0x00000000060672ca */ /* 0x000fe200000e0000 */
[----:B------:R-:W-:Y:S01]  /*c7e0*/  VIADD R6, R4, 0x200 ;  /* 0x0000020004067836 */ /* 0x000fe20000000000 */
[----:B------:R-:W-:Y:S01]  /*c7f0*/  R2UR UR7, R7 ;  /* 0x00000000070772ca */ /* 0x000fe200000e0000 */
[----:B------:R-:W-:Y:S01]  /*c800*/  IMAD.MOV.U32 R7, RZ, RZ, -0x7fffffe0 ;  /* 0x80000020ff077424 */ /* 0x000fe200078e00ff */
[----:B------:R-:W-:Y:S01]  /*c810*/  R2UR UR4, R20 ;  /* 0x00000000140472ca */ /* 0x000fe200000e0000 */
[----:B------:R0:W-:Y:S01]  /*c820*/  STL.64 [R1+0x20], R10 ;  /* 0x0000200a01007387 */ /* 0x0001e20000100a00 */
[----:B------:R-:W-:Y:S01]  /*c830*/  R2UR UR5, R21 ;  /* 0x00000000150572ca */ /* 0x000fe200000e0000 */
[----:B------:R-:W-:-:S02]  /*c840*/  WARPGROUP.DEPBAR.LE gsb0, 0x0 ;  /* 0x00008000000079c5 */ /* 0x000fc40000010000 */
[----:B------:R-:W-:-:S10]  /*c850*/  WARPGROUP.ARRIVE ;  /* 0x00000000000079c5 */ /* 0x000fd40000000000 */
[----:B------:R-:W-:Y:S01]  /*c860*/  HGMMA.64x128x16.F32 R24, gdesc[UR4], R24, gsb0 ;  /* 0x01e00000041879f0 */ /* 0x000fe20008000818 */
[----:B------:R-:W-:Y:S02]  /*c870*/  R2UR UR6, R6 ;  /* 0x00000000060672ca */ /* 0x000fe400000e0000 */
        /* <DEDUP_REMOVED lines=12> */
[----:B------:R-:W-:Y:S01]  /*c940*/  R2UR UR4, R12 ;  /* 0x000000000c0472ca */ /* 0x000fe200000e0000 */
[----:B------:R-:W-:Y:S01]  /*c950*/  VIADD R4, R4, 0x402 ;  /* 0x0000040204047836 */ /* 0x000fe20000000000 */
        /* <DEDUP_REMOVED lines=24> */
.L_x_1499:
[----:B------:R-:W2:Y:S01]  /*cae0*/  LDL R3, [R1+0x9c] ;  /* 0x00009c0001037983 */ /* 0x000ea20000100800 */
[----:B------:R-:W0:Y:S01]  /*caf0*/  LDC R142, c[0x0][0x448] ;  /* 0x00011200ff8e7b82 */ /* 0x000e220000000800 */
[----:B------:R-:W-:Y:S02]  /*cb00*/  ULDC UR4, c[0x0][0x9d8] ;  /* 0x0002760000047ab9 */ /* 0x000fe40000000800 */
[----:B------:R-:W2:Y:S01]  /*cb10*/  LDL R88, [R1+0x5c] ;  /* 0x00005c0001587983 */ /* 0x000ea20000100800 */
[----:B------:R-:W-:Y:S01]  /*cb20*/  FMUL.FTZ R9, R29, UR4 ;  /* 0x000000041d097c20 */ /* 0x000fe20008410000 */
[----:B------:R-:W-:Y:S01]  /*cb30*/  FMUL.FTZ R29, R43, UR4 ;  /* 0x000000042b1d7c20 */ /* 0x000fe20008410000 */
[----:B------:R-:W-:Y:S01]  /*cb40*/  FMUL.FTZ R43, R57, UR4 ;  /* 0x00000004392b7c20 */ /* 0x000fe20008410000 */
[----:B------:R-:W-:Y:S01]  /*cb50*/  FMUL.FTZ R57, R71, UR4 ;  /* 0x0000000447397c20 */ /* 0x000fe20008410000 */
[----:B------:R-:W-:Y:S01]  /*cb60*/  FMUL.FTZ R11, R31, UR4 ;  /* 0x000000041f0b7c20 */ /* 0x000fe20008410000 */
[----:B------:R-:W-:Y:S01]  /*cb70*/  FMUL.FTZ R12, R32, UR4 ;  /* 0x00000004200c7c20 */ /* 0x000fe20008410000 */
[----:B------:R-:W-:-:S02]  /*cb80*/  VIADD R0, R0, 0x2d840 ;  /* 0x0002d84000007836 */ /* 0x000fc40000000000 */
[----:B------:R-:W-:Y:S01]  /*cb90*/  FMUL.FTZ R31, R45, UR4 ;  /* 0x000000042d1f7c20 */ /* 0x000fe20008410000 */
[----:B------:R-:W-:Y:S02]  /*cba0*/  IMAD.U32 R71, RZ, RZ, UR38 ;  /* 0x00000026ff477e24 */ /* 0x000fe4000f8e00ff */
[----:B------:R-:W-:Y:S01]  /*cbb0*/  FMUL.FTZ R32, R46, UR4 ;  /* 0x000000042e207c20 */ /* 0x000fe20008410000 */
[----:B------:R-:W-:Y:S01]  /*cbc0*/  FMUL.FTZ R45, R59, UR4 ;  /* 0x000000043b2d7c20 */ /* 0x000fe20008410000 */
[----:B------:R-:W-:Y:S01]  /*cbd0*/  FMUL.FTZ R46, R60, UR4 ;  /* 0x000000043c2e7c20 */ /* 0x000fe20008410000 */
[----:B------:R-:W-:Y:S01]  /*cbe0*/  FMUL.FTZ R59, R73, UR4 ;  /* 0x00000004493b7c20 */ /* 0x000fe20008410000 */
[----:B------:R-:W-:Y:S01]  /*cbf0*/  FMUL.FTZ R60, R74, UR4 ;  /* 0x000000044a3c7c20 */ /* 0x000fe20008410000 */
[----:B------:R-:W-:Y:S01]  /*cc00*/  IMAD.MOV.U32 R73, RZ, RZ, -0x80 ;  /* 0xffffff80ff497424 */ /* 0x000fe200078e00ff */
[----:B------:R-:W-:Y:S01]  /*cc10*/  PRMT R0, R71, 0x654, R0 ;  /* 0x0000065447007816 */ /* 0x000fe20000000000 */
[----:B------:R-:W-:Y:S01]  /*cc20*/  ULDC.64 UR6, c[0x0][0x9e0] ;  /* 0x0002780000067ab9 */ /* 0x000fe20000000a00 */
[----:B------:R-:W-:Y:S01]  /*cc30*/  FMUL.FTZ R6, R26, UR4 ;  /* 0x000000041a067c20 */ /* 0x000fe20008410000 */
[----:B------:R-:W-:Y:S01]  /*cc40*/  FMUL.FTZ R7, R27, UR4 ;  /* 0x000000041b077c20 */ /* 0x000fe20008410000 */
[----:B------:R-:W-:Y:S01]  /*cc50*/  FMUL.FTZ R8, R28, UR4 ;  /* 0x000000041c087c20 */ /* 0x000fe20008410000 */
[----:B0-----:R-:W-:Y:S01]  /*cc60*/  ISETP.NE.AND P1, PT, R142, 0x1, PT ;  /* 0x000000018e00780c */ /* 0x001fe20003f25270 */
        /* <DEDUP_REMOVED lines=10> */
[----:B------:R-:W-:Y:S01]  /*cd10*/  UISETP.GE.AND UP0, UPT, UR7, 0x1, UPT ;  /* 0x000000010700788c */ /* 0x000fe2000bf06270 */
[----:B------:R-:W-:Y:S01]  /*cd20*/  LOP3.LUT R16, R16, 0xffffffdf, RZ, 0xc0, !PT ;  /* 0xffffffdf10107812 */ /* 0x000fe200078ec0ff */
[----:B------:R-:W0:Y:S01]  /*cd30*/  @P1 LDC R5, c[0x0][0x44c] ;  /* 0x00011300ff051b82 */ /* 0x000e220000000800 */
[----:B------:R-:W-:Y:S01]  /*cd40*/  FMUL.FTZ R33, R47, UR4 ;  /* 0x000000042f217c20 */ /* 0x000fe20008410000 */
[----:B------:R-:W-:Y:S01]  /*cd50*/  FMUL.FTZ R34, R48, UR4 ;  /* 0x0000000430227c20 */ /* 0x000fe20008410000 */
[----:B------:R-:W-:Y:S01]  /*cd60*/  FMUL.FTZ R35, R49, UR4 ;  /* 0x0000000431237c20 */ /* 0x000fe20008410000 */
[----:B------:R-:W-:Y:S01]  /*cd70*/  FMUL.FTZ R36, R50, UR4 ;  /* 0x0000000432247c20 */ /* 0x000fe20008410000 */
[----:B------:R-:W-:Y:S01]  /*cd80*/  FMUL.FTZ R37, R51, UR4 ;  /* 0x0000000433257c20 */ /* 0x000fe20008410000 */
[----:B------:R-:W-:Y:S01]  /*cd90*/  FMUL.FTZ R40, R54, UR4 ;  /* 0x0000000436287c20 */ /* 0x000fe20008410000 */
[----:B------:R-:W-:Y:S01]  /*cda0*/  FMUL.FTZ R41, R55, UR4 ;  /* 0x0000000437297c20 */ /* 0x000fe20008410000 */
[----:B------:R-:W1:Y:S01]  /*cdb0*/  @P1 LDC R4, c[0x0][0x450] ;  /* 0x00011400ff041b82 */ /* 0x000e620000000800 */
        /* <DEDUP_REMOVED lines=12> */
[----:B------:R3:W-:Y:S01]  /*ce80*/  SYNCS.ARRIVE.TRANS64.RED.A1T0 RZ, [R0+URZ], RZ ;  /* 0x000000ff00ff79a7 */ /* 0x0007e2000810043f */
        /* <DEDUP_REMOVED lines=9> */
[----:B---3--:R-:W-:Y:S01]  /*cf20*/  FMUL.FTZ R0, R86, UR4 ;  /* 0x0000000456007c20 */ /* 0x008fe20008410000 */
[----:B------:R-:W-:Y:S01]  /*cf30*/  FMUL.FTZ R71, R87, UR4 ;  /* 0x0000000457477c20 */ /* 0x000fe20008410000 */
[----:B------:R-:W-:Y:S01]  /*cf40*/  @P1 LOP3.LUT R16, R16, 0x20, RZ, 0xfc, !PT ;  /* 0x0000002010101812 */ /* 0x000fe200078efcff */
[----:B------:R-:W-:Y:S01]  /*cf50*/  ULDC UR52, c[0x0][0x9dc] ;  /* 0x0002770000347ab9 */ /* 0x000fe20000000800 */
[C-C-:B------:R-:W-:Y:S01]  /*cf60*/  IADD3 R79, -R156.reuse, 0x1, R73.reuse ;  /* 0x000000019c4f7810 */ /* 0x140fe20007ffe149 */
[----:B------:R-:W3:Y:S01]  /*cf70*/  MUFU.TANH R6, R6 ;  /* 0x0000000600067308 */ /* 0x000ee20000002400 */
[----:B------:R-:W-:Y:S01]  /*cf80*/  ULOP3.LUT UR52, URZ, UR52, URZ, 0x33, !UPT ;  /* 0x000000343f347292 */ /* 0x000fe2000f8e333f */
[----:B------:R-:W-:-:S02]  /*cf90*/  IADD3 R78, -R156, R157, R73 ;  /* 0x0000009d9c4e7210 */ /* 0x000fc40007ffe149 */
[----:B------:R-:W-:Y:S02]  /*cfa0*/  IADD3 R79, -R154, R79, R157 ;  /* 0x0000004f9a4f7210 */ /* 0x000fe40007ffe19d */
[----:B------:R-:W-:Y:S02]  /*cfb0*/  LEA R77, R97, 0xffffff80, 0x7 ;  /* 0xffffff80614d7811 */ /* 0x000fe400078e38ff */
        /* <DEDUP_REMOVED lines=27> */
[----:B------:R-:W3:Y:S01]  /*d170*/  MUFU.TANH R44, R44 ;  /* 0x0000002c002c7308 */ /* 0x000ee20000002400 */
[----:B--2---:R-:W-:-:S07]  /*d180*/  IMAD.IADD R3, R3, 0x1, R88 ;  /* 0x0000000103037824 */ /* 0x004fce00078e0258 */
[----:B------:R-:W2:Y:S01]  /*d190*/  MUFU.TANH R45, R45 ;  /* 0x0000002d002d7308 */ /* 0x000ea20000002400 */
[----:B0-----:R-:W-:-:S05]  /*d1a0*/  @P1 IMAD.HI.U32 R5, R3, R5, RZ ;  /* 0x0000000503051227 */ /* 0x001fca00078e00ff */
[----:B-1----:R-:W-:Y:S01]  /*d1b0*/  @P1 SHF.R.U32.HI R3, RZ, R4, R5 ;  /* 0x00000004ff031219 */ /* 0x002fe20000011605 */
        /* <DEDUP_REMOVED lines=11> */
[----:B------:R-:W-:Y:S01]  /*d270*/  PLOP3.LUT P1, PT, PT, PT, UP0, 0x40, 0x0 ;  /* 0x000000000000781c */ /* 0x000fe20003f2e808 */
[----:B------:R-:W1:Y:S01]  /*d280*/  MUFU.TANH R4, R4 ;  /* 0x0000000400047308 */ /* 0x000e620000002400 */
[----:B------:R-:W-:-:S02]  /*d290*/  VIADD R80, R79, UR6 ;  /* 0x000000064f507c36 */ /* 0x000fc40008000000 */
[----:B------:R-:W-:-:S05]  /*d2a0*/  VIADD R79, R79, UR52 ;  /* 0x000000344f4f7c36 */ /* 0x000fca0008000000 */
[----:B------:R-:W1:Y:S08]  /*d2b0*/  MUFU.TANH R5, R5 ;  /* 0x0000000500057308 */ /* 0x000e700000002400 */
[----:B------:R-:W1:Y:S01]  /*d2c0*/  MUFU.TANH R24, R24 ;  /* 0x0000001800187308 */ /* 0x000e620000002400 */
[----:B0-----:R-:W-:Y:S02]  /*d2d0*/  VIADDMNMX R76, R74, R80, R78, PT ;  /* 0x000000504a4c7246 */ /* 0x001fe4000380014e */
[----:B------:R-:W-:-:S05]  /*d2e0*/  IADD3 R75, R79, R74, RZ ;  /* 0x0000004a4f4b7210 */ /* 0x000fca0007ffe0ff */
        /* <DEDUP_REMOVED lines=32> */
[----:B------:R-:W-:Y:S01]  /*d4f0*/  IADD3 R74, -R154, R157, R74 ;  /* 0x0000009d9a4a7210 */ /* 0x000fe20007ffe14a */
[----:B------:R-:W-:Y:S03]  /*d500*/  BSSY B0, `(.L_x_1501) ;  /* 0x0000010000007945 */ /* 0x000fe60003800000 */
[----:B------:R-:W-:-:S13]  /*d510*/  ISETP.GT.AND P1, PT, R74, -0x1, PT ;  /* 0xffffffff4a00780c */ /* 0x000fda0003f24270 */
[----:B------:R-:W-:Y:S05]  /*d520*/  @P1 BRA `(.L_x_1502) ;  /* 0x0000000000201947 */ /* 0x000fea0003800000 */
[----:B------:R-:W-:Y:S01]  /*d530*/  UISETP.NE.AND UP1, UPT, UR7, 0x1, UPT ;  /* 0x000000010700788c */ /* 0x000fe2000bf25270 */
[----:B------:R-:W-:-:S05]  /*d540*/  LOP3.LUT R74, RZ, R74, RZ, 0x33, !PT ;  /* 0x0000004aff4a7212 */ /* 0x000fca00078e33ff */
[----:B------:R-:W-:-:S05]  /*d550*/  PLOP3.LUT P1, PT, PT, PT, UP1, 0x80, 0x0 ;  /* 0x000000000000781c */ /* 0x000fca0003f2f018 */
[----:B------:R-:W-:-:S08]  /*d560*/  @UP1 ULDC.64 UR4, c[0x0][0x9e8] ;  /* 0x00027a0000041ab9 */ /* 0x000fd00000000a00 */
[----:B------:R-:W-:-:S05]  /*d570*/  @P1 IMAD.HI.U32 R81, R74, UR4, RZ ;  /* 0x000000044a511c27 */ /* 0x000fca000f8e00ff */
[----:B------:R-:W-:-:S04]  /*d580*/  @P1 SHF.R.U32.HI R74, RZ, UR5, R81 ;  /* 0x00000005ff4a1c19 */ /* 0x000fc80008011651 */
[----:B------:R-:W-:Y:S01]  /*d590*/  LOP3.LUT R74, RZ, R74, RZ, 0x33, !PT ;  /* 0x0000004aff4a7212 */ /* 0x000fe200078e33ff */
[----:B------:R-:W-:Y:S06]  /*d5a0*/  BRA `(.L_x_1503) ;  /* 0x0000000000147947 */ /* 0x000fec0003800000 */
.L_x_1502:
[----:B------:R-:W-:-:S06]  /*d5b0*/  UISETP.NE.AND UP1, UPT, UR7, 0x1, UPT ;  /* 0x000000010700788c */ /* 0x000fcc000bf25270 */
[----:B------:R-:W-:-:S05]  /*d5c0*/  PLOP3.LUT P1, PT, PT, PT, UP1, 0x80, 0x0 ;  /* 0x000000000000781c */ /* 0x000fca0003f2f018 */
[----:B------:R-:W-:-:S08]  /*d5d0*/  @UP1 ULDC.64 UR4, c[0x0][0x9e8] ;  /* 0x00027a0000041ab9 */ /* 0x000fd00000000a00 */
[----:B------:R-:W-:-:S05]  /*d5e0*/  @P1 IMAD.HI.U32 R81, R74, UR4, RZ ;  /* 0x000000044a511c27 */ /* 0x000fca000f8e00ff */
[----:B------:R-:W-:-:S07]  /*d5f0*/  @P1 SHF.R.U32.HI R74, RZ, UR5, R81 ;  /* 0x00000005ff4a1c19 */ /* 0x000fce0008011651 */
.L_x_1503:
[----:B------:R-:W-:Y:S05]  /*d600*/  BSYNC B0 ;  /* 0x0000000000007941 */ /* 0x000fea0003800000 */
.L_x_1501:
[----:B------:R-:W-:-:S04]  /*d610*/  IMAD R74, R74, UR7, -R77 ;  /* 0x000000074a4a7c24 */ /* 0x000fc8000f8e0a4d */
[----:B------:R-:W-:-:S05]  /*d620*/  IMAD.IADD R74, R74, 0x1, -R156 ;  /* 0x000000014a4a7824 */ /* 0x000fca00078e0a9c */
[----:B------:R-:W-:Y:S02]  /*d630*/  VIMNMX R75, R75, R74, !PT ;  /* 0x0000004a4b4b7248 */ /* 0x000fe40007fe0100 */
[----:B------:R-:W-:-:S07]  /*d640*/  VIADDMNMX R76, R74, UR7, R76, PT ;  /* 0x000000074a4c7c46 */ /* 0x000fce000b80014c */
.L_x_1500:
[C---:B------:R-:W-:Y:S01]  /*d650*/  ISETP.GE.AND P2, PT, R73.reuse, 0x9, PT ;  /* 0x000000094900780c */ /* 0x040fe20003f46270 */
[----:B------:R-:W1:Y:S01]  /*d660*/  SHFL.IDX PT, R3, R3, 0x1, 0x1c1f ;  /* 0x003c1f0003037f89 */ /* 0x000e6200000e0000 */
[----:B------:R-:W-:Y:S02]  /*d670*/  ISETP.GE.AND P1, PT, R73, 0x2, PT ;  /* 0x000000024900780c */ /* 0x000fe40003f26270 */
[----:B------:R-:W-:Y:S02]  /*d680*/  LOP3.LUT R16, R16, 0xfffffffe, RZ, 0xc0, !PT ;  /* 0xfffffffe10107812 */ /* 0x000fe400078ec0ff */
[----:B------:R-:W-:Y:S02]  /*d690*/  ISETP.GT.AND P3, PT, R75, 0x1, !P1 ;  /* 0x000000014b00780c */ /* 0x000fe40004f64270 */
[----:B------:R-:W-:Y:S02]  /*d6a0*/  ISETP.GE.AND P4, PT, R73, 0xa, PT ;  /* 0x0000000a4900780c */ /* 0x000fe40003f86270 */
[----:B------:R-:W-:-:S02]  /*d6b0*/  ISETP.LT.OR P3, PT, R76, 0x2, P3 ;  /* 0x000000024c00780c */ /* 0x000fc40001f61670 */
[----:B------:R-:W-:Y:S02]  /*d6c0*/  ISETP.GE.AND P6, PT, R73, 0x1, PT ;  /* 0x000000014900780c */ /* 0x000fe40003fc6270 */
[----:B------:R-:W-:Y:S02]  /*d6d0*/  @P2 LOP3.LUT R16, R16, 0x1, RZ, 0xfc, !PT ;  /* 0x0000000110102812 */ /* 0x000fe400078efcff */
[----:B------:R-:W-:Y:S02]  /*d6e0*/  ISETP.GT.AND P2, PT, R75, 0x8, !P2 ;  /* 0x000000084b00780c */ /* 0x000fe40005744270 */
[----:B------:R-:W-:Y:S02]  /*d6f0*/  FSEL R74, R5, -INF , !P3 ;  /* 0xff800000054a7808 */ /* 0x000fe40005800000 */
[----:B------:R-:W-:Y:S02]  /*d700*/  ISETP.LT.OR P2, PT, R76, 0x9, P2 ;  /* 0x000000094c00780c */ /* 0x000fe40001741670 */
[----:B------:R-:W-:-:S02]  /*d710*/  ISETP.GE.AND P3, PT, R73, 0x11, PT ;  /* 0x000000114900780c */ /* 0x000fc40003f66270 */
[----:B------:R-:W-:Y:S01]  /*d720*/  LOP3.LUT R16, R16, 0xfffffffd, RZ, 0xc0, !PT ;  /* 0xfffffffd10107812 */ /* 0x000fe200078ec0ff */
[----:B-1----:R-:W-:Y:S01]  /*d730*/  IMAD.IADD R79, R79, 0x1, R3 ;  /* 0x000000014f4f7824 */ /* 0x002fe200078e0203 */
[----:B------:R-:W-:Y:S02]  /*d740*/  FSEL R8, R8, -INF , !P2 ;  /* 0xff80000008087808 */ /* 0x000fe40005000000 */
[----:B------:R-:W-:Y:S02]  /*d750*/  ISETP.GT.AND P2, PT, R75, 0x9, !P4 ;  /* 0x000000094b00780c */ /* 0x000fe40006744270 */
[----:B------:R-:W-:Y:S02]  /*d760*/  @P4 LOP3.LUT R16, R16, 0x2, RZ, 0xfc, !PT ;  /* 0x0000000210104812 */ /* 0x000fe400078efcff */
[----:B------:R-:W-:Y:S02]  /*d770*/  ISETP.LT.OR P2, PT, R76, 0xa, P2 ;  /* 0x0000000a4c00780c */ /* 0x000fe40001741670 */
[----:B------:R-:W-:-:S02]  /*d780*/  LOP3.LUT R16, R16, 0xfffffffb, RZ, 0xc0, !PT ;  /* 0xfffffffb10107812 */ /* 0x000fc400078ec0ff */
[----:B------:R-:W-:Y:S02]  /*d790*/  FSEL R9, R9, -INF , !P2 ;  /* 0xff80000009097808 */ /* 0x000fe40005000000 */
[----:B------:R-:W-:Y:S02]  /*d7a0*/  @P3 LOP3.LUT R16, R16, 0x4, RZ, 0xfc, !PT ;  /* 0x0000000410103812 */ /* 0x000fe400078efcff */
[----:B------:R-:W-:Y:S02]  /*d7b0*/  ISETP.GT.AND P2, PT, R75, 0x10, !P3 ;  /* 0x000000104b00780c */ /* 0x000fe40005f44270 */
[----:B------:R-:W-:Y:S02]  /*d7c0*/  ISETP.GE.AND P3, PT, R73, 0x12, PT ;  /* 0x000000124900780c */ /* 0x000fe40003f66270 */
[----:B------:R-:W-:Y:S02]  /*d7d0*/  ISETP.LT.OR P2, PT, R76, 0x11, P2 ;  /* 0x000000114c00780c */ /* 0x000fe40001741670 */
[----:B------:R-:W-:-:S02]  /*d7e0*/  LOP3.LUT R16, R16, 0xfdffffff, RZ, 0xc0, !PT ;  /* 0xfdffffff10107812 */ /* 0x000fc400078ec0ff */
[----:B------:R-:W-:Y:S02]  /*d7f0*/  FSEL R12, R12, -INF , !P2 ;  /* 0xff8000000c0c7808 */ /* 0x000fe40005000000 */
[----:B------:R-:W-:Y:S02]  /*d800*/  ISETP.GT.AND P2, PT, R75, 0x11, !P3 ;  /* 0x000000114b00780c */ /* 0x000fe40005f44270 */
[----:B------:R-:W-:Y:S02]  /*d810*/  VIADDMNMX R78, R3, R80, R78, PT ;  /* 0x00000050034e7246 */ /* 0x000fe4000380014e */
[----:B------:R-:W-:Y:S02]  /*d820*/  ISETP.LT.OR P2, PT, R76, 0x12, P2 ;  /* 0x000000124c00780c */ /* 0x000fe40001741670 */
[----:B------:R-:W-:Y:S02]  /*d830*/  @P3 LOP3.LUT R16, R16, 0x2000000, RZ, 0xfc, !PT ;  /* 0x0200000010103812 */ /* 0x000fe400078efcff */
[----:B------:R-:W-:-:S02]  /*d840*/  ISETP.GE.AND P3, PT, R73, 0x19, PT ;  /* 0x000000194900780c */ /* 0x000fc40003f66270 */
        /* <DEDUP_REMOVED lines=55> */
[----:B0-----:R-:W-:Y:S02]  /*dbc0*/  FSEL R38, R38, -INF , !P2 ;  /* 0xff80000026267808 */ /* 0x001fe40005000000 */
        /* <DEDUP_REMOVED lines=88> */
[----:B------:R-:W-:Y:S02]  /*e150*/  FSEL R70, R70, -INF , !P5 ;  /* 0xff80000046467808 */ /* 0x000fe40006800000 */
[----:B------:R-:W-:-:S04]  /*e160*/  ISETP.GT.AND P5, PT, R75, RZ, !P6 ;  /* 0x000000ff4b00720c */ /* 0x000fc800077a4270 */
        /* <DEDUP_REMOVED lines=17> */
[----:B------:R-:W-:Y:S01]  /*e280*/  @P5 IMAD.HI.U32 R5, R3, UR4, RZ ;  /* 0x0000000403055c27 */ /* 0x000fe2000f8e00ff */
[----:B------:R-:W-:-:S13]  /*e290*/  PLOP3.LUT P5, PT, PT, PT, UP1, 0x80, 0x0 ;  /* 0x000000000000781c */ /* 0x000fda0003faf018 */
[----:B------:R-:W-:-:S04]  /*e2a0*/  @P5 SHF.R.U32.HI R3, RZ, UR5, R5 ;  /* 0x00000005ff035c19 */ /* 0x000fc80008011605 */
[----:B------:R-:W-:Y:S01]  /*e2b0*/  LOP3.LUT R3, RZ, R3, RZ, 0x33, !PT ;  /* 0x00000003ff037212 */ /* 0x000fe200078e33ff */
[----:B------:R-:W-:Y:S06]  /*e2c0*/  BRA `(.L_x_1507) ;  /* 0x0000000000187947 */ /* 0x000fec0003800000 */
.L_x_1506:
[----:B------:R-:W-:-:S06]  /*e2d0*/  UISETP.NE.AND UP1, UPT, UR7, 0x1, UPT ;  /* 0x000000010700788c */ /* 0x000fcc000bf25270 */
[----:B------:R-:W-:-:S05]  /*e2e0*/  PLOP3.LUT P5, PT, PT, PT, UP1, 0x80, 0x0 ;  /* 0x000000000000781c */ /* 0x000fca0003faf018 */
[----:B------:R-:W-:-:S08]  /*e2f0*/  @UP1 ULDC.64 UR4, c[0x0][0x9e8] ;  /* 0x00027a0000041ab9 */ /* 0x000fd00000000a00 */
[----:B------:R-:W-:Y:S01]  /*e300*/  @P5 IMAD.HI.U32 R5, R3, UR4, RZ ;  /* 0x0000000403055c27 */ /* 0x000fe2000f8e00ff */
[----:B------:R-:W-:-:S13]  /*e310*/  PLOP3.LUT P5, PT, PT, PT, UP1, 0x80, 0x0 ;  /* 0x000000000000781c */ /* 0x000fda0003faf018 */
[----:B------:R-:W-:-:S07]  /*e320*/  @P5 SHF.R.U32.HI R3, RZ, UR5, R5 ;  /* 0x00000005ff035c19 */ /* 0x000fce0008011605 */
.L_x_1507:
[----:B------:R-:W-:Y:S05]  /*e330*/  BSYNC B0 ;  /* 0x0000000000007941 */ /* 0x000fea0003800000 */
.L_x_1505:
[----:B------:R-:W-:-:S04]  /*e340*/  IMAD R3, R3, UR7, -R77 ;  /* 0x0000000703037c24 */ /* 0x000fc8000f8e0a4d */
[----:B------:R-:W-:-:S05]  /*e350*/  IMAD.IADD R3, R3, 0x1, -R156 ;  /* 0x0000000103037824 */ /* 0x000fca00078e0a9c */
[----:B------:R-:W-:Y:S02]  /*e360*/  VIMNMX R79, R79, R3, !PT ;  /* 0x000000034f4f7248 */ /* 0x000fe40007fe0100 */
[----:B------:R-:W-:-:S07]  /*e370*/  VIADDMNMX R78, R3, UR7, R78, PT ;  /* 0x00000007034e7c46 */ /* 0x000fce000b80014e */
.L_x_1504:
[----:B------:R-:W-:Y:S01]  /*e380*/  ISETP.GT.AND P1, PT, R79, 0x1, !P1 ;  /* 0x000000014f00780c */ /* 0x000fe20004f24270 */
[----:B------:R-:W-:Y:S01]  /*e390*/  ULDC UR51, c[0x0][0x988] ;  /* 0x0002620000337ab9 */ /* 0x000fe20000000800 */
[----:B------:R-:W2:Y:S02]  /*e3a0*/  LDL R82, [R1] ;  /* 0x0000000001527983 */ /* 0x000ea40000100800 */
[----:B------:R-:W-:Y:S02]  /*e3b0*/  ISETP.LT.OR P1, PT, R78, 0x2, P1 ;  /* 0x000000024e00780c */ /* 0x000fe40000f21670 */
[----:B------:R-:W3:Y:S02]  /*e3c0*/  LDL R83, [R1+0x70] ;  /* 0x0000700001537983 */ /* 0x000ee40000100800 */
[----:B------:R-:W-:Y:S02]  /*e3d0*/  FSEL R7, R7, -INF , !P1 ;  /* 0xff80000007077808 */ /* 0x000fe40004800000 */
[----:B------:R-:W-:Y:S01]  /*e3e0*/  LOP3.LUT P1, RZ, R16, 0x1, RZ, 0xc0, !PT ;  /* 0x0000000110ff7812 */ /* 0x000fe2000782c0ff */
[----:B------:R-:W4:Y:S03]  /*e3f0*/  LDL R81, [R1+0x8] ;  /* 0x0000080001517983 */ /* 0x000f260000100800 */
[----:B------:R-:W-:Y:S01]  /*e400*/  ISETP.GT.AND P1, PT, R79, 0x8, !P1 ;  /* 0x000000084f00780c */ /* 0x000fe20004f24270 */
[----:B------:R-:W5:Y:S03]  /*e410*/  LDL R80, [R1+0x4] ;  /* 0x0000040001507983 */ /* 0x000f660000100800 */
[----:B------:R-:W-:-:S04]  /*e420*/  ISETP.LT.OR P1, PT, R78, 0x9, P1 ;  /* 0x000000094e00780c */ /* 0x000fc80000f21670 */
[----:B------:R-:W-:Y:S02]  /*e430*/  FSEL R10, R10, -INF , !P1 ;  /* 0xff8000000a0a7808 */ /* 0x000fe40004800000 */
[----:B------:R-:W-:-:S04]  /*e440*/  LOP3.LUT P1, RZ, R16, 0x2, RZ, 0xc0, !PT ;  /* 0x0000000210ff7812 */ /* 0x000fc8000782c0ff */
[----:B------:R-:W-:Y:S02]  /*e450*/  ISETP.GT.AND P1, PT, R79, 0x9, !P1 ;  /* 0x000000094f00780c */ /* 0x000fe40004f24270 */
[----:B------:R-:W-:Y:S02]  /*e460*/  LOP3.LUT P5, RZ, R16, 0x4, RZ, 0xc0, !PT ;  /* 0x0000000410ff7812 */ /* 0x000fe400078ac0ff */
[----:B------:R-:W-:-:S04]  /*e470*/  ISETP.LT.OR P1, PT, R78, 0xa, P1 ;  /* 0x0000000a4e00780c */ /* 0x000fc80000f21670 */
[----:B------:R-:W-:Y:S02]  /*e480*/  FSEL R11, R11, -INF , !P1 ;  /* 0xff8000000b0b7808 */ /* 0x000fe40004800000 */
        /* <DEDUP_REMOVED lines=31> */
[----:B------:R-:W-:Y:S02]  /*e680*/  LOP3.LUT P1, RZ, R16, 0x40000, RZ, 0xc0, !PT ;  /* 0x0004000010ff7812 */ /* 0x000fe4000782c0ff */
[----:B------:R-:W-:Y:S02]  /*e690*/  FMNMX.FTZ R3, R4, R74, !PT ;  /* 0x0000004a04037209 */ /* 0x000fe40007810000 */
[----:B------:R-:W-:Y:S02]  /*e6a0*/  ISETP.GT.AND P1, PT, R79, 0x30, !P1 ;  /* 0x000000304f00780c */ /* 0x000fe40004f24270 */
[----:B------:R-:W-:Y:S02]  /*e6b0*/  FMNMX.FTZ R3, R8, R3, !PT ;  /* 0x0000000308037209 */ /* 0x000fe40007810000 */
        /* <DEDUP_REMOVED lines=15> */
[----:B------:R-:W-:Y:S02]  /*e7b0*/  LOP3.LUT P5, RZ, R16, 0x8000, RZ, 0xc0, !PT ;  /* 0x0000800010ff7812 */ /* 0x000fe400078ac0ff */
[----:B------:R-:W-:Y:S02]  /*e7c0*/  FMNMX.FTZ R3, R27, R3, !PT ;  /* 0x000000031b037209 */ /* 0x000fe40007810000 */
[----:B------:R-:W-:Y:S02]  /*e7d0*/  FSEL R40, R40, -INF , !P1 ;  /* 0xff80000028287808 */ /* 0x000fe40004800000 */
[----:B------:R-:W-:-:S02]  /*e7e0*/  ISETP.GT.AND P1, PT, R79, 0x39, !P5 ;  /* 0x000000394f00780c */ /* 0x000fc40006f24270 */
[----:B------:R-:W-:Y:S02]  /*e7f0*/  FMNMX.FTZ R3, R30, R3, !PT ;  /* 0x000000031e037209 */ /* 0x000fe40007810000 */
[----:B------:R-:W-:Y:S02]  /*e800*/  ISETP.LT.OR P1, PT, R78, 0x3a, P1 ;  /* 0x0000003a4e00780c */ /* 0x000fe40000f21670 */
[----:B------:R-:W-:Y:S02]  /*e810*/  FMNMX.FTZ R3, R31, R3, !PT ;  /* 0x000000031f037209 */ /* 0x000fe40007810000 */
[----:B------:R-:W-:Y:S02]  /*e820*/  FSEL R41, R41, -INF , !P1 ;  /* 0xff80000029297808 */ /* 0x000fe40004800000 */
[----:B------:R-:W-:Y:S02]  /*e830*/  FMNMX.FTZ R3, R34, R3, !PT ;  /* 0x0000000322037209 */ /* 0x000fe40007810000 */
        /* <DEDUP_REMOVED lines=43> */
[----:B------:R-:W-:Y:S01]  /*eaf0*/  LOP3.LUT P1, RZ, R16, 0x100, RZ, 0xc0, !PT ;  /* 0x0000010010ff7812 */ /* 0x000fe2000782c0ff */
[----:B------:R-:W0:Y:S03]  /*eb00*/  SHFL.BFLY PT, R5, R3, 0x2, 0x1f ;  /* 0x0c401f0003057f89 */ /* 0x000e2600000e0000 */
[----:B------:R-:W-:-:S04]  /*eb10*/  ISETP.GT.AND P1, PT, R79, 0x58, !P1 ;  /* 0x000000584f00780c */ /* 0x000fc80004f24270 */
[----:B------:R-:W-:-:S04]  /*eb20*/  ISETP.LT.OR P1, PT, R78, 0x59, P1 ;  /* 0x000000594e00780c */ /* 0x000fc80000f21670 */
[----:B------:R-:W-:Y:S02]  /*eb30*/  FSEL R56, R56, -INF , !P1 ;  /* 0xff80000038387808 */ /* 0x000fe40004800000 */
[----:B------:R-:W-:-:S04]  /*eb40*/  LOP3.LUT P1, RZ, R16, 0x80, RZ, 0xc0, !PT ;  /* 0x0000008010ff7812 */ /* 0x000fc8000782c0ff */
[----:B------:R-:W-:-:S04]  /*eb50*/  ISETP.GT.AND P1, PT, R79, 0x59, !P1 ;  /* 0x000000594f00780c */ /* 0x000fc80004f24270 */
[----:B------:R-:W-:Y:S02]  /*eb60*/  ISETP.LT.OR P1, PT, R78, 0x5a, P1 ;  /* 0x0000005a4e00780c */ /* 0x000fe40000f21670 */
[----:B0-----:R-:W-:Y:S02]  /*eb70*/  FMNMX.FTZ R5, R3, R5, !PT ;  /* 0x0000000503057209 */ /* 0x001fe40007810000 */
[----:B------:R-:W-:Y:S02]  /*eb80*/  FSEL R57, R57, -INF , !P1 ;  /* 0xff80000039397808 */ /* 0x000fe40004800000 */
[----:B------:R-:W-:Y:S01]  /*eb90*/  LOP3.LUT P1, RZ, R16, 0x40, RZ, 0xc0, !PT ;  /* 0x0000004010ff7812 */ /* 0x000fe2000782c0ff */
[----:B------:R-:W0:Y:S03]  /*eba0*/  SHFL.BFLY PT, R3, R5, 0x1, 0x1f ;  /* 0x0c201f0005037f89 */ /* 0x000e2600000e0000 */
[----:B------:R-:W-:-:S04]  /*ebb0*/  ISETP.GT.AND P1, PT, R79, 0x60, !P1 ;  /* 0x000000604f00780c */ /* 0x000fc80004f24270 */
[----:B------:R-:W-:-:S04]  /*ebc0*/  ISETP.LT.OR P1, PT, R78, 0x61, P1 ;  /* 0x000000614e00780c */ /* 0x000fc80000f21670 */
[----:B------:R-:W-:Y:S02]  /*ebd0*/  FSEL R60, R60, -INF , !P1 ;  /* 0xff8000003c3c7808 */ /* 0x000fe40004800000 */
[----:B------:R-:W-:-:S04]  /*ebe0*/  LOP3.LUT P1, RZ, R16, 0x10, RZ, 0xc0, !PT ;  /* 0x0000001010ff7812 */ /* 0x000fc8000782c0ff */
[----:B------:R-:W-:Y:S02]  /*ebf0*/  ISETP.GT.AND P1, PT, R79, 0x61, !P1 ;  /* 0x000000614f00780c */ /* 0x000fe40004f24270 */
[----:B------:R-:W-:Y:S02]  /*ec00*/  LOP3.LUT P5, RZ, R16, 0x8, RZ, 0xc0, !PT ;  /* 0x0000000810ff7812 */ /* 0x000fe400078ac0ff */
[----:B------:R-:W-:-:S04]  /*ec10*/  ISETP.LT.OR P1, PT, R78, 0x62, P1 ;  /* 0x000000624e00780c */ /* 0x000fc80000f21670 */
[----:B------:R-:W-:Y:S02]  /*ec20*/  FSEL R61, R61, -INF , !P1 ;  /* 0xff8000003d3d7808 */ /* 0x000fe40004800000 */
[----:B------:R-:W-:Y:S02]  /*ec30*/  ISETP.GT.AND P1, PT, R79, 0x68, !P5 ;  /* 0x000000684f00780c */ /* 0x000fe40006f24270 */
[----:B0-----:R-:W-:Y:S02]  /*ec40*/  FMNMX.FTZ R5, R5, R3, !PT ;  /* 0x0000000305057209 */ /* 0x001fe40007810000 */
[----:B------:R-:W-:-:S03]  /*ec50*/  ISETP.LT.OR P1, PT, R78, 0x69, P1 ;  /* 0x000000694e00780c */ /* 0x000fc60000f21670 */
[----:B------:R-:W-:Y:S01]  /*ec60*/  FMUL.FTZ R3, R5, UR51 ;  /* 0x0000003305037c20 */ /* 0x000fe20008410000 */
[----:B------:R-:W-:Y:S02]  /*ec70*/  FSEL R65, R65, -INF , !P1 ;  /* 0xff80000041417808 */ /* 0x000fe40004800000 */
[----:B------:R-:W-:Y:S02]  /*ec80*/  FSETP.NEU.FTZ.AND P1, PT, R5, -INF , PT ;  /* 0xff8000000500780b */ /* 0x000fe40003f3d000 */
[----:B------:R-:W-:Y:S02]  /*ec90*/  ISETP.GT.AND P6, PT, R79, RZ, !P6 ;  /* 0x000000ff4f00720c */ /* 0x000fe400077c4270 */
[----:B------:R-:W-:Y:S02]  /*eca0*/  FSEL R3, R3, RZ, P1 ;  /* 0x000000ff03037208 */ /* 0x000fe40000800000 */
[----:B------:R-:W-:-:S03]  /*ecb0*/  ISETP.LT.OR P6, PT, R78, 0x1, P6 ;  /* 0x000000014e00780c */ /* 0x000fc600037c1670 */
        /* <DEDUP_REMOVED lines=32> */
[----:B------:R-:W-:-:S04]  /*eec0*/  FSEL R72, R6, -INF , !P6 ;  /* 0xff80000006487808 */ /* 0x000fc80007000000 */
[----:B------:R-:W-:-:S04]  /*eed0*/  FMNMX.FTZ R75, R72, R7, !PT ;  /* 0x00000007484b7209 */ /* 0x000fc80007810000 */
        /* <DEDUP_REMOVED lines=20> */
[----:B------:R-:W-:Y:S02]  /*f020*/  FMNMX.FTZ R6, R56, R75, !PT ;  /* 0x0000004b38067209 */ /* 0x000fe40007810000 */
[----:B------:R-:W-:Y:S02]  /*f030*/  LOP3.LUT P5, RZ, R16, 0x4000000, RZ, 0xc0, !PT ;  /* 0x0400000010ff7812 */ /* 0x000fe400078ac0ff */
[----:B------:R-:W-:Y:S02]  /*f040*/  FMNMX.FTZ R75, R57, R6, !PT ;  /* 0x00000006394b7209 */ /* 0x000fe40007810000 */
[----:B------:R-:W-:Y:S02]  /*f050*/  ISETP.GT.AND P1, PT, R79, 0x69, !P5 ;  /* 0x000000694f00780c */ /* 0x000fe40006f24270 */
[----:B------:R-:W-:Y:S02]  /*f060*/  FMNMX.FTZ R6, R60, R75, !PT ;  /* 0x0000004b3c067209 */ /* 0x000fe40007810000 */
[----:B------:R-:W-:-:S02]  /*f070*/  ISETP.LT.OR P1, PT, R78, 0x6a, P1 ;  /* 0x0000006a4e00780c */ /* 0x000fc40000f21670 */
[----:B------:R-:W-:Y:S02]  /*f080*/  ISETP.GT.AND P2, PT, R79, 0x70, !P2 ;  /* 0x000000704f00780c */ /* 0x000fe40005744270 */
[----:B------:R-:W-:Y:S02]  /*f090*/  FMNMX.FTZ R6, R61, R6, !PT ;  /* 0x000000063d067209 */ /* 0x000fe40007810000 */
[----:B------:R-:W-:Y:S02]  /*f0a0*/  FSEL R64, R64, -INF , !P1 ;  /* 0xff80000040407808 */ /* 0x000fe40004800000 */
[----:B------:R-:W-:Y:S02]  /*f0b0*/  ISETP.GT.AND P3, PT, R79, 0x71, !P3 ;  /* 0x000000714f00780c */ /* 0x000fe40005f64270 */
[----:B------:R-:W-:Y:S02]  /*f0c0*/  ISETP.LT.OR P2, PT, R78, 0x71, P2 ;  /* 0x000000714e00780c */ /* 0x000fe40001741670 */
[----:B------:R-:W-:-:S02]  /*f0d0*/  FMNMX.FTZ R6, R65, R6, !PT ;  /* 0x0000000641067209 */ /* 0x000fc40007810000 */
[----:B------:R-:W-:Y:S02]  /*f0e0*/  LOP3.LUT P5, RZ, R16, 0x8000000, RZ, 0xc0, !PT ;  /* 0x0800000010ff7812 */ /* 0x000fe400078ac0ff */
[C---:B------:R-:W-:Y:S02]  /*f0f0*/  ISETP.GT.AND P4, PT, R79.reuse, 0x78, !P4 ;  /* 0x000000784f00780c */ /* 0x040fe40006784270 */
[----:B------:R-:W-:Y:S02]  /*f100*/  ISETP.LT.OR P3, PT, R78, 0x72, P3 ;  /* 0x000000724e00780c */ /* 0x000fe40001f61670 */
[----:B------:R-:W-:Y:S02]  /*f110*/  FSEL R66, R66, -INF , !P2 ;  /* 0xff80000042427808 */ /* 0x000fe40005000000 */
[----:B------:R-:W-:Y:S02]  /*f120*/  FMNMX.FTZ R6, R64, R6, !PT ;  /* 0x0000000640067209 */ /* 0x000fe40007810000 */
[----:B------:R-:W-:-:S02]  /*f130*/  ISETP.GT.AND P1, PT, R79, 0x79, !P5 ;  /* 0x000000794f00780c */ /* 0x000fc40006f24270 */
[----:B------:R-:W-:Y:S02]  /*f140*/  ISETP.LT.OR P4, PT, R78, 0x79, P4 ;  /* 0x000000794e00780c */ /* 0x000fe40002781670 */
[----:B------:R-:W-:Y:S02]  /*f150*/  FSEL R68, R68, -INF , !P3 ;  /* 0xff80000044447808 */ /* 0x000fe40005800000 */
[----:B------:R-:W-:Y:S02]  /*f160*/  FMNMX.FTZ R6, R66, R6, !PT ;  /* 0x0000000642067209 */ /* 0x000fe40007810000 */
[----:B------:R-:W-:Y:S02]  /*f170*/  ISETP.LT.OR P1, PT, R78, 0x7a, P1 ;  /* 0x0000007a4e00780c */ /* 0x000fe40000f21670 */
[----:B------:R-:W-:Y:S02]  /*f180*/  FSEL R0, R0, -INF , !P4 ;  /* 0xff80000000007808 */ /* 0x000fe40006000000 */
[----:B------:R-:W-:-:S02]  /*f190*/  FMNMX.FTZ R6, R68, R6, !PT ;  /* 0x0000000644067209 */ /* 0x000fc40007810000 */
[----:B------:R-:W-:Y:S02]  /*f1a0*/  FSEL R71, R71, -INF , !P1 ;  /* 0xff80000047477808 */ /* 0x000fe40004800000 */
[----:B------:R-:W-:-:S04]  /*f1b0*/  FMNMX.FTZ R6, R0, R6, !PT ;  /* 0x0000000600067209 */ /* 0x000fc80007810000 */
[----:B------:R-:W-:-:S05]  /*f1c0*/  FMNMX.FTZ R6, R71, R6, !PT ;  /* 0x0000000647067209 */ /* 0x000fca0007810000 */
[----:B------:R-:W0:Y:S01]  /*f1d0*/  SHFL.BFLY PT, R75, R6, 0x2, 0x1f ;  /* 0x0c401f00064b7f89 */ /* 0x000e2200000e0000 */
[----:B------:R-:W-:Y:S08]  /*f1e0*/  MUFU.EX2 R8, R4 ;  /* 0x0000000400087308 */ /* 0x000ff00000000800 */
[----:B------:R-:W1:Y:S01]  /*f1f0*/  MUFU.EX2 R74, R74 ;  /* 0x0000004a004a7308 */ /* 0x000e620000000800 */
[----:B0-----:R-:W-:Y:S01]  /*f200*/  FMNMX.FTZ R6, R6, R75, !PT ;  /* 0x0000004b06067209 */ /* 0x001fe20007810000 */
[----:B-1----:R-:W-:Y:S01]  /*f210*/  FADD.FTZ R4, R8, R74 ;  /* 0x0000004a08047221 */ /* 0x002fe20000010000 */
[----:B------:R-:W-:-:S05]  /*f220*/  F2FP.F16.F32.PACK_AB R8, R74, R8 ;  /* 0x000000084a08723e */ /* 0x000fca00000000ff */
[----:B------:R-:W-:Y:S08]  /*f230*/  MUFU.EX2 R74, R30 ;  /* 0x0000001e004a7308 */ /* 0x000ff00000000800 */
[----:B------:R0:W-:Y:S02]  /*f240*/  MUFU.EX2 R30, R38 ;  /* 0x00000026001e7308 */ /* 0x0001e40000000800 */
[----:B0-----:R-:W0:Y:S06]  /*f250*/  SHFL.BFLY PT, R38, R6, 0x1, 0x1f ;  /* 0x0c201f0006267f89 */ /* 0x001e2c00000e0000 */
[----:B------:R-:W1:Y:S08]  /*f260*/  MUFU.EX2 R73, R73 ;  /* 0x0000004900497308 */ /* 0x000e700000000800 */
[----:B------:R-:W2:Y:S01]  /*f270*/  MUFU.EX2 R9, R9 ;  /* 0x0000000900097308 */ /* 0x000ea20000000800 */
[----:B0-----:R-:W-:-:S04]  /*f280*/  FMNMX.FTZ R6, R6, R38, !PT ;  /* 0x0000002606067209 */ /* 0x001fc80007810000 */
[C---:B------:R-:W-:Y:S01]  /*f290*/  FSETP.NEU.FTZ.AND P1, PT, R6.reuse, -INF , PT ;  /* 0xff8000000600780b */ /* 0x040fe20003f3d000 */
[----:B------:R-:W-:Y:S02]  /*f2a0*/  FMUL.FTZ R75, R6, UR51 ;  /* 0x00000033064b7c20 */ /* 0x000fe40008410000 */
[----:B------:R-:W0:Y:S03]  /*f2b0*/  MUFU.EX2 R12, R12 ;  /* 0x0000000c000c7308 */ /* 0x000e260000000800 */
[----:B------:R-:W-:-:S05]  /*f2c0*/  FSEL R75, R75, RZ, P1 ;  /* 0x000000ff4b4b7208 */ /* 0x000fca0000800000 */
[----:B------:R-:W3:Y:S01]  /*f2d0*/  MUFU.EX2 R13, R13 ;  /* 0x0000000d000d7308 */ /* 0x000ee20000000800 */
[--C-:B------:R-:W-:Y:S01]  /*f2e0*/  FFMA.FTZ R72, R72, UR51, -R75.reuse ;  /* 0x0000003348487c23 */ /* 0x100fe2000801084b */
[--C-:B------:R-:W-:Y:S01]  /*f2f0*/  FFMA.FTZ R7, R7, UR51, -R75.reuse ;  /* 0x0000003307077c23 */ /* 0x100fe2000801084b */
[----:B-1----:R-:W-:Y:S01]  /*f300*/  FADD.FTZ R4, R73, R4 ;  /* 0x0000000449047221 */ /* 0x002fe20000010000 */
[----:B------:R-:W-:-:S04]  /*f310*/  FFMA.FTZ R10, R10, UR51, -R75 ;  /* 0x000000330a0a7c23 */ /* 0x000fc8000801084b */
[----:B------:R-:W1:Y:S01]  /*f320*/  MUFU.EX2 R20, R20 ;  /* 0x0000001400147308 */ /* 0x000e620000000800 */
[----:B------:R-:W-:Y:S01]  /*f330*/  FFMA.FTZ R11, R11, UR51, -R75 ;  /* 0x000000330b0b7c23 */ /* 0x000fe2000801084b */
[----:B--2---:R-:W-:-:S06]  /*f340*/  FADD.FTZ R4, R9, R4 ;  /* 0x0000000409047221 */ /* 0x004fcc0000010000 */
[----:B------:R-:W-:Y:S01]  /*f350*/  MUFU.EX2 R72, R72 ;  /* 0x0000004800487308 */ /* 0x000fe20000000800 */
[----:B0-----:R-:W-:-:S07]  /*f360*/  FADD.FTZ R4, R12, R4 ;  /* 0x000000040c047221 */ /* 0x001fce0000010000 */
[----:B------:R-:W0:Y:S01]  /*f370*/  MUFU.EX2 R7, R7 ;  /* 0x0000000700077308 */ /* 0x000e220000000800 */
[----:B------:R-:W-:-:S07]  /*f380*/  FFMA.FTZ R14, R14, UR51, -R75 ;  /* 0x000000330e0e7c23 */ /* 0x000fce000801084b */
[----:B------:R-:W2:Y:S01]  /*f390*/  MUFU.EX2 R21, R21 ;  /* 0x0000001500157308 */ /* 0x000ea20000000800 */
[----:B------:R-:W-:-:S07]  /*f3a0*/  FFMA.FTZ R15, R15, UR51, -R75 ;  /* 0x000000330f0f7c23 */ /* 0x000fce000801084b */
[----:B------:R4:W5:Y:S01]  /*f3b0*/  MUFU.EX2 R38, R10 ;  /* 0x0000000a00267308 */ /* 0x0009620000000800 */
[--C-:B------:R-:W-:Y:S01]  /*f3c0*/  FFMA.FTZ R24, R24, UR51, -R75.reuse ;  /* 0x0000003318187c23 */ /* 0x100fe2000801084b */
[--C-:B------:R-:W-:Y:S01]  /*f3d0*/  FFMA.FTZ R25, R25, UR51, -R75.reuse ;  /* 0x0000003319197c23 */ /* 0x100fe2000801084b */
[----:B------:R-:W-:-:S05]  /*f3e0*/  FFMA.FTZ R28, R28, UR51, -R75 ;  /* 0x000000331c1c7c23 */ /* 0x000fca000801084b */
[----:B------:R-:W5:Y:S01]  /*f3f0*/  MUFU.EX2 R26, R26 ;  /* 0x0000001a001a7308 */ /* 0x000f620000000800 */
[----:B----4-:R-:W-:Y:S01]  /*f400*/  F2FP.F16.F32.PACK_AB R10, R9, R73 ;  /* 0x00000049090a723e */ /* 0x010fe200000000ff */
[--C-:B------:R-:W-:Y:S01]  /*f410*/  FFMA.FTZ R29, R29, UR51, -R75.reuse ;  /* 0x000000331d1d7c23 */ /* 0x100fe2000801084b */
[--C-:B------:R-:W-:Y:S01]  /*f420*/  FFMA.FTZ R32, R32, UR51, -R75.reuse ;  /* 0x0000003320207c23 */ /* 0x100fe2000801084b */
[--C-:B------:R-:W-:Y:S01]  /*f430*/  FFMA.FTZ R33, R33, UR51, -R75.reuse ;  /* 0x0000003321217c23 */ /* 0x100fe2000801084b */
[----:B------:R-:W-:-:S03]  /*f440*/  FFMA.FTZ R36, R36, UR51, -R75 ;  /* 0x0000003324247c23 */ /* 0x000fc6000801084b */
[----:B------:R-:W4:Y:S01]  /*f450*/  MUFU.EX2 R11, R11 ;  /* 0x0000000b000b7308 */ /* 0x000f220000000800 */
[--C-:B------:R-:W-:Y:S01]  /*f460*/  FFMA.FTZ R37, R37, UR51, -R75.reuse ;  /* 0x0000003325257c23 */ /* 0x100fe2000801084b */
[--C-:B------:R-:W-:Y:S01]  /*f470*/  FFMA.FTZ R40, R40, UR51, -R75.reuse ;  /* 0x0000003328287c23 */ /* 0x100fe2000801084b */
[--C-:B------:R-:W-:Y:S01]  /*f480*/  FFMA.FTZ R41, R41, UR51, -R75.reuse ;  /* 0x0000003329297c23 */ /* 0x100fe2000801084b */
[--C-:B------:R-:W-:Y:S01]  /*f490*/  FFMA.FTZ R44, R44, UR51, -R75.reuse ;  /* 0x000000332c2c7c23 */ /* 0x100fe2000801084b */
[--C-:B------:R-:W-:Y:S01]  /*f4a0*/  FFMA.FTZ R45, R45, UR51, -R75.reuse ;  /* 0x000000332d2d7c23 */ /* 0x100fe2000801084b */
[--C-:B------:R-:W-:Y:S01]  /*f4b0*/  FFMA.FTZ R48, R48, UR51, -R75.reuse ;  /* 0x0000003330307c23 */ /* 0x100fe2000801084b */
[--C-:B------:R-:W-:Y:S01]  /*f4c0*/  FFMA.FTZ R49, R49, UR51, -R75.reuse ;  /* 0x0000003331317c23 */ /* 0x100fe2000801084b */
        /* <DEDUP_REMOVED lines=13> */
[C---:B---3--:R-:W-:Y:S01]  /*f5a0*/  FADD.FTZ R9, R13.reuse, R4 ;  /* 0x000000040d097221 */ /* 0x048fe20000010000 */
[----:B------:R3:W4:Y:S01]  /*f5b0*/  MUFU.EX2 R75, R14 ;  /* 0x0000000e004b7308 */ /* 0x0007220000000800 */
[----:B------:R-:W-:-:S02]  /*f5c0*/  F2FP.F16.F32.PACK_AB R12, R13, R12 ;  /* 0x0000000c0d0c723e */ /* 0x000fc400000000ff */
[----:B-1----:R-:W-:Y:S01]  /*f5d0*/  FADD.FTZ R4, R20, R9 ;  /* 0x0000000914047221 */ /* 0x002fe20000010000 */
[----:B0-----:R-:W-:-:S04]  /*f5e0*/  FADD.FTZ R13, R72, R7 ;  /* 0x00000007480d7221 */ /* 0x001fc80000010000 */
[----:B------:R-:W0:Y:S01]  /*f5f0*/  MUFU.EX2 R15, R15 ;  /* 0x0000000f000f7308 */ /* 0x000e220000000800 */
[C---:B--2---:R-:W-:Y:S01]  /*f600*/  FADD.FTZ R9, R21.reuse, R4 ;  /* 0x0000000415097221 */ /* 0x044fe20000010000 */
[----:B---3--:R-:W-:Y:S01]  /*f610*/  F2FP.F16.F32.PACK_AB R14, R21, R20 ;  /* 0x00000014150e723e */ /* 0x008fe200000000ff */
[----:B-----5:R-:W-:Y:S02]  /*f620*/  FADD.FTZ R20, R38, R13 ;  /* 0x0000000d26147221 */ /* 0x020fe40000010000 */
[----:B------:R-:W-:-:S03]  /*f630*/  FADD.FTZ R4, R26, R9 ;  /* 0x000000091a047221 */ /* 0x000fc60000010000 */
[----:B------:R-:W1:Y:S01]  /*f640*/  MUFU.EX2 R76, R24 ;  /* 0x00000018004c7308 */ /* 0x000e620000000800 */
[----:B----4-:R-:W-:Y:S01]  /*f650*/  FADD.FTZ R20, R11, R20 ;  /* 0x000000140b147221 */ /* 0x010fe20000010000 */
[----:B------:R-:W-:-:S06]  /*f660*/  FADD.FTZ R9, R27, R4 ;  /* 0x000000041b097221 */ /* 0x000fcc0000010000 */
[----:B------:R-:W2:Y:S01]  /*f670*/  MUFU.EX2 R25, R25 ;  /* 0x0000001900197308 */ /* 0x000ea20000000800 */
[----:B------:R-:W-:Y:S01]  /*f680*/  FADD.FTZ R20, R75, R20 ;  /* 0x000000144b147221 */ /* 0x000fe20000010000 */
[----:B------:R-:W-:Y:S01]  /*f690*/  FADD.FTZ R4, R74, R9 ;  /* 0x000000094a047221 */ /* 0x000fe20000010000 */
[----:B------:R-:W-:-:S05]  /*f6a0*/  F2FP.F16.F32.PACK_AB R9, R7, R72 ;  /* 0x000000480709723e */ /* 0x000fca00000000ff */
[----:B------:R-:W3:Y:S01]  /*f6b0*/  MUFU.EX2 R31, R31 ;  /* 0x0000001f001f7308 */ /* 0x000ee20000000800 */
[----:B0-----:R-:W-:-:S07]  /*f6c0*/  FADD.FTZ R7, R15, R20 ;  /* 0x000000140f077221 */ /* 0x001fce0000010000 */
[----:B------:R-:W0:Y:S01]  /*f6d0*/  MUFU.EX2 R28, R28 ;  /* 0x0000001c001c7308 */ /* 0x000e220000000800 */
[----:B-1----:R-:W-:-:S07]  /*f6e0*/  FADD.FTZ R20, R76, R7 ;  /* 0x000000074c147221 */ /* 0x002fce0000010000 */
[----:B------:R-:W1:Y:S08]  /*f6f0*/  MUFU.EX2 R34, R34 ;  /* 0x0000002200227308 */ /* 0x000e700000000800 */
[----:B------:R-:W4:Y:S01]  /*f700*/  MUFU.EX2 R77, R29 ;  /* 0x0000001d004d7308 */ /* 0x000f220000000800 */
[----:B--2---:R-:W-:-:S07]  /*f710*/  FADD.FTZ R7, R25, R20 ;  /* 0x0000001419077221 */ /* 0x004fce0000010000 */
[----:B------:R-:W2:Y:S08]  /*f720*/  MUFU.EX2 R35, R35 ;  /* 0x0000002300237308 */ /* 0x000eb00000000800 */
[----:B------:R-:W5:Y:S08]  /*f730*/  MUFU.EX2 R32, R32 ;  /* 0x0000002000207308 */ /* 0x000f700000000800 */
[----:B------:R-:W5:Y:S01]  /*f740*/  MUFU.EX2 R33, R33 ;  /* 0x0000002100217308 */ /* 0x000f620000000800 */
[----:B---3--:R-:W-:Y:S01]  /*f750*/  FADD.FTZ R4, R31, R4 ;  /* 0x000000041f047221 */ /* 0x008fe20000010000 */
[----:B0-----:R-:W-:-:S03]  /*f760*/  FADD.FTZ R20, R28, R7 ;  /* 0x000000071c147221 */ /* 0x001fc60000010000 */
[----:B-1----:R-:W-:Y:S01]  /*f770*/  FADD.FTZ R4, R34, R4 ;  /* 0x0000000422047221 */ /* 0x002fe20000010000 */
[----:B----4-:R-:W-:Y:S01]  /*f780*/  FADD.FTZ R7, R77, R20 ;  /* 0x000000144d077221 */ /* 0x010fe20000010000 */
[----:B------:R-:W-:Y:S02]  /*f790*/  F2FP.F16.F32.PACK_AB R24, R27, R26 ;  /* 0x0000001a1b18723e */ /* 0x000fe400000000ff */
[----:B--2---:R-:W-:Y:S01]  /*f7a0*/  FADD.FTZ R21, R35, R4 ;  /* 0x0000000423157221 */ /* 0x004fe20000010000 */
[----:B-----5:R-:W-:Y:S01]  /*f7b0*/  FADD.FTZ R4, R32, R7 ;  /* 0x0000000720047221 */ /* 0x020fe20000010000 */
[C---:B------:R-:W-:Y:S02]  /*f7c0*/  F2FP.F16.F32.PACK_AB R27, R33.reuse, R32 ;  /* 0x00000020211b723e */ /* 0x040fe400000000ff */
[----:B------:R-:W2:Y:S01]  /*f7d0*/  LDL R32, [R1+0x74] ;  /* 0x0000740001207983 */ /* 0x000ea20000100800 */
[----:B------:R-:W0:Y:S08]  /*f7e0*/  MUFU.EX2 R39, R39 ;  /* 0x0000002700277308 */ /* 0x000e300000000800 */
[----:B------:R-:W1:Y:S08]  /*f7f0*/  MUFU.EX2 R29, R36 ;  /* 0x00000024001d7308 */ /* 0x000e700000000800 */
[----:B------:R-:W3:Y:S08]  /*f800*/  MUFU.EX2 R42, R42 ;  /* 0x0000002a002a7308 */ /* 0x000ef00000000800 */
[----:B------:R-:W4:Y:S01]  /*f810*/  MUFU.EX2 R37, R37 ;  /* 0x0000002500257308 */ /* 0x000f220000000800 */
[----:B------:R-:W-:Y:S01]  /*f820*/  FADD.FTZ R20, R30, R21 ;  /* 0x000000151e147221 */ /* 0x000fe20000010000 */
[----:B------:R-:W-:-:S06]  /*f830*/  FADD.FTZ R4, R33, R4 ;  /* 0x0000000421047221 */ /* 0x000fcc0000010000 */
[----:B------:R-:W5:Y:S08]  /*f840*/  MUFU.EX2 R43, R43 ;  /* 0x0000002b002b7308 */ /* 0x000f700000000800 */
[----:B------:R-:W5:Y:S01]  /*f850*/  MUFU.EX2 R40, R40 ;  /* 0x0000002800287308 */ /* 0x000f620000000800 */
[----:B0-----:R-:W-:Y:S01]  /*f860*/  FADD.FTZ R7, R39, R20 ;  /* 0x0000001427077221 */ /* 0x001fe20000010000 */
[----:B-1----:R-:W-:-:S06]  /*f870*/  FADD.FTZ R4, R29, R4 ;  /* 0x000000041d047221 */ /* 0x002fcc0000010000 */
[----:B------:R-:W0:Y:S08]  /*f880*/  MUFU.EX2 R46, R46 ;  /* 0x0000002e002e7308 */ /* 0x000e300000000800 */
[----:B------:R-:W1:Y:S01]  /*f890*/  MUFU.EX2 R41, R41 ;  /* 0x0000002900297308 */ /* 0x000e620000000800 */
[----:B---3--:R-:W-:Y:S01]  /*f8a0*/  FADD.FTZ R20, R42, R7 ;  /* 0x000000072a147221 */ /* 0x008fe20000010000 */
[----:B----4-:R-:W-:-:S06]  /*f8b0*/  FADD.FTZ R7, R37, R4 ;  /* 0x0000000425077221 */ /* 0x010fcc0000010000 */
[----:B------:R-:W-:Y:S08]  /*f8c0*/  MUFU.EX2 R47, R47 ;  /* 0x0000002f002f7308 */ /* 0x000ff00000000800 */
[----:B------:R-:W3:Y:S01]  /*f8d0*/  MUFU.EX2 R44, R44 ;  /* 0x0000002c002c7308 */ /* 0x000ee20000000800 */
[----:B-----5:R-:W-:Y:S01]  /*f8e0*/  FADD.FTZ R21, R43, R20 ;  /* 0x000000142b157221 */ /* 0x020fe20000010000 */
[----:B------:R-:W-:-:S06]  /*f8f0*/  FADD.FTZ R4, R40, R7 ;  /* 0x0000000728047221 */ /* 0x000fcc0000010000 */
[----:B------:R-:W-:Y:S01]  /*f900*/  MUFU.EX2 R50, R50 ;  /* 0x0000003200327308 */ /* 0x000fe20000000800 */
[----:B------:R-:W-:-:S07]  /*f910*/  F2FP.F16.F32.PACK_AB R11, R11, R38 ;  /* 0x000000260b0b723e */ /* 0x000fce00000000ff */
[----:B------:R-:W4:Y:S01]  /*f920*/  MUFU.EX2 R45, R45 ;  /* 0x0000002d002d7308 */ /* 0x000f220000000800 */
[----:B0-----:R-:W-:Y:S01]  /*f930*/  FADD.FTZ R20, R46, R21 ;  /* 0x000000152e147221 */ /* 0x001fe20000010000 */
[----:B-1----:R-:W-:-:S06]  /*f940*/  FADD.FTZ R7, R41, R4 ;  /* 0x0000000429077221 */ /* 0x002fcc0000010000 */
[----:B------:R-:W0:Y:S01]  /*f950*/  MUFU.EX2 R51, R51 ;  /* 0x0000003300337308 */ /* 0x000e220000000800 */
[----:B------:R-:W-:-:S07]  /*f960*/  F2FP.F16.F32.PACK_AB R13, R15, R75 ;  /* 0x0000004b0f0d723e */ /* 0x000fce00000000ff */
[----:B------:R-:W1:Y:S01]  /*f970*/  MUFU.EX2 R48, R48 ;  /* 0x0000003000307308 */ /* 0x000e620000000800 */
[----:B------:R-:W-:Y:S01]  /*f980*/  F2FP.F16.F32.PACK_AB R15, R25, R76 ;  /* 0x0000004c190f723e */ /* 0x000fe200000000ff */
[----:B------:R5:W-:Y:S01]  /*f990*/  STSM.16.M88.4 [R82+0x21800], R8 ;  /* 0x0218000852007844 */ /* 0x000be20000000200 */
[----:B---3--:R-:W-:-:S05]  /*f9a0*/  FADD.FTZ R4, R44, R7 ;  /* 0x000000072c047221 */ /* 0x008fca0000010000 */
[----:B------:R-:W3:Y:S08]  /*f9b0*/  MUFU.EX2 R54, R54 ;  /* 0x0000003600367308 */ /* 0x000ef00000000800 */
[----:B------:R-:W3:Y:S01]  /*f9c0*/  MUFU.EX2 R49, R49 ;  /* 0x0000003100317308 */ /* 0x000ee20000000800 */
[----:B-----5:R-:W-:Y:S01]  /*f9d0*/  FADD.FTZ R9, R47, R20 ;  /* 0x000000142f097221 */ /* 0x020fe20000010000 */
[----:B------:R5:W-:Y:S06]  /*f9e0*/  STSM.16.M88.4 [R83], R12 ;  /* 0x0000000c53007844 */ /* 0x000bec0000000200 */
[----:B------:R-:W3:Y:S01]  /*f9f0*/  MUFU.EX2 R55, R55 ;  /* 0x0000003700377308 */ /* 0x000ee20000000800 */
[----:B----4-:R-:W-:-:S07]  /*fa00*/  FADD.FTZ R7, R45, R4 ;  /* 0x000000042d077221 */ /* 0x010fce0000010000 */
[----:B------:R-:W4:Y:S01]  /*fa10*/  MUFU.EX2 R52, R52 ;  /* 0x0000003400347308 */ /* 0x000f220000000800 */
[----:B-----5:R-:W-:-:S07]  /*fa20*/  FADD.FTZ R12, R50, R9 ;  /* 0x00000009320c7221 */ /* 0x020fce0000010000 */
[----:B------:R-:W5:Y:S01]  /*fa30*/  MUFU.EX2 R58, R58 ;  /* 0x0000003a003a7308 */ /* 0x000f620000000800 */
[----:B0-----:R-:W-:Y:S01]  /*fa40*/  FADD.FTZ R9, R51, R12 ;  /* 0x0000000c33097221 */ /* 0x001fe20000010000 */
[----:B-1----:R-:W-:-:S06]  /*fa50*/  FADD.FTZ R4, R48, R7 ;  /* 0x0000000730047221 */ /* 0x002fcc0000010000 */
[----:B------:R-:W0:Y:S01]  /*fa60*/  MUFU.EX2 R53, R53 ;  /* 0x0000003500357308 */ /* 0x000e220000000800 */
[----:B---3--:R-:W-:Y:S01]  /*fa70*/  FADD.FTZ R12, R54, R9 ;  /* 0x00000009360c7221 */ /* 0x008fe20000010000 */
[----:B------:R-:W-:-:S06]  /*fa80*/  FADD.FTZ R13, R49, R4 ;  /* 0x00000004310d7221 */ /* 0x000fcc0000010000 */
[----:B------:R-:W1:Y:S08]  /*fa90*/  MUFU.EX2 R59, R59 ;  /* 0x0000003b003b7308 */ /* 0x000e700000000800 */
[----:B------:R-:W3:Y:S01]  /*faa0*/  MUFU.EX2 R56, R56 ;  /* 0x0000003800387308 */ /* 0x000ee20000000800 */
[----:B------:R-:W-:Y:S01]  /*fab0*/  FADD.FTZ R15, R55, R12 ;  /* 0x0000000c370f7221 */ /* 0x000fe20000010000 */
[----:B----4-:R-:W-:Y:S01]  /*fac0*/  FADD.FTZ R4, R52, R13 ;  /* 0x0000000d34047221 */ /* 0x010fe20000010000 */
[----:B------:R-:W-:-:S05]  /*fad0*/  ISETP.NE.AND P5, PT, R142, 0x1, PT ;  /* 0x000000018e00780c */ /* 0x000fca0003fa5270 */
[----:B------:R-:W4:Y:S08]  /*fae0*/  MUFU.EX2 R62, R62 ;  /* 0x0000003e003e7308 */ /* 0x000f300000000800 */
[----:B------:R-:W4:Y:S01]  /*faf0*/  MUFU.EX2 R57, R57 ;  /* 0x0000003900397308 */ /* 0x000f220000000800 */
[----:B-----5:R-:W-:Y:S01]  /*fb00*/  FADD.FTZ R12, R58, R15 ;  /* 0x0000000f3a0c7221 */ /* 0x020fe20000010000 */
[----:B0-----:R-:W-:-:S06]  /*fb10*/  FADD.FTZ R13, R53, R4 ;  /* 0x00000004350d7221 */ /* 0x001fcc0000010000 */
[----:B------:R-:W0:Y:S01]  /*fb20*/  MUFU.EX2 R63, R63 ;  /* 0x0000003f003f7308 */ /* 0x000e220000000800 */
[----:B------:R-:W-:-:S07]  /*fb30*/  F2FP.F16.F32.PACK_AB R26, R31, R74 ;  /* 0x0000004a1f1a723e */ /* 0x000fce00000000ff */
[----:B------:R-:W5:Y:S01]  /*fb40*/  MUFU.EX2 R60, R60 ;  /* 0x0000003c003c7308 */ /* 0x000f620000000800 */
[----:B------:R-:W-:-:S07]  /*fb50*/  F2FP.F16.F32.PACK_AB R25, R77, R28 ;  /* 0x0000001c4d19723e */ /* 0x000fce00000000ff */
[----:B------:R-:W5:Y:S01]  /*fb60*/  MUFU.EX2 R61, R61 ;  /* 0x0000003d003d7308 */ /* 0x000f620000000800 */
[----:B------:R-:W-:-:S07]  /*fb70*/  F2FP.F16.F32.PACK_AB R28, R35, R34 ;  /* 0x00000022231c723e */ /* 0x000fce00000000ff */
[----:B------:R-:W-:Y:S01]  /*fb80*/  MUFU.EX2 R65, R65 ;  /* 0x0000004100417308 */ /* 0x000fe20000000800 */
[----:B------:R-:W-:-:S07]  /*fb90*/  F2FP.F16.F32.PACK_AB R30, R39, R30 ;  /* 0x0000001e271e723e */ /* 0x000fce00000000ff */
[----:B------:R-:W5:Y:S01]  /*fba0*/  MUFU.EX2 R64, R64 ;  /* 0x0000004000407308 */ /* 0x000f620000000800 */
[----:B------:R-:W-:-:S07]  /*fbb0*/  F2FP.F16.F32.PACK_AB R29, R37, R29 ;  /* 0x0000001d251d723e */ /* 0x000fce00000000ff */
[----:B------:R-:W-:Y:S01]  /*fbc0*/  MUFU.EX2 R67, R67 ;  /* 0x0000004300437308 */ /* 0x000fe20000000800 */
[----:B------:R-:W-:-:S07]  /*fbd0*/  F2FP.F16.F32.PACK_AB R31, R41, R40 ;  /* 0x00000028291f723e */ /* 0x000fce00000000ff */
[----:B------:R-:W5:Y:S01]  /*fbe0*/  MUFU.EX2 R69, R69 ;  /* 0x0000004500457308 */ /* 0x000f620000000800 */
[----:B-1----:R-:W-:-:S07]  /*fbf0*/  FADD.FTZ R15, R59, R12 ;  /* 0x0000000c3b0f7221 */ /* 0x002fce0000010000 */
[----:B------:R-:W-:Y:S01]  /*fc00*/  MUFU.EX2 R70, R70 ;  /* 0x0000004600467308 */ /* 0x000fe20000000800 */
[----:B---3--:R-:W-:-:S07]  /*fc10*/  FADD.FTZ R4, R56, R13 ;  /* 0x0000000d38047221 */ /* 0x008fce0000010000 */
[----:B------:R-:W1:Y:S08]  /*fc20*/  MUFU.EX2 R3, R3 ;  /* 0x0000000300037308 */ /* 0x000e700000000800 */
[----:B------:R-:W-:Y:S08]  /*fc30*/  MUFU.EX2 R66, R66 ;  /* 0x0000004200427308 */ /* 0x000ff00000000800 */
[----:B------:R-:W3:Y:S08]  /*fc40*/  MUFU.EX2 R7, R68 ;  /* 0x0000004400077308 */ /* 0x000ef00000000800 */
[----:B------:R-:W-:Y:S08]  /*fc50*/  MUFU.EX2 R0, R0 ;  /* 0x0000000000007308 */ /* 0x000ff00000000800 */
[----:B------:R-:W2:Y:S01]  /*fc60*/  MUFU.EX2 R71, R71 ;  /* 0x0000004700477308 */ /* 0x000ea20000000800 */
[----:B------:R-:W-:Y:S01]  /*fc70*/  F2FP.F16.F32.PACK_AB R8, R43, R42 ;  /* 0x0000002a2b08723e */ /* 0x000fe200000000ff */
[----:B------:R-:W-:Y:S01]  /*fc80*/  STSM.16.M88.4 [R81], R24 ;  /* 0x0000001851007844 */ /* 0x000fe20000000200 */
[----:B------:R-:W-:-:S02]  /*fc90*/  F2FP.F16.F32.PACK_AB R10, R47, R46 ;  /* 0x0000002e2f0a723e */ /* 0x000fc400000000ff */
[----:B------:R-:W-:Y:S02]  /*fca0*/  F2FP.F16.F32.PACK_AB R9, R45, R44 ;  /* 0x0000002c2d09723e */ /* 0x000fe400000000ff */
[----:B------:R-:W-:Y:S01]  /*fcb0*/  F2FP.F16.F32.PACK_AB R11, R49, R48 ;  /* 0x00000030310b723e */ /* 0x000fe200000000ff */
[----:B------:R1:W-:Y:S01]  /*fcc0*/  STSM.16.M88.4 [R80], R28 ;  /* 0x0000001c50007844 */ /* 0x0003e20000000200 */
[----:B----4-:R-:W-:Y:S01]  /*fcd0*/  FADD.FTZ R14, R62, R15 ;  /* 0x0000000f3e0e7221 */ /* 0x010fe20000010000 */
[----:B------:R-:W-:Y:S02]  /*fce0*/  FADD.FTZ R13, R57, R4 ;  /* 0x00000004390d7221 */ /* 0x000fe40000010000 */
[----:B------:R4:W-:Y:S01]  /*fcf0*/  STSM.16.M88.4 [R82+0x27800], R8 ;  /* 0x0278000852007844 */ /* 0x0009e20000000200 */
[----:B0-----:R-:W-:Y:S01]  /*fd00*/  FADD.FTZ R20, R63, R14 ;  /* 0x0000000e3f147221 */ /* 0x001fe20000010000 */
[----:B-----5:R-:W-:Y:S01]  /*fd10*/  FADD.FTZ R4, R60, R13 ;  /* 0x0000000d3c047221 */ /* 0x020fe20000010000 */
[----:B------:R-:W-:-:S02]  /*fd20*/  F2FP.F16.F32.PACK_AB R12, R59, R58 ;  /* 0x0000003a3b0c723e */ /* 0x000fc400000000ff */
[----:B------:R-:W-:Y:S02]  /*fd30*/  F2FP.F16.F32.PACK_AB R14, R63, R62 ;  /* 0x0000003e3f0e723e */ /* 0x000fe400000000ff */
[----:B------:R-:W-:Y:S01]  /*fd40*/  F2FP.F16.F32.PACK_AB R13, R61, R60 ;  /* 0x0000003c3d0d723e */ /* 0x000fe200000000ff */
[----:B-1----:R-:W0:Y:S01]  /*fd50*/  @P5 LDC R28, c[0x0][0x44c] ;  /* 0x00011300ff1c5b82 */ /* 0x002e220000000800 */
[----:B------:R-:W-:Y:S02]  /*fd60*/  F2FP.F16.F32.PACK_AB R15, R64, R65 ;  /* 0x00000041400f723e */ /* 0x000fe400000000ff */
[----:B----4-:R-:W-:Y:S02]  /*fd70*/  F2FP.F16.F32.PACK_AB R8, R51, R50 ;  /* 0x000000323308723e */ /* 0x010fe400000000ff */
[----:B------:R-:W-:Y:S02]  /*fd80*/  F2FP.F16.F32.PACK_AB R10, R55, R54 ;  /* 0x00000036370a723e */ /* 0x000fe400000000ff */
[----:B------:R-:W-:Y:S01]  /*fd90*/  F2FP.F16.F32.PACK_AB R9, R53, R52 ;  /* 0x000000343509723e */ /* 0x000fe200000000ff */
[----:B------:R-:W1:Y:S01]  /*fda0*/  @P5 LDC R29, c[0x0][0x450] ;  /* 0x00011400ff1d5b82 */ /* 0x000e620000000800 */
[----:B------:R-:W-:-:S02]  /*fdb0*/  F2FP.F16.F32.PACK_AB R11, R57, R56 ;  /* 0x00000038390b723e */ /* 0x000fc400000000ff */
[----:B------:R-:W-:Y:S02]  /*fdc0*/  F2FP.F16.F32.PACK_AB R24, R69, R67 ;  /* 0x000000434518723e */ /* 0x000fe400000000ff */
[----:B------:R-:W-:Y:S02]  /*fdd0*/  F2FP.F16.F32.PACK_AB R26, R3, R70 ;  /* 0x00000046031a723e */ /* 0x000fe400000000ff */
[----:B---3--:R-:W-:Y:S02]  /*fde0*/  F2FP.F16.F32.PACK_AB R25, R7, R66 ;  /* 0x000000420719723e */ /* 0x008fe400000000ff */
[----:B--2---:R-:W-:Y:S01]  /*fdf0*/  F2FP.F16.F32.PACK_AB R27, R71, R0 ;  /* 0x00000000471b723e */ /* 0x004fe200000000ff */
[----:B------:R2:W-:Y:S04]  /*fe00*/  STSM.16.M88.4 [R32], R8 ;  /* 0x0000000820007844 */ /* 0x0005e80000000200 */
[----:B------:R2:W-:Y:S01]  /*fe10*/  STSM.16.M88.4 [R81+0x6000], R12 ;  /* 0x0060000c51007844 */ /* 0x0005e20000000200 */
[----:B------:R-:W-:-:S03]  /*fe20*/  FADD.FTZ R4, R61, R4 ;  /* 0x000000043d047221 */ /* 0x000fc60000010000 */
[----:B------:R2:W-:Y:S01]  /*fe30*/  STSM.16.M88.4 [R80+0x6000], R24 ;  /* 0x0060001850007844 */ /* 0x0005e20000000200 */
[----:B------:R3:W-:Y:S06]  /*fe40*/  MEMBAR.ALL.CTA ;  /* 0x0000000000007992 */ /* 0x0007ec0000008000 */
[----:B---3--:R-:W3:Y:S01]  /*fe50*/  FENCE.VIEW.ASYNC.S ;  /* 0x00000000000073c6 */ /* 0x008ee20000000000 */
[----:B------:R-:W-:Y:S01]  /*fe60*/  FADD.FTZ R21, R65, R4 ;  /* 0x0000000441157221 */ /* 0x000fe20000010000 */
[----:B------:R-:W-:Y:S01]  /*fe70*/  FADD.FTZ R20, R67, R20 ;  /* 0x0000001443147221 */ /* 0x000fe20000010000 */
[----:B------:R-:W-:-:S02]  /*fe80*/  PLOP3.LUT P1, PT, PT, PT, UP0, 0x40, 0x0 ;  /* 0x000000000000781c */ /* 0x000fc40003f2e808 */
[----:B------:R-:W-:Y:S01]  /*fe90*/  FADD.FTZ R21, R64, R21 ;  /* 0x0000001540157221 */ /* 0x000fe20000010000 */
[----:B0-----:R-:W-:-:S04]  /*fea0*/  @P5 IMAD.HI.U32 R28, R88, R28, RZ ;  /* 0x0000001c581c5227 */ /* 0x001fc800078e00ff */
[----:B------:R-:W-:Y:S01]  /*feb0*/  FADD.FTZ R69, R69, R20 ;  /* 0x0000001445457221 */ /* 0x000fe20000010000 */
[----:B------:R-:W-:Y:S01]  /*fec0*/  FADD.FTZ R66, R66, R21 ;  /* 0x0000001542427221 */ /* 0x000fe20000010000 */
[----:B------:R-:W-:Y:S01]  /*fed0*/  IMAD.MOV.U32 R20, RZ, RZ, R88 ;  /* 0x000000ffff147224 */ /* 0x000fe200078e0058 */
[----:B-1----:R-:W-:Y:S02]  /*fee0*/  @P5 SHF.R.U32.HI R20, RZ, R29, R28 ;  /* 0x0000001dff145219 */ /* 0x002fe4000001161c */
[----:B------:R-:W-:Y:S01]  /*fef0*/  FADD.FTZ R7, R7, R66 ;  /* 0x0000004207077221 */ /* 0x000fe20000010000 */
[----:B------:R-:W-:Y:S02]  /*ff00*/  FADD.FTZ R4, R70, R69 ;  /* 0x0000004546047221 */ /* 0x000fe40000010000 */
[----:B------:R-:W-:Y:S02]  /*ff10*/  IMAD.IADD R139, R139, 0x1, R20 ;  /* 0x000000018b8b7824 */ /* 0x000fe400078e0214 */
[----:B------:R-:W-:Y:S01]  /*ff20*/  FADD.FTZ R0, R0, R7 ;  /* 0x0000000700007221 */ /* 0x000fe20000010000 */
[----:B------:R-:W-:Y:S01]  /*ff30*/  FADD.FTZ R4, R3, R4 ;  /* 0x0000000403047221 */ /* 0x000fe20000010000 */
[----:B------:R-:W-:-:S02]  /*ff40*/  VIADD R7, R139, UR6 ;  /* 0x000000068b077c36 */ /* 0x000fc40008000000 */
[----:B------:R-:W-:Y:S01]  /*ff50*/  FADD.FTZ R3, R71, R0 ;  /* 0x0000000047037221 */ /* 0x000fe20000010000 */
[----:B------:R-:W-:Y:S01]  /*ff60*/  VIADD R0, R97, 0xfffffffe ;  /* 0xfffffffe61007836 */ /* 0x000fe20000000000 */
[----:B---3--:R-:W-:Y:S01]  /*ff70*/  NOP ;  /* 0x0000000000007918 */ /* 0x008fe20000000000 */
[----:B--2---:R-:W-:Y:S05]  /*ff80*/  @P1 BRA `(.L_x_1508) ;  /* 0x0000000000541947 */ /* 0x004fea0003800000 */
[C---:B------:R-:W-:Y:S01]  /*ff90*/  ISETP.GT.AND P1, PT, R139.reuse, RZ, PT ;  /* 0x000000ff8b00720c */ /* 0x040fe20003f24270 */
[----:B------:R-:W-:Y:S01]  /*ffa0*/  BSSY B0, `(.L_x_1509) ;  /* 0x0000010000007945 */ /* 0x000fe20003800000 */
[----:B------:R-:W-:-:S11]  /*ffb0*/  VIADD R8, R139, 0xffffffff ;  /* 0xffffffff8b087836 */ /* 0x000fd60000000000 */
[----:B------:R-:W-:Y:S05]  /*ffc0*/  @P1 BRA `(.L_x_1510) ;  /* 0x0000000000201947 */ /* 0x000fea0003800000 */
[----:B------:R-:W-:Y:S01]  /*ffd0*/  UISETP.NE.AND UP1, UPT, UR7, 0x1, UPT ;  /* 0x000000010700788c */ /* 0x000fe2000bf25270 */
[----:B------:R-:W-:-:S05]  /*ffe0*/  IMAD.MOV R8, RZ, RZ, -R139 ;  /* 0x000000ffff087224 */ /* 0x000fca00078e0a8b */
[----:B------:R-:W-:-:S05]  /*fff0*/  PLOP3.LUT P1, PT, PT, PT, UP1, 0x80, 0x0 ;  /* 0x000000000000781c */ /* 0x000fca0003f2f018 */
[----:B------:R-:W-:-:S08]  /*10000*/  @UP1 ULDC.64 UR4, c[0x0][0x9e8] ;  /* 0x00027a0000041ab9 */ /* 0x000fd00000000a00 */
[----:B------:R-:W-:-:S05]  /*10010*/  @P1 IMAD.HI.U32 R9, R8, UR4, RZ ;  /* 0x0000000408091c27 */ /* 0x000fca000f8e00ff */
[----:B------:R-:W-:-:S04]  /*10020*/  @P1 SHF.R.U32.HI R8, RZ, UR5, R9 ;  /* 0x00000005ff081c19 */ /* 0x000fc80008011609 */
[----:B------:R-:W-:Y:S01]  /*10030*/  LOP3.LUT R8, RZ, R8, RZ, 0x33, !PT ;  /* 0x00000008ff087212 */ /* 0x000fe200078e33ff */
[----:B------:R-:W-:Y:S06]  /*10040*/  BRA `(.L_x_1511) ;  /* 0x0000000000147947 */ /* 0x000fec0003800000 */
.L_x_1510:
[----:B------:R-:W-:-:S06]  /*10050*/  UISETP.NE.AND UP1, UPT, UR7, 0x1, UPT ;  /* 0x000000010700788c */ /* 0x000fcc000bf25270 */
[----:B------:R-:W-:-:S05]  /*10060*/  PLOP3.LUT P1, PT, PT, PT, UP1, 0x80, 0x0 ;  /* 0x000000000000781c */ /* 0x000fca0003f2f018 */
[----:B------:R-:W-:-:S08]  /*10070*/  @UP1 ULDC.64 UR4, c[0x0][0x9e8] ;  /* 0x00027a0000041ab9 */ /* 0x000fd00000000a00 */
[----:B------:R-:W-:-:S05]  /*10080*/  @P1 IMAD.HI.U32 R9, R8, UR4, RZ ;  /* 0x0000000408091c27 */ /* 0x000fca000f8e00ff */
[----:B------:R-:W-:-:S07]  /*10090*/  @P1 SHF.R.U32.HI R8, RZ, UR5, R9 ;  /* 0x00000005ff081c19 */ /* 0x000fce0008011609 */
.L_x_1511:
[----:B------:R-:W-:Y:S05]  /*100a0*/  BSYNC B0 ;  /* 0x0000000000007941 */ /* 0x000fea0003800000 */
.L_x_1509:
[----:B------:R-:W-:-:S04]  /*100b0*/  IMAD.U32 R9, RZ, RZ, UR7 ;  /* 0x00000007ff097e24 */ /* 0x000fc8000f8e00ff */
[----:B------:R-:W-:-:S05]  /*100c0*/  IMAD R8, R8, R9, UR7 ;  /* 0x0000000708087e24 */ /* 0x000fca000f8e0209 */
[----:B------:R-:W-:-:S07]  /*100d0*/  VIMNMX R7, R7, R8, PT ;  /* 0x0000000807077248 */ /* 0x000fce0003fe0100 */
.L_x_1508:
[----:B------:R-:W2:Y:S01]  /*100e0*/  LDL R9, [R1+0xa0] ;  /* 0x0000a00001097983 */ /* 0x000ea20000100800 */
[----:B------:R-:W-:Y:S01]  /*100f0*/  SHF.R.S32.HI R8, RZ, 0x1f, R7 ;  /* 0x0000001fff087819 */ /* 0x000fe20000011407 */
[----:B------:R-:W-:Y:S01]  /*10100*/  ULDC UR41, c[0x0][0x9e4] ;  /* 0x0002790000297ab9 */ /* 0x000fe20000000800 */
[----:B------:R-:W-:Y:S01]  /*10110*/  ULDC UR5, c[0x0][0x9e4] ;  /* 0x0002790000057ab9 */ /* 0x000fe20000000800 */
[----:B------:R-:W-:Y:S01]  /*10120*/  ULDC UR43, c[0x0][0x9d8] ;  /* 0x00027600002b7ab9 */ /* 0x000fe20000000800 */
[----:B------:R-:W-:Y:S01]  /*10130*/  LEA.HI R8, R8, R7, RZ, 0x7 ;  /* 0x0000000708087211 */ /* 0x000fe200078f38ff */
[----:B------:R-:W-:Y:S01]  /*10140*/  ULDC UR50, c[0x0][0x9d8] ;  /* 0x0002760000327ab9 */ /* 0x000fe20000000800 */
[----:B------:R-:W-:Y:S01]  /*10150*/  ULDC UR48, c[0x0][0x9d8] ;  /* 0x0002760000307ab9 */ /* 0x000fe20000000800 */
[----:B------:R-:W-:Y:S01]  /*10160*/  ULDC UR4, c[0x0][0x988] ;  /* 0x0002620000047ab9 */ /* 0x000fe20000000800 */
[----:B------:R-:W-:Y:S01]  /*10170*/  SHF.R.S32.HI R8, RZ, 0x7, R8 ;  /* 0x00000007ff087819 */ /* 0x000fe20000011408 */
[----:B------:R-:W-:Y:S01]  /*10180*/  ULDC UR7, c[0x0][0x988] ;  /* 0x0002620000077ab9 */ /* 0x000fe20000000800 */
[----:B------:R-:W-:Y:S01]  /*10190*/  ULDC UR6, c[0x0][0x988] ;  /* 0x0002620000067ab9 */ /* 0x000fe20000000800 */
[----:B------:R-:W-:Y:S01]  /*101a0*/  ULDC UR49, c[0x0][0x9e0] ;  /* 0x0002780000317ab9 */ /* 0x000fe20000000800 */
[----:B------:R-:W-:Y:S01]  /*101b0*/  ULDC UR42, c[0x0][0x9e0] ;  /* 0x00027800002a7ab9 */ /* 0x000fe20000000800 */
        /* <DEDUP_REMOVED lines=24> */
[----:B--2---:R-:W-:-:S04]  /*10340*/  VIMNMX R140, R9, R8, !PT ;  /* 0x00000008098c7248 */ /* 0x004fc80007fe0100 */
[----:B------:R-:W-:-:S13]  /*10350*/  ISETP.GE.AND P1, PT, R0, R140, PT ;  /* 0x0000008c0000720c */ /* 0x000fda0003f26270 */
[----:B------:R-:W-:Y:S05]  /*10360*/  @!P1 BRA `(.L_x_1512) ;  /* 0x0000003c00809947 */ /* 0x000fea0003800000 */
[----:B------:R-:W-:-:S07]  /*10370*/  IMAD.MOV.U32 R135, RZ, RZ, RZ ;  /* 0x000000ffff877224 */ /* 0x000fce00078e00ff */
.L_x_1532:
[----:B------:R-:W2:Y:S01]  /*10380*/  LDL R9, [R1+0x48] ;  /* 0x0000480001097983 */ /* 0x000ea20000100800 */
[----:B------:R-:W-:Y:S01]  /*10390*/  VIADD R7, R17, 0x1 ;  /* 0x0000000111077836 */ /* 0x000fe20000000000 */
[----:B------:R-:W-:Y:S05]  /*103a0*/  YIELD ;  /* 0x0000000000007946 */ /* 0x000fea0003800000 */
[----:B------:R-:W-:-:S04]  /*103b0*/  ISETP.NE.AND P2, PT, R7, 0x2, PT ;  /* 0x000000020700780c */ /* 0x000fc80003f45270 */
[----:B------:R-:W-:Y:S02]  /*103c0*/  SEL R8, RZ, 0x1, P2 ;  /* 0x00000001ff087807 */ /* 0x000fe40001000000 */
[----:B------:R-:W-:Y:S02]  /*103d0*/  SEL R7, R7, RZ, P2 ;  /* 0x000000ff07077207 */ /* 0x000fe40001000000 */
[----:B------:R-:W-:Y:S02]  /*103e0*/  LOP3.LUT R139, R23, R8, RZ, 0x3c, !PT ;  /* 0x00000008178b7212 */ /* 0x000fe400078e3cff */
[----:B--2---:R-:W-:-:S13]  /*103f0*/  ISETP.NE.AND P1, PT, R9, RZ, PT ;  /* 0x000000ff0900720c */ /* 0x004fda0003f25270 */
[----:B0-----:R-:W-:Y:S05]  /*10400*/  @P1 BRA `(.L_x_1513) ;  /* 0x0000000000301947 */ /* 0x001fea0003800000 */
[----:B------:R-:W-:Y:S05]  /*10410*/  @!P0 BRA `(.L_x_1514) ;  /* 0x0000000000048947 */ /* 0x000fea0003800000 */
[----:B------:R-:W-:Y:S01]  /*10420*/  BPT.TRAP 0x1 ;  /* 0x000000040000795c */ /* 0x000fe20000300000 */
.L_x_1514:
[----:B------:R-:W-:Y:S01]  /*10430*/  IMAD R9, R7, 0x8, R2 ;  /* 0x0000000807097824 */ /* 0x000fe200078e0202 */
[----:B------:R-:W-:-:S04]  /*10440*/  SHF.L.U32 R8, R139, 0x1f, RZ ;  /* 0x0000001f8b087819 */ /* 0x000fc800000006ff */
[----:B------:R0:W1:Y:S01]  /*10450*/  SYNCS.PHASECHK.TRANS64.TRYWAIT P2, [R9+URZ+0x2d830], R8 ;  /* 0x02d83008090075a7 */ /* 0x000062000804017f */
[----:B------:R-:W-:Y:S05]  /*10460*/  @!P0 BRA `(.L_x_1515) ;  /* 0x0000000000048947 */ /* 0x000fea0003800000 */
[----:B------:R-:W-:Y:S01]  /*10470*/  BPT.TRAP 0x1 ;  /* 0x000000040000795c */ /* 0x000fe20000300000 */
.L_x_1515:
[----:B------:R-:W-:Y:S04]  /*10480*/  BSSY B0, `(.L_x_1513) ;  /* 0x0000004000007945 */ /* 0x000fe80003800000 */
[----:B-1----:R-:W-:Y:S05]  /*10490*/  @P2 BRA `(.L_x_1516) ;  /* 0x0000000000082947 */ /* 0x002fea0003800000 */
[----:B------:R-:W1:Y:S02]  /*104a0*/  SYNCS.PHASECHK.TRANS64.TRYWAIT P2, [R9+URZ+0x2d830], R8 ;  /* 0x02d83008090075a7 */ /* 0x000e64000804017f */
[----:B-1----:R-:W-:Y:S05]  /*104b0*/  @!P2 BRA `(.L_x_1517) ;  /* 0x0000016c00e0a947 */ /* 0x002fea0003800000 */
.L_x_1516:
[----:B------:R-:W-:Y:S05]  /*104c0*/  BSYNC B0 ;  /* 0x0000000000007941 */ /* 0x000fea0003800000 */
.L_x_1513:
[----:B01----:R-:W2:Y:S04]  /*104d0*/  LDL R8, [R1+0x4c] ;  /* 0x00004c0001087983 */ /* 0x003ea80000100800 */
[----:B------:R-:W3:Y:S04]  /*104e0*/  LDL.64 R24, [R1+0x10] ;  /* 0x0000100001187983 */ /* 0x000ee80000100a00 */
[----:B------:R-:W4:Y:S04]  /*104f0*/  LDL.64 R152, [R1+0x38] ;  /* 0x0000380001987983 */ /* 0x000f280000100a00 */
[----:B------:R-:W5:Y:S01]  /*10500*/  LDL.64 R150, [R1+0x30] ;  /* 0x0000300001967983 */ /* 0x000f620000100a00 */
[----:B------:R-:W0:Y:S01]  /*10510*/  S2R R10, SR_TID.X ;  /* 0x00000000000a7919 */ /* 0x000e220000002100 */
[----:B------:R-:W-:Y:S05]  /*10520*/  WARPSYNC.ALL ;  /* 0x0000000000007948 */ /* 0x000fea0003800000 */
        /* <DEDUP_REMOVED lines=8> */
[----:B------:R-:W-:Y:S01]  /*105b0*/  R2UR UR15, R13 ;  /* 0x000000000d0f72ca */ /* 0x000fe200000e0000 */
[----:B------:R0:W-:Y:S01]  /*105c0*/  BAR.SYNC.DEFER_BLOCKING R20, 0x100 ;  /* 0x000400140000751d */ /* 0x0001e20000010000 */
[----:B------:R-:W-:Y:S02]  /*105d0*/  IMAD.MOV.U32 R11, RZ, RZ, -0x7fffffe0 ;  /* 0x80000020ff0b7424 */ /* 0x000fe400078e00ff */
[----:B--2---:R-:W-:Y:S01]  /*105e0*/  IMAD R8, R7, 0x600, R8 ;  /* 0x0000060007087824 */ /* 0x004fe200078e0208 */
[----:B---3--:R-:W-:-:S04]  /*105f0*/  R2UR UR8, R24 ;  /* 0x00000000180872ca */ /* 0x008fc800000e0000 */
[----:B------:R-:W-:Y:S02]  /*10600*/  R2UR UR10, R8 ;  /* 0x00000000080a72ca */ /* 0x000fe400000e0000 */
[----:B------:R-:W-:Y:S02]  /*10610*/  R2UR UR9, R25 ;  /* 0x00000000190972ca */ /* 0x000fe400000e0000 */
[----:B------:R-:W-:-:S11]  /*10620*/  WARPGROUP.ARRIVE ;  /* 0x00000000000079c5 */ /* 0x000fd60000000000 */
[----:B------:R-:W-:Y:S01]  /*10630*/  HGMMA.64x128x16.F32 R24, gdesc[UR8], RZ, !UPT, gsb0 ;  /* 0x01e00000081879f0 */ /* 0x000fe2000c0008ff */
[----:B------:R-:W-:Y:S01]  /*10640*/  VIADD R12, R8, 0x2 ;  /* 0x00000002080c7836 */ /* 0x000fe20000000000 */
[----:B----4-:R-:W-:Y:S02]  /*10650*/  R2UR UR12, R152 ;  /* 0x00000000980c72ca */ /* 0x010fe400000e0000 */
[----:B------:R-:W-:Y:S02]  /*10660*/  R2UR UR13, R153 ;  /* 0x00000000990d72ca */ /* 0x000fe400000e0000 */
[----:B------:R-:W-:Y:S01]  /*10670*/  R2UR UR14, R12 ;  /* 0x000000000c0e72ca */ /* 0x000fe200000e0000 */
[----:B------:R-:W-:Y:S01]  /*10680*/  VIADD R10, R8, 0x200 ;  /* 0x00000200080a7836 */ /* 0x000fe20000000000 */
[----:B------:R-:W-:Y:S02]  /*10690*/  R2UR UR19, R11 ;  /* 0x000000000b1372ca */ /* 0x000fe400000e0000 */
[----:B-----5:R-:W-:-:S02]  /*106a0*/  R2UR UR16, R150 ;  /* 0x00000000961072ca */ /* 0x020fc400000e0000 */
        /* <DEDUP_REMOVED lines=12> */
[----:B------:R-:W-:Y:S01]  /*10770*/  HGMMA.64x128x16.F32 R24, gdesc[UR16], R24, gsb0 ;  /* 0x01e00000101879f0 */ /* 0x000fe20008000818 */
[----:B------:R-:W-:Y:S02]  /*10780*/  VIADD R14, R8, 0x400 ;  /* 0x00000400080e7836 */ /* 0x000fe40000000000 */
[----:B------:R-:W-:Y:S01]  /*10790*/  IMAD.MOV.U32 R15, RZ, RZ, -0x7fffffe0 ;  /* 0x80000020ff0f7424 */ /* 0x000fe200078e00ff */
[----:B------:R-:W-:Y:S02]  /*107a0*/  R2UR UR24, R146 ;  /* 0x00000000921872ca */ /* 0x000fe400000e0000 */
[----:B------:R-:W-:Y:S02]  /*107b0*/  R2UR UR26, R14 ;  /* 0x000000000e1a72ca */ /* 0x000fe400000e0000 */
[----:B------:R-:W-:Y:S02]  /*107c0*/  R2UR UR27, R15 ;  /* 0x000000000f1b72ca */ /* 0x000fe400000e0000 */
[----:B------:R-:W-:Y:S01]  /*107d0*/  R2UR UR25, R147 ;  /* 0x00000000931972ca */ /* 0x000fe200000e0000 */
[----:B------:R-:W-:-:S02]  /*107e0*/  WARPGROUP.DEPBAR.LE gsb0, 0x0 ;  /* 0x00008000000079c5 */ /* 0x000fc40000010000 */
        /* <DEDUP_REMOVED lines=17> */
.L_x_1519:
[----:B------:R-:W-:Y:S01]  /*10900*/  SHF.L.U32 R8, R23, 0x1f, RZ ;  /* 0x0000001f17087819 */ /* 0x000fe200000006ff */
[----:B------:R-:W-:-:S04]  /*10910*/  IMAD R9, R17, 0x8, R2 ;  /* 0x0000000811097824 */ /* 0x000fc800078e0202 */
[----:B------:R0:W1:Y:S01]  /*10920*/  SYNCS.PHASECHK.TRANS64.TRYWAIT P1, [R9+URZ+0x2d850], R8 ;  /* 0x02d85008090075a7 */ /* 0x000062000802017f */
[----:B------:R-:W-:Y:S05]  /*10930*/  @!P0 BRA `(.L_x_1520) ;  /* 0x0000000000048947 */ /* 0x000fea0003800000 */
[----:B------:R-:W-:Y:S01]  /*10940*/  BPT.TRAP 0x1 ;  /* 0x000000040000795c */ /* 0x000fe20000300000 */
.L_x_1520:
[----:B-1----:R-:W-:Y:S05]  /*10950*/  @P1 BRA `(.L_x_1518) ;  /* 0x0000000000081947 */ /* 0x002fea0003800000 */
[----:B------:R-:W1:Y:S02]  /*10960*/  SYNCS.PHASECHK.TRANS64.TRYWAIT P1, [R9+URZ+0x2d850], R8 ;  /* 0x02d85008090075a7 */ /* 0x000e64000802017f */
[----:B-1----:R-:W-:Y:S05]  /*10970*/  @!P1 BRA `(.L_x_1521) ;  /* 0x0000016800c49947 */ /* 0x002fea0003800000 */
.L_x_1518:
[----:B01----:R-:W-:Y:S01]  /*10980*/  VIADD R8, R2, 0x400 ;  /* 0x0000040002087836 */ /* 0x003fe20000000000 */
[----:B------:R-:W-:Y:S05]  /*10990*/  WARPSYNC.ALL ;  /* 0x0000000000007948 */ /* 0x000fea0003800000 */
[----:B------:R-:W-:Y:S01]  /*109a0*/  SHF.R.U32.HI R8, RZ, 0x4, R8 ;  /* 0x00000004ff087819 */ /* 0x000fe20000011608 */
[----:B------:R-:W-:Y:S01]  /*109b0*/  IMAD.MOV.U32 R9, RZ, RZ, -0x7fffffe0 ;  /* 0x80000020ff097424 */ /* 0x000fe200078e00ff */
[----:B------:R-:W-:Y:S01]  /*109c0*/  WARPGROUP.ARRIVE ;  /* 0x00000000000079c5 */ /* 0x000fe20000000000 */
[----:B------:R-:W-:Y:S01]  /*109d0*/  UMOV UR9, 0x40000040 ;  /* 0x4000004000097882 */ /* 0x000fe20000000000 */
[----:B------:R-:W-:Y:S01]  /*109e0*/  LOP3.LUT R8, R8, 0x3fff, RZ, 0xc0, !PT ;  /* 0x00003fff08087812 */ /* 0x000fe200078ec0ff */
[----:B------:R-:W-:Y:S01]  /*109f0*/  IMAD.MOV.U32 R11, RZ, RZ, -0x7fffffe0 ;  /* 0x80000020ff0b7424 */ /* 0x000fe200078e00ff */
[----:B------:R-:W-:Y:S01]  /*10a00*/  R2UR UR11, R9 ;  /* 0x00000000090b72ca */ /* 0x000fe200000e0000 */
[----:B------:R-:W-:Y:S01]  /*10a10*/  UMOV UR13, 0x40000040 ;  /* 0x40000040000d7882 */ /* 0x000fe20000000000 */
[----:B------:R-:W-:Y:S01]  /*10a20*/  LOP3.LUT R8, R8, 0x2000000, RZ, 0xfc, !PT ;  /* 0x0200000008087812 */ /* 0x000fe200078efcff */
[----:B------:R-:W-:Y:S01]  /*10a30*/  UMOV UR17, 0x40000040 ;  /* 0x4000004000117882 */ /* 0x000fe20000000000 */
[C---:B------:R-:W-:Y:S01]  /*10a40*/  R2UR UR15, R11.reuse ;  /* 0x000000000b0f72ca */ /* 0x040fe200000e0000 */
[----:B------:R-:W-:Y:S01]  /*10a50*/  UMOV UR21, 0x40000040 ;  /* 0x4000004000157882 */ /* 0x000fe20000000000 */
[----:B------:R-:W-:Y:S01]  /*10a60*/  R2UR UR19, R11 ;  /* 0x000000000b1372ca */ /* 0x000fe200000e0000 */
[----:B------:R-:W-:Y:S01]  /*10a70*/  IMAD R8, R17, 0x600, R8 ;  /* 0x0000060011087824 */ /* 0x000fe200078e0208 */
[C---:B------:R-:W-:Y:S01]  /*10a80*/  R2UR UR23, R11.reuse ;  /* 0x000000000b1772ca */ /* 0x040fe200000e0000 */
[----:B------:R-:W-:Y:S01]  /*10a90*/  UMOV UR25, 0x40000040 ;  /* 0x4000004000197882 */ /* 0x000fe20000000000 */
[C---:B------:R-:W-:Y:S01]  /*10aa0*/  R2UR UR27, R11.reuse ;  /* 0x000000000b1b72ca */ /* 0x040fe200000e0000 */
[C---:B------:R-:W-:Y:S01]  /*10ab0*/  VIADD R10, R8.reuse, 0x40 ;  /* 0x00000040080a7836 */ /* 0x040fe20000000000 */
[----:B------:R-:W-:Y:S01]  /*10ac0*/  R2UR UR10, R8 ;  /* 0x00000000080a72ca */ /* 0x000fe200000e0000 */
[----:B------:R-:W-:Y:S01]  /*10ad0*/  UMOV UR29, 0x40000040 ;  /* 0x40000040001d7882 */ /* 0x000fe20000000000 */
[C---:B------:R-:W-:Y:S01]  /*10ae0*/  R2UR UR31, R11.reuse ;  /* 0x000000000b1f72ca */ /* 0x040fe200000e0000 */
[----:B------:R-:W-:Y:S01]  /*10af0*/  UMOV UR33, 0x40000040 ;  /* 0x4000004000217882 */ /* 0x000fe20000000000 */
[----:B------:R-:W-:Y:S01]  /*10b00*/  R2UR UR14, R10 ;  /* 0x000000000a0e72ca */ /* 0x000fe200000e0000 */
[----:B------:R-:W-:Y:S01]  /*10b10*/  VIADD R10, R8, 0x80 ;  /* 0x00000080080a7836 */ /* 0x000fe20000000000 */
[----:B------:R-:W-:Y:S01]  /*10b20*/  R2UR UR35, R11 ;  /* 0x000000000b2372ca */ /* 0x000fe200000e0000 */
[----:B------:R-:W-:Y:S01]  /*10b30*/  UMOV UR45, 0x40000040 ;  /* 0x40000040002d7882 */ /* 0x000fe20000000000 */
[----:B------:R-:W-:Y:S01]  /*10b40*/  R2UR UR47, R9 ;  /* 0x00000000092f72ca */ /* 0x000fe200000e0000 */
[----:B------:R-:W0:Y:S01]  /*10b50*/  S2R R13, SR_TID.X ;  /* 0x00000000000d7919 */ /* 0x000e220000002100 */
[----:B------:R-:W-:Y:S01]  /*10b60*/  R2UR UR18, R10 ;  /* 0x000000000a1272ca */ /* 0x000fe200000e0000 */
[----:B------:R-:W-:-:S05]  /*10b70*/  VIADD R10, R8, 0xc0 ;  /* 0x000000c0080a7836 */ /* 0x000fca0000000000 */
[----:B------:R-:W-:Y:S01]  /*10b80*/  R2UR UR22, R10 ;  /* 0x000000000a1672ca */ /* 0x000fe200000e0000 */
[----:B------:R-:W-:-:S05]  /*10b90*/  VIADD R10, R8, 0x100 ;  /* 0x00000100080a7836 */ /* 0x000fca0000000000 */
[----:B------:R-:W-:Y:S01]  /*10ba0*/  R2UR UR26, R10 ;  /* 0x000000000a1a72ca */ /* 0x000fe200000e0000 */
[----:B------:R-:W-:-:S05]  /*10bb0*/  VIADD R10, R8, 0x140 ;  /* 0x00000140080a7836 */ /* 0x000fca0000000000 */
[----:B------:R-:W-:Y:S01]  /*10bc0*/  R2UR UR30, R10 ;  /* 0x000000000a1e72ca */ /* 0x000fe200000e0000 */
[C---:B------:R-:W-:Y:S02]  /*10bd0*/  VIADD R10, R8.reuse, 0x180 ;  /* 0x00000180080a7836 */ /* 0x040fe40000000000 */
[----:B------:R-:W-:-:S03]  /*10be0*/  VIADD R8, R8, 0x1c0 ;  /* 0x000001c008087836 */ /* 0x000fc60000000000 */
[----:B------:R-:W-:Y:S02]  /*10bf0*/  R2UR UR34, R10 ;  /* 0x000000000a2272ca */ /* 0x000fe400000e0000 */
[----:B------:R-:W-:Y:S01]  /*10c00*/  R2UR UR46, R8 ;  /* 0x00000000082e72ca */ /* 0x000fe200000e0000 */
[----:B------:R-:W-:Y:S01]  /*10c10*/  IMAD R8, R141, 0x2000, R2 ;  /* 0x000020008d087824 */ /* 0x000fe200078e0202 */
[----:B0-----:R-:W-:-:S04]  /*10c20*/  SHF.R.U32.HI R12, RZ, 0x7, R13 ;  /* 0x00000007ff0c7819 */ /* 0x001fc8000001160d */
[----:B------:R-:W-:Y:S02]  /*10c30*/  R2UR UR8, R8 ;  /* 0x00000000080872ca */ /* 0x000fe400000e0000 */
[----:B------:R-:W-:Y:S02]  /*10c40*/  ISETP.GE.U32.AND P1, PT, R13, 0x180, PT ;  /* 0x000001800d00780c */ /* 0x000fe40003f26070 */
[----:B------:R-:W-:-:S04]  /*10c50*/  IADD3 R8, R12, 0x9, RZ ;  /* 0x000000090c087810 */ /* 0x000fc80007ffe0ff */
[----:B------:R-:W-:-:S05]  /*10c60*/  SEL R8, R8, 0x9, !P1 ;  /* 0x0000000908087807 */ /* 0x000fca0004800000 */
[----:B------:R-:W-:-:S04]  /*10c70*/  UIADD3 UR8, UR8, 0x21800, URZ ;  /* 0x0002180008087890 */ /* 0x000fc8000fffe03f */
[----:B------:R-:W-:-:S04]  /*10c80*/  USHF.R.U32.HI UR8, URZ, 0x4, UR8 ;  /* 0x000000043f087899 */ /* 0x000fc80008011608 */
[----:B------:R-:W-:-:S04]  /*10c90*/  ULOP3.LUT UR8, UR8, 0x3fff, URZ, 0xc0, !UPT ;  /* 0x00003fff08087892 */ /* 0x000fc8000f8ec03f */
[----:B------:R-:W-:-:S04]  /*10ca0*/  ULOP3.LUT UR8, UR8, 0x10000, URZ, 0xfc, !UPT ;  /* 0x0001000008087892 */ /* 0x000fc8000f8efc3f */
[----:B------:R-:W-:Y:S02]  /*10cb0*/  UIADD3 UR12, UR8, 0x2, URZ ;  /* 0x00000002080c7890 */ /* 0x000fe4000fffe03f */
[----:B------:R-:W-:Y:S02]  /*10cc0*/  UIADD3 UR16, UR8, 0x4, URZ ;  /* 0x0000000408107890 */ /* 0x000fe4000fffe03f */
[----:B------:R-:W-:Y:S02]  /*10cd0*/  UIADD3 UR20, UR8, 0x6, URZ ;  /* 0x0000000608147890 */ /* 0x000fe4000fffe03f */
[----:B------:R-:W-:Y:S01]  /*10ce0*/  HGMMA.64x96x16.F32 R88, gdesc[UR8].tnspB, R88, gsb0 ;  /* 0x41600000085879f0 */ /* 0x000fe20008000858 */
[----:B------:R-:W-:Y:S02]  /*10cf0*/  UIADD3 UR24, UR8, 0x600, URZ ;  /* 0x0000060008187890 */ /* 0x000fe4000fffe03f */
[----:B------:R-:W-:Y:S02]  /*10d00*/  UIADD3 UR28, UR8, 0x602, URZ ;  /* 0x00000602081c7890 */ /* 0x000fe4000fffe03f */
[----:B------:R-:W-:-:S02]  /*10d10*/  UIADD3 UR32, UR8, 0x604, URZ ;  /* 0x0000060408207890 */ /* 0x000fc4000fffe03f */
        /* <DEDUP_REMOVED lines=26> */
.L_x_1522:
[----:B------:R-:W2:Y:S04]  /*10ec0*/  LDL R11, [R1+0x5c] ;  /* 0x00005c00010b7983 */ /* 0x000ea80000100800 */
[----:B0-----:R-:W2:Y:S01]  /*10ed0*/  LDL R8, [R1+0x9c] ;  /* 0x00009c0001087983 */ /* 0x001ea20000100800 */
[----:B------:R-:W-:Y:S01]  /*10ee0*/  ISETP.NE.AND P1, PT, R142, 0x1, PT ;  /* 0x000000018e00780c */ /* 0x000fe20003f25270 */
        /* <DEDUP_REMOVED lines=43> */
[----:B------:R-:W-:Y:S01]  /*111a0*/  IMAD R52, R7, 0x8, R2 ;  /* 0x0000000807347824 */ /* 0x000fe200078e0202 */
[----:B------:R-:W3:Y:S01]  /*111b0*/  MUFU.TANH R12, R12 ;  /* 0x0000000c000c7308 */ /* 0x000ee20000002400 */
[----:B------:R-:W-:-:S02]  /*111c0*/  IMAD.U32 R53, RZ, RZ, UR38 ;  /* 0x00000026ff357e24 */ /* 0x000fc4000f8e00ff */
[----:B------:R-:W-:-:S05]  /*111d0*/  VIADD R52, R52, 0x2d840 ;  /* 0x0002d84034347836 */ /* 0x000fca0000000000 */
[----:B------:R-:W4:Y:S01]  /*111e0*/  MUFU.TANH R13, R13 ;  /* 0x0000000d000d7308 */ /* 0x000f220000002400 */
[----:B------:R-:W-:-:S04]  /*111f0*/  PRMT R52, R53, 0x654, R52 ;  /* 0x0000065435347816 */ /* 0x000fc80000000034 */
[----:B------:R0:W-:Y:S03]  /*11200*/  SYNCS.ARRIVE.TRANS64.RED.A1T0 RZ, [R52+URZ], RZ ;  /* 0x000000ff34ff79a7 */ /* 0x0001e6000810043f */
        /* <DEDUP_REMOVED lines=29> */
[----:B------:R-:W1:Y:S01]  /*113e0*/  MUFU.TANH R65, R65 ;  /* 0x0000004100417308 */ /* 0x000e620000002400 */
[----:B--2---:R-:W-:-:S02]  /*113f0*/  IMAD.IADD R8, R8, 0x1, R11 ;  /* 0x0000000108087824 */ /* 0x004fc400078e020b */
[----:B------:R-:W-:Y:S01]  /*11400*/  FMUL.FTZ R11, R26, UR50 ;  /* 0x000000321a0b7c20 */ /* 0x000fe20008410000 */
[----:B------:R-:W-:Y:S01]  /*11410*/  FMUL.FTZ R26, R36, UR50 ;  /* 0x00000032241a7c20 */ /* 0x000fe20008410000 */
[----:B------:R-:W-:Y:S01]  /*11420*/  FMUL.FTZ R36, R46, UR50 ;  /* 0x000000322e247c20 */ /* 0x000fe20008410000 */
[----:B0-----:R-:W-:-:S04]  /*11430*/  @P1 IMAD.HI.U32 R10, R8, R10, RZ ;  /* 0x0000000a080a1227 */ /* 0x001fc800078e00ff */
[----:B------:R-:W-:Y:S01]  /*11440*/  FMUL.FTZ R46, R56, UR50 ;  /* 0x00000032382e7c20 */ /* 0x000fe20008410000 */
[----:B------:R-:W-:Y:S01]  /*11450*/  FMUL.FTZ R56, R64, UR50 ;  /* 0x0000003240387c20 */ /* 0x000fe20008410000 */
[----:B------:R-:W-:Y:S01]  /*11460*/  FMUL.FTZ R64, R72, UR50 ;  /* 0x0000003248407c20 */ /* 0x000fe20008410000 */
[----:B------:R-:W-:Y:S01]  /*11470*/  FMUL.FTZ R72, R80, UR50 ;  /* 0x0000003250487c20 */ /* 0x000fe20008410000 */
[----:B-1----:R-:W-:Y:S01]  /*11480*/  @P1 SHF.R.U32.HI R8, RZ, R9, R10 ;  /* 0x00000009ff081219 */ /* 0x002fe2000001160a */
[----:B------:R-:W-:Y:S01]  /*11490*/  FMUL.FTZ R9, R24, UR50 ;  /* 0x0000003218097c20 */ /* 0x000fe20008410000 */
        /* <DEDUP_REMOVED lines=17> */
[----:B------:R-:W-:Y:S01]  /*115b0*/  PLOP3.LUT P1, PT, PT, PT, UP0, 0x40, 0x0 ;  /* 0x000000000000781c */ /* 0x000fe20003f2e808 */
[----:B------:R-:W1:Y:S01]  /*115c0*/  MUFU.TANH R9, R9 ;  /* 0x0000000900097308 */ /* 0x000e620000002400 */
[----:B------:R-:W-:-:S04]  /*115d0*/  IADD3 R83, -R156, 0x1, -R78 ;  /* 0x000000019c537810 */ /* 0x000fc80007ffe94e */
[----:B------:R-:W-:-:S03]  /*115e0*/  IADD3 R83, -R154, R83, R157 ;  /* 0x000000539a537210 */ /* 0x000fc60007ffe19d */
[----:B------:R-:W2:Y:S02]  /*115f0*/  MUFU.TANH R10, R10 ;  /* 0x0000000a000a7308 */ /* 0x000ea40000002400 */
[C---:B------:R-:W-:Y:S02]  /*11600*/  VIADD R84, R83.reuse, UR49 ;  /* 0x0000003153547c36 */ /* 0x040fe40008000000 */
[----:B------:R-:W-:Y:S02]  /*11610*/  VIADD R83, R83, UR52 ;  /* 0x0000003453537c36 */ /* 0x000fe40008000000 */
[C---:B0-----:R-:W-:Y:S02]  /*11620*/  IMAD.IADD R82, R85.reuse, 0x1, R84 ;  /* 0x0000000155527824 */ /* 0x041fe400078e0254 */
[----:B------:R-:W0:Y:S01]  /*11630*/  MUFU.TANH R11, R11 ;  /* 0x0000000b000b7308 */ /* 0x000e220000002400 */
[----:B------:R-:W-:-:S07]  /*11640*/  IMAD.IADD R81, R85, 0x1, R83 ;  /* 0x0000000155517824 */ /* 0x000fce00078e0253 */
        /* <DEDUP_REMOVED lines=42> */
.L_x_1525:
[----:B------:R-:W-:-:S05]  /*118f0*/  IMAD.U32 R86, RZ, RZ, UR41 ;  /* 0x00000029ff567e24 */ /* 0x000fca000f8e00ff */
[----:B------:R-:W-:-:S13]  /*11900*/  ISETP.NE.AND P1, PT, R86, 0x1, PT ;  /* 0x000000015600780c */ /* 0x000fda0003f25270 */
[----:B------:R-:W1:Y:S02]  /*11910*/  @P1 LDC.64 R52, c[0x0][0x9e8] ;  /* 0x00027a00ff341b82 */ /* 0x000e640000000a00 */
[----:B-1----:R-:W-:-:S05]  /*11920*/  @P1 IMAD.HI.U32 R52, R85, R52, RZ ;  /* 0x0000003455341227 */ /* 0x002fca00078e00ff */
[----:B------:R-:W-:-:S07]  /*11930*/  @P1 SHF.R.U32.HI R85, RZ, R53, R52 ;  /* 0x00000035ff551219 */ /* 0x000fce0000011634 */
.L_x_1526:
[----:B------:R-:W-:Y:S05]  /*11940*/  BSYNC B0 ;  /* 0x0000000000007941 */ /* 0x000fea0003800000 */
.L_x_1524:
[----:B------:R-:W-:-:S04]  /*11950*/  IMAD R85, R85, R86, -R78 ;  /* 0x0000005655557224 */ /* 0x000fc800078e0a4e */
[----:B------:R-:W-:-:S05]  /*11960*/  IMAD.IADD R85, R85, 0x1, -R156 ;  /* 0x0000000155557824 */ /* 0x000fca00078e0a9c */
[----:B------:R-:W-:Y:S02]  /*11970*/  VIMNMX R81, R81, R85, !PT ;  /* 0x0000005551517248 */ /* 0x000fe40007fe0100 */
[----:B------:R-:W-:-:S07]  /*11980*/  VIADDMNMX R82, R85, R86, R82, PT ;  /* 0x0000005655527246 */ /* 0x000fce0003800152 */
.L_x_1523:
[----:B------:R-:W-:Y:S01]  /*11990*/  ISETP.GT.AND P1, PT, R0, -0x1, PT ;  /* 0xffffffff0000780c */ /* 0x000fe20003f24270 */
[----:B------:R-:W1:Y:S03]  /*119a0*/  SHFL.IDX PT, R8, R8, 0x1, 0x1c1f ;  /* 0x003c1f0008087f89 */ /* 0x000e6600000e0000 */
        /* <DEDUP_REMOVED lines=14> */
[----:B------:R-:W-:Y:S02]  /*11a90*/  ISETP.GT.AND P2, PT, R81, 0x10, P1 ;  /* 0x000000105100780c */ /* 0x000fe40000f44270 */
[----:B------:R-:W-:Y:S02]  /*11aa0*/  FSEL R23, R23, -INF , !P4 ;  /* 0xff80000017177808 */ /* 0x000fe40006000000 */
[----:B------:R-:W-:Y:S02]  /*11ab0*/  ISETP.GT.AND P4, PT, R81, 0x20, P1 ;  /* 0x000000205100780c */ /* 0x000fe40000f84270 */
[----:B------:R-:W-:-:S02]  /*11ac0*/  ISETP.LT.OR P3, PT, R82, 0xa, P3 ;  /* 0x0000000a5200780c */ /* 0x000fc40001f61670 */
[C---:B------:R-:W-:Y:S02]  /*11ad0*/  ISETP.LT.OR P2, PT, R82.reuse, 0x11, P2 ;  /* 0x000000115200780c */ /* 0x040fe40001741670 */
[----:B------:R-:W-:Y:S02]  /*11ae0*/  ISETP.LT.OR P4, PT, R82, 0x21, P4 ;  /* 0x000000215200780c */ /* 0x000fe40002781670 */
[----:B------:R-:W-:Y:S02]  /*11af0*/  FSEL R14, R14, -INF , !P3 ;  /* 0xff8000000e0e7808 */ /* 0x000fe40005800000 */
[----:B------:R-:W-:Y:S02]  /*11b00*/  FSEL R21, R21, -INF , !P2 ;  /* 0xff80000015157808 */ /* 0x000fe40005000000 */
[C---:B------:R-:W-:Y:S02]  /*11b10*/  ISETP.GT.AND P3, PT, R81.reuse, 0x18, P1 ;  /* 0x000000185100780c */ /* 0x040fe40000f64270 */
[----:B------:R-:W-:-:S02]  /*11b20*/  ISETP.GT.AND P2, PT, R81, 0x19, P1 ;  /* 0x000000195100780c */ /* 0x000fc40000f44270 */
[----:B------:R-:W-:Y:S02]  /*11b30*/  FSEL R30, R30, -INF , !P4 ;  /* 0xff8000001e1e7808 */ /* 0x000fe40006000000 */
[----:B------:R-:W-:Y:S02]  /*11b40*/  ISETP.GT.AND P4, PT, R81, 0x29, P1 ;  /* 0x000000295100780c */ /* 0x000fe40000f84270 */
[C---:B------:R-:W-:Y:S02]  /*11b50*/  ISETP.LT.OR P3, PT, R82.reuse, 0x19, P3 ;  /* 0x000000195200780c */ /* 0x040fe40001f61670 */
[C---:B------:R-:W-:Y:S02]  /*11b60*/  ISETP.LT.OR P2, PT, R82.reuse, 0x1a, P2 ;  /* 0x0000001a5200780c */ /* 0x040fe40001741670 */
[----:B------:R-:W-:Y:S02]  /*11b70*/  ISETP.LT.OR P4, PT, R82, 0x2a, P4 ;  /* 0x0000002a5200780c */ /* 0x000fe40002781670 */
[----:B0-----:R-:W-:-:S02]  /*11b80*/  FSEL R52, R26, -INF , !P3 ;  /* 0xff8000001a347808 */ /* 0x001fc40005800000 */
[----:B------:R-:W-:Y:S02]  /*11b90*/  FSEL R53, R27, -INF , !P2 ;  /* 0xff8000001b357808 */ /* 0x000fe40005000000 */
[C---:B------:R-:W-:Y:S02]  /*11ba0*/  ISETP.GT.AND P3, PT, R81.reuse, 0x21, P1 ;  /* 0x000000215100780c */ /* 0x040fe40000f64270 */
        /* <DEDUP_REMOVED lines=15> */
[----:B------:R-:W-:-:S02]  /*11ca0*/  FSEL R38, R38, -INF , !P3 ;  /* 0xff80000026267808 */ /* 0x000fc40005800000 */
        /* <DEDUP_REMOVED lines=40> */
[----:B------:R-:W-:Y:S02]  /*11f30*/  PLOP3.LUT P4, PT, PT, PT, UP0, 0x40, 0x0 ;  /* 0x000000000000781c */ /* 0x000fe40003f8e808 */
[----:B------:R-:W-:-:S02]  /*11f40*/  ISETP.LT.OR P3, PT, R82, 0x6a, P3 ;  /* 0x0000006a5200780c */ /* 0x000fc40001f61670 */
[----:B------:R-:W-:Y:S02]  /*11f50*/  ISETP.LT.OR P2, PT, R82, 0x71, P2 ;  /* 0x000000715200780c */ /* 0x000fe40001741670 */
[----:B------:R-:W-:Y:S02]  /*11f60*/  FSEL R69, R69, -INF , !P3 ;  /* 0xff80000045457808 */ /* 0x000fe40005800000 */
[----:B------:R-:W-:Y:S02]  /*11f70*/  FSEL R72, R72, -INF , !P2 ;  /* 0xff80000048487808 */ /* 0x000fe40005000000 */
[C---:B------:R-:W-:Y:S02]  /*11f80*/  ISETP.GT.AND P3, PT, R81.reuse, 0x78, P1 ;  /* 0x000000785100780c */ /* 0x040fe40000f64270 */
[----:B------:R-:W-:Y:S02]  /*11f90*/  ISETP.GT.AND P2, PT, R81, 0x79, P1 ;  /* 0x000000795100780c */ /* 0x000fe40000f44270 */
[----:B------:R-:W-:-:S02]  /*11fa0*/  ISETP.LT.OR P3, PT, R82, 0x79, P3 ;  /* 0x000000795200780c */ /* 0x000fc40001f61670 */
[----:B------:R-:W-:Y:S02]  /*11fb0*/  ISETP.LT.OR P2, PT, R82, 0x7a, P2 ;  /* 0x0000007a5200780c */ /* 0x000fe40001741670 */
[----:B------:R-:W-:Y:S02]  /*11fc0*/  FSEL R76, R76, -INF , !P3 ;  /* 0xff8000004c4c7808 */ /* 0x000fe40005800000 */
[----:B------:R-:W-:Y:S01]  /*11fd0*/  FSEL R77, R77, -INF , !P2 ;  /* 0xff8000004d4d7808 */ /* 0x000fe20005000000 */
[----:B------:R-:W-:Y:S08]  /*11fe0*/  @P4 BRA `(.L_x_1527) ;  /* 0x0000000000584947 */ /* 0x000ff00003800000 */
[----:B------:R-:W-:Y:S01]  /*11ff0*/  IADD3 R8, -R154, R157, R8 ;  /* 0x0000009d9a087210 */ /* 0x000fe20007ffe108 */
[----:B------:R-:W-:Y:S03]  /*12000*/  BSSY B0, `(.L_x_1528) ;  /* 0x0000010000007945 */ /* 0x000fe60003800000 */
        /* <DEDUP_REMOVED lines=10> */
.L_x_1529:
[----:B------:R-:W-:-:S05]  /*120b0*/  IMAD.U32 R81, RZ, RZ, UR41 ;  /* 0x00000029ff517e24 */ /* 0x000fca000f8e00ff */
[----:B------:R-:W-:-:S13]  /*120c0*/  ISETP.NE.AND P2, PT, R81, 0x1, PT ;  /* 0x000000015100780c */ /* 0x000fda0003f45270 */
[----:B------:R-:W0:Y:S02]  /*120d0*/  @P2 LDC.64 R26, c[0x0][0x9e8] ;  /* 0x00027a00ff1a2b82 */ /* 0x000e240000000a00 */
[----:B0-----:R-:W-:-:S05]  /*120e0*/  @P2 IMAD.HI.U32 R26, R8, R26, RZ ;  /* 0x0000001a081a2227 */ /* 0x001fca00078e00ff */
[----:B------:R-:W-:-:S07]  /*120f0*/  @P2 SHF.R.U32.HI R8, RZ, R27, R26 ;  /* 0x0000001bff082219 */ /* 0x000fce000001161a */
.L_x_1530:
[----:B------:R-:W-:Y:S05]  /*12100*/  BSYNC B0 ;  /* 0x0000000000007941 */ /* 0x000fea0003800000 */
.L_x_1528:
[----:B------:R-:W-:-:S04]  /*12110*/  IMAD R8, R8, R81, -R78 ;  /* 0x0000005108087224 */ /* 0x000fc800078e0a4e */
[----:B------:R-:W-:-:S05]  /*12120*/  IMAD.IADD R8, R8, 0x1, -R156 ;  /* 0x0000000108087824 */ /* 0x000fca00078e0a9c */
[----:B------:R-:W-:Y:S02]  /*12130*/  VIMNMX R83, R83, R8, !PT ;  /* 0x0000000853537248 */ /* 0x000fe40007fe0100 */
[----:B------:R-:W-:-:S07]  /*12140*/  VIADDMNMX R84, R8, R81, R84, PT ;  /* 0x0000005108547246 */ /* 0x000fce0003800154 */
.L_x_1527:
[----:B------:R-:W-:Y:S01]  /*12150*/  FMNMX.FTZ R8, R9, R5, !PT ;  /* 0x0000000509087209 */ /* 0x000fe20007810000 */
[----:B------:R-:W-:Y:S01]  /*12160*/  UMOV UR51, UR7 ;  /* 0x0000000700337c82 */ /* 0x000fe20008000000 */
[C---:B------:R-:W-:Y:S02]  /*12170*/  ISETP.GT.AND P4, PT, R83.reuse, 0x1, P1 ;  /* 0x000000015300780c */ /* 0x040fe40000f84270 */
[C---:B------:R-:W-:Y:S02]  /*12180*/  ISETP.GT.AND P2, PT, R83.reuse, 0x8, P1 ;  /* 0x000000085300780c */ /* 0x040fe40000f44270 */
[----:B------:R-:W-:Y:S02]  /*12190*/  ISETP.GT.AND P3, PT, R83, 0x9, P1 ;  /* 0x000000095300780c */ /* 0x000fe40000f64270 */
[----:B------:R-:W-:Y:S02]  /*121a0*/  FMNMX.FTZ R8, R10, R8, !PT ;  /* 0x000000080a087209 */ /* 0x000fe40007810000 */
[----:B------:R-:W-:-:S02]  /*121b0*/  ISETP.LT.OR P4, PT, R84, 0x2, P4 ;  /* 0x000000025400780c */ /* 0x000fc40002781670 */
[C---:B------:R-:W-:Y:S02]  /*121c0*/  ISETP.LT.OR P2, PT, R84.reuse, 0x9, P2 ;  /* 0x000000095400780c */ /* 0x040fe40001741670 */
[----:B------:R-:W-:Y:S02]  /*121d0*/  ISETP.LT.OR P3, PT, R84, 0xa, P3 ;  /* 0x0000000a5400780c */ /* 0x000fe40001f61670 */
[----:B------:R-:W-:Y:S02]  /*121e0*/  FMNMX.FTZ R8, R13, R8, !PT ;  /* 0x000000080d087209 */ /* 0x000fe40007810000 */
[----:B------:R-:W-:Y:S02]  /*121f0*/  FSEL R12, R12, -INF , !P4 ;  /* 0xff8000000c0c7808 */ /* 0x000fe40006000000 */
[----:B------:R-:W-:Y:S02]  /*12200*/  FSEL R15, R15, -INF , !P2 ;  /* 0xff8000000f0f7808 */ /* 0x000fe40005000000 */
[----:B------:R-:W-:-:S02]  /*12210*/  FSEL R20, R20, -INF , !P3 ;  /* 0xff80000014147808 */ /* 0x000fc40005800000 */
[----:B------:R-:W-:Y:S02]  /*12220*/  FMNMX.FTZ R8, R14, R8, !PT ;  /* 0x000000080e087209 */ /* 0x000fe40007810000 */
        /* <DEDUP_REMOVED lines=11> */
[C---:B------:R-:W-:Y:S02]  /*122e0*/  ISETP.GT.AND P4, PT, R83.reuse, 0x19, P1 ;  /* 0x000000195300780c */ /* 0x040fe40000f84270 */
[C---:B------:R-:W-:Y:S02]  /*122f0*/  ISETP.GT.AND P2, PT, R83.reuse, 0x20, P1 ;  /* 0x000000205300780c */ /* 0x040fe40000f44270 */
[----:B------:R-:W-:Y:S02]  /*12300*/  ISETP.GT.AND P3, PT, R83, 0x21, P1 ;  /* 0x000000215300780c */ /* 0x000fe40000f64270 */
[----:B------:R-:W-:Y:S02]  /*12310*/  FMNMX.FTZ R8, R52, R8, !PT ;  /* 0x0000000834087209 */ /* 0x000fe40007810000 */
[C---:B------:R-:W-:Y:S02]  /*12320*/  ISETP.LT.OR P4, PT, R84.reuse, 0x1a, P4 ;  /* 0x0000001a5400780c */ /* 0x040fe40002781670 */
[----:B------:R-:W-:-:S02]  /*12330*/  ISETP.LT.OR P2, PT, R84, 0x21, P2 ;  /* 0x000000215400780c */ /* 0x000fc40001741670 */
[----:B------:R-:W-:Y:S02]  /*12340*/  ISETP.LT.OR P3, PT, R84, 0x22, P3 ;  /* 0x000000225400780c */ /* 0x000fe40001f61670 */
[----:B------:R-:W-:Y:S02]  /*12350*/  FMNMX.FTZ R8, R53, R8, !PT ;  /* 0x0000000835087209 */ /* 0x000fe40007810000 */
[----:B------:R-:W-:Y:S02]  /*12360*/  FSEL R29, R29, -INF , !P4 ;  /* 0xff8000001d1d7808 */ /* 0x000fe40006000000 */
[----:B------:R-:W-:Y:S02]  /*12370*/  FSEL R32, R32, -INF , !P2 ;  /* 0xff80000020207808 */ /* 0x000fe40005000000 */
[----:B------:R-:W-:Y:S02]  /*12380*/  FSEL R33, R33, -INF , !P3 ;  /* 0xff80000021217808 */ /* 0x000fe40005800000 */
[----:B------:R-:W-:-:S02]  /*12390*/  ISETP.GT.AND P4, PT, R83, 0x28, P1 ;  /* 0x000000285300780c */ /* 0x000fc40000f84270 */
[C---:B------:R-:W-:Y:S02]  /*123a0*/  ISETP.GT.AND P2, PT, R83.reuse, 0x29, P1 ;  /* 0x000000295300780c */ /* 0x040fe40000f44270 */
[----:B------:R-:W-:Y:S02]  /*123b0*/  ISETP.GT.AND P3, PT, R83, 0x30, P1 ;  /* 0x000000305300780c */ /* 0x000fe40000f64270 */
[----:B------:R-:W-:Y:S02]  /*123c0*/  FMNMX.FTZ R8, R30, R8, !PT ;  /* 0x000000081e087209 */ /* 0x000fe40007810000 */
[C---:B------:R-:W-:Y:S02]  /*123d0*/  ISETP.LT.OR P4, PT, R84.reuse, 0x29, P4 ;  /* 0x000000295400780c */ /* 0x040fe40002781670 */
[C---:B------:R-:W-:Y:S02]  /*123e0*/  ISETP.LT.OR P2, PT, R84.reuse, 0x2a, P2 ;  /* 0x0000002a5400780c */ /* 0x040fe40001741670 */
[----:B------:R-:W-:-:S02]  /*123f0*/  ISETP.LT.OR P3, PT, R84, 0x31, P3 ;  /* 0x000000315400780c */ /* 0x000fc40001f61670 */
[----:B------:R-:W-:Y:S02]  /*12400*/  FMNMX.FTZ R8, R31, R8, !PT ;  /* 0x000000081f087209 */ /* 0x000fe40007810000 */
[----:B------:R-:W-:Y:S02]  /*12410*/  FSEL R36, R36, -INF , !P4 ;  /* 0xff80000024247808 */ /* 0x000fe40006000000 */
[----:B------:R-:W-:Y:S02]  /*12420*/  FSEL R37, R37, -INF , !P2 ;  /* 0xff80000025257808 */ /* 0x000fe40005000000 */
[----:B------:R-:W-:Y:S02]  /*12430*/  FSEL R40, R40, -INF , !P3 ;  /* 0xff80000028287808 */ /* 0x000fe40005800000 */
[C---:B------:R-:W-:Y:S02]  /*12440*/  ISETP.GT.AND P4, PT, R83.reuse, 0x31, P1 ;  /* 0x000000315300780c */ /* 0x040fe40000f84270 */
[----:B------:R-:W-:-:S02]  /*12450*/  ISETP.GT.AND P2, PT, R83, 0x38, P1 ;  /* 0x000000385300780c */ /* 0x000fc40000f44270 */
[----:B------:R-:W-:Y:S02]  /*12460*/  ISETP.GT.AND P3, PT, R83, 0x39, P1 ;  /* 0x000000395300780c */ /* 0x000fe40000f64270 */
[----:B------:R-:W-:Y:S02]  /*12470*/  FMNMX.FTZ R8, R34, R8, !PT ;  /* 0x0000000822087209 */ /* 0x000fe40007810000 */
[C---:B------:R-:W-:Y:S02]  /*12480*/  ISETP.LT.OR P4, PT, R84.reuse, 0x32, P4 ;  /* 0x000000325400780c */ /* 0x040fe40002781670 */
[C---:B------:R-:W-:Y:S02]  /*12490*/  ISETP.LT.OR P2, PT, R84.reuse, 0x39, P2 ;  /* 0x000000395400780c */ /* 0x040fe40001741670 */
[----:B------:R-:W-:Y:S02]  /*124a0*/  ISETP.LT.OR P3, PT, R84, 0x3a, P3 ;  /* 0x0000003a5400780c */ /* 0x000fe40001f61670 */
[----:B------:R-:W-:-:S02]  /*124b0*/  FMNMX.FTZ R8, R35, R8, !PT ;  /* 0x0000000823087209 */ /* 0x000fc40007810000 */
[----:B------:R-:W-:Y:S02]  /*124c0*/  FSEL R41, R41, -INF , !P4 ;  /* 0xff80000029297808 */ /* 0x000fe40006000000 */
[----:B------:R-:W-:Y:S02]  /*124d0*/  FSEL R44, R44, -INF , !P2 ;  /* 0xff8000002c2c7808 */ /* 0x000fe40005000000 */
[----:B------:R-:W-:Y:S02]  /*124e0*/  FSEL R45, R45, -INF , !P3 ;  /* 0xff8000002d2d7808 */ /* 0x000fe40005800000 */
[----:B------:R-:W-:Y:S02]  /*124f0*/  FMNMX.FTZ R8, R38, R8, !PT ;  /* 0x0000000826087209 */ /* 0x000fe40007810000 */
[----:B------:R-:W-:Y:S02]  /*12500*/  LOP3.LUT R16, R16, 0xdfffffff, RZ, 0xc0, !PT ;  /* 0xdfffffff10107812 */ /* 0x000fe400078ec0ff */
[----:B------:R-:W-:-:S02]  /*12510*/  ISETP.GT.AND P4, PT, R83, 0x40, P1 ;  /* 0x000000405300780c */ /* 0x000fc40000f84270 */
[C---:B------:R-:W-:Y:S02]  /*12520*/  ISETP.GT.AND P2, PT, R83.reuse, 0x41, P1 ;  /* 0x000000415300780c */ /* 0x040fe40000f44270 */
[----:B------:R-:W-:Y:S02]  /*12530*/  ISETP.GT.AND P3, PT, R83, 0x48, P1 ;  /* 0x000000485300780c */ /* 0x000fe40000f64270 */
[----:B------:R-:W-:Y:S02]  /*12540*/  FMNMX.FTZ R8, R39, R8, !PT ;  /* 0x0000000827087209 */ /* 0x000fe40007810000 */
[----:B------:R-:W-:Y:S02]  /*12550*/  @P0 LOP3.LUT R16, R16, 0x20000000, RZ, 0xfc, !PT ;  /* 0x2000000010100812 */ /* 0x000fe400078efcff */
[C---:B------:R-:W-:Y:S02]  /*12560*/  ISETP.LT.OR P4, PT, R84.reuse, 0x41, P4 ;  /* 0x000000415400780c */ /* 0x040fe40002781670 */
[----:B------:R-:W-:-:S02]  /*12570*/  ISETP.LT.OR P2, PT, R84, 0x42, P2 ;  /* 0x000000425400780c */ /* 0x000fc40001741670 */
[----:B------:R-:W-:Y:S02]  /*12580*/  ISETP.LT.OR P3, PT, R84, 0x49, P3 ;  /* 0x000000495400780c */ /* 0x000fe40001f61670 */
[----:B------:R-:W-:Y:S02]  /*12590*/  ISETP.GT.AND P0, PT, R83, 0x61, P1 ;  /* 0x000000615300780c */ /* 0x000fe40000f04270 */
        /* <DEDUP_REMOVED lines=11> */
[----:B------:R-:W-:Y:S02]  /*12650*/  LOP3.LUT R16, R16, 0x7fffffff, RZ, 0xc0, !PT ;  /* 0x7fffffff10107812 */ /* 0x000fe400078ec0ff */
[----:B------:R-:W-:Y:S02]  /*12660*/  FMNMX.FTZ R8, R46, R8, !PT ;  /* 0x000000082e087209 */ /* 0x000fe40007810000 */
[----:B------:R-:W-:Y:S02]  /*12670*/  FSEL R55, R55, -INF , !P4 ;  /* 0xff80000037377808 */ /* 0x000fe40006000000 */
[----:B------:R-:W-:Y:S02]  /*12680*/  FSEL R58, R58, -INF , !P2 ;  /* 0xff8000003a3a7808 */ /* 0x000fe40005000000 */
[----:B------:R-:W-:-:S02]  /*12690*/  FSEL R59, R59, -INF , !P3 ;  /* 0xff8000003b3b7808 */ /* 0x000fc40005800000 */
[C---:B------:R-:W-:Y:S02]  /*126a0*/  ISETP.GT.AND P4, PT, R83.reuse, 0x58, P1 ;  /* 0x000000585300780c */ /* 0x040fe40000f84270 */
[C---:B------:R-:W-:Y:S02]  /*126b0*/  ISETP.GT.AND P2, PT, R83.reuse, 0x59, P1 ;  /* 0x000000595300780c */ /* 0x040fe40000f44270 */
[C---:B------:R-:W-:Y:S02]  /*126c0*/  ISETP.GT.AND P3, PT, R83.reuse, 0x60, P1 ;  /* 0x000000605300780c */ /* 0x040fe40000f64270 */
[----:B------:R-:W-:Y:S02]  /*126d0*/  @P0 LOP3.LUT R16, R16, 0x80000000, RZ, 0xfc, !PT ;  /* 0x8000000010100812 */ /* 0x000fe400078efcff */
[----:B------:R-:W-:Y:S02]  /*126e0*/  ISETP.GT.AND P0, PT, R83, RZ, P1 ;  /* 0x000000ff5300720c */ /* 0x000fe40000f04270 */
[----:B------:R-:W-:-:S02]  /*126f0*/  FMNMX.FTZ R8, R47, R8, !PT ;  /* 0x000000082f087209 */ /* 0x000fc40007810000 */
[C---:B------:R-:W-:Y:S02]  /*12700*/  ISETP.LT.OR P4, PT, R84.reuse, 0x59, P4 ;  /* 0x000000595400780c */ /* 0x040fe40002781670 */
[C---:B------:R-:W-:Y:S02]  /*12710*/  ISETP.LT.OR P2, PT, R84.reuse, 0x5a, P2 ;  /* 0x0000005a5400780c */ /* 0x040fe40001741670 */
[----:B------:R-:W-:Y:S02]  /*12720*/  ISETP.LT.OR P3, PT, R84, 0x61, P3 ;  /* 0x000000615400780c */ /* 0x000fe40001f61670 */
[----:B------:R-:W-:Y:S02]  /*12730*/  FMNMX.FTZ R8, R50, R8, !PT ;  /* 0x0000000832087209 */ /* 0x000fe40007810000 */
        /* <DEDUP_REMOVED lines=9> */
[----:B------:R-:W-:Y:S02]  /*127d0*/  LOP3.LUT R16, R16, 0xfffffff7, RZ, 0xc0, !PT ;  /* 0xfffffff710107812 */ /* 0x000fe400078ec0ff */
[----:B------:R-:W-:Y:S02]  /*127e0*/  ISETP.GT.AND P1, PT, R83, 0x79, P1 ;  /* 0x000000795300780c */ /* 0x000fe40000f24270 */
[----:B------:R-:W-:Y:S02]  /*127f0*/  FMNMX.FTZ R8, R56, R8, !PT ;  /* 0x0000000838087209 */ /* 0x000fe40007810000 */
[----:B------:R-:W-:Y:S02]  /*12800*/  @P0 LOP3.LUT R16, R16, 0x8, RZ, 0xfc, !PT ;  /* 0x0000000810100812 */ /* 0x000fe400078efcff */
[----:B------:R-:W-:-:S02]  /*12810*/  FMNMX.FTZ R8, R57, R8, !PT ;  /* 0x0000000839087209 */ /* 0x000fc40007810000 */
[C---:B------:R-:W-:Y:S02]  /*12820*/  LOP3.LUT P0, RZ, R16.reuse, 0x80000000, RZ, 0xc0, !PT ;  /* 0x8000000010ff7812 */ /* 0x040fe4000780c0ff */
[----:B------:R-:W-:Y:S02]  /*12830*/  LOP3.LUT R16, R16, 0xfffffffd, RZ, 0xc0, !PT ;  /* 0xfffffffd10107812 */ /* 0x000fe400078ec0ff */
[----:B------:R-:W-:Y:S02]  /*12840*/  FMNMX.FTZ R8, R60, R8, !PT ;  /* 0x000000083c087209 */ /* 0x000fe40007810000 */
[----:B------:R-:W-:Y:S02]  /*12850*/  @P1 LOP3.LUT R16, R16, 0x2, RZ, 0xfc, !PT ;  /* 0x0000000210101812 */ /* 0x000fe400078efcff */
[----:B------:R-:W-:Y:S02]  /*12860*/  FMNMX.FTZ R8, R61, R8, !PT ;  /* 0x000000083d087209 */ /* 0x000fe40007810000 */
[----:B------:R-:W-:-:S02]  /*12870*/  LOP3.LUT P1, RZ, R16, 0x8, RZ, 0xc0, !PT ;  /* 0x0000000810ff7812 */ /* 0x000fc4000782c0ff */
[----:B------:R-:W-:Y:S02]  /*12880*/  FMNMX.FTZ R8, R64, R8, !PT ;  /* 0x0000000840087209 */ /* 0x000fe40007810000 */
[----:B------:R-:W-:Y:S02]  /*12890*/  ISETP.LT.OR P1, PT, R84, 0x1, P1 ;  /* 0x000000015400780c */ /* 0x000fe40000f21670 */
[----:B------:R-:W-:Y:S02]  /*128a0*/  FMNMX.FTZ R8, R65, R8, !PT ;  /* 0x0000000841087209 */ /* 0x000fe40007810000 */
[----:B------:R-:W-:Y:S02]  /*128b0*/  FSEL R11, R11, -INF , !P1 ;  /* 0xff8000000b0b7808 */ /* 0x000fe40004800000 */
[----:B------:R-:W-:Y:S02]  /*128c0*/  FMNMX.FTZ R8, R68, R8, !PT ;  /* 0x0000000844087209 */ /* 0x000fe40007810000 */
[----:B------:R-:W-:-:S02]  /*128d0*/  FMNMX.FTZ R27, R11, R6, !PT ;  /* 0x000000060b1b7209 */ /* 0x000fc40007810000 */
[----:B------:R-:W-:Y:S02]  /*128e0*/  FMNMX.FTZ R8, R69, R8, !PT ;  /* 0x0000000845087209 */ /* 0x000fe40007810000 */
[----:B------:R-:W-:Y:S02]  /*128f0*/  FMNMX.FTZ R27, R12, R27, !PT ;  /* 0x0000001b0c1b7209 */ /* 0x000fe40007810000 */
[----:B------:R-:W-:Y:S02]  /*12900*/  FMNMX.FTZ R8, R72, R8, !PT ;  /* 0x0000000848087209 */ /* 0x000fe40007810000 */
[----:B------:R-:W-:Y:S02]  /*12910*/  FMNMX.FTZ R27, R15, R27, !PT ;  /* 0x0000001b0f1b7209 */ /* 0x000fe40007810000 */
[----:B------:R-:W-:Y:S02]  /*12920*/  FMNMX.FTZ R8, R73, R8, !PT ;  /* 0x0000000849087209 */ /* 0x000fe40007810000 */
[----:B------:R-:W-:-:S02]  /*12930*/  FMNMX.FTZ R27, R20, R27, !PT ;  /* 0x0000001b141b7209 */ /* 0x000fc40007810000 */
[----:B------:R-:W-:Y:S02]  /*12940*/  FMNMX.FTZ R8, R76, R8, !PT ;  /* 0x000000084c087209 */ /* 0x000fe40007810000 */
[----:B------:R-:W-:Y:S02]  /*12950*/  FMNMX.FTZ R27, R24, R27, !PT ;  /* 0x0000001b181b7209 */ /* 0x000fe40007810000 */
[----:B------:R-:W-:Y:S02]  /*12960*/  FMNMX.FTZ R8, R77, R8, !PT ;  /* 0x000000084d087209 */ /* 0x000fe40007810000 */
[----:B------:R-:W-:Y:S02]  /*12970*/  FMNMX.FTZ R27, R25, R27, !PT ;  /* 0x0000001b191b7209 */ /* 0x000fe40007810000 */
[----:B------:R-:W-:Y:S01]  /*12980*/  ISETP.LT.OR P0, PT, R84, 0x62, P0 ;  /* 0x000000625400780c */ /* 0x000fe20000701670 */
[----:B------:R-:W0:Y:S01]  /*12990*/  SHFL.BFLY PT, R26, R8, 0x2, 0x1f ;  /* 0x0c401f00081a7f89 */ /* 0x000e2200000e0000 */
[----:B------:R-:W-:-:S02]  /*129a0*/  FMNMX.FTZ R27, R28, R27, !PT ;  /* 0x0000001b1c1b7209 */ /* 0x000fc40007810000 */
[----:B------:R-:W-:Y:S02]  /*129b0*/  LOP3.LUT R16, R16, 0xffffffef, RZ, 0xc0, !PT ;  /* 0xffffffef10107812 */ /* 0x000fe400078ec0ff */
[----:B------:R-:W-:Y:S02]  /*129c0*/  FMNMX.FTZ R27, R29, R27, !PT ;  /* 0x0000001b1d1b7209 */ /* 0x000fe40007810000 */
[----:B------:R-:W-:Y:S02]  /*129d0*/  ISETP.LT.OR P4, PT, R84, 0x71, P4 ;  /* 0x000000715400780c */ /* 0x000fe40002781670 */
[----:B------:R-:W-:Y:S02]  /*129e0*/  FMNMX.FTZ R27, R32, R27, !PT ;  /* 0x0000001b201b7209 */ /* 0x000fe40007810000 */
[----:B------:R-:W-:Y:S02]  /*129f0*/  ISETP.LT.OR P5, PT, R84, 0x72, P5 ;  /* 0x000000725400780c */ /* 0x000fe40002fa1670 */
[----:B------:R-:W-:-:S02]  /*12a00*/  FMNMX.FTZ R27, R33, R27, !PT ;  /* 0x0000001b211b7209 */ /* 0x000fc40007810000 */
[----:B------:R-:W-:Y:S02]  /*12a10*/  @P0 LOP3.LUT R16, R16, 0x10, RZ, 0xfc, !PT ;  /* 0x0000001010100812 */ /* 0x000fe400078efcff */
[----:B------:R-:W-:Y:S02]  /*12a20*/  FMNMX.FTZ R27, R36, R27, !PT ;  /* 0x0000001b241b7209 */ /* 0x000fe40007810000 */
[----:B------:R-:W-:Y:S02]  /*12a30*/  ISETP.LT.OR P0, PT, R84, 0x69, P2 ;  /* 0x000000695400780c */ /* 0x000fe40001701670 */
[----:B------:R-:W-:Y:S02]  /*12a40*/  FMNMX.FTZ R27, R37, R27, !PT ;  /* 0x0000001b251b7209 */ /* 0x000fe40007810000 */
[----:B------:R-:W-:Y:S02]  /*12a50*/  LOP3.LUT P2, RZ, R16, 0x2, RZ, 0xc0, !PT ;  /* 0x0000000210ff7812 */ /* 0x000fe4000784c0ff */
[----:B0-----:R-:W-:-:S02]  /*12a60*/  FMNMX.FTZ R8, R8, R26, !PT ;  /* 0x0000001a08087209 */ /* 0x001fc40007810000 */
[----:B------:R-:W-:Y:S02]  /*12a70*/  FMNMX.FTZ R27, R40, R27, !PT ;  /* 0x0000001b281b7209 */ /* 0x000fe40007810000 */
[----:B------:R-:W-:Y:S01]  /*12a80*/  LOP3.LUT R16, R16, 0xfffffffb, RZ, 0xc0, !PT ;  /* 0xfffffffb10107812 */ /* 0x000fe200078ec0ff */
[----:B------:R-:W0:Y:S01]  /*12a90*/  SHFL.BFLY PT, R26, R8, 0x1, 0x1f ;  /* 0x0c201f00081a7f89 */ /* 0x000e2200000e0000 */
[----:B------:R-:W-:Y:S02]  /*12aa0*/  FMNMX.FTZ R27, R41, R27, !PT ;  /* 0x0000001b291b7209 */ /* 0x000fe40007810000 */
[----:B------:R-:W-:Y:S02]  /*12ab0*/  @P0 LOP3.LUT R16, R16, 0x4, RZ, 0xfc, !PT ;  /* 0x0000000410100812 */ /* 0x000fe400078efcff */
[----:B------:R-:W-:Y:S02]  /*12ac0*/  FMNMX.FTZ R27, R44, R27, !PT ;  /* 0x0000001b2c1b7209 */ /* 0x000fe40007810000 */
[----:B------:R-:W-:-:S02]  /*12ad0*/  ISETP.LT.OR P0, PT, R84, 0x6a, P3 ;  /* 0x0000006a5400780c */ /* 0x000fc40001f01670 */
[----:B------:R-:W-:Y:S02]  /*12ae0*/  FMNMX.FTZ R27, R45, R27, !PT ;  /* 0x0000001b2d1b7209 */ /* 0x000fe40007810000 */
[----:B------:R-:W-:Y:S02]  /*12af0*/  LOP3.LUT R16, R16, 0xbfffffff, RZ, 0xc0, !PT ;  /* 0xbfffffff10107812 */ /* 0x000fe400078ec0ff */
[----:B------:R-:W-:Y:S02]  /*12b00*/  FMNMX.FTZ R27, R48, R27, !PT ;  /* 0x0000001b301b7209 */ /* 0x000fe40007810000 */
[----:B------:R-:W-:Y:S02]  /*12b10*/  FSEL R74, R74, -INF , !P4 ;  /* 0xff8000004a4a7808 */ /* 0x000fe40006000000 */
[----:B------:R-:W-:Y:S02]  /*12b20*/  FMNMX.FTZ R27, R49, R27, !PT ;  /* 0x0000001b311b7209 */ /* 0x000fe40007810000 */
[----:B------:R-:W-:-:S02]  /*12b30*/  ISETP.LT.OR P6, PT, R84, 0x79, P6 ;  /* 0x000000795400780c */ /* 0x000fc400037c1670 */
[----:B------:R-:W-:Y:S02]  /*12b40*/  FMNMX.FTZ R27, R54, R27, !PT ;  /* 0x0000001b361b7209 */ /* 0x000fe40007810000 */
[----:B------:R-:W-:Y:S02]  /*12b50*/  @P0 LOP3.LUT R16, R16, 0x40000000, RZ, 0xfc, !PT ;  /* 0x4000000010100812 */ /* 0x000fe400078efcff */
[----:B0-----:R-:W-:Y:S02]  /*12b60*/  FMNMX.FTZ R8, R8, R26, !PT ;  /* 0x0000001a08087209 */ /* 0x001fe40007810000 */
[----:B------:R-:W-:Y:S02]  /*12b70*/  FMNMX.FTZ R27, R55, R27, !PT ;  /* 0x0000001b371b7209 */ /* 0x000fe40007810000 */
[----:B------:R-:W-:Y:S02]  /*12b80*/  FSETP.NEU.FTZ.AND P3, PT, R8, -INF , PT ;  /* 0xff8000000800780b */ /* 0x000fe40003f7d000 */
[----:B------:R-:W-:-:S02]  /*12b90*/  FMNMX.FTZ R27, R58, R27, !PT ;  /* 0x0000001b3a1b7209 */ /* 0x000fc40007810000 */
[----:B------:R-:W-:Y:S02]  /*12ba0*/  FSEL R26, R8, RZ, P3 ;  /* 0x000000ff081a7208 */ /* 0x000fe40001800000 */
[----:B------:R-:W-:Y:S02]  /*12bb0*/  FMNMX.FTZ R27, R59, R27, !PT ;  /* 0x0000001b3b1b7209 */ /* 0x000fe40007810000 */
[----:B------:R-:W-:Y:S01]  /*12bc0*/  LOP3.LUT P0, RZ, R16, 0x10, RZ, 0xc0, !PT ;  /* 0x0000001010ff7812 */ /* 0x000fe2000780c0ff */
[----:B------:R-:W-:Y:S01]  /*12bd0*/  FADD.FTZ R5, -R26, R5 ;  /* 0x000000051a057221 */ /* 0x000fe20000010100 */
[----:B------:R-:W-:Y:S01]  /*12be0*/  FMNMX.FTZ R27, R62, R27, !PT ;  /* 0x0000001b3e1b7209 */ /* 0x000fe20007810000 */
[----:B------:R-:W-:Y:S01]  /*12bf0*/  FMUL.FTZ R26, R8, UR51 ;  /* 0x00000033081a7c20 */ /* 0x000fe20008410000 */
[----:B------:R-:W-:Y:S01]  /*12c00*/  FSEL R67, R67, -INF , !P0 ;  /* 0xff80000043437808 */ /* 0x000fe20004000000 */
[----:B------:R-:W-:Y:S01]  /*12c10*/  FMUL.FTZ R5, R5, UR51 ;  /* 0x0000003305057c20 */ /* 0x000fe20008410000 */
[----:B------:R-:W-:-:S02]  /*12c20*/  FMNMX.FTZ R27, R63, R27, !PT ;  /* 0x0000001b3f1b7209 */ /* 0x000fc40007810000 */
[----:B------:R-:W-:Y:S02]  /*12c30*/  FSEL R26, R26, RZ, P3 ;  /* 0x000000ff1a1a7208 */ /* 0x000fe40001800000 */
[----:B------:R-:W-:Y:S01]  /*12c40*/  LOP3.LUT P3, RZ, R16, 0x4, RZ, 0xc0, !PT ;  /* 0x0000000410ff7812 */ /* 0x000fe2000786c0ff */
[----:B------:R-:W-:Y:S01]  /*12c50*/  MUFU.EX2 R5, R5 ;  /* 0x0000000500057308 */ /* 0x000fe20000000800 */
[----:B------:R-:W-:Y:S01]  /*12c60*/  FMNMX.FTZ R27, R66, R27, !PT ;  /* 0x0000001b421b7209 */ /* 0x000fe20007810000 */
[--C-:B------:R-:W-:Y:S01]  /*12c70*/  FFMA.FTZ R9, R9, UR51, -R26.reuse ;  /* 0x0000003309097c23 */ /* 0x100fe2000801081a */
[----:B------:R-:W-:Y:S01]  /*12c80*/  LOP3.LUT P0, RZ, R16, 0x40000000, RZ, 0xc0, !PT ;  /* 0x4000000010ff7812 */ /* 0x000fe2000780c0ff */
        /* <DEDUP_REMOVED lines=44> */
[----:B------:R-:W0:Y:S01]  /*12f50*/  MUFU.EX2 R9, R9 ;  /* 0x0000000900097308 */ /* 0x000e220000000800 */
[----:B------:R-:W1:Y:S01]  /*12f60*/  SHFL.BFLY PT, R77, R27, 0x2, 0x1f ;  /* 0x0c401f001b4d7f89 */ /* 0x000e6200000e0000 */
[----:B------:R-:W-:-:S06]  /*12f70*/  LOP3.LUT P0, RZ, R16, 0x20000000, RZ, 0xc0, !PT ;  /* 0x2000000010ff7812 */ /* 0x000fcc000780c0ff */
[----:B------:R-:W2:Y:S08]  /*12f80*/  MUFU.EX2 R10, R10 ;  /* 0x0000000a000a7308 */ /* 0x000eb00000000800 */
[----:B------:R-:W-:Y:S01]  /*12f90*/  MUFU.EX2 R13, R13 ;  /* 0x0000000d000d7308 */ /* 0x000fe20000000800 */
[----:B0-----:R-:W-:-:S07]  /*12fa0*/  FFMA.FTZ R4, R5, R4, R9 ;  /* 0x0000000405047223 */ /* 0x001fce0000010009 */
[----:B------:R-:W-:Y:S01]  /*12fb0*/  MUFU.EX2 R14, R14 ;  /* 0x0000000e000e7308 */ /* 0x000fe20000000800 */
[----:B-1----:R-:W-:Y:S01]  /*12fc0*/  FMNMX.FTZ R27, R27, R77, !PT ;  /* 0x0000004d1b1b7209 */ /* 0x002fe20007810000 */
[----:B--2---:R-:W-:-:S04]  /*12fd0*/  FADD.FTZ R4, R10, R4 ;  /* 0x000000040a047221 */ /* 0x004fc80000010000 */
[----:B------:R-:W0:Y:S02]  /*12fe0*/  SHFL.BFLY PT, R78, R27, 0x1, 0x1f ;  /* 0x0c201f001b4e7f89 */ /* 0x000e2400000e0000 */
[----:B------:R0:W-:Y:S08]  /*12ff0*/  MUFU.EX2 R77, R69 ;  /* 0x00000045004d7308 */ /* 0x0001f00000000800 */
[----:B------:R-:W-:Y:S08]  /*13000*/  MUFU.EX2 R21, R21 ;  /* 0x0000001500157308 */ /* 0x000ff00000000800 */
[----:B------:R-:W-:Y:S01]  /*13010*/  MUFU.EX2 R23, R23 ;  /* 0x0000001700177308 */ /* 0x000fe20000000800 */
[----:B0-----:R-:W-:-:S07]  /*13020*/  FMNMX.FTZ R69, R27, R78, !PT ;  /* 0x0000004e1b457209 */ /* 0x001fce0007810000 */
[----:B------:R-:W-:Y:S01]  /*13030*/  MUFU.EX2 R52, R52 ;  /* 0x0000003400347308 */ /* 0x000fe20000000800 */
[C---:B------:R-:W-:Y:S01]  /*13040*/  FSETP.NEU.FTZ.AND P1, PT, R69.reuse, -INF , PT ;  /* 0xff8000004500780b */ /* 0x040fe20003f3d000 */
[----:B------:R-:W-:-:S03]  /*13050*/  FMUL.FTZ R78, R69, UR51 ;  /* 0x00000033454e7c20 */ /* 0x000fc60008410000 */
[----:B------:R-:W-:Y:S02]  /*13060*/  FSEL R27, R69, RZ, P1 ;  /* 0x000000ff451b7208 */ /* 0x000fe40000800000 */
[----:B------:R-:W-:Y:S01]  /*13070*/  FSEL R78, R78, RZ, P1 ;  /* 0x000000ff4e4e7208 */ /* 0x000fe20000800000 */
[----:B------:R-:W-:Y:S02]  /*13080*/  MUFU.EX2 R53, R53 ;  /* 0x0000003500357308 */ /* 0x000fe40000000800 */
[----:B------:R-:W-:Y:S02]  /*13090*/  FADD.FTZ R27, -R27, R6 ;  /* 0x000000061b1b7221 */ /* 0x000fe40000010100 */
        /* <DEDUP_REMOVED lines=12> */
[----:B------:R0:W-:Y:S01]  /*13160*/  MUFU.EX2 R26, R11 ;  /* 0x0000000b001a7308 */ /* 0x0001e20000000800 */
        /* <DEDUP_REMOVED lines=8> */
[----:B0-----:R-:W-:Y:S01]  /*131f0*/  FMUL.FTZ R11, R27, UR51 ;  /* 0x000000331b0b7c20 */ /* 0x001fe20008410000 */
        /* <DEDUP_REMOVED lines=15> */
[----:B------:R-:W-:-:S07]  /*132f0*/  FFMA.FTZ R80, R80, UR51, -R78 ;  /* 0x0000003350507c23 */ /* 0x000fce000801084e */
[----:B------:R-:W2:Y:S01]  /*13300*/  MUFU.EX2 R82, R20 ;  /* 0x0000001400527308 */ /* 0x000ea20000000800 */
[----:B0-----:R-:W-:-:S07]  /*13310*/  FFMA.FTZ R3, R11, R3, R26 ;  /* 0x000000030b037223 */ /* 0x001fce000001001a */
[----:B------:R0:W3:Y:S08]  /*13320*/  MUFU.EX2 R78, R24 ;  /* 0x00000018004e7308 */ /* 0x0000f00000000800 */
[----:B------:R-:W4:Y:S01]  /*13330*/  MUFU.EX2 R81, R25 ;  /* 0x0000001900517308 */ /* 0x000f220000000800 */
[----:B0-----:R-:W-:Y:S01]  /*13340*/  FADD.FTZ R24, R83, R3 ;  /* 0x0000000353187221 */ /* 0x001fe20000010000 */
[----:B------:R-:W-:-:S03]  /*13350*/  FADD.FTZ R3, R13, R4 ;  /* 0x000000040d037221 */ /* 0x000fc60000010000 */
[----:B-1----:R-:W-:Y:S01]  /*13360*/  FADD.FTZ R4, R12, R24 ;  /* 0x000000180c047221 */ /* 0x002fe20000010000 */
[----:B------:R-:W-:Y:S02]  /*13370*/  FADD.FTZ R3, R14, R3 ;  /* 0x000000030e037221 */ /* 0x000fe40000010000 */
[----:B------:R-:W0:Y:S01]  /*13380*/  MUFU.EX2 R15, R28 ;  /* 0x0000001c000f7308 */ /* 0x000e220000000800 */
[----:B--2---:R-:W-:Y:S01]  /*13390*/  FADD.FTZ R4, R82, R4 ;  /* 0x0000000452047221 */ /* 0x004fe20000010000 */
[----:B------:R-:W-:-:S03]  /*133a0*/  FADD.FTZ R3, R21, R3 ;  /* 0x0000000315037221 */ /* 0x000fc60000010000 */
[----:B---3--:R-:W-:Y:S01]  /*133b0*/  FADD.FTZ R4, R78, R4 ;  /* 0x000000044e047221 */ /* 0x008fe20000010000 */
[----:B------:R-:W-:Y:S02]  /*133c0*/  FADD.FTZ R3, R23, R3 ;  /* 0x0000000317037221 */ /* 0x000fe40000010000 */
[----:B------:R-:W1:Y:S01]  /*133d0*/  MUFU.EX2 R29, R29 ;  /* 0x0000001d001d7308 */ /* 0x000e620000000800 */
[----:B----4-:R-:W-:Y:S01]  /*133e0*/  FADD.FTZ R4, R81, R4 ;  /* 0x0000000451047221 */ /* 0x010fe20000010000 */
[----:B------:R-:W-:-:S04]  /*133f0*/  FADD.FTZ R3, R52, R3 ;  /* 0x0000000334037221 */ /* 0x000fc80000010000 */
[----:B------:R-:W-:Y:S02]  /*13400*/  FADD.FTZ R3, R53, R3 ;  /* 0x0000000335037221 */ /* 0x000fe40000010000 */
        /* <DEDUP_REMOVED lines=77> */
[----:B--2---:R-:W-:-:S04]  /*138e0*/  FADD.FTZ R3, R68, R3 ;  /* 0x0000000344037221 */ /* 0x004fc80000010000 */
[----:B------:R-:W-:-:S03]  /*138f0*/  FADD.FTZ R3, R77, R3 ;  /* 0x000000034d037221 */ /* 0x000fc60000010000 */
        /* <DEDUP_REMOVED lines=15> */
[----:B------:R-:W-:Y:S01]  /*139f0*/  FADD.FTZ R4, R6, R3 ;  /* 0x0000000306047221 */ /* 0x000fe20000010000 */
[----:B--2---:R-:W-:Y:S01]  /*13a00*/  FADD.FTZ R3, R80, R24 ;  /* 0x0000001850037221 */ /* 0x004fe20000010000 */
[----:B------:R-:W-:Y:S06]  /*13a10*/  @!P0 BRA `(.L_x_1531) ;  /* 0x0000000000048947 */ /* 0x000fec0003800000 */
[----:B------:R-:W-:Y:S01]  /*13a20*/  BPT.TRAP 0x1 ;  /* 0x000000040000795c */ /* 0x000fe20000300000 */
.L_x_1531:
[----:B------:R-:W2:Y:S04]  /*13a30*/  LDL R143, [R1] ;  /* 0x00000000018f7983 */ /* 0x000ea80000100800 */
[----:B------:R-:W3:Y:S04]  /*13a40*/  LDL R32, [R1+0x70] ;  /* 0x0000700001207983 */ /* 0x000ee80000100800 */
[----:B------:R-:W4:Y:S04]  /*13a50*/  LDL R71, [R1+0x8] ;  /* 0x0000080001477983 */ /* 0x000f280000100800 */
[----:B------:R-:W5:Y:S04]  /*13a60*/  LDL R62, [R1+0x4] ;  /* 0x00000400013e7983 */ /* 0x000f680000100800 */
[----:B------:R-:W5:Y:S01]  /*13a70*/  LDL R87, [R1+0x74] ;  /* 0x0000740001577983 */ /* 0x000f620000100800 */
[----:B------:R-:W-:Y:S01]  /*13a80*/  LEA R17, R17, R2, 0x3 ;  /* 0x0000000211117211 */ /* 0x000fe200078e18ff */
[----:B------:R-:W-:-:S04]  /*13a90*/  IMAD.U32 R24, RZ, RZ, UR38 ;  /* 0x00000026ff187e24 */ /* 0x000fc8000f8e00ff */
[----:B------:R-:W-:Y:S01]  /*13aa0*/  VIADD R17, R17, 0x2d860 ;  /* 0x0002d86011117836 */ /* 0x000fe20000000000 */
[----:B------:R-:W-:Y:S02]  /*13ab0*/  F2FP.F16.F32.PACK_AB R25, R83, R26 ;  /* 0x0000001a5319723e */ /* 0x000fe400000000ff */
[----:B------:R-:W-:Y:S02]  /*13ac0*/  F2FP.F16.F32.PACK_AB R26, R14, R13 ;  /* 0x0000000d0e1a723e */ /* 0x000fe400000000ff */
[----:B------:R-:W-:Y:S02]  /*13ad0*/  PRMT R17, R24, 0x654, R17 ;  /* 0x0000065418117816 */ /* 0x000fe40000000011 */
[----:B------:R-:W-:Y:S02]  /*13ae0*/  F2FP.F16.F32.PACK_AB R24, R10, R9 ;  /* 0x000000090a18723e */ /* 0x000fe400000000ff */
[----:B------:R-:W-:Y:S01]  /*13af0*/  F2FP.F16.F32.PACK_AB R27, R82, R12 ;  /* 0x0000000c521b723e */ /* 0x000fe200000000ff */
[----:B------:R0:W-:Y:S01]  /*13b00*/  SYNCS.ARRIVE.TRANS64.RED.A1T0 RZ, [R17+URZ], RZ ;  /* 0x000000ff11ff79a7 */ /* 0x0001e2000810043f */
        /* <DEDUP_REMOVED lines=79> */
[----:B------:R-:W-:Y:S02]  /*14000*/  IMAD.MOV.U32 R23, RZ, RZ, R139 ;  /* 0x000000ffff177224 */ /* 0x000fe400078e008b */
[----:B0-----:R-:W-:Y:S01]  /*14010*/  IMAD.MOV.U32 R17, RZ, RZ, R7 ;  /* 0x000000ffff117224 */ /* 0x001fe200078e0007 */
[----:B--2---:R-:W-:Y:S04]  /*14020*/  STSM.16.M88.4 [R143+0x21800], R24 ;  /* 0x021800188f007844 */ /* 0x004fe80000000200 */
[----:B---3--:R0:W-:Y:S02]  /*14030*/  STSM.16.M88.4 [R32], R12 ;  /* 0x0000000c20007844 */ /* 0x0081e40000000200 */
[----:B0-----:R-:W-:-:S05]  /*14040*/  F2FP.F16.F32.PACK_AB R32, R31, R30 ;  /* 0x0000001e1f20723e */ /* 0x001fca00000000ff */
[----:B----4-:R0:W-:Y:S04]  /*14050*/  STSM.16.M88.4 [R71], R32 ;  /* 0x0000002047007844 */ /* 0x0101e80000000200 */
[----:B-----5:R0:W-:Y:S04]  /*14060*/  STSM.16.M88.4 [R62], R40 ;  /* 0x000000283e007844 */ /* 0x0201e80000000200 */
        /* <DEDUP_REMOVED lines=9> */
[----:B-1----:R-:W1:Y:S02]  /*14100*/  FENCE.VIEW.ASYNC.S ;  /* 0x00000000000073c6 */ /* 0x002e640000000000 */
[----:B-1----:R-:W-:Y:S01]  /*14110*/  NOP ;  /* 0x0000000000007918 */ /* 0x002fe20000000000 */
[----:B------:R-:W-:Y:S05]  /*14120*/  @P1 BRA `(.L_x_1532) ;  /* 0xffffffc000941947 */ /* 0x000fea000383ffff */
[----:B------:R-:W-:Y:S02]  /*14130*/  IMAD.MOV.U32 R6, RZ, RZ, R69 ;  /* 0x000000ffff067224 */ /* 0x000fe400078e0045 */
[----:B------:R-:W-:Y:S02]  /*14140*/  IMAD.MOV.U32 R5, RZ, RZ, R8 ;  /* 0x000000ffff057224 */ /* 0x000fe400078e0008 */
[----:B------:R-:W-:Y:S02]  /*14150*/  IMAD.MOV.U32 R17, RZ, RZ, R7 ;  /* 0x000000ffff117224 */ /* 0x000fe400078e0007 */
[----:B------:R-:W-:-:S07]  /*14160*/  IMAD.MOV.U32 R23, RZ, RZ, R139 ;  /* 0x000000ffff177224 */ /* 0x000fce00078e008b */
.L_x_1512:
[----:B------:R-:W2:Y:S01]  /*14170*/  LDL R7, [R1+0x5c] ;  /* 0x00005c0001077983 */ /* 0x000ea20000100800 */
[----:B------:R-:W1:Y:S01]  /*14180*/  LDC R8, c[0x0][0x448] ;  /* 0x00011200ff087b82 */ /* 0x000e620000000800 */
[----:B------:R-:W-:Y:S01]  /*14190*/  LOP3.LUT R16, R16, 0xfffffffb, RZ, 0xc0, !PT ;  /* 0xfffffffb10107812 */ /* 0x000fe200078ec0ff */
[----:B------:R-:W-:Y:S01]  /*141a0*/  ULDC UR8, c[0x0][0x9dc] ;  /* 0x0002770000087ab9 */ /* 0x000fe20000000800 */
[----:B------:R-:W-:-:S05]  /*141b0*/  IADD3 R10, R157, 0x1, -R154 ;  /* 0x000000019d0a7810 */ /* 0x000fca0007ffe89a */
[----:B------:R-:W3:Y:S01]  /*141c0*/  LDC R11, c[0x0][0x9e4] ;  /* 0x00027900ff0b7b82 */ /* 0x000ee20000000800 */
[----:B-1----:R-:W-:-:S13]  /*141d0*/  ISETP.NE.AND P1, PT, R8, 0x1, PT ;  /* 0x000000010800780c */ /* 0x002fda0003f25270 */
[----:B------:R-:W1:Y:S01]  /*141e0*/  @P1 LDC R8, c[0x0][0x44c] ;  /* 0x00011300ff081b82 */ /* 0x000e620000000800 */
[----:B------:R-:W-:-:S04]  /*141f0*/  @P1 LOP3.LUT R16, R16, 0x4, RZ, 0xfc, !PT ;  /* 0x0000000410101812 */ /* 0x000fc800078efcff */
[----:B------:R-:W-:-:S03]  /*14200*/  LOP3.LUT R16, R16, 0xfffffff7, RZ, 0xc0, !PT ;  /* 0xfffffff710107812 */ /* 0x000fc600078ec0ff */
[----:B------:R-:W4:Y:S01]  /*14210*/  @P1 LDC R9, c[0x0][0x450] ;  /* 0x00011400ff091b82 */ /* 0x000f220000000800 */
[----:B--2---:R-:W-:-:S04]  /*14220*/  VIADD R7, R7, 0xbf ;  /* 0x000000bf07077836 */ /* 0x004fc80000000000 */
[----:B-1----:R-:W-:-:S05]  /*14230*/  @P1 IMAD.HI.U32 R8, R7, R8, RZ ;  /* 0x0000000807081227 */ /* 0x002fca00078e00ff */
[----:B----4-:R-:W-:Y:S02]  /*14240*/  @P1 SHF.R.U32.HI R7, RZ, R9, R8 ;  /* 0x00000009ff071219 */ /* 0x010fe40000011608 */
[----:B---3--:R-:W-:-:S03]  /*14250*/  ISETP.GE.AND P1, PT, R11, 0x1, PT ;  /* 0x000000010b00780c */ /* 0x008fc60003f26270 */
[----:B------:R-:W-:-:S04]  /*14260*/  IMAD.IADD R7, R10, 0x1, R7 ;  /* 0x000000010a077824 */ /* 0x000fc800078e0207 */
[----:B------:R-:W-:-:S06]  /*14270*/  VIADD R10, R7, -UR8 ;  /* 0x80000008070a7c36 */ /* 0x000fcc0008000000 */
[----:B------:R-:W-:Y:S01]  /*14280*/  @P1 LOP3.LUT R16, R16, 0x8, RZ, 0xfc, !PT ;  /* 0x0000000810101812 */ /* 0x000fe200078efcff */
[----:B------:R-:W-:Y:S06]  /*14290*/  @!P1 BRA `(.L_x_1533) ;  /* 0x0000000000449947 */ /* 0x000fec0003800000 */
[----:B------:R-:W-:Y:S01]  /*142a0*/  ISETP.GT.AND P1, PT, R7, -0x1, PT ;  /* 0xffffffff0700780c */ /* 0x000fe20003f24270 */
[----:B------:R-:W-:-:S12]  /*142b0*/  BSSY B0, `(.L_x_1534) ;  /* 0x000000d000007945 */ /* 0x000fd80003800000 */
[----:B------:R-:W-:Y:S05]  /*142c0*/  @P1 BRA `(.L_x_1535) ;  /* 0x00000000001c1947 */ /* 0x000fea0003800000 */
[----:B------:R-:W-:Y:S02]  /*142d0*/  ISETP.NE.AND P1, PT, R11, 0x1, PT ;  /* 0x000000010b00780c */ /* 0x000fe40003f25270 */
[----:B------:R-:W-:-:S11]  /*142e0*/  LOP3.LUT R7, RZ, R7, RZ, 0x33, !PT ;  /* 0x00000007ff077212 */ /* 0x000fd600078e33ff */
[----:B------:R-:W1:Y:S02]  /*142f0*/  @P1 LDC.64 R8, c[0x0][0x9e8] ;  /* 0x00027a00ff081b82 */ /* 0x000e640000000a00 */
[----:B-1----:R-:W-:-:S05]  /*14300*/  @P1 IMAD.HI.U32 R8, R7, R8, RZ ;  /* 0x0000000807081227 */ /* 0x002fca00078e00ff */
[----:B------:R-:W-:-:S04]  /*14310*/  @P1 SHF.R.U32.HI R7, RZ, R9, R8 ;  /* 0x00000009ff071219 */ /* 0x000fc80000011608 */
[----:B------:R-:W-:Y:S01]  /*14320*/  LOP3.LUT R7, RZ, R7, RZ, 0x33, !PT ;  /* 0x00000007ff077212 */ /* 0x000fe200078e33ff */
[----:B------:R-:W-:Y:S06]  /*14330*/  BRA `(.L_x_1536) ;  /* 0x0000000000107947 */ /* 0x000fec0003800000 */
.L_x_1535:
[----:B------:R-:W-:-:S13]  /*14340*/  ISETP.NE.AND P1, PT, R11, 0x1, PT ;  /* 0x000000010b00780c */ /* 0x000fda0003f25270 */
[----:B------:R-:W1:Y:S02]  /*14350*/  @P1 LDC.64 R8, c[0x0][0x9e8] ;  /* 0x00027a00ff081b82 */ /* 0x000e640000000a00 */
[----:B-1----:R-:W-:-:S05]  /*14360*/  @P1 IMAD.HI.U32 R8, R7, R8, RZ ;  /* 0x0000000807081227 */ /* 0x002fca00078e00ff */
[----:B------:R-:W-:-:S07]  /*14370*/  @P1 SHF.R.U32.HI R7, RZ, R9, R8 ;  /* 0x00000009ff071219 */ /* 0x000fce0000011608 */
.L_x_1536:
[----:B------:R-:W-:Y:S05]  /*14380*/  BSYNC B0 ;  /* 0x0000000000007941 */ /* 0x000fea0003800000 */
.L_x_1534:
[----:B------:R-:W-:-:S05]  /*14390*/  IMAD R7, R7, R11, RZ ;  /* 0x0000000b07077224 */ /* 0x000fca00078e02ff */
[----:B------:R-:W-:-:S07]  /*143a0*/  VIMNMX R10, R10, R7, !PT ;  /* 0x000000070a0a7248 */ /* 0x000fce0007fe0100 */
.L_x_1533:
[----:B------:R-:W2:Y:S01]  /*143b0*/  LDL R8, [R1+0xa0] ;  /* 0x0000a00001087983 */ /* 0x000ea20000100800 */
[----:B------:R-:W-:-:S05]  /*143c0*/  VIADD R10, R10, 0x7f ;  /* 0x0000007f0a0a7836 */ /* 0x000fca0000000000 */
[----:B------:R-:W-:-:S04]  /*143d0*/  SHF.R.S32.HI R7, RZ, 0x1f, R10 ;  /* 0x0000001fff077819 */ /* 0x000fc8000001140a */
[----:B------:R-:W-:-:S04]  /*143e0*/  LEA.HI R7, R7, R10, RZ, 0x7 ;  /* 0x0000000a07077211 */ /* 0x000fc800078f38ff */
[----:B------:R-:W-:-:S04]  /*143f0*/  SHF.R.S32.HI R7, RZ, 0x7, R7 ;  /* 0x00000007ff077819 */ /* 0x000fc80000011407 */
[----:B--2---:R-:W-:-:S04]  /*14400*/  VIMNMX R8, R8, R7, !PT ;  /* 0x0000000708087248 */ /* 0x004fc80007fe0100 */
[----:B------:R-:W-:Y:S01]  /*14410*/  ISETP.GE.AND P1, PT, R0, R8, PT ;  /* 0x000000080000720c */ /* 0x000fe20003f26270 */
[----:B------:R1:W-:-:S12]  /*14420*/  STL [R1+0x44], R8 ;  /* 0x0000440801007387 */ /* 0x0003d80000100800 */
[----:B-1----:R-:W-:Y:S05]  /*14430*/  @!P1 BRA `(.L_x_1537) ;  /* 0x0000002c00449947 */ /* 0x002fea0003800000 */
[----:B------:R-:W-:Y:S01]  /*14440*/  IMAD.MOV.U32 R8, RZ, RZ, R6 ;  /* 0x000000ffff087224 */ /* 0x000fe200078e0006 */
[----:B------:R-:W-:Y:S01]  /*14450*/  MOV R10, R23 ;  /* 0x00000017000a7202 */ /* 0x000fe20000000f00 */
[----:B------:R-:W-:Y:S02]  /*14460*/  IMAD.MOV.U32 R7, RZ, RZ, R5 ;  /* 0x000000ffff077224 */ /* 0x000fe400078e0005 */
[----:B------:R-:W-:-:S07]  /*14470*/  IMAD.MOV.U32 R9, RZ, RZ, R17 ;  /* 0x000000ffff097224 */ /* 0x000fce00078e0011 */
.L_x_1549:
[----:B------:R-:W2:Y:S01]  /*14480*/  LDL R5, [R1+0x48] ;  /* 0x0000480001057983 */ /* 0x000ea20000100800 */
[----:B------:R-:W-:Y:S01]  /*14490*/  ISETP.NE.AND P1, PT, R9, 0x1, PT ;  /* 0x000000010900780c */ /* 0x000fe20003f25270 */
[----:B------:R-:W-:Y:S05]  /*144a0*/  YIELD ;  /* 0x0000000000007946 */ /* 0x000fea0003800000 */
[----:B------:R-:W-:-:S04]  /*144b0*/  SEL R23, RZ, 0x1, P1 ;  /* 0x00000001ff177807 */ /* 0x000fc80000800000 */
[----:B------:R-:W-:Y:S02]  /*144c0*/  LOP3.LUT R23, R10, R23, RZ, 0x3c, !PT ;  /* 0x000000170a177212 */ /* 0x000fe400078e3cff */
[----:B--2---:R-:W-:-:S13]  /*144d0*/  ISETP.NE.AND P1, PT, R5, RZ, PT ;  /* 0x000000ff0500720c */ /* 0x004fda0003f25270 */
[----:B------:R-:W-:Y:S05]  /*144e0*/  @P1 BRA `(.L_x_1538) ;  /* 0x00000000003c1947 */ /* 0x000fea0003800000 */
[----:B------:R-:W-:Y:S05]  /*144f0*/  @!P0 BRA `(.L_x_1539) ;  /* 0x0000000000048947 */ /* 0x000fea0003800000 */
[----:B------:R-:W-:Y:S01]  /*14500*/  BPT.TRAP 0x1 ;  /* 0x000000040000795c */ /* 0x000fe20000300000 */
.L_x_1539:
[----:B------:R-:W-:Y:S01]  /*14510*/  VIADD R5, R9, 0x1 ;  /* 0x0000000109057836 */ /* 0x000fe20000000000 */
[----:B------:R-:W-:-:S04]  /*14520*/  SHF.L.U32 R6, R23, 0x1f, RZ ;  /* 0x0000001f17067819 */ /* 0x000fc800000006ff */
[----:B------:R-:W-:-:S04]  /*14530*/  ISETP.NE.AND P2, PT, R5, 0x2, PT ;  /* 0x000000020500780c */ /* 0x000fc80003f45270 */
[----:B------:R-:W-:-:S05]  /*14540*/  SEL R5, R5, RZ, P2 ;  /* 0x000000ff05057207 */ /* 0x000fca0001000000 */
[----:B------:R-:W-:-:S04]  /*14550*/  IMAD R5, R5, 0x8, R2 ;  /* 0x0000000805057824 */ /* 0x000fc800078e0202 */
[----:B------:R1:W2:Y:S01]  /*14560*/  SYNCS.PHASECHK.TRANS64.TRYWAIT P2, [R5+URZ+0x2d830], R6 ;  /* 0x02d83006050075a7 */ /* 0x0002a2000804017f */
[----:B------:R-:W-:Y:S05]  /*14570*/  @!P0 BRA `(.L_x_1540) ;  /* 0x0000000000048947 */ /* 0x000fea0003800000 */
[----:B------:R-:W-:Y:S01]  /*14580*/  BPT.TRAP 0x1 ;  /* 0x000000040000795c */ /* 0x000fe20000300000 */
.L_x_1540:
[----:B------:R-:W-:Y:S04]  /*14590*/  BSSY B0, `(.L_x_1538) ;  /* 0x0000004000007945 */ /* 0x000fe80003800000 */
[----:B--2---:R-:W-:Y:S05]  /*145a0*/  @P2 BRA `(.L_x_1541) ;  /* 0x0000000000082947 */ /* 0x004fea0003800000 */
[----:B------:R-:W2:Y:S02]  /*145b0*/  SYNCS.PHASECHK.TRANS64.TRYWAIT P2, [R5+URZ+0x2d830], R6 ;  /* 0x02d83006050075a7 */ /* 0x000ea4000804017f */
[----:B--2---:R-:W-:Y:S05]  /*145c0*/  @!P2 BRA `(.L_x_1542) ;  /* 0x0000012c00c4a947 */ /* 0x004fea0003800000 */
.L_x_1541:
[----:B------:R-:W-:Y:S05]  /*145d0*/  BSYNC B0 ;  /* 0x0000000000007941 */ /* 0x000fea0003800000 */
.L_x_1538:
[----:B-12---:R-:W2:Y:S04]  /*145e0*/  LDL R6, [R1+0x4c] ;  /* 0x00004c0001067983 */ /* 0x006ea80000100800 */
[----:B------:R-:W3:Y:S04]  /*145f0*/  LDL.64 R26, [R1+0x10] ;  /* 0x00001000011a7983 */ /* 0x000ee80000100a00 */
[----:B------:R-:W4:Y:S04]  /*14600*/  LDL.64 R148, [R1+0x38] ;  /* 0x0000380001947983 */ /* 0x000f280000100a00 */
[----:B------:R-:W5:Y:S01]  /*14610*/  LDL.64 R146, [R1+0x30] ;  /* 0x0000300001927983 */ /* 0x000f620000100a00 */
[----:B------:R-:W1:Y:S01]  /*14620*/  S2R R5, SR_TID.X ;  /* 0x0000000000057919 */ /* 0x000e620000002100 */
[----:B------:R-:W-:Y:S01]  /*14630*/  VIADD R17, R9, 0x1 ;  /* 0x0000000109117836 */ /* 0x000fe20000000000 */
[----:B------:R-:W-:Y:S05]  /*14640*/  WARPSYNC.ALL ;  /* 0x0000000000007948 */ /* 0x000fea0003800000 */
[C---:B------:R-:W-:Y:S01]  /*14650*/  ISETP.NE.AND P2, PT, R17.reuse, 0x2, PT ;  /* 0x000000021100780c */ /* 0x040fe20003f45270 */
[----:B------:R-:W5:Y:S03]  /*14660*/  LDL.64 R144, [R1+0x28] ;  /* 0x0000280001907983 */ /* 0x000f660000100a00 */
[----:B------:R-:W-:Y:S01]  /*14670*/  SEL R17, R17, RZ, P2 ;  /* 0x000000ff11117207 */ /* 0x000fe20001000000 */
[----:B0-----:R-:W5:Y:S04]  /*14680*/  LDL.64 R142, [R1+0x20] ;  /* 0x00002000018e7983 */ /* 0x001f680000100a00 */
[----:B------:R-:W5:Y:S01]  /*14690*/  LDL.64 R140, [R1+0x18] ;  /* 0x00001800018c7983 */ /* 0x000f620000100a00 */
[----:B-1----:R-:W-:-:S05]  /*146a0*/  SHF.R.U32.HI R5, RZ, 0x7, R5 ;  /* 0x00000007ff057819 */ /* 0x002fca0000011605 */
[----:B------:R-:W-:Y:S02]  /*146b0*/  VIADD R5, R5, 0x8 ;  /* 0x0000000805057836 */ /* 0x000fe40000000000 */
[----:B------:R-:W-:Y:S02]  /*146c0*/  IMAD.MOV.U32 R13, RZ, RZ, -0x7fffffe0 ;  /* 0x80000020ff0d7424 */ /* 0x000fe400078e00ff */
[----:B------:R-:W-:-:S03]  /*146d0*/  IMAD.MOV.U32 R25, RZ, RZ, -0x7fffffe0 ;  /* 0x80000020ff197424 */ /* 0x000fc600078e00ff */
[----:B------:R-:W-:Y:S02]  /*146e0*/  R2UR UR11, R13 ;  /* 0x000000000d0b72ca */ /* 0x000fe400000e0000 */
[----:B------:R-:W-:Y:S01]  /*146f0*/  R2UR UR27, R25 ;  /* 0x00000000191b72ca */ /* 0x000fe200000e0000 */
[----:B------:R-:W-:-:S05]  /*14700*/  IMAD.MOV.U32 R21, RZ, RZ, -0x7fffffe0 ;  /* 0x80000020ff157424 */ /* 0x000fca00078e00ff */
[----:B------:R-:W-:Y:S01]  /*14710*/  R2UR UR15, R21 ;  /* 0x00000000150f72ca */ /* 0x000fe200000e0000 */
[----:B------:R0:W-:Y:S01]  /*14720*/  BAR.SYNC.DEFER_BLOCKING R5, 0x100 ;  /* 0x000400050000751d */ /* 0x0001e20000010000 */
[----:B------:R-:W-:Y:S02]  /*14730*/  IMAD.MOV.U32 R15, RZ, RZ, -0x7fffffe0 ;  /* 0x80000020ff0f7424 */ /* 0x000fe400078e00ff */
[----:B--2---:R-:W-:Y:S01]  /*14740*/  IMAD R12, R17, 0x600, R6 ;  /* 0x00000600110c7824 */ /* 0x004fe200078e0206 */
[----:B---3--:R-:W-:-:S03]  /*14750*/  R2UR UR8, R26 ;  /* 0x000000001a0872ca */ /* 0x008fc600000e0000 */
[C---:B------:R-:W-:Y:S01]  /*14760*/  VIADD R24, R12.reuse, 0x400 ;  /* 0x000004000c187836 */ /* 0x040fe20000000000 */
[----:B------:R-:W-:Y:S02]  /*14770*/  R2UR UR10, R12 ;  /* 0x000000000c0a72ca */ /* 0x000fe400000e0000 */
[----:B------:R-:W-:Y:S02]  /*14780*/  R2UR UR9, R27 ;  /* 0x000000001b0972ca */ /* 0x000fe400000e0000 */
[----:B------:R-:W-:Y:S02]  /*14790*/  R2UR UR26, R24 ;  /* 0x00000000181a72ca */ /* 0x000fe400000e0000 */
[----:B------:R-:W-:-:S09]  /*147a0*/  WARPGROUP.ARRIVE ;  /* 0x00000000000079c5 */ /* 0x000fd20000000000 */
        /* <DEDUP_REMOVED lines=41> */
.L_x_1544:
[----:B------:R-:W-:Y:S01]  /*14a40*/  SHF.L.U32 R5, R10, 0x1f, RZ ;  /* 0x0000001f0a057819 */ /* 0x000fe200000006ff */
[----:B------:R-:W-:-:S04]  /*14a50*/  IMAD R6, R9, 0x8, R2 ;  /* 0x0000000809067824 */ /* 0x000fc800078e0202 */
[----:B------:R0:W1:Y:S01]  /*14a60*/  SYNCS.PHASECHK.TRANS64.TRYWAIT P1, [R6+URZ+0x2d850], R5 ;  /* 0x02d85005060075a7 */ /* 0x000062000802017f */
[----:B------:R-:W-:Y:S05]  /*14a70*/  @!P0 BRA `(.L_x_1545) ;  /* 0x0000000000048947 */ /* 0x000fea0003800000 */
[----:B------:R-:W-:Y:S01]  /*14a80*/  BPT.TRAP 0x1 ;  /* 0x000000040000795c */ /* 0x000fe20000300000 */
.L_x_1545:
[----:B-1----:R-:W-:Y:S05]  /*14a90*/  @P1 BRA `(.L_x_1543) ;  /* 0x0000000000081947 */ /* 0x002fea0003800000 */
[----:B------:R-:W1:Y:S02]  /*14aa0*/  SYNCS.PHASECHK.TRANS64.TRYWAIT P1, [R6+URZ+0x2d850], R5 ;  /* 0x02d85005060075a7 */ /* 0x000e64000802017f */
[----:B-1----:R-:W-:Y:S05]  /*14ab0*/  @!P1 BRA `(.L_x_1546) ;  /* 0x00000128009c9947 */ /* 0x002fea0003800000 */
.L_x_1543:
[----:B------:R-:W2:Y:S01]  /*14ac0*/  LDL R14, [R1+0x94] ;  /* 0x00009400010e7983 */ /* 0x000ea20000100800 */
[----:B01----:R-:W-:Y:S01]  /*14ad0*/  VIADD R5, R2, 0x400 ;  /* 0x0000040002057836 */ /* 0x003fe20000000000 */
[----:B------:R-:W-:Y:S05]  /*14ae0*/  WARPSYNC.ALL ;  /* 0x0000000000007948 */ /* 0x000fea0003800000 */
[----:B------:R-:W-:Y:S01]  /*14af0*/  SHF.R.U32.HI R5, RZ, 0x4, R5 ;  /* 0x00000004ff057819 */ /* 0x000fe20000011605 */
[----:B------:R-:W-:Y:S01]  /*14b00*/  IMAD.MOV.U32 R11, RZ, RZ, -0x7fffffe0 ;  /* 0x80000020ff0b7424 */ /* 0x000fe200078e00ff */
[----:B------:R-:W-:Y:S01]  /*14b10*/  WARPGROUP.ARRIVE ;  /* 0x00000000000079c5 */ /* 0x000fe20000000000 */
[----:B------:R-:W-:Y:S01]  /*14b20*/  IMAD.MOV.U32 R13, RZ, RZ, -0x7fffffe0 ;  /* 0x80000020ff0d7424 */ /* 0x000fe200078e00ff */
[----:B------:R-:W-:-:S02]  /*14b30*/  LOP3.LUT R5, R5, 0x3fff, RZ, 0xc0, !PT ;  /* 0x00003fff05057812 */ /* 0x000fc400078ec0ff */
[----:B------:R-:W-:Y:S02]  /*14b40*/  R2UR UR11, R11 ;  /* 0x000000000b0b72ca */ /* 0x000fe400000e0000 */
[----:B------:R-:W-:Y:S02]  /*14b50*/  LOP3.LUT R5, R5, 0x2000000, RZ, 0xfc, !PT ;  /* 0x0200000005057812 */ /* 0x000fe400078efcff */
[----:B------:R-:W-:Y:S01]  /*14b60*/  R2UR UR47, R11 ;  /* 0x000000000b2f72ca */ /* 0x000fe200000e0000 */
[----:B------:R-:W-:Y:S01]  /*14b70*/  IMAD.MOV.U32 R11, RZ, RZ, 0x40000040 ;  /* 0x40000040ff0b7424 */ /* 0x000fe200078e00ff */
[----:B------:R-:W-:Y:S01]  /*14b80*/  R2UR UR15, R13 ;  /* 0x000000000d0f72ca */ /* 0x000fe200000e0000 */
[----:B------:R-:W-:Y:S01]  /*14b90*/  IMAD R10, R9, 0x600, R5 ;  /* 0x00000600090a7824 */ /* 0x000fe200078e0205 */
[----:B------:R-:W-:Y:S02]  /*14ba0*/  R2UR UR19, R13 ;  /* 0x000000000d1372ca */ /* 0x000fe400000e0000 */
[----:B------:R-:W-:Y:S01]  /*14bb0*/  R2UR UR9, R11 ;  /* 0x000000000b0972ca */ /* 0x000fe200000e0000 */
[----:B------:R-:W-:Y:S01]  /*14bc0*/  IMAD.MOV.U32 R11, RZ, RZ, 0x40000040 ;  /* 0x40000040ff0b7424 */ /* 0x000fe200078e00ff */
[----:B------:R-:W-:-:S02]  /*14bd0*/  IADD3 R12, R10, 0x40, RZ ;  /* 0x000000400a0c7810 */ /* 0x000fc40007ffe0ff */
[----:B------:R-:W-:Y:S02]  /*14be0*/  R2UR UR10, R10 ;  /* 0x000000000a0a72ca */ /* 0x000fe400000e0000 */
[----:B------:R-:W-:Y:S01]  /*14bf0*/  R2UR UR14, R12 ;  /* 0x000000000c0e72ca */ /* 0x000fe200000e0000 */
[----:B------:R-:W-:Y:S01]  /*14c00*/  VIADD R12, R10, 0x80 ;  /* 0x000000800a0c7836 */ /* 0x000fe20000000000 */
[C---:B------:R-:W-:Y:S02]  /*14c10*/  R2UR UR23, R13.reuse ;  /* 0x000000000d1772ca */ /* 0x040fe400000e0000 */
[C---:B------:R-:W-:Y:S02]  /*14c20*/  R2UR UR27, R13.reuse ;  /* 0x000000000d1b72ca */ /* 0x040fe400000e0000 */
[----:B------:R-:W-:Y:S01]  /*14c30*/  R2UR UR18, R12 ;  /* 0x000000000c1272ca */ /* 0x000fe200000e0000 */
[----:B------:R-:W-:Y:S01]  /*14c40*/  VIADD R12, R10, 0xc0 ;  /* 0x000000c00a0c7836 */ /* 0x000fe20000000000 */
[----:B------:R-:W-:-:S02]  /*14c50*/  R2UR UR31, R13 ;  /* 0x000000000d1f72ca */ /* 0x000fc400000e0000 */
[----:B------:R-:W-:Y:S01]  /*14c60*/  R2UR UR35, R13 ;  /* 0x000000000d2372ca */ /* 0x000fe200000e0000 */
[----:B------:R-:W-:Y:S01]  /*14c70*/  IMAD.MOV.U32 R13, RZ, RZ, 0x40000040 ;  /* 0x40000040ff0d7424 */ /* 0x000fe200078e00ff */
[----:B------:R-:W-:Y:S01]  /*14c80*/  R2UR UR22, R12 ;  /* 0x000000000c1672ca */ /* 0x000fe200000e0000 */
[----:B------:R-:W-:Y:S01]  /*14c90*/  VIADD R12, R10, 0x100 ;  /* 0x000001000a0c7836 */ /* 0x000fe20000000000 */
[----:B------:R-:W-:Y:S02]  /*14ca0*/  R2UR UR45, R11 ;  /* 0x000000000b2d72ca */ /* 0x000fe400000e0000 */
[----:B------:R-:W-:Y:S01]  /*14cb0*/  R2UR UR13, R13 ;  /* 0x000000000d0d72ca */ /* 0x000fe200000e0000 */
[----:B------:R-:W-:Y:S01]  /*14cc0*/  IMAD.MOV.U32 R13, RZ, RZ, 0x40000040 ;  /* 0x40000040ff0d7424 */ /* 0x000fe200078e00ff */
[----:B------:R-:W-:Y:S01]  /*14cd0*/  R2UR UR26, R12 ;  /* 0x000000000c1a72ca */ /* 0x000fe200000e0000 */
[----:B------:R-:W-:-:S03]  /*14ce0*/  VIADD R12, R10, 0x140 ;  /* 0x000001400a0c7836 */ /* 0x000fc60000000000 */
[----:B------:R-:W-:Y:S01]  /*14cf0*/  R2UR UR17, R13 ;  /* 0x000000000d1172ca */ /* 0x000fe200000e0000 */
[----:B------:R-:W-:Y:S01]  /*14d00*/  IMAD.MOV.U32 R13, RZ, RZ, 0x40000040 ;  /* 0x40000040ff0d7424 */ /* 0x000fe200078e00ff */
[----:B------:R-:W-:Y:S01]  /*14d10*/  R2UR UR30, R12 ;  /* 0x000000000c1e72ca */ /* 0x000fe200000e0000 */
[C---:B------:R-:W-:Y:S02]  /*14d20*/  VIADD R12, R10.reuse, 0x180 ;  /* 0x000001800a0c7836 */ /* 0x040fe40000000000 */
[----:B------:R-:W-:Y:S01]  /*14d30*/  VIADD R10, R10, 0x1c0 ;  /* 0x000001c00a0a7836 */ /* 0x000fe20000000000 */
[----:B------:R-:W-:Y:S01]  /*14d40*/  R2UR UR21, R13 ;  /* 0x000000000d1572ca */ /* 0x000fe200000e0000 */
[----:B------:R-:W-:Y:S01]  /*14d50*/  IMAD.MOV.U32 R13, RZ, RZ, 0x40000040 ;  /* 0x40000040ff0d7424 */ /* 0x000fe200078e00ff */
[----:B------:R-:W-:Y:S02]  /*14d60*/  R2UR UR34, R12 ;  /* 0x000000000c2272ca */ /* 0x000fe400000e0000 */
[----:B------:R-:W-:-:S02]  /*14d70*/  R2UR UR46, R10 ;  /* 0x000000000a2e72ca */ /* 0x000fc400000e0000 */
[----:B------:R-:W-:Y:S02]  /*14d80*/  R2UR UR25, R13 ;  /* 0x000000000d1972ca */ /* 0x000fe400000e0000 */
[----:B------:R-:W-:-:S04]  /*14d90*/  MOV R13, 0x40000040 ;  /* 0x40000040000d7802 */ /* 0x000fc80000000f00 */
[----:B------:R-:W-:Y:S01]  /*14da0*/  R2UR UR29, R13 ;  /* 0x000000000d1d72ca */ /* 0x000fe200000e0000 */
[----:B------:R-:W-:-:S05]  /*14db0*/  IMAD.MOV.U32 R13, RZ, RZ, 0x40000040 ;  /* 0x40000040ff0d7424 */ /* 0x000fca00078e00ff */
[----:B------:R-:W-:Y:S02]  /*14dc0*/  R2UR UR33, R13 ;  /* 0x000000000d2172ca */ /* 0x000fe400000e0000 */
[----:B--2---:R-:W-:Y:S02]  /*14dd0*/  LOP3.LUT R10, R14, 0x10000, RZ, 0xfc, !PT ;  /* 0x000100000e0a7812 */ /* 0x004fe400078efcff */
[----:B------:R-:W0:Y:S02]  /*14de0*/  S2R R14, SR_TID.X ;  /* 0x00000000000e7919 */ /* 0x000e240000002100 */
[C---:B------:R-:W-:Y:S01]  /*14df0*/  R2UR UR8, R10.reuse ;  /* 0x000000000a0872ca */ /* 0x040fe200000e0000 */
[----:B------:R-:W-:-:S05]  /*14e00*/  VIADD R12, R10, 0x2 ;  /* 0x000000020a0c7836 */ /* 0x000fca0000000000 */
[----:B------:R-:W-:Y:S01]  /*14e10*/  R2UR UR12, R12 ;  /* 0x000000000c0c72ca */ /* 0x000fe200000e0000 */
[----:B------:R-:W-:-:S05]  /*14e20*/  VIADD R12, R10, 0x4 ;  /* 0x000000040a0c7836 */ /* 0x000fca0000000000 */
        /* <DEDUP_REMOVED lines=9> */
[----:B------:R-:W-:Y:S01]  /*14ec0*/  VIADD R12, R10, 0x604 ;  /* 0x000006040a0c7836 */ /* 0x000fe20000000000 */
[----:B------:R-:W-:Y:S01]  /*14ed0*/  ISETP.GE.U32.AND P1, PT, R14, 0x180, PT ;  /* 0x000001800e00780c */ /* 0x000fe20003f26070 */
[----:B------:R-:W-:Y:S02]  /*14ee0*/  VIADD R10, R10, 0x606 ;  /* 0x000006060a0a7836 */ /* 0x000fe40000000000 */
[----:B------:R-:W-:Y:S01]  /*14ef0*/  VIADD R5, R5, 0x9 ;  /* 0x0000000905057836 */ /* 0x000fe20000000000 */
        /* <DEDUP_REMOVED lines=28> */
.L_x_1547:
[----:B------:R-:W-:Y:S01]  /*150c0*/  FMUL.FTZ R11, R24, UR48 ;  /* 0x00000030180b7c20 */ /* 0x000fe20008410000 */
[----:B------:R-:W-:Y:S01]  /*150d0*/  FMUL.FTZ R24, R25, UR48 ;  /* 0x0000003019187c20 */ /* 0x000fe20008410000 */
[----:B------:R-:W-:Y:S01]  /*150e0*/  FMUL.FTZ R153, R26, UR48 ;  /* 0x000000301a997c20 */ /* 0x000fe20008410000 */
[----:B------:R-:W-:Y:S01]  /*150f0*/  FMUL.FTZ R26, R28, UR48 ;  /* 0x000000301c1a7c20 */ /* 0x000fe20008410000 */
[----:B0-----:R-:W-:Y:S02]  /*15100*/  IMAD R5, R17, 0x8, R2 ;  /* 0x0000000811057824 */ /* 0x001fe400078e0202 */
[----:B------:R-:W-:Y:S01]  /*15110*/  FMUL.FTZ R28, R29, UR48 ;  /* 0x000000301d1c7c20 */ /* 0x000fe20008410000 */
[----:B------:R-:W0:Y:S01]  /*15120*/  MUFU.TANH R11, R11 ;  /* 0x0000000b000b7308 */ /* 0x000e220000002400 */
[----:B------:R-:W-:Y:S02]  /*15130*/  IMAD.U32 R6, RZ, RZ, UR38 ;  /* 0x00000026ff067e24 */ /* 0x000fe4000f8e00ff */
[----:B------:R-:W-:Y:S01]  /*15140*/  FMUL.FTZ R151, R30, UR48 ;  /* 0x000000301e977c20 */ /* 0x000fe20008410000 */
[----:B------:R-:W-:-:S02]  /*15150*/  VIADD R5, R5, 0x2d840 ;  /* 0x0002d84005057836 */ /* 0x000fc40000000000 */
[----:B------:R-:W-:Y:S01]  /*15160*/  FMUL.FTZ R30, R32, UR48 ;  /* 0x00000030201e7c20 */ /* 0x000fe20008410000 */
[----:B------:R-:W-:Y:S01]  /*15170*/  FMUL.FTZ R32, R33, UR48 ;  /* 0x0000003021207c20 */ /* 0x000fe20008410000 */
[----:B------:R-:W-:Y:S01]  /*15180*/  FMUL.FTZ R33, R36, UR48 ;  /* 0x0000003024217c20 */ /* 0x000fe20008410000 */
[----:B------:R-:W-:Y:S01]  /*15190*/  FMUL.FTZ R149, R34, UR48 ;  /* 0x0000003022957c20 */ /* 0x000fe20008410000 */
[----:B------:R-:W1:Y:S01]  /*151a0*/  MUFU.TANH R24, R24 ;  /* 0x0000001800187308 */ /* 0x000e620000002400 */
[----:B------:R-:W-:Y:S01]  /*151b0*/  PRMT R5, R6, 0x654, R5 ;  /* 0x0000065406057816 */ /* 0x000fe20000000005 */
[----:B------:R-:W-:Y:S01]  /*151c0*/  FMUL.FTZ R34, R37, UR48 ;  /* 0x0000003025227c20 */ /* 0x000fe20008410000 */
[----:B------:R-:W-:Y:S01]  /*151d0*/  FMUL.FTZ R10, R35, UR48 ;  /* 0x00000030230a7c20 */ /* 0x000fe20008410000 */
[----:B------:R-:W-:Y:S01]  /*151e0*/  FMUL.FTZ R35, R40, UR48 ;  /* 0x0000003028237c20 */ /* 0x000fe20008410000 */
[----:B------:R0:W-:Y:S01]  /*151f0*/  SYNCS.ARRIVE.TRANS64.RED.A1T0 RZ, [R5+URZ], RZ ;  /* 0x000000ff05ff79a7 */ /* 0x0001e2000810043f */
[----:B------:R-:W-:Y:S01]  /*15200*/  FMUL.FTZ R36, R41, UR48 ;  /* 0x0000003029247c20 */ /* 0x000fe20008410000 */
[----:B------:R-:W-:Y:S01]  /*15210*/  FMUL.FTZ R37, R44, UR48 ;  /* 0x000000302c257c20 */ /* 0x000fe20008410000 */
[----:B------:R-:W2:Y:S01]  /*15220*/  MUFU.TANH R26, R26 ;  /* 0x0000001a001a7308 */ /* 0x000ea20000002400 */
[----:B------:R-:W-:Y:S01]  /*15230*/  FMUL.FTZ R40, R45, UR48 ;  /* 0x000000302d287c20 */ /* 0x000fe20008410000 */
[----:B------:R-:W-:Y:S01]  /*15240*/  FMUL.FTZ R45, R48, UR48 ;  /* 0x00000030302d7c20 */ /* 0x000fe20008410000 */
[----:B------:R-:W-:Y:S01]  /*15250*/  FMUL.FTZ R139, R49, UR48 ;  /* 0x00000030318b7c20 */ /* 0x000fe20008410000 */
[----:B------:R-:W-:Y:S01]  /*15260*/  FMUL.FTZ R140, R52, UR48 ;  /* 0x00000030348c7c20 */ /* 0x000fe20008410000 */
[----:B0-----:R-:W-:Y:S01]  /*15270*/  FMNMX.FTZ R5, R11, R7, !PT ;  /* 0x000000070b057209 */ /* 0x001fe20007810000 */
        /* <DEDUP_REMOVED lines=61> */
[----:B------:R-:W-:-:S05]  /*15650*/  UMOV UR51, UR6 ;  /* 0x0000000600337c82 */ /* 0x000fca0008000000 */
        /* <DEDUP_REMOVED lines=59> */
[----:B0-----:R-:W-:Y:S01]  /*15a10*/  FMNMX.FTZ R6, R152, R6, !PT ;  /* 0x0000000698067209 */ /* 0x001fe20007810000 */
[----:B------:R-:W-:-:S03]  /*15a20*/  FADD.FTZ R7, -R5, R7 ;  /* 0x0000000705077221 */ /* 0x000fc60000010100 */
        /* <DEDUP_REMOVED lines=56> */
[----:B------:R-:W-:-:S04]  /*15db0*/  FMUL.FTZ R38, R5, UR51 ;  /* 0x0000003305267c20 */ /* 0x000fc80008410000 */
[----:B------:R-:W-:Y:S01]  /*15dc0*/  FADD.FTZ R42, -R6, R8 ;  /* 0x00000008062a7221 */ /* 0x000fe20000010100 */
[----:B------:R-:W-:Y:S01]  /*15dd0*/  FMUL.FTZ R8, R7, UR51 ;  /* 0x0000003307087c20 */ /* 0x000fe20008410000 */
[--C-:B------:R-:W-:Y:S01]  /*15de0*/  FFMA.FTZ R33, R33, UR51, -R38.reuse ;  /* 0x0000003321217c23 */ /* 0x100fe20008010826 */
[--C-:B------:R-:W-:Y:S01]  /*15df0*/  FFMA.FTZ R79, R24, UR51, -R38.reuse ;  /* 0x00000033184f7c23 */ /* 0x100fe20008010826 */
[----:B------:R-:W-:Y:S01]  /*15e00*/  FMUL.FTZ R7, R42, UR51 ;  /* 0x000000332a077c20 */ /* 0x000fe20008410000 */
[--C-:B------:R-:W-:Y:S01]  /*15e10*/  FFMA.FTZ R42, R11, UR51, -R38.reuse ;  /* 0x000000330b2a7c23 */ /* 0x100fe20008010826 */
[--C-:B------:R-:W-:Y:S01]  /*15e20*/  FFMA.FTZ R11, R80, UR51, -R38.reuse ;  /* 0x00000033500b7c23 */ /* 0x100fe20008010826 */
[----:B------:R-:W-:Y:S01]  /*15e30*/  FMUL.FTZ R80, R6, UR51 ;  /* 0x0000003306507c20 */ /* 0x000fe20008410000 */
[--C-:B------:R-:W-:Y:S01]  /*15e40*/  FFMA.FTZ R26, R26, UR51, -R38.reuse ;  /* 0x000000331a1a7c23 */ /* 0x100fe20008010826 */
[--C-:B------:R-:W-:Y:S01]  /*15e50*/  FFMA.FTZ R28, R28, UR51, -R38.reuse ;  /* 0x000000331c1c7c23 */ /* 0x100fe20008010826 */
[----:B------:R-:W-:Y:S01]  /*15e60*/  FFMA.FTZ R30, R30, UR51, -R38 ;  /* 0x000000331e1e7c23 */ /* 0x000fe20008010826 */
[----:B------:R-:W-:Y:S01]  /*15e70*/  FFMA.FTZ R78, R153, UR51, -R80 ;  /* 0x00000033994e7c23 */ /* 0x000fe20008010850 */
        /* <DEDUP_REMOVED lines=42> */
[--C-:B0-----:R-:W-:Y:S01]  /*16120*/  FFMA.FTZ R33, R152, UR51, -R80.reuse ;  /* 0x0000003398217c23 */ /* 0x101fe20008010850 */
        /* <DEDUP_REMOVED lines=12> */
[----:B------:R-:W-:-:S02]  /*161f0*/  FFMA.FTZ R21, R21, UR51, -R80 ;  /* 0x0000003315157c23 */ /* 0x000fc40008010850 */
[----:B------:R-:W0:Y:S01]  /*16200*/  MUFU.EX2 R78, R78 ;  /* 0x0000004e004e7308 */ /* 0x000e220000000800 */
[----:B-1----:R-:W-:-:S07]  /*16210*/  FFMA.FTZ R4, R8, R4, R32 ;  /* 0x0000000408047223 */ /* 0x002fce0000010020 */
[----:B------:R1:W-:Y:S08]  /*16220*/  MUFU.EX2 R42, R76 ;  /* 0x0000004c002a7308 */ /* 0x0003f00000000800 */
[----:B------:R-:W2:Y:S01]  /*16230*/  MUFU.EX2 R79, R79 ;  /* 0x0000004f004f7308 */ /* 0x000ea20000000800 */
[----:B-1----:R-:W-:Y:S01]  /*16240*/  FFMA.FTZ R76, R151, UR51, -R80 ;  /* 0x00000033974c7c23 */ /* 0x002fe20008010850 */
[----:B0-----:R-:W-:-:S06]  /*16250*/  FFMA.FTZ R3, R7, R3, R78 ;  /* 0x0000000307037223 */ /* 0x001fcc000001004e */
[----:B------:R-:W-:Y:S08]  /*16260*/  MUFU.EX2 R73, R24 ;  /* 0x0000001800497308 */ /* 0x000ff00000000800 */
[----:B------:R-:W0:Y:S01]  /*16270*/  MUFU.EX2 R33, R33 ;  /* 0x0000002100217308 */ /* 0x000e220000000800 */
[----:B--2---:R-:W-:-:S07]  /*16280*/  FADD.FTZ R4, R79, R4 ;  /* 0x000000044f047221 */ /* 0x004fce0000010000 */
[----:B------:R1:W-:Y:S08]  /*16290*/  MUFU.EX2 R24, R35 ;  /* 0x0000002300187308 */ /* 0x0003f00000000800 */
[----:B------:R-:W2:Y:S01]  /*162a0*/  MUFU.EX2 R34, R26 ;  /* 0x0000001a00227308 */ /* 0x000ea20000000800 */
[----:B-1----:R-:W-:-:S07]  /*162b0*/  FFMA.FTZ R35, R150, UR51, -R80 ;  /* 0x0000003396237c23 */ /* 0x002fce0008010850 */
[----:B------:R-:W1:Y:S08]  /*162c0*/  MUFU.EX2 R76, R76 ;  /* 0x0000004c004c7308 */ /* 0x000e700000000800 */
[----:B------:R-:W3:Y:S08]  /*162d0*/  MUFU.EX2 R77, R28 ;  /* 0x0000001c004d7308 */ /* 0x000ef00000000800 */
[----:B------:R-:W4:Y:S08]  /*162e0*/  MUFU.EX2 R35, R35 ;  /* 0x0000002300237308 */ /* 0x000f300000000800 */
[----:B------:R5:W-:Y:S08]  /*162f0*/  MUFU.EX2 R26, R37 ;  /* 0x00000025001a7308 */ /* 0x000bf00000000800 */
[----:B------:R-:W4:Y:S01]  /*16300*/  MUFU.EX2 R36, R30 ;  /* 0x0000001e00247308 */ /* 0x000f220000000800 */
[----:B-----5:R-:W-:-:S07]  /*16310*/  FFMA.FTZ R37, R10, UR51, -R80 ;  /* 0x000000330a257c23 */ /* 0x020fce0008010850 */
[----:B------:R-:W5:Y:S08]  /*16320*/  MUFU.EX2 R74, R74 ;  /* 0x0000004a004a7308 */ /* 0x000f700000000800 */
[----:B------:R-:W-:Y:S08]  /*16330*/  MUFU.EX2 R28, R45 ;  /* 0x0000002d001c7308 */ /* 0x000ff00000000800 */
[----:B------:R-:W5:Y:S08]  /*16340*/  MUFU.EX2 R75, R75 ;  /* 0x0000004b004b7308 */ /* 0x000f700000000800 */
[----:B------:R0:W-:Y:S08]  /*16350*/  MUFU.EX2 R45, R66 ;  /* 0x00000042002d7308 */ /* 0x0001f00000000800 */
[----:B------:R-:W5:Y:S01]  /*16360*/  MUFU.EX2 R37, R37 ;  /* 0x0000002500257308 */ /* 0x000f620000000800 */
[----:B0-----:R-:W-:Y:S01]  /*16370*/  FFMA.FTZ R66, R12, UR51, -R80 ;  /* 0x000000330c427c23 */ /* 0x001fe20008010850 */
[----:B------:R-:W-:Y:S01]  /*16380*/  FADD.FTZ R80, R33, R3 ;  /* 0x0000000321507221 */ /* 0x000fe20000010000 */
[----:B--2---:R-:W-:-:S03]  /*16390*/  FADD.FTZ R3, R34, R4 ;  /* 0x0000000422037221 */ /* 0x004fc60000010000 */
[----:B-1----:R-:W-:Y:S01]  /*163a0*/  FADD.FTZ R4, R76, R80 ;  /* 0x000000504c047221 */ /* 0x002fe20000010000 */
[----:B---3--:R-:W-:Y:S01]  /*163b0*/  FADD.FTZ R3, R77, R3 ;  /* 0x000000034d037221 */ /* 0x008fe20000010000 */
[----:B------:R-:W0:Y:S02]  /*163c0*/  MUFU.EX2 R72, R72 ;  /* 0x0000004800487308 */ /* 0x000e240000000800 */
[----:B----4-:R-:W-:Y:S01]  /*163d0*/  FADD.FTZ R4, R35, R4 ;  /* 0x0000000423047221 */ /* 0x010fe20000010000 */
[----:B------:R-:W-:-:S03]  /*163e0*/  FADD.FTZ R3, R36, R3 ;  /* 0x0000000324037221 */ /* 0x000fc60000010000 */
[----:B-----5:R-:W-:Y:S01]  /*163f0*/  FADD.FTZ R4, R74, R4 ;  /* 0x000000044a047221 */ /* 0x020fe20000010000 */
[----:B------:R-:W-:Y:S01]  /*16400*/  FADD.FTZ R3, R75, R3 ;  /* 0x000000034b037221 */ /* 0x000fe20000010000 */
[----:B------:R-:W1:Y:S02]  /*16410*/  MUFU.EX2 R39, R39 ;  /* 0x0000002700277308 */ /* 0x000e640000000800 */
[----:B------:R-:W-:Y:S01]  /*16420*/  FADD.FTZ R4, R37, R4 ;  /* 0x0000000425047221 */ /* 0x000fe20000010000 */
[----:B------:R-:W-:-:S04]  /*16430*/  FADD.FTZ R3, R38, R3 ;  /* 0x0000000326037221 */ /* 0x000fc80000010000 */
[----:B------:R-:W-:Y:S01]  /*16440*/  FADD.FTZ R3, R73, R3 ;  /* 0x0000000349037221 */ /* 0x000fe20000010000 */
[----:B------:R-:W2:Y:S01]  /*16450*/  MUFU.EX2 R70, R70 ;  /* 0x0000004600467308 */ /* 0x000ea20000000800 */
[----:B0-----:R-:W-:Y:S02]  /*16460*/  FADD.FTZ R4, R72, R4 ;  /* 0x0000000448047221 */ /* 0x001fe40000010000 */
[----:B------:R-:W-:-:S05]  /*16470*/  FADD.FTZ R3, R24, R3 ;  /* 0x0000000318037221 */ /* 0x000fca0000010000 */
[----:B------:R-:W0:Y:S01]  /*16480*/  MUFU.EX2 R71, R71 ;  /* 0x0000004700477308 */ /* 0x000e220000000800 */
[----:B-1----:R-:W-:-:S07]  /*16490*/  FADD.FTZ R4, R39, R4 ;  /* 0x0000000427047221 */ /* 0x002fce0000010000 */
[----:B------:R-:W1:Y:S01]  /*164a0*/  MUFU.EX2 R25, R25 ;  /* 0x0000001900197308 */ /* 0x000e620000000800 */
[----:B--2---:R-:W-:-:S07]  /*164b0*/  FADD.FTZ R4, R70, R4 ;  /* 0x0000000446047221 */ /* 0x004fce0000010000 */
[----:B------:R-:W2:Y:S01]  /*164c0*/  MUFU.EX2 R68, R68 ;  /* 0x0000004400447308 */ /* 0x000ea20000000800 */
[----:B0-----:R-:W-:-:S04]  /*164d0*/  FADD.FTZ R3, R71, R3 ;  /* 0x0000000347037221 */ /* 0x001fc80000010000 */
[----:B------:R-:W-:-:S03]  /*164e0*/  FADD.FTZ R3, R26, R3 ;  /* 0x000000031a037221 */ /* 0x000fc60000010000 */
        /* <DEDUP_REMOVED lines=63> */
[----:B-1----:R-:W-:Y:S01]  /*168e0*/  FADD.FTZ R4, R41, R4 ;  /* 0x0000000429047221 */ /* 0x002fe20000010000 */
[----:B------:R-:W-:-:S06]  /*168f0*/  FADD.FTZ R3, R45, R3 ;  /* 0x000000032d037221 */ /* 0x000fcc0000010000 */
        /* <DEDUP_REMOVED lines=20> */
.L_x_1548:
[----:B------:R-:W2:Y:S04]  /*16a40*/  LDL R84, [R1] ;  /* 0x0000000001547983 */ /* 0x000ea80000100800 */
[----:B------:R-:W3:Y:S04]  /*16a50*/  LDL R85, [R1+0x70] ;  /* 0x0000700001557983 */ /* 0x000ee80000100800 */
[----:B------:R-:W4:Y:S01]  /*16a60*/  LDL R82, [R1+0x8] ;  /* 0x0000080001527983 */ /* 0x000f220000100800 */
[----:B------:R-:W-:-:S03]  /*16a70*/  IMAD R9, R9, 0x8, R2 ;  /* 0x0000000809097824 */ /* 0x000fc600078e0202 */
[----:B------:R-:W5:Y:S04]  /*16a80*/  LDL R81, [R1+0x4] ;  /* 0x0000040001517983 */ /* 0x000f680000100800 */
[----:B------:R-:W5:Y:S01]  /*16a90*/  LDL R83, [R1+0x74] ;  /* 0x0000740001537983 */ /* 0x000f620000100800 */
[----:B------:R-:W-:Y:S02]  /*16aa0*/  VIADD R9, R9, 0x2d860 ;  /* 0x0002d86009097836 */ /* 0x000fe40000000000 */
[----:B------:R-:W-:-:S05]  /*16ab0*/  IMAD.U32 R80, RZ, RZ, UR38 ;  /* 0x00000026ff507e24 */ /* 0x000fca000f8e00ff */
[----:B------:R-:W-:-:S04]  /*16ac0*/  PRMT R9, R80, 0x654, R9 ;  /* 0x0000065450097816 */ /* 0x000fc80000000009 */
[----:B------:R0:W-:Y:S02]  /*16ad0*/  SYNCS.ARRIVE.TRANS64.RED.A1T0 RZ, [R9+URZ], RZ ;  /* 0x000000ff09ff79a7 */ /* 0x0001e4000810043f */
[----:B0-----:R-:W5:Y:S01]  /*16ae0*/  LDL R9, [R1+0x44] ;  /* 0x0000440001097983 */ /* 0x001f620000100800 */
        /* <DEDUP_REMOVED lines=19> */
[----:B------:R-:W-:Y:S01]  /*16c20*/  F2FP.F16.F32.PACK_AB R43, R43, R44 ;  /* 0x0000002c2b2b723e */ /* 0x000fe200000000ff */
        /* <DEDUP_REMOVED lines=50> */
[----:B--2---:R0:W-:Y:S04]  /*16f50*/  STSM.16.M88.4 [R84+0x21800], R32 ;  /* 0x0218002054007844 */ /* 0x0041e80000000200 */
[----:B---3--:R1:W-:Y:S04]  /*16f60*/  STSM.16.M88.4 [R85], R36 ;  /* 0x0000002455007844 */ /* 0x0083e80000000200 */
[----:B----4-:R2:W-:Y:S04]  /*16f70*/  STSM.16.M88.4 [R82], R24 ;  /* 0x0000001852007844 */ /* 0x0105e80000000200 */
[----:B-----5:R3:W-:Y:S01]  /*16f80*/  STSM.16.M88.4 [R81], R28 ;  /* 0x0000001c51007844 */ /* 0x0207e20000000200 */
[----:B0-----:R-:W-:-:S02]  /*16f90*/  F2FP.F16.F32.PACK_AB R32, R63, R62 ;  /* 0x0000003e3f20723e */ /* 0x001fc400000000ff */
[----:B------:R-:W-:Y:S02]  /*16fa0*/  F2FP.F16.F32.PACK_AB R33, R60, R61 ;  /* 0x0000003d3c21723e */ /* 0x000fe400000000ff */
[----:B------:R-:W-:Y:S02]  /*16fb0*/  F2FP.F16.F32.PACK_AB R34, R59, R58 ;  /* 0x0000003a3b22723e */ /* 0x000fe400000000ff */
[----:B------:R-:W-:Y:S02]  /*16fc0*/  F2FP.F16.F32.PACK_AB R35, R56, R57 ;  /* 0x000000393823723e */ /* 0x000fe400000000ff */
[----:B-1----:R-:W-:Y:S02]  /*16fd0*/  F2FP.F16.F32.PACK_AB R36, R55, R54 ;  /* 0x000000363724723e */ /* 0x002fe400000000ff */
[----:B------:R-:W-:Y:S02]  /*16fe0*/  F2FP.F16.F32.PACK_AB R37, R52, R53 ;  /* 0x000000353425723e */ /* 0x000fe400000000ff */
[----:B------:R-:W-:-:S02]  /*16ff0*/  F2FP.F16.F32.PACK_AB R38, R51, R50 ;  /* 0x000000323326723e */ /* 0x000fc400000000ff */
[----:B------:R-:W-:Y:S02]  /*17000*/  F2FP.F16.F32.PACK_AB R39, R48, R49 ;  /* 0x000000313027723e */ /* 0x000fe400000000ff */
[----:B--2---:R-:W-:Y:S02]  /*17010*/  F2FP.F16.F32.PACK_AB R24, R10, R11 ;  /* 0x0000000b0a18723e */ /* 0x004fe400000000ff */
[----:B------:R-:W-:Y:S02]  /*17020*/  F2FP.F16.F32.PACK_AB R25, R15, R14 ;  /* 0x0000000e0f19723e */ /* 0x000fe400000000ff */
[----:B------:R-:W-:Y:S02]  /*17030*/  F2FP.F16.F32.PACK_AB R26, R13, R12 ;  /* 0x0000000c0d1a723e */ /* 0x000fe400000000ff */
        /* <DEDUP_REMOVED lines=10> */
[----:B0-----:R-:W0:Y:S01]  /*170e0*/  FENCE.VIEW.ASYNC.S ;  /* 0x00000000000073c6 */ /* 0x001e220000000000 */
[C---:B------:R-:W-:Y:S01]  /*170f0*/  ISETP.GT.AND P1, PT, R0.reuse, R9, PT ;  /* 0x000000090000720c */ /* 0x040fe20003f24270 */
[----:B------:R-:W-:-:S02]  /*17100*/  VIADD R0, R0, 0xffffffff ;  /* 0xffffffff00007836 */ /* 0x000fc40000000000 */
[----:B------:R-:W-:Y:S02]  /*17110*/  IMAD.MOV.U32 R10, RZ, RZ, R23 ;  /* 0x000000ffff0a7224 */ /* 0x000fe400078e0017 */
[----:B------:R-:W-:Y:S01]  /*17120*/  IMAD.MOV.U32 R9, RZ, RZ, R17 ;  /* 0x000000ffff097224 */ /* 0x000fe200078e0011 */
[----:B0-----:R-:W-:-:S07]  /*17130*/  NOP ;  /* 0x0000000000007918 */ /* 0x001fce0000000000 */
[----:B---3--:R-:W-:Y:S05]  /*17140*/  @P1 BRA `(.L_x_1549) ;  /* 0xffffffd000cc1947 */ /* 0x008fea000383ffff */
.L_x_1537:
[----:B------:R-:W2:Y:S02]  /*17150*/  LDL R7, [R1+0xa0] ;  /* 0x0000a00001077983 */ /* 0x000ea40000100800 */
[----:B--2---:R-:W-:-:S13]  /*17160*/  ISETP.GE.AND P1, PT, R0, R7, PT ;  /* 0x000000070000720c */ /* 0x004fda0003f26270 */
[----:B------:R-:W-:Y:S05]  /*17170*/  @!P1 BRA `(.L_x_1550) ;  /* 0x0000003c00889947 */ /* 0x000fea0003800000 */
[----:B------:R-:W-:Y:S01]  /*17180*/  IMAD.MOV.U32 R8, RZ, RZ, R6 ;  /* 0x000000ffff087224 */ /* 0x000fe200078e0006 */
[----:B------:R-:W-:Y:S01]  /*17190*/  MOV R9, R5 ;  /* 0x0000000500097202 */ /* 0x000fe20000000f00 */
[----:B------:R-:W-:Y:S02]  /*171a0*/  IMAD.MOV.U32 R10, RZ, RZ, R23 ;  /* 0x000000ffff0a7224 */ /* 0x000fe400078e0017 */
[----:B------:R-:W-:-:S07]  /*171b0*/  IMAD.MOV.U32 R7, RZ, RZ, R17 ;  /* 0x000000ffff077224 */ /* 0x000fce00078e0011 */
.L_x_1570:
        /* <DEDUP_REMOVED lines=9> */
.L_x_1552:
        /* <DEDUP_REMOVED lines=8> */
.L_x_1553:
[----:B------:R-:W-:Y:S04]  /*172d0*/  BSSY B0, `(.L_x_1551) ;  /* 0x0000004000007945 */ /* 0x000fe80003800000 */
[----:B--2---:R-:W-:Y:S05]  /*172e0*/  @P2 BRA `(.L_x_1554) ;  /* 0x0000000000082947 */ /* 0x004fea0003800000 */
[----:B------:R-:W2:Y:S02]  /*172f0*/  SYNCS.PHASECHK.TRANS64.TRYWAIT P2, [R5+URZ+0x2d830], R6 ;  /* 0x02d83006050075a7 */ /* 0x000ea4000804017f */
[----:B--2---:R-:W-:Y:S05]  /*17300*/  @!P2 BRA `(.L_x_1555) ;  /* 0x00000100009ca947 */ /* 0x004fea0003800000 */
.L_x_1554:
[----:B------:R-:W-:Y:S05]  /*17310*/  BSYNC B0 ;  /* 0x0000000000007941 */ /* 0x000fea0003800000 */
.L_x_1551:
        /* <DEDUP_REMOVED lines=70> */
.L_x_1557:
[----:B------:R-:W-:Y:S01]  /*17780*/  SHF.L.U32 R5, R10, 0x1f, RZ ;  /* 0x0000001f0a057819 */ /* 0x000fe200000006ff */
[----:B------:R-:W-:-:S04]  /*17790*/  IMAD R6, R7, 0x8, R2 ;  /* 0x0000000807067824 */ /* 0x000fc800078e0202 */
[----:B------:R0:W1:Y:S01]  /*177a0*/  SYNCS.PHASECHK.TRANS64.TRYWAIT P1, [R6+URZ+0x2d850], R5 ;  /* 0x02d85005060075a7 */ /* 0x000062000802017f */
[----:B------:R-:W-:Y:S05]  /*177b0*/  @!P0 BRA `(.L_x_1558) ;  /* 0x0000000000048947 */ /* 0x000fea0003800000 */
[----:B------:R-:W-:Y:S01]  /*177c0*/  BPT.TRAP 0x1 ;  /* 0x000000040000795c */ /* 0x000fe20000300000 */
.L_x_1558:
[----:B-1----:R-:W-:Y:S05]  /*177d0*/  @P1 BRA `(.L_x_1556) ;  /* 0x0000000000081947 */ /* 0x002fea0003800000 */
[----:B------:R-:W1:Y:S02]  /*177e0*/  SYNCS.PHASECHK.TRANS64.TRYWAIT P1, [R6+URZ+0x2d850], R5 ;  /* 0x02d85005060075a7 */ /* 0x000e64000802017f */
[----:B-1----:R-:W-:Y:S05]  /*177f0*/  @!P1 BRA `(.L_x_1559) ;  /* 0x000000fc00749947 */ /* 0x002fea0003800000 */
.L_x_1556:
[----:B------:R-:W2:Y:S01]  /*17800*/  LDL R14, [R1+0x94] ;  /* 0x00009400010e7983 */ /* 0x000ea20000100800 */
[----:B01----:R-:W-:Y:S01]  /*17810*/  VIADD R5, R2, 0x400 ;  /* 0x0000040002057836 */ /* 0x003fe20000000000 */
[----:B------:R-:W-:Y:S05]  /*17820*/  WARPSYNC.ALL ;  /* 0x0000000000007948 */ /* 0x000fea0003800000 */
[----:B------:R-:W-:Y:S01]  /*17830*/  SHF.R.U32.HI R5, RZ, 0x4, R5 ;  /* 0x00000004ff057819 */ /* 0x000fe20000011605 */
[----:B------:R-:W-:Y:S01]  /*17840*/  WARPGROUP.ARRIVE ;  /* 0x00000000000079c5 */ /* 0x000fe20000000000 */
[----:B------:R-:W-:Y:S01]  /*17850*/  MOV R11, 0x80000020 ;  /* 0x80000020000b7802 */ /* 0x000fe20000000f00 */
        /* <DEDUP_REMOVED lines=10> */
[C---:B------:R-:W-:Y:S01]  /*17900*/  VIADD R12, R10.reuse, 0x40 ;  /* 0x000000400a0c7836 */ /* 0x040fe20000000000 */
[----:B------:R-:W-:Y:S01]  /*17910*/  R2UR UR10, R10 ;  /* 0x000000000a0a72ca */ /* 0x000fe200000e0000 */
[----:B------:R-:W-:Y:S01]  /*17920*/  IMAD.MOV.U32 R11, RZ, RZ, 0x40000040 ;  /* 0x40000040ff0b7424 */ /* 0x000fe200078e00ff */
[----:B------:R-:W-:-:S02]  /*17930*/  R2UR UR23, R13 ;  /* 0x000000000d1772ca */ /* 0x000fc400000e0000 */
[----:B------:R-:W-:Y:S01]  /*17940*/  R2UR UR14, R12 ;  /* 0x000000000c0e72ca */ /* 0x000fe200000e0000 */
[----:B------:R-:W-:Y:S01]  /*17950*/  VIADD R12, R10, 0x80 ;  /* 0x000000800a0c7836 */ /* 0x000fe20000000000 */
[C---:B------:R-:W-:Y:S02]  /*17960*/  R2UR UR27, R13.reuse ;  /* 0x000000000d1b72ca */ /* 0x040fe400000e0000 */
[C---:B------:R-:W-:Y:S02]  /*17970*/  R2UR UR31, R13.reuse ;  /* 0x000000000d1f72ca */ /* 0x040fe400000e0000 */
[----:B------:R-:W-:Y:S01]  /*17980*/  R2UR UR18, R12 ;  /* 0x000000000c1272ca */ /* 0x000fe200000e0000 */
[----:B------:R-:W-:Y:S01]  /*17990*/  VIADD R12, R10, 0xc0 ;  /* 0x000000c00a0c7836 */ /* 0x000fe20000000000 */
[----:B------:R-:W-:Y:S01]  /*179a0*/  R2UR UR35, R13 ;  /* 0x000000000d2372ca */ /* 0x000fe200000e0000 */
[----:B------:R-:W-:Y:S01]  /*179b0*/  IMAD.MOV.U32 R13, RZ, RZ, 0x40000040 ;  /* 0x40000040ff0d7424 */ /* 0x000fe200078e00ff */
[----:B------:R-:W-:-:S02]  /*179c0*/  R2UR UR45, R11 ;  /* 0x000000000b2d72ca */ /* 0x000fc400000e0000 */
        /* <DEDUP_REMOVED lines=8> */
[----:B------:R-:W-:Y:S01]  /*17a50*/  R2UR UR30, R12 ;  /* 0x000000000c1e72ca */ /* 0x000fe200000e0000 */
[C---:B------:R-:W-:Y:S01]  /*17a60*/  VIADD R12, R10.reuse, 0x180 ;  /* 0x000001800a0c7836 */ /* 0x040fe20000000000 */
[----:B------:R-:W-:Y:S01]  /*17a70*/  R2UR UR21, R13 ;  /* 0x000000000d1572ca */ /* 0x000fe200000e0000 */
[----:B------:R-:W-:Y:S02]  /*17a80*/  VIADD R10, R10, 0x1c0 ;  /* 0x000001c00a0a7836 */ /* 0x000fe40000000000 */
[----:B------:R-:W-:Y:S01]  /*17a90*/  IMAD.MOV.U32 R13, RZ, RZ, 0x40000040 ;  /* 0x40000040ff0d7424 */ /* 0x000fe200078e00ff */
[----:B------:R-:W-:Y:S02]  /*17aa0*/  R2UR UR34, R12 ;  /* 0x000000000c2272ca */ /* 0x000fe400000e0000 */
[----:B------:R-:W-:Y:S02]  /*17ab0*/  R2UR UR46, R10 ;  /* 0x000000000a2e72ca */ /* 0x000fe400000e0000 */
        /* <DEDUP_REMOVED lines=16> */
[----:B------:R-:W-:Y:S02]  /*17bc0*/  R2UR UR24, R12 ;  /* 0x000000000c1872ca */ /* 0x000fe400000e0000 */
[----:B------:R-:W-:Y:S02]  /*17bd0*/  IADD3 R12, R10, 0x602, RZ ;  /* 0x000006020a0c7810 */ /* 0x000fe40007ffe0ff */
[----:B0-----:R-:W-:Y:S02]  /*17be0*/  SHF.R.U32.HI R5, RZ, 0x7, R14 ;  /* 0x00000007ff057819 */ /* 0x001fe4000001160e */
[----:B------:R-:W-:Y:S01]  /*17bf0*/  R2UR UR28, R12 ;  /* 0x000000000c1c72ca */ /* 0x000fe200000e0000 */
[----:B------:R-:W-:Y:S01]  /*17c00*/  VIADD R12, R10, 0x604 ;  /* 0x000006040a0c7836 */ /* 0x000fe20000000000 */
[----:B------:R-:W-:Y:S01]  /*17c10*/  ISETP.GE.U32.AND P1, PT, R14, 0x180, PT ;  /* 0x000001800e00780c */ /* 0x000fe20003f26070 */
[----:B------:R-:W-:Y:S02]  /*17c20*/  VIADD R10, R10, 0x606 ;  /* 0x000006060a0a7836 */ /* 0x000fe40000000000 */
[----:B------:R-:W-:Y:S01]  /*17c30*/  VIADD R5, R5, 0x9 ;  /* 0x0000000905057836 */ /* 0x000fe20000000000 */
[----:B------:R-:W-:-:S02]  /*17c40*/  R2UR UR32, R12 ;  /* 0x000000000c2072ca */ /* 0x000fc400000e0000 */
[----:B------:R-:W-:Y:S02]  /*17c50*/  R2UR UR44, R10 ;  /* 0x000000000a2c72ca */ /* 0x000fe400000e0000 */
[----:B------:R-:W-:Y:S01]  /*17c60*/  SEL R5, R5, 0x9, !P1 ;  /* 0x0000000905057807 */ /* 0x000fe20004800000 */
        /* <DEDUP_REMOVED lines=25> */
.L_x_1560:
[----:B------:R-:W2:Y:S01]  /*17e00*/  LDL R11, [R1+0x5c] ;  /* 0x00005c00010b7983 */ /* 0x000ea20000100800 */
[----:B------:R-:W1:Y:S03]  /*17e10*/  LDC R6, c[0x0][0x448] ;  /* 0x00011200ff067b82 */ /* 0x000e660000000800 */
[----:B0-----:R-:W2:Y:S05]  /*17e20*/  LDL R5, [R1+0x9c] ;  /* 0x00009c0001057983 */ /* 0x001eaa0000100800 */
[----:B------:R-:W0:Y:S01]  /*17e30*/  LDC R139, c[0x0][0x9e4] ;  /* 0x00027900ff8b7b82 */ /* 0x000e220000000800 */
[----:B-1----:R-:W-:-:S13]  /*17e40*/  ISETP.NE.AND P1, PT, R6, 0x1, PT ;  /* 0x000000010600780c */ /* 0x002fda0003f25270 */
[----:B------:R-:W1:Y:S08]  /*17e50*/  @P1 LDC R10, c[0x0][0x44c] ;  /* 0x00011300ff0a1b82 */ /* 0x000e700000000800 */
[----:B------:R-:W3:Y:S01]  /*17e60*/  @P1 LDC R6, c[0x0][0x450] ;  /* 0x00011400ff061b82 */ /* 0x000ee20000000800 */
[----:B------:R-:W-:Y:S01]  /*17e70*/  FMUL.FTZ R141, R38, UR43 ;  /* 0x0000002b268d7c20 */ /* 0x000fe20008410000 */
[----:B------:R-:W-:-:S02]  /*17e80*/  IMAD.U32 R38, RZ, RZ, UR38 ;  /* 0x00000026ff267e24 */ /* 0x000fc4000f8e00ff */
        /* <DEDUP_REMOVED lines=54> */
[----:B0-----:R-:W-:-:S02]  /*181f0*/  ISETP.GE.AND P3, PT, R139, 0x1, PT ;  /* 0x000000018b00780c */ /* 0x001fc40003f66270 */
[----:B------:R-:W-:Y:S01]  /*18200*/  IADD3 R86, -R156, 0x1, -R76 ;  /* 0x000000019c567810 */ /* 0x000fe20007ffe94c */
[----:B------:R-:W0:Y:S03]  /*18210*/  MUFU.TANH R150, R150 ;  /* 0x0000009600967308 */ /* 0x000e260000002400 */
[----:B------:R-:W-:-:S05]  /*18220*/  IADD3 R86, -R154, R86, R157 ;  /* 0x000000569a567210 */ /* 0x000fca0007ffe19d */
[----:B------:R-:W4:Y:S01]  /*18230*/  MUFU.TANH R146, R146 ;  /* 0x0000009200927308 */ /* 0x000f220000002400 */
[----:B------:R-:W-:-:S07]  /*18240*/  VIADD R85, R86, UR42 ;  /* 0x0000002a56557c36 */ /* 0x000fce0008000000 */
        /* <DEDUP_REMOVED lines=20> */
[----:B--2---:R-:W-:-:S02]  /*18390*/  IMAD.IADD R5, R5, 0x1, R11 ;  /* 0x0000000105057824 */ /* 0x004fc400078e020b */
[----:B------:R-:W-:Y:S01]  /*183a0*/  FMUL.FTZ R11, R24, UR43 ;  /* 0x0000002b180b7c20 */ /* 0x000fe20008410000 */
[----:B------:R-:W-:Y:S01]  /*183b0*/  FMUL.FTZ R24, R28, UR43 ;  /* 0x0000002b1c187c20 */ /* 0x000fe20008410000 */
[----:B------:R-:W-:Y:S01]  /*183c0*/  FMUL.FTZ R28, R32, UR43 ;  /* 0x0000002b201c7c20 */ /* 0x000fe20008410000 */
[----:B------:R-:W-:Y:S01]  /*183d0*/  FMUL.FTZ R32, R36, UR43 ;  /* 0x0000002b24207c20 */ /* 0x000fe20008410000 */
[----:B-1----:R-:W-:-:S04]  /*183e0*/  @P1 IMAD.HI.U32 R10, R5, R10, RZ ;  /* 0x0000000a050a1227 */ /* 0x002fc800078e00ff */
[----:B------:R-:W-:Y:S01]  /*183f0*/  IMAD R36, R17, 0x8, R2 ;  /* 0x0000000811247824 */ /* 0x000fe200078e0202 */
[----:B---3--:R-:W-:-:S03]  /*18400*/  @P1 SHF.R.U32.HI R5, RZ, R6, R10 ;  /* 0x00000006ff051219 */ /* 0x008fc6000001160a */
[----:B------:R-:W-:-:S05]  /*18410*/  VIADD R36, R36, 0x2d840 ;  /* 0x0002d84024247836 */ /* 0x000fca0000000000 */
[----:B------:R-:W-:Y:S02]  /*18420*/  PRMT R38, R38, 0x654, R36 ;  /* 0x0000065426267816 */ /* 0x000fe40000000024 */
[----:B------:R-:W1:Y:S01]  /*18430*/  SHFL.IDX PT, R36, R5, RZ, 0x1c1f ;  /* 0x001c1fff05247589 */ /* 0x000e6200000e0000 */
[----:B------:R-:W-:Y:S01]  /*18440*/  FMUL.FTZ R10, R25, UR43 ;  /* 0x0000002b190a7c20 */ /* 0x000fe20008410000 */
[----:B------:R-:W-:Y:S01]  /*18450*/  FMUL.FTZ R6, R42, UR43 ;  /* 0x0000002b2a067c20 */ /* 0x000fe20008410000 */
[----:B------:R-:W-:Y:S01]  /*18460*/  FMUL.FTZ R25, R43, UR43 ;  /* 0x0000002b2b197c20 */ /* 0x000fe20008410000 */
[----:B------:R-:W-:Y:S01]  /*18470*/  FMUL.FTZ R42, R48, UR43 ;  /* 0x0000002b302a7c20 */ /* 0x000fe20008410000 */
[----:B------:R-:W-:Y:S01]  /*18480*/  FMUL.FTZ R48, R71, UR43 ;  /* 0x0000002b47307c20 */ /* 0x000fe20008410000 */
[----:B------:R-:W-:Y:S01]  /*18490*/  FMUL.FTZ R43, R79, UR43 ;  /* 0x0000002b4f2b7c20 */ /* 0x000fe20008410000 */
[----:B------:R-:W2:Y:S08]  /*184a0*/  MUFU.TANH R11, R11 ;  /* 0x0000000b000b7308 */ /* 0x000eb00000002400 */
[----:B------:R-:W3:Y:S08]  /*184b0*/  MUFU.TANH R15, R15 ;  /* 0x0000000f000f7308 */ /* 0x000ef00000002400 */
        /* <DEDUP_REMOVED lines=31> */
[----:B------:R-:W-:Y:S01]  /*186b0*/  VIADD R86, R86, UR52 ;  /* 0x0000003456567c36 */ /* 0x000fe20008000000 */
[----:B------:R0:W-:Y:S06]  /*186c0*/  SYNCS.ARRIVE.TRANS64.RED.A1T0 RZ, [R38+URZ], RZ ;  /* 0x000000ff26ff79a7 */ /* 0x0001ec000810043f */
        /* <DEDUP_REMOVED lines=9> */
[----:B-1----:R-:W-:-:S02]  /*18760*/  IMAD.IADD R87, R36, 0x1, R85 ;  /* 0x0000000124577824 */ /* 0x002fc400078e0255 */
[----:B------:R-:W-:Y:S01]  /*18770*/  IMAD.IADD R139, R36, 0x1, R86 ;  /* 0x00000001248b7824 */ /* 0x000fe200078e0256 */
[----:B--234-:R-:W-:Y:S06]  /*18780*/  @!P3 BRA `(.L_x_1561) ;  /* 0x000000000058b947 */ /* 0x01cfec0003800000 */
[----:B------:R-:W-:Y:S01]  /*18790*/  IADD3 R36, -R154, R157, R36 ;  /* 0x0000009d9a247210 */ /* 0x000fe20007ffe124 */
[----:B------:R-:W-:Y:S03]  /*187a0*/  BSSY B0, `(.L_x_1562) ;  /* 0x0000010000007945 */ /* 0x000fe60003800000 */
[----:B------:R-:W-:-:S13]  /*187b0*/  ISETP.GT.AND P1, PT, R36, -0x1, PT ;  /* 0xffffffff2400780c */ /* 0x000fda0003f24270 */
[----:B------:R-:W-:Y:S05]  /*187c0*/  @P1 BRA `(.L_x_1563) ;  /* 0x0000000000201947 */ /* 0x000fea0003800000 */
[----:B0-----:R-:W-:Y:S01]  /*187d0*/  IMAD.U32 R38, RZ, RZ, UR5 ;  /* 0x00000005ff267e24 */ /* 0x001fe2000f8e00ff */
[----:B------:R-:W-:-:S04]  /*187e0*/  LOP3.LUT R36, RZ, R36, RZ, 0x33, !PT ;  /* 0x00000024ff247212 */ /* 0x000fc800078e33ff */
[----:B------:R-:W-:-:S13]  /*187f0*/  ISETP.NE.AND P1, PT, R38, 0x1, PT ;  /* 0x000000012600780c */ /* 0x000fda0003f25270 */
[----:B------:R-:W0:Y:S02]  /*18800*/  @P1 LDC.64 R50, c[0x0][0x9e8] ;  /* 0x00027a00ff321b82 */ /* 0x000e240000000a00 */
[----:B0-----:R-:W-:-:S05]  /*18810*/  @P1 IMAD.HI.U32 R50, R36, R50, RZ ;  /* 0x0000003224321227 */ /* 0x001fca00078e00ff */
[----:B------:R-:W-:-:S04]  /*18820*/  @P1 SHF.R.U32.HI R36, RZ, R51, R50 ;  /* 0x00000033ff241219 */ /* 0x000fc80000011632 */
[----:B------:R-:W-:Y:S01]  /*18830*/  LOP3.LUT R36, RZ, R36, RZ, 0x33, !PT ;  /* 0x00000024ff247212 */ /* 0x000fe200078e33ff */
[----:B------:R-:W-:Y:S06]  /*18840*/  BRA `(.L_x_1564) ;  /* 0x0000000000147947 */ /* 0x000fec0003800000 */
.L_x_1563:
[----:B0-----:R-:W-:-:S05]  /*18850*/  IMAD.U32 R38, RZ, RZ, UR5 ;  /* 0x00000005ff267e24 */ /* 0x001fca000f8e00ff */
[----:B------:R-:W-:-:S13]  /*18860*/  ISETP.NE.AND P1, PT, R38, 0x1, PT ;  /* 0x000000012600780c */ /* 0x000fda0003f25270 */
[----:B------:R-:W0:Y:S02]  /*18870*/  @P1 LDC.64 R50, c[0x0][0x9e8] ;  /* 0x00027a00ff321b82 */ /* 0x000e240000000a00 */
[----:B0-----:R-:W-:-:S05]  /*18880*/  @P1 IMAD.HI.U32 R50, R36, R50, RZ ;  /* 0x0000003224321227 */ /* 0x001fca00078e00ff */
[----:B------:R-:W-:-:S07]  /*18890*/  @P1 SHF.R.U32.HI R36, RZ, R51, R50 ;  /* 0x00000033ff241219 */ /* 0x000fce0000011632 */
.L_x_1564:
[----:B------:R-:W-:Y:S05]  /*188a0*/  BSYNC B0 ;  /* 0x0000000000007941 */ /* 0x000fea0003800000 */
.L_x_1562:
[----:B------:R-:W-:-:S05]  /*188b0*/  IMAD R36, R36, R38, -R76 ;  /* 0x0000002624247224 */ /* 0x000fca00078e0a4c */
[----:B------:R-:W-:-:S04]  /*188c0*/  IADD3 R36, -R156, R36, RZ ;  /* 0x000000249c247210 */ /* 0x000fc80007ffe1ff */
[----:B------:R-:W-:Y:S02]  /*188d0*/  VIMNMX R139, R139, R36, !PT ;  /* 0x000000248b8b7248 */ /* 0x000fe40007fe0100 */
[----:B------:R-:W-:-:S07]  /*188e0*/  VIADDMNMX R87, R36, R38, R87, PT ;  /* 0x0000002624577246 */ /* 0x000fce0003800157 */
.L_x_1561:
[----:B------:R-:W-:Y:S01]  /*188f0*/  ISETP.GT.AND P5, PT, R0, -0x1, PT ;  /* 0xffffffff0000780c */ /* 0x000fe20003fa4270 */
[----:B------:R-:W1:Y:S03]  /*18900*/  SHFL.IDX PT, R5, R5, 0x1, 0x1c1f ;  /* 0x003c1f0005057f89 */ /* 0x000e6600000e0000 */
[C---:B------:R-:W-:Y:S02]  /*18910*/  ISETP.GT.AND P2, PT, R139.reuse, RZ, P5 ;  /* 0x000000ff8b00720c */ /* 0x040fe40002f44270 */
[----:B------:R-:W-:Y:S02]  /*18920*/  ISETP.GT.AND P1, PT, R139, 0x1, P5 ;  /* 0x000000018b00780c */ /* 0x000fe40002f24270 */
[C---:B------:R-:W-:Y:S02]  /*18930*/  ISETP.LT.OR P2, PT, R87.reuse, 0x1, P2 ;  /* 0x000000015700780c */ /* 0x040fe40001741670 */
[----:B------:R-:W-:-:S02]  /*18940*/  ISETP.LT.OR P1, PT, R87, 0x2, P1 ;  /* 0x000000025700780c */ /* 0x000fc40000f21670 */
[----:B------:R-:W-:Y:S02]  /*18950*/  FSEL R82, R11, -INF , !P2 ;  /* 0xff8000000b527808 */ /* 0x000fe40005000000 */
[----:B0-----:R-:W-:Y:S02]  /*18960*/  FSEL R79, R10, -INF , !P1 ;  /* 0xff8000000a4f7808 */ /* 0x001fe40004800000 */
[C---:B------:R-:W-:Y:S02]  /*18970*/  ISETP.GT.AND P2, PT, R139.reuse, 0x8, P5 ;  /* 0x000000088b00780c */ /* 0x040fe40002f44270 */
[----:B------:R-:W-:Y:S02]  /*18980*/  ISETP.GT.AND P1, PT, R139, 0x9, P5 ;  /* 0x000000098b00780c */ /* 0x000fe40002f24270 */
[C---:B------:R-:W-:Y:S02]  /*18990*/  ISETP.LT.OR P2, PT, R87.reuse, 0x9, P2 ;  /* 0x000000095700780c */ /* 0x040fe40001741670 */
[----:B------:R-:W-:-:S02]  /*189a0*/  ISETP.LT.OR P1, PT, R87, 0xa, P1 ;  /* 0x0000000a5700780c */ /* 0x000fc40000f21670 */
[----:B------:R-:W-:Y:S01]  /*189b0*/  FSEL R81, R24, -INF , !P2 ;  /* 0xff80000018517808 */ /* 0x000fe20005000000 */
[--C-:B-1----:R-:W-:Y:S01]  /*189c0*/  IMAD.IADD R85, R85, 0x1, R5.reuse ;  /* 0x0000000155557824 */ /* 0x102fe200078e0205 */
[----:B------:R-:W-:Y:S01]  /*189d0*/  FSEL R77, R13, -INF , !P1 ;  /* 0xff8000000d4d7808 */ /* 0x000fe20004800000 */
[----:B------:R-:W-:Y:S01]  /*189e0*/  IMAD.IADD R86, R86, 0x1, R5 ;  /* 0x0000000156567824 */ /* 0x000fe200078e0205 */
[C---:B------:R-:W-:Y:S02]  /*189f0*/  ISETP.GT.AND P2, PT, R139.reuse, 0x10, P5 ;  /* 0x000000108b00780c */ /* 0x040fe40002f44270 */
[----:B------:R-:W-:Y:S02]  /*18a00*/  ISETP.GT.AND P1, PT, R139, 0x11, P5 ;  /* 0x000000118b00780c */ /* 0x000fe40002f24270 */
[C---:B------:R-:W-:Y:S02]  /*18a10*/  ISETP.LT.OR P2, PT, R87.reuse, 0x11, P2 ;  /* 0x000000115700780c */ /* 0x040fe40001741670 */
[----:B------:R-:W-:-:S02]  /*18a20*/  ISETP.LT.OR P1, PT, R87, 0x12, P1 ;  /* 0x000000125700780c */ /* 0x000fc40000f21670 */
[----:B------:R-:W-:Y:S02]  /*18a30*/  FSEL R36, R28, -INF , !P2 ;  /* 0xff8000001c247808 */ /* 0x000fe40005000000 */
[----:B------:R-:W-:Y:S02]  /*18a40*/  FSEL R75, R26, -INF , !P1 ;  /* 0xff8000001a4b7808 */ /* 0x000fe40004800000 */
        /* <DEDUP_REMOVED lines=77> */
[----:B------:R-:W-:Y:S01]  /*18f20*/  FSEL R80, R83, -INF , !P1 ;  /* 0xff80000053507808 */ /* 0x000fe20004800000 */
[----:B------:R-:W-:Y:S08]  /*18f30*/  @!P3 BRA `(.L_x_1565) ;  /* 0x000000000058b947 */ /* 0x000ff00003800000 */
        /* <DEDUP_REMOVED lines=12> */
.L_x_1567:
[----:B------:R-:W-:-:S05]  /*19000*/  IMAD.U32 R35, RZ, RZ, UR5 ;  /* 0x00000005ff237e24 */ /* 0x000fca000f8e00ff */
[----:B------:R-:W-:-:S13]  /*19010*/  ISETP.NE.AND P1, PT, R35, 0x1, PT ;  /* 0x000000012300780c */ /* 0x000fda0003f25270 */
[----:B------:R-:W0:Y:S02]  /*19020*/  @P1 LDC.64 R32, c[0x0][0x9e8] ;  /* 0x00027a00ff201b82 */ /* 0x000e240000000a00 */
[----:B0-----:R-:W-:-:S05]  /*19030*/  @P1 IMAD.HI.U32 R32, R5, R32, RZ ;  /* 0x0000002005201227 */ /* 0x001fca00078e00ff */
[----:B------:R-:W-:-:S07]  /*19040*/  @P1 SHF.R.U32.HI R5, RZ, R33, R32 ;  /* 0x00000021ff051219 */ /* 0x000fce0000011620 */
.L_x_1568:
[----:B------:R-:W-:Y:S05]  /*19050*/  BSYNC B0 ;  /* 0x0000000000007941 */ /* 0x000fea0003800000 */
.L_x_1566:
[----:B------:R-:W-:-:S04]  /*19060*/  IMAD R5, R5, R35, -R76 ;  /* 0x0000002305057224 */ /* 0x000fc800078e0a4c */
[----:B------:R-:W-:-:S05]  /*19070*/  IMAD.IADD R5, R5, 0x1, -R156 ;  /* 0x0000000105057824 */ /* 0x000fca00078e0a9c */
[----:B------:R-:W-:Y:S02]  /*19080*/  VIMNMX R86, R86, R5, !PT ;  /* 0x0000000556567248 */ /* 0x000fe40007fe0100 */
[----:B------:R-:W-:-:S07]  /*19090*/  VIADDMNMX R85, R5, R35, R85, PT ;  /* 0x0000002305557246 */ /* 0x000fce0003800155 */
.L_x_1565:
        /* <DEDUP_REMOVED lines=30> */
[----:B------:R-:W-:-:S02]  /*19280*/  LOP3.LUT R16, R16, 0xdfffffff, RZ, 0xc0, !PT ;  /* 0xdfffffff10107812 */ /* 0x000fc400078ec0ff */
[----:B------:R-:W-:Y:S02]  /*19290*/  FMNMX.FTZ R5, R65, R5, !PT ;  /* 0x0000000541057209 */ /* 0x000fe40007810000 */
[----:B------:R-:W-:Y:S02]  /*192a0*/  @P0 LOP3.LUT R16, R16, 0x20000000, RZ, 0xfc, !PT ;  /* 0x2000000010100812 */ /* 0x000fe400078efcff */
[----:B------:R-:W-:Y:S02]  /*192b0*/  FMNMX.FTZ R5, R62, R5, !PT ;  /* 0x000000053e057209 */ /* 0x000fe40007810000 */
[C---:B------:R-:W-:Y:S02]  /*192c0*/  ISETP.GT.AND P1, PT, R86.reuse, 0x1, P5 ;  /* 0x000000015600780c */ /* 0x040fe40002f24270 */
[----:B------:R-:W-:Y:S02]  /*192d0*/  FMNMX.FTZ R5, R63, R5, !PT ;  /* 0x000000053f057209 */ /* 0x000fe40007810000 */
[----:B------:R-:W-:-:S02]  /*192e0*/  ISETP.GT.AND P2, PT, R86, 0x28, P5 ;  /* 0x000000285600780c */ /* 0x000fc40002f44270 */
[----:B------:R-:W-:Y:S02]  /*192f0*/  FMNMX.FTZ R5, R58, R5, !PT ;  /* 0x000000053a057209 */ /* 0x000fe40007810000 */
[----:B------:R-:W-:Y:S02]  /*19300*/  LOP3.LUT R16, R16, 0xfffffffd, RZ, 0xc0, !PT ;  /* 0xfffffffd10107812 */ /* 0x000fe400078ec0ff */
[----:B------:R-:W-:Y:S02]  /*19310*/  FMNMX.FTZ R5, R59, R5, !PT ;  /* 0x000000053b057209 */ /* 0x000fe40007810000 */
[C---:B------:R-:W-:Y:S02]  /*19320*/  ISETP.LT.OR P1, PT, R85.reuse, 0x2, P1 ;  /* 0x000000025500780c */ /* 0x040fe40000f21670 */
[----:B------:R-:W-:Y:S02]  /*19330*/  FMNMX.FTZ R5, R54, R5, !PT ;  /* 0x0000000536057209 */ /* 0x000fe40007810000 */
[----:B------:R-:W-:-:S02]  /*19340*/  ISETP.LT.OR P2, PT, R85, 0x29, P2 ;  /* 0x000000295500780c */ /* 0x000fc40001741670 */
[----:B------:R-:W-:Y:S02]  /*19350*/  FMNMX.FTZ R5, R55, R5, !PT ;  /* 0x0000000537057209 */ /* 0x000fe40007810000 */
[----:B------:R-:W-:Y:S02]  /*19360*/  ISETP.GT.AND P6, PT, R86, 0x69, P5 ;  /* 0x000000695600780c */ /* 0x000fe40002fc4270 */
[----:B------:R-:W-:Y:S02]  /*19370*/  FMNMX.FTZ R5, R50, R5, !PT ;  /* 0x0000000532057209 */ /* 0x000fe40007810000 */
[----:B------:R-:W-:Y:S02]  /*19380*/  @P4 LOP3.LUT R16, R16, 0x2, RZ, 0xfc, !PT ;  /* 0x0000000210104812 */ /* 0x000fe400078efcff */
[----:B------:R-:W-:Y:S02]  /*19390*/  FMNMX.FTZ R5, R51, R5, !PT ;  /* 0x0000000533057209 */ /* 0x000fe40007810000 */
[----:B------:R-:W-:-:S02]  /*193a0*/  FSEL R33, R146, -INF , !P1 ;  /* 0xff80000092217808 */ /* 0x000fc40004800000 */
[----:B------:R-:W-:Y:S02]  /*193b0*/  FMNMX.FTZ R5, R40, R5, !PT ;  /* 0x0000000528057209 */ /* 0x000fe40007810000 */
[----:B------:R-:W-:Y:S02]  /*193c0*/  FSEL R68, R12, -INF , !P2 ;  /* 0xff8000000c447808 */ /* 0x000fe40005000000 */
[----:B------:R-:W-:Y:S02]  /*193d0*/  FMNMX.FTZ R5, R47, R5, !PT ;  /* 0x000000052f057209 */ /* 0x000fe40007810000 */
[----:B------:R-:W-:Y:S02]  /*193e0*/  ISETP.GT.AND P0, PT, R86, RZ, P5 ;  /* 0x000000ff5600720c */ /* 0x000fe40002f04270 */
[----:B------:R-:W-:Y:S02]  /*193f0*/  FMNMX.FTZ R5, R42, R5, !PT ;  /* 0x000000052a057209 */ /* 0x000fe40007810000 */
[----:B------:R-:W-:-:S02]  /*19400*/  ISETP.LT.OR P4, PT, R85, 0x6a, P6 ;  /* 0x0000006a5500780c */ /* 0x000fc40003781670 */
[----:B------:R-:W-:Y:S02]  /*19410*/  FMNMX.FTZ R5, R45, R5, !PT ;  /* 0x000000052d057209 */ /* 0x000fe40007810000 */
[C---:B------:R-:W-:Y:S02]  /*19420*/  ISETP.GT.AND P1, PT, R86.reuse, 0x9, P5 ;  /* 0x000000095600780c */ /* 0x040fe40002f24270 */
[----:B------:R-:W-:Y:S02]  /*19430*/  FMNMX.FTZ R5, R13, R5, !PT ;  /* 0x000000050d057209 */ /* 0x000fe40007810000 */
[----:B------:R-:W-:Y:S02]  /*19440*/  ISETP.GT.AND P2, PT, R86, 0x30, P5 ;  /* 0x000000305600780c */ /* 0x000fe40002f44270 */
[----:B------:R-:W-:Y:S02]  /*19450*/  FMNMX.FTZ R5, R10, R5, !PT ;  /* 0x000000050a057209 */ /* 0x000fe40007810000 */
[----:B------:R-:W-:-:S02]  /*19460*/  ISETP.GT.AND P3, PT, R86, 0x70, P5 ;  /* 0x000000705600780c */ /* 0x000fc40002f64270 */
[----:B------:R-:W-:Y:S02]  /*19470*/  FMNMX.FTZ R5, R11, R5, !PT ;  /* 0x000000050b057209 */ /* 0x000fe40007810000 */
[C---:B------:R-:W-:Y:S02]  /*19480*/  ISETP.LT.OR P0, PT, R85.reuse, 0x1, P0 ;  /* 0x000000015500780c */ /* 0x040fe40000701670 */
[----:B------:R-:W-:Y:S02]  /*19490*/  FMNMX.FTZ R5, R80, R5, !PT ;  /* 0x0000000550057209 */ /* 0x000fe40007810000 */
[C---:B------:R-:W-:Y:S02]  /*194a0*/  ISETP.LT.OR P1, PT, R85.reuse, 0xa, P1 ;  /* 0x0000000a5500780c */ /* 0x040fe40000f21670 */
[C---:B------:R-:W-:Y:S01]  /*194b0*/  ISETP.LT.OR P2, PT, R85.reuse, 0x31, P2 ;  /* 0x000000315500780c */ /* 0x040fe20001741670 */
[----:B------:R-:W0:Y:S01]  /*194c0*/  SHFL.BFLY PT, R6, R5, 0x2, 0x1f ;  /* 0x0c401f0005067f89 */ /* 0x000e2200000e0000 */
[----:B------:R-:W-:-:S02]  /*194d0*/  ISETP.LT.OR P3, PT, R85, 0x71, P3 ;  /* 0x000000715500780c */ /* 0x000fc40001f61670 */
[----:B------:R-:W-:Y:S02]  /*194e0*/  FSEL R78, R150, -INF , !P0 ;  /* 0xff800000964e7808 */ /* 0x000fe40004000000 */
[----:B------:R-:W-:Y:S02]  /*194f0*/  FSEL R35, R144, -INF , !P1 ;  /* 0xff80000090237808 */ /* 0x000fe40004800000 */
[----:B------:R-:W-:Y:S02]  /*19500*/  FSEL R66, R14, -INF , !P2 ;  /* 0xff8000000e427808 */ /* 0x000fe40005000000 */
[----:B------:R-:W-:Y:S02]  /*19510*/  ISETP.GT.AND P1, PT, R86, 0x11, P5 ;  /* 0x000000115600780c */ /* 0x000fe40002f24270 */
[----:B------:R-:W-:Y:S02]  /*19520*/  FSEL R14, R34, -INF , !P3 ;  /* 0xff800000220e7808 */ /* 0x000fe40005800000 */
[----:B------:R-:W-:-:S02]  /*19530*/  ISETP.LT.OR P1, PT, R85, 0x12, P1 ;  /* 0x000000125500780c */ /* 0x000fc40000f21670 */
[----:B------:R-:W-:Y:S02]  /*19540*/  ISETP.GT.AND P2, PT, R86, 0x38, P5 ;  /* 0x000000385600780c */ /* 0x000fe40002f44270 */
[----:B------:R-:W-:Y:S02]  /*19550*/  FSEL R37, R142, -INF , !P1 ;  /* 0xff8000008e257808 */ /* 0x000fe40004800000 */
[----:B------:R-:W-:Y:S02]  /*19560*/  ISETP.GT.AND P1, PT, R86, 0x19, P5 ;  /* 0x000000195600780c */ /* 0x000fe40002f24270 */
[C---:B------:R-:W-:Y:S02]  /*19570*/  ISETP.LT.OR P2, PT, R85.reuse, 0x39, P2 ;  /* 0x000000395500780c */ /* 0x040fe40001741670 */
[----:B------:R-:W-:Y:S02]  /*19580*/  ISETP.LT.OR P1, PT, R85, 0x1a, P1 ;  /* 0x0000001a5500780c */ /* 0x000fe40000f21670 */
[----:B0-----:R-:W-:-:S02]  /*19590*/  FMNMX.FTZ R5, R5, R6, !PT ;  /* 0x0000000605057209 */ /* 0x001fc40007810000 */
[----:B------:R-:W-:Y:S02]  /*195a0*/  FSEL R39, R140, -INF , !P1 ;  /* 0xff8000008c277808 */ /* 0x000fe40004800000 */
[C---:B------:R-:W-:Y:S01]  /*195b0*/  ISETP.GT.AND P1, PT, R86.reuse, 0x21, P5 ;  /* 0x000000215600780c */ /* 0x040fe20002f24270 */
[----:B------:R-:W0:Y:S01]  /*195c0*/  SHFL.BFLY PT, R6, R5, 0x1, 0x1f ;  /* 0x0c201f0005067f89 */ /* 0x000e2200000e0000 */
[----:B------:R-:W-:Y:S02]  /*195d0*/  FSEL R64, R15, -INF , !P2 ;  /* 0xff8000000f407808 */ /* 0x000fe40005000000 */
[----:B------:R-:W-:Y:S02]  /*195e0*/  ISETP.LT.OR P1, PT, R85, 0x22, P1 ;  /* 0x000000225500780c */ /* 0x000fe40000f21670 */
[----:B------:R-:W-:Y:S02]  /*195f0*/  ISETP.GT.AND P2, PT, R86, 0x40, P5 ;  /* 0x000000405600780c */ /* 0x000fe40002f44270 */
[----:B------:R-:W-:-:S02]  /*19600*/  FSEL R25, R25, -INF , !P1 ;  /* 0xff80000019197808 */ /* 0x000fc40004800000 */
[C---:B------:R-:W-:Y:S02]  /*19610*/  ISETP.GT.AND P1, PT, R86.reuse, 0x29, P5 ;  /* 0x000000295600780c */ /* 0x040fe40002f24270 */
[C---:B------:R-:W-:Y:S02]  /*19620*/  ISETP.LT.OR P2, PT, R85.reuse, 0x41, P2 ;  /* 0x000000415500780c */ /* 0x040fe40001741670 */
[----:B------:R-:W-:Y:S02]  /*19630*/  ISETP.LT.OR P1, PT, R85, 0x2a, P1 ;  /* 0x0000002a5500780c */ /* 0x000fe40000f21670 */
[----:B------:R-:W-:Y:S02]  /*19640*/  FSEL R61, R21, -INF , !P2 ;  /* 0xff800000153d7808 */ /* 0x000fe40005000000 */
[----:B------:R-:W-:Y:S02]  /*19650*/  FSEL R27, R27, -INF , !P1 ;  /* 0xff8000001b1b7808 */ /* 0x000fe40004800000 */
[----:B------:R-:W-:-:S02]  /*19660*/  ISETP.GT.AND P1, PT, R86, 0x31, P5 ;  /* 0x000000315600780c */ /* 0x000fc40002f24270 */
[C---:B------:R-:W-:Y:S02]  /*19670*/  ISETP.GT.AND P2, PT, R86.reuse, 0x48, P5 ;  /* 0x000000485600780c */ /* 0x040fe40002f44270 */
[----:B------:R-:W-:Y:S02]  /*19680*/  ISETP.LT.OR P1, PT, R85, 0x32, P1 ;  /* 0x000000325500780c */ /* 0x000fe40000f21670 */
[----:B0-----:R-:W-:Y:S02]  /*19690*/  FMNMX.FTZ R5, R5, R6, !PT ;  /* 0x0000000605057209 */ /* 0x001fe40007810000 */
[----:B------:R-:W-:Y:S02]  /*196a0*/  FSEL R29, R29, -INF , !P1 ;  /* 0xff8000001d1d7808 */ /* 0x000fe40004800000 */
[C---:B------:R-:W-:Y:S01]  /*196b0*/  FSETP.NEU.FTZ.AND P6, PT, R5.reuse, -INF , PT ;  /* 0xff8000000500780b */ /* 0x040fe20003fdd000 */
[----:B------:R-:W-:Y:S01]  /*196c0*/  FMUL.FTZ R6, R5, UR51 ;  /* 0x0000003305067c20 */ /* 0x000fe20008410000 */
[----:B------:R-:W-:-:S02]  /*196d0*/  ISETP.GT.AND P1, PT, R86, 0x39, P5 ;  /* 0x000000395600780c */ /* 0x000fc40002f24270 */
[----:B------:R-:W-:Y:S02]  /*196e0*/  FSEL R12, R5, RZ, P6 ;  /* 0x000000ff050c7208 */ /* 0x000fe40003000000 */
[----:B------:R-:W-:Y:S02]  /*196f0*/  FSEL R6, R6, RZ, P6 ;  /* 0x000000ff06067208 */ /* 0x000fe40003000000 */
[C---:B------:R-:W-:Y:S01]  /*19700*/  ISETP.LT.OR P1, PT, R85.reuse, 0x3a, P1 ;  /* 0x0000003a5500780c */ /* 0x040fe20000f21670 */
[----:B------:R-:W-:Y:S01]  /*19710*/  FADD.FTZ R12, -R12, R9 ;  /* 0x000000090c0c7221 */ /* 0x000fe20000010100 */
[----:B------:R-:W-:Y:S01]  /*19720*/  ISETP.LT.OR P2, PT, R85, 0x49, P2 ;  /* 0x000000495500780c */ /* 0x000fe20001741670 */
        /* <DEDUP_REMOVED lines=33> */
[----:B------:R-:W-:Y:S01]  /*19940*/  FMUL.FTZ R12, R12, UR51 ;  /* 0x000000330c0c7c20 */ /* 0x000fe20008410000 */
[----:B------:R-:W-:Y:S01]  /*19950*/  FSEL R31, R31, -INF , !P1 ;  /* 0xff8000001f1f7808 */ /* 0x000fe20004800000 */
[----:B------:R-:W-:Y:S01]  /*19960*/  MUFU.EX2 R32, R32 ;  /* 0x0000002000207308 */ /* 0x000fe20000000800 */
[----:B------:R-:W-:-:S02]  /*19970*/  FMNMX.FTZ R6, R33, R6, !PT ;  /* 0x0000000621067209 */ /* 0x000fc40007810000 */
[----:B------:R-:W-:Y:S02]  /*19980*/  ISETP.GT.AND P1, PT, R86, 0x41, P5 ;  /* 0x000000415600780c */ /* 0x000fe40002f24270 */
[----:B------:R-:W-:Y:S02]  /*19990*/  FMNMX.FTZ R6, R76, R6, !PT ;  /* 0x000000064c067209 */ /* 0x000fe40007810000 */
[----:B------:R-:W-:Y:S01]  /*199a0*/  ISETP.LT.OR P1, PT, R85, 0x42, P1 ;  /* 0x000000425500780c */ /* 0x000fe20000f21670 */
[----:B------:R-:W0:Y:S01]  /*199b0*/  MUFU.EX2 R12, R12 ;  /* 0x0000000c000c7308 */ /* 0x000e220000000800 */
[----:B------:R-:W-:Y:S02]  /*199c0*/  FMNMX.FTZ R6, R35, R6, !PT ;  /* 0x0000000623067209 */ /* 0x000fe40007810000 */
[----:B------:R-:W-:Y:S02]  /*199d0*/  FSEL R60, R20, -INF , !P1 ;  /* 0xff800000143c7808 */ /* 0x000fe40004800000 */
[----:B------:R-:W-:-:S02]  /*199e0*/  FMNMX.FTZ R6, R74, R6, !PT ;  /* 0x000000064a067209 */ /* 0x000fc40007810000 */
[----:B------:R-:W-:Y:S01]  /*199f0*/  ISETP.GT.AND P1, PT, R86, 0x49, P5 ;  /* 0x000000495600780c */ /* 0x000fe20002f24270 */
[----:B------:R-:W1:Y:S01]  /*19a00*/  MUFU.EX2 R79, R79 ;  /* 0x0000004f004f7308 */ /* 0x000e620000000800 */
[----:B------:R-:W-:Y:S02]  /*19a10*/  FMNMX.FTZ R6, R37, R6, !PT ;  /* 0x0000000625067209 */ /* 0x000fe40007810000 */
[----:B------:R-:W-:Y:S02]  /*19a20*/  ISETP.LT.OR P1, PT, R85, 0x4a, P1 ;  /* 0x0000004a5500780c */ /* 0x000fe40000f21670 */
[----:B------:R-:W-:Y:S02]  /*19a30*/  FMNMX.FTZ R6, R72, R6, !PT ;  /* 0x0000000648067209 */ /* 0x000fe40007810000 */
[----:B------:R-:W-:Y:S01]  /*19a40*/  FSEL R57, R57, -INF , !P2 ;  /* 0xff80000039397808 */ /* 0x000fe20005000000 */
[----:B------:R-:W-:Y:S01]  /*19a50*/  MUFU.EX2 R34, R34 ;  /* 0x0000002200227308 */ /* 0x000fe20000000800 */
[----:B------:R-:W-:Y:S01]  /*19a60*/  FMNMX.FTZ R6, R39, R6, !PT ;  /* 0x0000000627067209 */ /* 0x000fe20007810000 */
[----:B0-----:R-:W-:Y:S01]  /*19a70*/  FFMA.FTZ R4, R12, R4, R32 ;  /* 0x000000040c047223 */ /* 0x001fe20000010020 */
[----:B------:R-:W-:-:S02]  /*19a80*/  ISETP.GT.AND P2, PT, R86, 0x50, P5 ;  /* 0x000000505600780c */ /* 0x000fc40002f44270 */
[----:B------:R-:W-:Y:S02]  /*19a90*/  FMNMX.FTZ R6, R70, R6, !PT ;  /* 0x0000000646067209 */ /* 0x000fe40007810000 */
[----:B------:R-:W-:Y:S01]  /*19aa0*/  FSEL R56, R56, -INF , !P1 ;  /* 0xff80000038387808 */ /* 0x000fe20004800000 */
[----:B------:R-:W-:Y:S01]  /*19ab0*/  MUFU.EX2 R77, R77 ;  /* 0x0000004d004d7308 */ /* 0x000fe20000000800 */
[----:B------:R-:W-:Y:S01]  /*19ac0*/  FMNMX.FTZ R6, R25, R6, !PT ;  /* 0x0000000619067209 */ /* 0x000fe20007810000 */
[----:B-1----:R-:W-:Y:S01]  /*19ad0*/  FADD.FTZ R4, R79, R4 ;  /* 0x000000044f047221 */ /* 0x002fe20000010000 */
[----:B------:R-:W-:Y:S02]  /*19ae0*/  ISETP.GT.AND P1, PT, R86, 0x51, P5 ;  /* 0x000000515600780c */ /* 0x000fe40002f24270 */
[----:B------:R-:W-:Y:S02]  /*19af0*/  FMNMX.FTZ R6, R68, R6, !PT ;  /* 0x0000000644067209 */ /* 0x000fe40007810000 */
[----:B------:R-:W-:Y:S01]  /*19b00*/  ISETP.LT.OR P2, PT, R85, 0x51, P2 ;  /* 0x000000515500780c */ /* 0x000fe20001741670 */
[----:B------:R-:W-:Y:S01]  /*19b10*/  MUFU.EX2 R36, R36 ;  /* 0x0000002400247308 */ /* 0x000fe20000000800 */
[----:B------:R-:W-:-:S02]  /*19b20*/  FMNMX.FTZ R6, R27, R6, !PT ;  /* 0x000000061b067209 */ /* 0x000fc40007810000 */
[----:B------:R-:W-:Y:S02]  /*19b30*/  ISETP.LT.OR P1, PT, R85, 0x52, P1 ;  /* 0x000000525500780c */ /* 0x000fe40000f21670 */
[----:B------:R-:W-:Y:S02]  /*19b40*/  FMNMX.FTZ R6, R66, R6, !PT ;  /* 0x0000000642067209 */ /* 0x000fe40007810000 */
[----:B------:R-:W-:Y:S01]  /*19b50*/  FSEL R53, R53, -INF , !P2 ;  /* 0xff80000035357808 */ /* 0x000fe20005000000 */
[----:B------:R-:W-:Y:S01]  /*19b60*/  MUFU.EX2 R75, R75 ;  /* 0x0000004b004b7308 */ /* 0x000fe20000000800 */
[----:B------:R-:W-:Y:S02]  /*19b70*/  FMNMX.FTZ R6, R29, R6, !PT ;  /* 0x000000061d067209 */ /* 0x000fe40007810000 */
[----:B------:R-:W-:Y:S02]  /*19b80*/  ISETP.GT.AND P2, PT, R86, 0x58, P5 ;  /* 0x000000585600780c */ /* 0x000fe40002f44270 */
[----:B------:R-:W-:-:S02]  /*19b90*/  FMNMX.FTZ R6, R64, R6, !PT ;  /* 0x0000000640067209 */ /* 0x000fc40007810000 */
[----:B------:R-:W-:Y:S01]  /*19ba0*/  FSEL R52, R52, -INF , !P1 ;  /* 0xff80000034347808 */ /* 0x000fe20004800000 */
[----:B------:R-:W-:Y:S01]  /*19bb0*/  MUFU.EX2 R38, R38 ;  /* 0x0000002600267308 */ /* 0x000fe20000000800 */
[----:B------:R-:W-:Y:S02]  /*19bc0*/  FMNMX.FTZ R6, R31, R6, !PT ;  /* 0x000000061f067209 */ /* 0x000fe40007810000 */
        /* <DEDUP_REMOVED lines=16> */
[----:B------:R-:W-:Y:S02]  /*19cd0*/  ISETP.LT.OR P2, PT, R85, 0x61, P2 ;  /* 0x000000615500780c */ /* 0x000fe40001741670 */
[----:B------:R-:W-:Y:S01]  /*19ce0*/  FMNMX.FTZ R6, R49, R6, !PT ;  /* 0x0000000631067209 */ /* 0x000fe20007810000 */
[----:B------:R-:W-:Y:S01]  /*19cf0*/  MUFU.EX2 R26, R26 ;  /* 0x0000001a001a7308 */ /* 0x000fe20000000800 */
[----:B------:R-:W-:-:S02]  /*19d00*/  ISETP.LT.OR P1, PT, R85, 0x62, P1 ;  /* 0x000000625500780c */ /* 0x000fc40000f21670 */
[----:B------:R-:W-:Y:S02]  /*19d10*/  FSEL R46, R46, -INF , !P2 ;  /* 0xff8000002e2e7808 */ /* 0x000fe40005000000 */
[----:B------:R-:W-:Y:S02]  /*19d20*/  FMNMX.FTZ R6, R48, R6, !PT ;  /* 0x0000000630067209 */ /* 0x000fe40007810000 */
[----:B------:R-:W-:Y:S01]  /*19d30*/  FSEL R41, R41, -INF , !P1 ;  /* 0xff80000029297808 */ /* 0x000fe20004800000 */
[----:B------:R-:W-:Y:S01]  /*19d40*/  MUFU.EX2 R69, R69 ;  /* 0x0000004500457308 */ /* 0x000fe20000000800 */
[----:B------:R-:W-:Y:S02]  /*19d50*/  LOP3.LUT P6, RZ, R16, 0x2, RZ, 0xc0, !PT ;  /* 0x0000000210ff7812 */ /* 0x000fe400078cc0ff */
[----:B------:R-:W-:Y:S02]  /*19d60*/  FMNMX.FTZ R6, R46, R6, !PT ;  /* 0x000000062e067209 */ /* 0x000fe40007810000 */
[----:B------:R-:W-:-:S02]  /*19d70*/  FSEL R44, R44, -INF , !P6 ;  /* 0xff8000002c2c7808 */ /* 0x000fc40007000000 */
[----:B------:R-:W-:Y:S01]  /*19d80*/  FMNMX.FTZ R6, R41, R6, !PT ;  /* 0x0000000629067209 */ /* 0x000fe20007810000 */
[----:B------:R-:W-:Y:S01]  /*19d90*/  MUFU.EX2 R28, R28 ;  /* 0x0000001c001c7308 */ /* 0x000fe20000000800 */
[----:B------:R-:W-:Y:S02]  /*19da0*/  ISETP.GT.AND P2, PT, R86, 0x71, P5 ;  /* 0x000000715600780c */ /* 0x000fe40002f44270 */
[----:B------:R-:W-:Y:S02]  /*19db0*/  FSEL R43, R43, -INF , !P4 ;  /* 0xff8000002b2b7808 */ /* 0x000fe40006000000 */
[----:B------:R-:W-:Y:S02]  /*19dc0*/  FMNMX.FTZ R6, R44, R6, !PT ;  /* 0x000000062c067209 */ /* 0x000fe40007810000 */
[----:B------:R-:W-:Y:S01]  /*19dd0*/  ISETP.GT.AND P1, PT, R86, 0x78, P5 ;  /* 0x000000785600780c */ /* 0x000fe20002f24270 */
[----:B------:R-:W-:Y:S01]  /*19de0*/  MUFU.EX2 R67, R67 ;  /* 0x0000004300437308 */ /* 0x000fe20000000800 */
[----:B------:R-:W-:-:S02]  /*19df0*/  ISETP.LT.OR P2, PT, R85, 0x72, P2 ;  /* 0x000000725500780c */ /* 0x000fc40001741670 */
[----:B------:R-:W-:Y:S02]  /*19e00*/  FMNMX.FTZ R6, R43, R6, !PT ;  /* 0x000000062b067209 */ /* 0x000fe40007810000 */
[----:B------:R-:W-:Y:S02]  /*19e10*/  ISETP.GT.AND P5, PT, R86, 0x79, P5 ;  /* 0x000000795600780c */ /* 0x000fe40002fa4270 */
[----:B------:R-:W-:Y:S01]  /*19e20*/  ISETP.LT.OR P1, PT, R85, 0x79, P1 ;  /* 0x000000795500780c */ /* 0x000fe20000f21670 */
[----:B------:R-:W-:Y:S01]  /*19e30*/  MUFU.EX2 R30, R30 ;  /* 0x0000001e001e7308 */ /* 0x000fe20000000800 */
[----:B------:R-:W-:Y:S02]  /*19e40*/  FSEL R15, R149, -INF , !P2 ;  /* 0xff800000950f7808 */ /* 0x000fe40005000000 */
[----:B------:R-:W-:Y:S02]  /*19e50*/  FMNMX.FTZ R6, R14, R6, !PT ;  /* 0x000000060e067209 */ /* 0x000fe40007810000 */
[----:B------:R-:W-:-:S02]  /*19e60*/  ISETP.LT.OR P5, PT, R85, 0x7a, P5 ;  /* 0x0000007a5500780c */ /* 0x000fc40002fa1670 */
[----:B------:R-:W-:Y:S01]  /*19e70*/  FSEL R20, R148, -INF , !P1 ;  /* 0xff80000094147808 */ /* 0x000fe20004800000 */
[----:B------:R-:W-:Y:S01]  /*19e80*/  MUFU.EX2 R65, R65 ;  /* 0x0000004100417308 */ /* 0x000fe20000000800 */
[----:B------:R-:W-:Y:S02]  /*19e90*/  FMNMX.FTZ R6, R15, R6, !PT ;  /* 0x000000060f067209 */ /* 0x000fe40007810000 */
[----:B------:R-:W-:Y:S02]  /*19ea0*/  FSEL R21, R147, -INF , !P5 ;  /* 0xff80000093157808 */ /* 0x000fe40006800000 */
[----:B------:R-:W-:Y:S02]  /*19eb0*/  FMNMX.FTZ R6, R20, R6, !PT ;  /* 0x0000000614067209 */ /* 0x000fe40007810000 */
[----:B------:R-:W-:Y:S01]  /*19ec0*/  LOP3.LUT P0, RZ, R16, 0x20000000, RZ, 0xc0, !PT ;  /* 0x2000000010ff7812 */ /* 0x000fe2000780c0ff */
[----:B------:R-:W-:Y:S01]  /*19ed0*/  MUFU.EX2 R62, R62 ;  /* 0x0000003e003e7308 */ /* 0x000fe20000000800 */
[----:B------:R-:W-:-:S05]  /*19ee0*/  FMNMX.FTZ R6, R21, R6, !PT ;  /* 0x0000000615067209 */ /* 0x000fca0007810000 */
[----:B------:R-:W0:Y:S02]  /*19ef0*/  SHFL.BFLY PT, R13, R6, 0x2, 0x1f ;  /* 0x0c401f00060d7f89 */ /* 0x000e2400000e0000 */
        /* <DEDUP_REMOVED lines=13> */
[----:B------:R-:W-:Y:S02]  /*19fd0*/  FADD.FTZ R13, -R13, R8 ;  /* 0x000000080d0d7221 */ /* 0x000fe40000010100 */
[----:B------:R-:W-:Y:S02]  /*19fe0*/  MUFU.EX2 R47, R47 ;  /* 0x0000002f002f7308 */ /* 0x000fe40000000800 */
[----:B------:R-:W-:-:S06]  /*19ff0*/  FMUL.FTZ R13, R13, UR51 ;  /* 0x000000330d0d7c20 */ /* 0x000fcc0008410000 */
[----:B------:R0:W-:Y:S08]  /*1a000*/  MUFU.EX2 R8, R80 ;  /* 0x0000005000087308 */ /* 0x0001f00000000800 */
[----:B------:R-:W-:Y:S01]  /*1a010*/  MUFU.EX2 R13, R13 ;  /* 0x0000000d000d7308 */ /* 0x000fe20000000800 */
[----:B0-----:R-:W-:-:S05]  /*1a020*/  FMUL.FTZ R80, R6, UR51 ;  /* 0x0000003306507c20 */ /* 0x001fca0008410000 */
[----:B------:R-:W-:Y:S02]  /*1a030*/  FSEL R80, R80, RZ, P1 ;  /* 0x000000ff50507208 */ /* 0x000fe40000800000 */
[----:B------:R-:W-:Y:S03]  /*1a040*/  MUFU.EX2 R42, R42 ;  /* 0x0000002a002a7308 */ /* 0x000fe60000000800 */
        /* <DEDUP_REMOVED lines=36> */
[----:B------:R-:W-:Y:S01]  /*1a290*/  FFMA.FTZ R21, R21, UR51, -R80 ;  /* 0x0000003315157c23 */ /* 0x000fe20008010850 */
[----:B-1----:R-:W-:Y:S01]  /*1a2a0*/  FADD.FTZ R80, R33, R3 ;  /* 0x0000000321507221 */ /* 0x002fe20000010000 */
[----:B------:R-:W1:Y:S01]  /*1a2b0*/  MUFU.EX2 R74, R74 ;  /* 0x0000004a004a7308 */ /* 0x000e620000000800 */
[----:B------:R-:W-:-:S02]  /*1a2c0*/  FADD.FTZ R3, R34, R4 ;  /* 0x0000000422037221 */ /* 0x000fc40000010000 */
[----:B--2---:R-:W-:Y:S02]  /*1a2d0*/  FADD.FTZ R4, R76, R80 ;  /* 0x000000504c047221 */ /* 0x004fe40000010000 */
[----:B------:R-:W-:-:S03]  /*1a2e0*/  FADD.FTZ R3, R77, R3 ;  /* 0x000000034d037221 */ /* 0x000fc60000010000 */
        /* <DEDUP_REMOVED lines=90> */
.L_x_1569:
        /* <DEDUP_REMOVED lines=108> */
[----:B------:R-:W-:Y:S02]  /*1af50*/  IMAD.MOV.U32 R9, RZ, RZ, R5 ;  /* 0x000000ffff097224 */ /* 0x000fe400078e0005 */
[----:B------:R-:W-:Y:S02]  /*1af60*/  IMAD.MOV.U32 R10, RZ, RZ, R23 ;  /* 0x000000ffff0a7224 */ /* 0x000fe400078e0017 */
[----:B------:R-:W-:Y:S01]  /*1af70*/  IMAD.MOV.U32 R7, RZ, RZ, R17 ;  /* 0x000000ffff077224 */ /* 0x000fe200078e0011 */
[----:B0-----:R-:W-:-:S03]  /*1af80*/  NOP ;  /* 0x0000000000007918 */ /* 0x001fc60000000000 */
[----:B---3--:R-:W-:Y:S05]  /*1af90*/  @P1 BRA `(.L_x_1570) ;  /* 0xffffffc000881947 */ /* 0x008fea000383ffff */
.L_x_1550:
[----:B------:R-:W-:Y:S05]  /*1afa0*/  WARPSYNC.ALL ;  /* 0x0000000000007948 */ /* 0x000fea0003800000 */
[----:B------:R-:W-:Y:S06]  /*1afb0*/  BAR.ARV 0x8, 0x200 ;  /* 0x0208000000007b1d */ /* 0x000fec0000002000 */
[----:B------:R-:W-:Y:S05]  /*1afc0*/  @!P0 BRA `(.L_x_1571) ;  /* 0x0000000000048947 */ /* 0x000fea0003800000 */
[----:B------:R-:W-:Y:S01]  /*1afd0*/  BPT.TRAP 0x1 ;  /* 0x000000040000795c */ /* 0x000fe20000300000 */
.L_x_1571:
[----:B------:R-:W-:Y:S01]  /*1afe0*/  IMAD R7, R17, 0x8, R2 ;  /* 0x0000000811077824 */ /* 0x000fe200078e0202 */
[----:B------:R-:W-:-:S04]  /*1aff0*/  SHF.L.U32 R0, R23, 0x1f, RZ ;  /* 0x0000001f17007819 */ /* 0x000fc800000006ff */
[----:B------:R1:W2:Y:S01]  /*1b000*/  SYNCS.PHASECHK.TRANS64.TRYWAIT P1, [R7+URZ+0x2d850], R0 ;  /* 0x02d85000070075a7 */ /* 0x0002a2000802017f */
[----:B------:R-:W-:Y:S05]  /*1b010*/  @!P0 BRA `(.L_x_1572) ;  /* 0x0000000000048947 */ /* 0x000fea0003800000 */
[----:B------:R-:W-:Y:S01]  /*1b020*/  BPT.TRAP 0x1 ;  /* 0x000000040000795c */ /* 0x000fe20000300000 */
.L_x_1572:
[----:B------:R-:W3:Y:S01]  /*1b030*/  LDL.LU R8, [R1+0x94] ;  /* 0x0000940001087983 */ /* 0x000ee20000300800 */
[----:B------:R-:W-:Y:S02]  /*1b040*/  VIADD R2, R2, 0x400 ;  /* 0x0000040002027836 */ /* 0x000fe40000000000 */
[----:B------:R-:W-:-:S03]  /*1b050*/  IMAD.MOV.U32 R9, RZ, RZ, 0x40000040 ;  /* 0x40000040ff097424 */ /* 0x000fc600078e00ff */
[----:B------:R-:W-:-:S04]  /*1b060*/  SHF.R.U32.HI R2, RZ, 0x4, R2 ;  /* 0x00000004ff027819 */ /* 0x000fc80000011602 */
[----:B------:R-:W-:-:S04]  /*1b070*/  LOP3.LUT R2, R2, 0x3fff, RZ, 0xc0, !PT ;  /* 0x00003fff02027812 */ /* 0x000fc800078ec0ff */
[----:B------:R-:W-:Y:S02]  /*1b080*/  LOP3.LUT R2, R2, 0x2000000, RZ, 0xfc, !PT ;  /* 0x0200000002027812 */ /* 0x000fe400078efcff */
[----:B---3--:R-:W-:Y:S01]  /*1b090*/  LOP3.LUT R8, R8, 0x10000, RZ, 0xfc, !PT ;  /* 0x0001000008087812 */ /* 0x008fe200078efcff */
[----:B--2---:R-:W-:Y:S06]  /*1b0a0*/  @P1 BRA `(.L_x_1573) ;  /* 0x0000000000081947 */ /* 0x004fec0003800000 */
[----:B------:R-:W2:Y:S02]  /*1b0b0*/  SYNCS.PHASECHK.TRANS64.TRYWAIT P1, [R7+URZ+0x2d850], R0 ;  /* 0x02d85000070075a7 */ /* 0x000ea4000802017f */
[----:B--2---:R-:W-:Y:S05]  /*1b0c0*/  @!P1 BRA `(.L_x_1574) ;  /* 0x000000c400549947 */ /* 0x004fea0003800000 */
.L_x_1573:
[----:B------:R-:W-:Y:S01]  /*1b0d0*/  IMAD R10, R17, 0x600, R2 ;  /* 0x00000600110a7824 */ /* 0x000fe200078e0202 */
[----:B------:R-:W-:Y:S05]  /*1b0e0*/  WARPSYNC.ALL ;  /* 0x0000000000007948 */ /* 0x000fea0003800000 */
[----:B------:R-:W-:Y:S01]  /*1b0f0*/  IMAD.MOV.U32 R11, RZ, RZ, -0x7fffffe0 ;  /* 0x80000020ff0b7424 */ /* 0x000fe200078e00ff */
[----:B------:R-:W-:Y:S01]  /*1b100*/  R2UR UR4, R8 ;  /* 0x00000000080472ca */ /* 0x000fe200000e0000 */
[----:B------:R-:W-:Y:S01]  /*1b110*/  WARPGROUP.ARRIVE ;  /* 0x00000000000079c5 */ /* 0x000fe20000000000 */
[----:B------:R-:W-:Y:S01]  /*1b120*/  R2UR UR5, R9 ;  /* 0x00000000090572ca */ /* 0x000fe200000e0000 */
[C---:B------:R-:W-:Y:S01]  /*1b130*/  VIADD R14, R10.reuse, 0x40 ;  /* 0x000000400a0e7836 */ /* 0x040fe20000000000 */
[----:B------:R-:W-:Y:S01]  /*1b140*/  R2UR UR6, R10 ;  /* 0x000000000a0672ca */ /* 0x000fe200000e0000 */
[----:B------:R-:W-:Y:S01]  /*1b150*/  IMAD.MOV.U32 R13, RZ, RZ, 0x40000040 ;  /* 0x40000040ff0d7424 */ /* 0x000fe200078e00ff */
[----:B------:R-:W-:Y:S01]  /*1b160*/  R2UR UR7, R11 ;  /* 0x000000000b0772ca */ /* 0x000fe200000e0000 */
[----:B------:R-:W-:Y:S01]  /*1b170*/  IMAD.MOV.U32 R15, RZ, RZ, -0x7fffffe0 ;  /* 0x80000020ff0f7424 */ /* 0x000fe200078e00ff */
[----:B------:R-:W-:Y:S01]  /*1b180*/  IADD3 R12, R8, 0x2, RZ ;  /* 0x00000002080c7810 */ /* 0x000fe20007ffe0ff */
[----:B------:R-:W-:Y:S01]  /*1b190*/  IMAD.MOV.U32 R9, RZ, RZ, 0x40000040 ;  /* 0x40000040ff097424 */ /* 0x000fe200078e00ff */
[----:B-12---:R-:W1:Y:S01]  /*1b1a0*/  SHFL.BFLY PT, R0, R3, 0x2, 0x1f ;  /* 0x0c401f0003007f89 */ /* 0x006e6200000e0000 */
[----:B------:R-:W-:-:S02]  /*1b1b0*/  IMAD.MOV.U32 R11, RZ, RZ, -0x7fffffe0 ;  /* 0x80000020ff0b7424 */ /* 0x000fc400078e00ff */
[----:B------:R-:W-:-:S06]  /*1b1c0*/  IMAD.MOV.U32 R2, RZ, RZ, RZ ;  /* 0x000000ffff027224 */ /* 0x000fcc00078e00ff */
        /* <DEDUP_REMOVED lines=52> */
[----:B------:R-:W-:Y:S02]  /*1b510*/  IMAD.MOV.U32 R15, RZ, RZ, -0x7fffffe0 ;  /* 0x80000020ff0f7424 */ /* 0x000fe400078e00ff */
[----:B------:R-:W-:-:S02]  /*1b520*/  VIADD R8, R8, 0x606 ;  /* 0x0000060608087836 */ /* 0x000fc40000000000 */
[----:B------:R-:W-:Y:S01]  /*1b530*/  VIADD R10, R10, 0x1c0 ;  /* 0x000001c00a0a7836 */ /* 0x000fe20000000000 */
[----:B------:R-:W-:Y:S02]  /*1b540*/  WARPGROUP.DEPBAR.LE gsb0, 0x0 ;  /* 0x00008000000079c5 */ /* 0x000fe40000010000 */
[----:B------:R-:W-:-:S06]  /*1b550*/  WARPGROUP.ARRIVE ;  /* 0x00000000000079c5 */ /* 0x000fcc0000000000 */
[----:B------:R-:W-:Y:S01]  /*1b560*/  HGMMA.64x96x16.F32 R88, gdesc[UR4].tnspB, R88, gsb0 ;  /* 0x41600000045879f0 */ /* 0x000fe20008000858 */
[----:B------:R-:W-:Y:S02]  /*1b570*/  R2UR UR4, R12 ;  /* 0x000000000c0472ca */ /* 0x000fe400000e0000 */
[----:B------:R-:W-:Y:S02]  /*1b580*/  R2UR UR5, R13 ;  /* 0x000000000d0572ca */ /* 0x000fe400000e0000 */
[----:B------:R-:W-:Y:S01]  /*1b590*/  R2UR UR6, R14 ;  /* 0x000000000e0672ca */ /* 0x000fe200000e0000 */
[----:B------:R-:W-:Y:S01]  /*1b5a0*/  IMAD.U32 R14, RZ, RZ, UR51 ;  /* 0x00000033ff0e7e24 */ /* 0x000fe2000f8e00ff */
[----:B------:R-:W-:Y:S01]  /*1b5b0*/  R2UR UR7, R15 ;  /* 0x000000000f0772ca */ /* 0x000fe200000e0000 */
[----:B------:R-:W-:Y:S02]  /*1b5c0*/  WARPGROUP.DEPBAR.LE gsb0, 0x0 ;  /* 0x00008000000079c5 */ /* 0x000fe40000010000 */
[----:B------:R-:W-:-:S10]  /*1b5d0*/  WARPGROUP.ARRIVE ;  /* 0x00000000000079c5 */ /* 0x000fd40000000000 */
[----:B------:R-:W-:Y:S01]  /*1b5e0*/  HGMMA.64x96x16.F32 R88, gdesc[UR4].tnspB, R88, gsb0 ;  /* 0x41600000045879f0 */ /* 0x000fe20008000858 */
[----:B------:R-:W-:Y:S01]  /*1b5f0*/  R2UR UR4, R8 ;  /* 0x00000000080472ca */ /* 0x000fe200000e0000 */
[----:B-1----:R-:W-:Y:S01]  /*1b600*/  FADD.FTZ R8, R0, R3 ;  /* 0x0000000300087221 */ /* 0x002fe20000010000 */
[----:B------:R-:W-:Y:S01]  /*1b610*/  R2UR UR5, R9 ;  /* 0x00000000090572ca */ /* 0x000fe200000e0000 */
[----:B------:R-:W-:Y:S01]  /*1b620*/  IMAD.MOV.U32 R3, RZ, RZ, -0x800000 ;  /* 0xff800000ff037424 */ /* 0x000fe200078e00ff */
[----:B------:R-:W-:Y:S01]  /*1b630*/  R2UR UR6, R10 ;  /* 0x000000000a0672ca */ /* 0x000fe200000e0000 */
[----:B------:R-:W1:Y:S01]  /*1b640*/  SHFL.BFLY PT, R9, R4, 0x2, 0x1f ;  /* 0x0c401f0004097f89 */ /* 0x000e6200000e0000 */
[----:B------:R-:W-:-:S03]  /*1b650*/  R2UR UR7, R11 ;  /* 0x000000000b0772ca */ /* 0x000fc600000e0000 */
[----:B------:R-:W2:Y:S01]  /*1b660*/  SHFL.BFLY PT, R11, R8, 0x1, 0x1f ;  /* 0x0c201f00080b7f89 */ /* 0x000ea200000e0000 */
[----:B-1----:R-:W-:Y:S01]  /*1b670*/  FADD.FTZ R9, R9, R4 ;  /* 0x0000000409097221 */ /* 0x002fe20000010000 */
[----:B------:R-:W-:Y:S02]  /*1b680*/  IMAD.MOV.U32 R4, RZ, RZ, RZ ;  /* 0x000000ffff047224 */ /* 0x000fe400078e00ff */
[----:B--2---:R-:W-:Y:S02]  /*1b690*/  FADD.FTZ R13, R8, R11 ;  /* 0x0000000b080d7221 */ /* 0x004fe40000010000 */
[----:B------:R-:W1:Y:S03]  /*1b6a0*/  SHFL.BFLY PT, R0, R9, 0x1, 0x1f ;  /* 0x0c201f0009007f89 */ /* 0x000e6600000e0000 */
[----:B------:R-:W-:-:S13]  /*1b6b0*/  FSETP.NE.FTZ.AND P2, PT, R13, RZ, PT ;  /* 0x000000ff0d00720b */ /* 0x000fda0003f55000 */
[----:B------:R-:W2:Y:S01]  /*1b6c0*/  @P2 MUFU.LG2 R11, R13 ;  /* 0x0000000d000b2308 */ /* 0x000ea20000000c00 */
[----:B------:R-:W-:Y:S01]  /*1b6d0*/  @P2 FMUL.FTZ R14, R14, 0.69314718246459960938 ;  /* 0x3f3172180e0e2820 */ /* 0x000fe20000410000 */
[----:B-1----:R-:W-:-:S06]  /*1b6e0*/  FADD.FTZ R12, R9, R0 ;  /* 0x00000000090c7221 */ /* 0x002fcc0000010000 */
[----:B------:R-:W-:Y:S01]  /*1b6f0*/  @P2 MUFU.RCP R2, R13 ;  /* 0x0000000d00022308 */ /* 0x000fe20000001000 */
[----:B------:R-:W-:Y:S02]  /*1b700*/  IMAD.U32 R9, RZ, RZ, UR51 ;  /* 0x00000033ff097e24 */ /* 0x000fe4000f8e00ff */
[----:B------:R-:W-:Y:S01]  /*1b710*/  IMAD.MOV.U32 R0, RZ, RZ, -0x800000 ;  /* 0xff800000ff007424 */ /* 0x000fe200078e00ff */
[----:B------:R-:W-:Y:S01]  /*1b720*/  FSETP.NE.FTZ.AND P1, PT, R12, RZ, PT ;  /* 0x000000ff0c00720b */ /* 0x000fe20003f35000 */
[----:B--2---:R-:W-:-:S04]  /*1b730*/  @P2 FMUL.FTZ R11, R11, 0.69314718246459960938 ;  /* 0x3f3172180b0b2820 */ /* 0x004fc80000410000 */
[----:B------:R-:W-:-:S08]  /*1b740*/  @P2 FFMA.FTZ R3, R14, R6, R11 ;  /* 0x000000060e032223 */ /* 0x000fd0000001000b */
[----:B------:R-:W1:Y:S01]  /*1b750*/  @P1 MUFU.LG2 R10, R12 ;  /* 0x0000000c000a1308 */ /* 0x000e620000000c00 */
[----:B------:R-:W-:-:S07]  /*1b760*/  @P1 FMUL.FTZ R8, R9, 0.69314718246459960938 ;  /* 0x3f31721809081820 */ /* 0x000fce0000410000 */
[----:B------:R2:W3:Y:S01]  /*1b770*/  @P1 MUFU.RCP R4, R12 ;  /* 0x0000000c00041308 */ /* 0x0004e20000001000 */
[----:B-1----:R-:W-:-:S04]  /*1b780*/  @P1 FMUL.FTZ R9, R10, 0.69314718246459960938 ;  /* 0x3f3172180a091820 */ /* 0x002fc80000410000 */
[----:B------:R-:W-:Y:S01]  /*1b790*/  @P1 FFMA.FTZ R0, R8, R5, R9 ;  /* 0x0000000508001223 */ /* 0x000fe20000010009 */
[----:B------:R-:W-:Y:S02]  /*1b7a0*/  WARPGROUP.DEPBAR.LE gsb0, 0x0 ;  /* 0x00008000000079c5 */ /* 0x000fe40000010000 */
[----:B------:R-:W-:-:S06]  /*1b7b0*/  WARPGROUP.ARRIVE ;  /* 0x00000000000079c5 */ /* 0x000fcc0000000000 */
[----:B------:R-:W-:Y:S03]  /*1b7c0*/  HGMMA.64x96x16.F32 R88, gdesc[UR4].tnspB, R88, gsb0 ;  /* 0x41600000045879f0 */ /* 0x000fe60008000858 */
[----:B------:R-:W-:Y:S02]  /*1b7d0*/  WARPGROUP.DEPBAR.LE gsb0, 0x0 ;  /* 0x00008000000079c5 */ /* 0x000fe40000010000 */
[----:B--23--:R-:W-:Y:S05]  /*1b7e0*/  @!P0 BRA `(.L_x_1575) ;  /* 0x0000000000048947 */ /* 0x00cfea0003800000 */
[----:B------:R-:W-:Y:S01]  /*1b7f0*/  BPT.TRAP 0x1 ;  /* 0x000000040000795c */ /* 0x000fe20000300000 */
.L_x_1575:
[----:B------:R-:W-:Y:S01]  /*1b800*/  VIADD R7, R7, 0x2d860 ;  /* 0x0002d86007077836 */ /* 0x000fe20000000000 */
[----:B------:R-:W-:Y:S01]  /*1b810*/  IADD3 R17, R17, 0x1, RZ ;  /* 0x0000000111117810 */ /* 0x000fe20007ffe0ff */
[----:B------:R-:W-:Y:S02]  /*1b820*/  IMAD.U32 R6, RZ, RZ, UR38 ;  /* 0x00000026ff067e24 */ /* 0x000fe4000f8e00ff */
[-C--:B------:R-:W-:Y:S01]  /*1b830*/  FMUL.FTZ R88, R88, R4.reuse ;  /* 0x0000000458587220 */ /* 0x080fe20000410000 */
[-C--:B------:R-:W-:Y:S01]  /*1b840*/  FMUL.FTZ R89, R89, R4.reuse ;  /* 0x0000000459597220 */ /* 0x080fe20000410000 */
[----:B------:R-:W-:Y:S01]  /*1b850*/  ISETP.NE.AND P1, PT, R17, 0x2, PT ;  /* 0x000000021100780c */ /* 0x000fe20003f25270 */
[-C--:B------:R-:W-:Y:S01]  /*1b860*/  FMUL.FTZ R92, R92, R4.reuse ;  /* 0x000000045c5c7220 */ /* 0x080fe20000410000 */
[----:B------:R-:W-:Y:S01]  /*1b870*/  PRMT R7, R6, 0x654, R7 ;  /* 0x0000065406077816 */ /* 0x000fe20000000007 */
[-C--:B------:R-:W-:Y:S01]  /*1b880*/  FMUL.FTZ R93, R93, R4.reuse ;  /* 0x000000045d5d7220 */ /* 0x080fe20000410000 */
[-C--:B------:R-:W-:Y:S01]  /*1b890*/  FMUL.FTZ R20, R96, R4.reuse ;  /* 0x0000000460147220 */ /* 0x080fe20000410000 */
        /* <DEDUP_REMOVED lines=20> */
[----:B------:R-:W-:Y:S01]  /*1b9e0*/  SEL R4, RZ, 0x1, P1 ;  /* 0x00000001ff047807 */ /* 0x000fe20000800000 */
[-C--:B------:R-:W-:Y:S01]  /*1b9f0*/  FMUL.FTZ R90, R90, R2.reuse ;  /* 0x000000025a5a7220 */ /* 0x080fe20000410000 */
        /* <DEDUP_REMOVED lines=24> */
[----:B------:R-:W-:Y:S01]  /*1bb80*/  LOP3.LUT R23, R23, R4, RZ, 0x3c, !PT ;  /* 0x0000000417177212 */ /* 0x000fe200078e3cff */
[----:B------:R-:W-:Y:S01]  /*1bb90*/  UIADD3 UR37, UR37, 0x1, URZ ;  /* 0x0000000125257890 */ /* 0x000fe2000fffe03f */
[----:B-1----:R-:W-:-:S11]  /*1bba0*/  SEL R17, R17, RZ, P1 ;  /* 0x000000ff11117207 */ /* 0x002fd60000800000 */
.L_x_1458:
[----:B------:R-:W-:Y:S05]  /*1bbb0*/  WARPSYNC.ALL ;  /* 0x0000000000007948 */ /* 0x000fea0003800000 */
[----:B------:R-:W1:Y:S08]  /*1bbc0*/  S2UR UR38, SR_CgaCtaId ;  /* 0x00000000002679c3 */ /* 0x000e700000008800 */
[----:B------:R-:W-:Y:S06]  /*1bbd0*/  BAR.SYNC.DEFER_BLOCKING 0x5, 0x200 ;  /* 0x0148000000007b1d */ /* 0x000fec0000010000 */
[----:B------:R-:W-:Y:S01]  /*1bbe0*/  UMOV UR4, 0x400 ;  /* 0x0000040000047882 */ /* 0x000fe20000000000 */
[----:B------:R-:W-:Y:S01]  /*1bbf0*/  BSSY B0, `(.L_x_1576) ;  /* 0x00002c7000007945 */ /* 0x000fe20003800000 */
[----:B-1----:R-:W-:-:S06]  /*1bc00*/  ULEA UR4, UR38, UR4, 0x18 ;  /* 0x0000000426047291 */ /* 0x002fcc000f8ec03f */
[----:B------:R-:W-:-:S05]  /*1bc10*/  IMAD.U32 R2, RZ, RZ, UR4 ;  /* 0x00000004ff027e24 */ /* 0x000fca000f8e00ff */
[----:B0-----:R0:W1:Y:S01]  /*1bc20*/  LDS.128 R32, [R2+0x2d8d0] ;  /* 0x02d8d00002207984 */ /* 0x0010620000000c00 */
[----:B------:R-:W-:Y:S06]  /*1bc30*/  BAR.ARV 0x4, 0x200 ;  /* 0x0108000000007b1d */ /* 0x000fec0000002000 */
[----:B------:R-:W-:Y:S05]  /*1bc40*/  @P0 BRA `(.L_x_1577) ;  /* 0x0000002000340947 */ /* 0x000fea0003800000 */
[----:B------:R-:W3:Y:S01]  /*1bc50*/  LDL R4, [R1+0xc4] ;  /* 0x0000c40001047983 */ /* 0x000ee20000100800 */
[----:B------:R-:W-:-:S03]  /*1bc60*/  ULDC UR4, c[0x0][0xad4] ;  /* 0x0002b50000047ab9 */ /* 0x000fc60000000800 */
[----:B------:R-:W4:Y:S04]  /*1bc70*/  LDL.LU R30, [R1+0xa8] ;  /* 0x0000a800011e7983 */ /* 0x000f280000300800 */
[----:B--2---:R-:W2:Y:S01]  /*1bc80*/  LDL R41, [R1+0xac] ;  /* 0x0000ac0001297983 */ /* 0x004ea20000100800 */
[----:B------:R-:W0:Y:S01]  /*1bc90*/  S2R R5, SR_SWINHI ;  /* 0x0000000000057919 */ /* 0x000e220000002f00 */
[----:B------:R-:W-:Y:S02]  /*1bca0*/  MOV R28, R2 ;  /* 0x00000002001c7202 */ /* 0x000fe40000000f00 */
[----:B0-----:R-:W-:-:S03]  /*1bcb0*/  MOV R29, R5 ;  /* 0x00000005001d7202 */ /* 0x001fc60000000f00 */
[----:B---3--:R-:W-:-:S03]  /*1bcc0*/  IMAD.WIDE R4, R4, 0x2, R28 ;  /* 0x0000000204047825 */ /* 0x008fc600078e021c */
[C---:B------:R-:W-:Y:S02]  /*1bcd0*/  IADD3 R39, P0, R4.reuse, 0x6020, RZ ;  /* 0x0000602004277810 */ /* 0x040fe40007f1e0ff */
[----:B------:R-:W-:-:S03]  /*1bce0*/  IADD3 R27, P4, R4, 0x20, RZ ;  /* 0x00000020041b7810 */ /* 0x000fc60007f9e0ff */
[----:B------:R-:W-:Y:S01]  /*1bcf0*/  IMAD.X R11, RZ, RZ, R5, P0 ;  /* 0x000000ffff0b7224 */ /* 0x000fe200000e0605 */
[----:B----4-:R-:W-:Y:S02]  /*1bd00*/  ISETP.NE.AND P0, PT, R30, RZ, PT ;  /* 0x000000ff1e00720c */ /* 0x010fe40003f05270 */
[----:B------:R-:W-:Y:S02]  /*1bd10*/  LOP3.LUT R7, R4, 0x180, RZ, 0xc0, !PT ;  /* 0x0000018004077812 */ /* 0x000fe400078ec0ff */
[----:B------:R-:W-:Y:S01]  /*1bd20*/  SEL R30, R30, UR4, P0 ;  /* 0x000000041e1e7c07 */ /* 0x000fe20008000000 */
[----:B------:R-:W-:Y:S05]  /*1bd30*/  WARPSYNC.ALL ;  /* 0x0000000000007948 */ /* 0x000fea0003800000 */
[----:B------:R-:W-:-:S02]  /*1bd40*/  LOP3.LUT R6, R27, 0x180, RZ, 0xc0, !PT ;  /* 0x000001801b067812 */ /* 0x000fc400078ec0ff */
[C---:B------:R-:W-:Y:S02]  /*1bd50*/  IADD3 R8, P2, R4.reuse, 0x3020, RZ ;  /* 0x0000302004087810 */ /* 0x040fe40007f5e0ff */
[C---:B------:R-:W-:Y:S02]  /*1bd60*/  IADD3 R37, P1, R4.reuse, 0x6000, RZ ;  /* 0x0000600004257810 */ /* 0x040fe40007f3e0ff */
[----:B------:R-:W-:Y:S02]  /*1bd70*/  IADD3 R31, P3, R4, 0x3000, RZ ;  /* 0x00003000041f7810 */ /* 0x000fe40007f7e0ff */
[----:B------:R-:W-:Y:S01]  /*1bd80*/  LOP3.LUT R26, R39, 0x180, RZ, 0xc0, !PT ;  /* 0x00000180271a7812 */ /* 0x000fe200078ec0ff */
[----:B------:R-:W-:Y:S01]  /*1bd90*/  IMAD.X R13, RZ, RZ, R5, P4 ;  /* 0x000000ffff0d7224 */ /* 0x000fe200020e0605 */
[----:B------:R-:W-:Y:S01]  /*1bda0*/  SHF.R.U64 R7, R7, 0x3, RZ ;  /* 0x0000000307077819 */ /* 0x000fe200000012ff */
[----:B------:R-:W-:Y:S01]  /*1bdb0*/  ULDC.64 UR4, c[0x0][0xc00] ;  /* 0x0003000000047ab9 */ /* 0x000fe20000000a00 */
[----:B------:R-:W-:Y:S01]  /*1bdc0*/  SHF.R.U64 R6, R6, 0x3, RZ ;  /* 0x0000000306067819 */ /* 0x000fe200000012ff */
[----:B------:R-:W-:Y:S01]  /*1bdd0*/  ULDC.64 UR6, c[0x0][0xc08] ;  /* 0x0003020000067ab9 */ /* 0x000fe20000000a00 */
[----:B------:R-:W-:-:S02]  /*1bde0*/  LOP3.LUT R4, R7, R4, RZ, 0x3c, !PT ;  /* 0x0000000407047212 */ /* 0x000fc400078e3cff */
[----:B------:R-:W-:Y:S02]  /*1bdf0*/  LOP3.LUT R7, R8, 0x180, RZ, 0xc0, !PT ;  /* 0x0000018008077812 */ /* 0x000fe400078ec0ff */
[----:B------:R-:W-:Y:S02]  /*1be00*/  LOP3.LUT R12, R6, R27, RZ, 0x3c, !PT ;  /* 0x0000001b060c7212 */ /* 0x000fe400078e3cff */
[----:B------:R-:W-:Y:S02]  /*1be10*/  LOP3.LUT R10, R37, 0x180, RZ, 0xc0, !PT ;  /* 0x00000180250a7812 */ /* 0x000fe400078ec0ff */
[----:B------:R-:W-:Y:S02]  /*1be20*/  LOP3.LUT R6, R31, 0x180, RZ, 0xc0, !PT ;  /* 0x000001801f067812 */ /* 0x000fe400078ec0ff */
[----:B------:R-:W-:Y:S02]  /*1be30*/  SHF.R.U64 R7, R7, 0x3, RZ ;  /* 0x0000000307077819 */ /* 0x000fe400000012ff */
[----:B------:R-:W-:-:S02]  /*1be40*/  SHF.R.U64 R10, R10, 0x3, RZ ;  /* 0x000000030a0a7819 */ /* 0x000fc400000012ff */
[----:B------:R-:W-:Y:S02]  /*1be50*/  SHF.R.U64 R6, R6, 0x3, RZ ;  /* 0x0000000306067819 */ /* 0x000fe400000012ff */
[----:B------:R-:W-:Y:S01]  /*1be60*/  SHF.R.U64 R26, R26, 0x3, RZ ;  /* 0x000000031a1a7819 */ /* 0x000fe200000012ff */
[--C-:B------:R-:W-:Y:S01]  /*1be70*/  IMAD.X R15, RZ, RZ, R5.reuse, P3 ;  /* 0x000000ffff0f7224 */ /* 0x100fe200018e0605 */
[----:B------:R-:W-:Y:S02]  /*1be80*/  LOP3.LUT R24, R7, R8, RZ, 0x3c, !PT ;  /* 0x0000000807187212 */ /* 0x000fe400078e3cff */
[----:B------:R-:W-:Y:S01]  /*1be90*/  LOP3.LUT R8, R10, R37, RZ, 0x3c, !PT ;  /* 0x000000250a087212 */ /* 0x000fe200078e3cff */
[--C-:B------:R-:W-:Y:S01]  /*1bea0*/  IMAD.X R25, RZ, RZ, R5.reuse, P2 ;  /* 0x000000ffff197224 */ /* 0x100fe200010e0605 */
[----:B------:R-:W-:Y:S01]  /*1beb0*/  LOP3.LUT R14, R6, R31, RZ, 0x3c, !PT ;  /* 0x0000001f060e7212 */ /* 0x000fe200078e3cff */
[----:B------:R-:W-:Y:S01]  /*1bec0*/  IMAD.X R9, RZ, RZ, R5, P1 ;  /* 0x000000ffff097224 */ /* 0x000fe200008e0605 */
[----:B------:R-:W-:Y:S01]  /*1bed0*/  LOP3.LUT R10, R26, R39, RZ, 0x3c, !PT ;  /* 0x000000271a0a7212 */ /* 0x000fe200078e3cff */
[----:B------:R-:W2:Y:S01]  /*1bee0*/  LDC.64 R36, c[0x0][0xc00] ;  /* 0x00030000ff247b82 */ /* 0x000ea20000000a00 */
[----:B------:R-:W-:-:S02]  /*1bef0*/  MOV R26, R4 ;  /* 0x00000004001a7202 */ /* 0x000fc40000000f00 */
[----:B------:R-:W-:Y:S02]  /*1bf00*/  F2FP.F16.F32.PACK_AB R4, R89, R88 ;  /* 0x000000585904723e */ /* 0x000fe400000000ff */
[----:B------:R-:W-:Y:S02]  /*1bf10*/  F2FP.F16.F32.PACK_AB R5, R91, R90 ;  /* 0x0000005a5b05723e */ /* 0x000fe400000000ff */
[----:B------:R-:W-:Y:S02]  /*1bf20*/  F2FP.F16.F32.PACK_AB R6, R93, R92 ;  /* 0x0000005c5d06723e */ /* 0x000fe400000000ff */
[----:B------:R-:W-:Y:S01]  /*1bf30*/  F2FP.F16.F32.PACK_AB R7, R95, R94 ;  /* 0x0000005e5f07723e */ /* 0x000fe200000000ff */
[----:B------:R-:W-:Y:S01]  /*1bf40*/  BAR.SYNC.DEFER_BLOCKING 0x1, 0x180 ;  /* 0x0046000000007b1d */ /* 0x000fe20000010000 */
[----:B------:R-:W-:Y:S02]  /*1bf50*/  MOV R40, R12 ;  /* 0x0000000c00287202 */ /* 0x000fe40000000f00 */
[----:B-1----:R-:W-:-:S02]  /*1bf60*/  MOV R32, R14 ;  /* 0x0000000e00207202 */ /* 0x002fc40000000f00 */
[----:B------:R-:W-:Y:S02]  /*1bf70*/  F2FP.F16.F32.PACK_AB R12, R21, R20 ;  /* 0x00000014150c723e */ /* 0x000fe400000000ff */
[----:B------:R-:W-:Y:S02]  /*1bf80*/  F2FP.F16.F32.PACK_AB R13, R99, R98 ;  /* 0x00000062630d723e */ /* 0x000fe400000000ff */
[----:B------:R-:W-:Y:S02]  /*1bf90*/  F2FP.F16.F32.PACK_AB R14, R101, R100 ;  /* 0x00000064650e723e */ /* 0x000fe400000000ff */
[----:B------:R-:W-:Y:S02]  /*1bfa0*/  F2FP.F16.F32.PACK_AB R15, R103, R102 ;  /* 0x00000066670f723e */ /* 0x000fe400000000ff */
[----:B------:R-:W-:Y:S02]  /*1bfb0*/  MOV R31, R24 ;  /* 0x00000018001f7202 */ /* 0x000fe40000000f00 */
[----:B------:R-:W-:-:S02]  /*1bfc0*/  F2FP.F16.F32.PACK_AB R24, R105, R104 ;  /* 0x000000686918723e */ /* 0x000fc400000000ff */
[----:B------:R-:W-:Y:S02]  /*1bfd0*/  F2FP.F16.F32.PACK_AB R25, R107, R106 ;  /* 0x0000006a6b19723e */ /* 0x000fe400000000ff */
[----:B------:R-:W-:Y:S02]  /*1bfe0*/  F2FP.F16.F32.PACK_AB R27, R111, R110 ;  /* 0x0000006e6f1b723e */ /* 0x000fe400000000ff */
[----:B------:R-:W-:Y:S01]  /*1bff0*/  MOV R39, R8 ;  /* 0x0000000800277202 */ /* 0x000fe20000000f00 */
[----:B------:R0:W-:Y:S01]  /*1c000*/  STSM.16.M88.4 [R26], R4 ;  /* 0x000000041a007844 */ /* 0x0001e20000000200 */
[----:B------:R-:W-:Y:S02]  /*1c010*/  MOV R38, R10 ;  /* 0x0000000a00267202 */ /* 0x000fe40000000f00 */
[----:B------:R-:W-:Y:S01]  /*1c020*/  F2FP.F16.F32.PACK_AB R8, R121, R120 ;  /* 0x000000787908723e */ /* 0x000fe200000000ff */
[----:B------:R1:W-:Y:S01]  /*1c030*/  STSM.16.M88.4 [R40], R12 ;  /* 0x0000000c28007844 */ /* 0x0003e20000000200 */
[----:B------:R-:W-:-:S02]  /*1c040*/  F2FP.F16.F32.PACK_AB R9, R123, R122 ;  /* 0x0000007a7b09723e */ /* 0x000fc400000000ff */
[----:B------:R-:W-:Y:S02]  /*1c050*/  F2FP.F16.F32.PACK_AB R10, R125, R124 ;  /* 0x0000007c7d0a723e */ /* 0x000fe400000000ff */
[----:B------:R-:W-:Y:S02]  /*1c060*/  F2FP.F16.F32.PACK_AB R11, R127, R126 ;  /* 0x0000007e7f0b723e */ /* 0x000fe400000000ff */
[----:B0-----:R-:W-:Y:S02]  /*1c070*/  F2FP.F16.F32.PACK_AB R26, R109, R108 ;  /* 0x0000006c6d1a723e */ /* 0x001fe400000000ff */
[----:B------:R-:W-:Y:S02]  /*1c080*/  F2FP.F16.F32.PACK_AB R4, R113, R112 ;  /* 0x000000707104723e */ /* 0x000fe400000000ff */
[----:B------:R-:W-:Y:S02]  /*1c090*/  F2FP.F16.F32.PACK_AB R5, R115, R114 ;  /* 0x000000727305723e */ /* 0x000fe400000000ff */
[----:B------:R-:W-:-:S02]  /*1c0a0*/  F2FP.F16.F32.PACK_AB R6, R117, R116 ;  /* 0x000000747506723e */ /* 0x000fc400000000ff */
[----:B------:R-:W-:Y:S02]  /*1c0b0*/  F2FP.F16.F32.PACK_AB R7, R119, R118 ;  /* 0x000000767707723e */ /* 0x000fe400000000ff */
[----:B-1----:R-:W-:Y:S02]  /*1c0c0*/  F2FP.F16.F32.PACK_AB R12, R129, R128 ;  /* 0x00000080810c723e */ /* 0x002fe400000000ff */
        /* <DEDUP_REMOVED lines=9> */
[----:B------:R-:W-:Y:S01]  /*1c160*/  ISETP.NE.AND.EX P3, PT, RZ, UR5, PT, P3 ;  /* 0x00000005ff007c0c */ /* 0x000fe2000bf65330 */
[----:B0-----:R-:W-:Y:S02]  /*1c170*/  IMAD.MOV.U32 R32, RZ, RZ, RZ ;  /* 0x000000ffff207224 */ /* 0x001fe400078e00ff */
[----:B--2---:R-:W-:Y:S01]  /*1c180*/  IMAD.WIDE R24, R41, 0x4, R36 ;  /* 0x0000000429187825 */ /* 0x004fe200078e0224 */
[----:B------:R-:W-:Y:S02]  /*1c190*/  ISETP.NE.U32.AND P0, PT, RZ, UR6, PT ;  /* 0x00000006ff007c0c */ /* 0x000fe4000bf05070 */
[----:B------:R-:W-:Y:S01]  /*1c1a0*/  ISETP.GT.AND P1, PT, R30, 0x1, PT ;  /* 0x000000011e00780c */ /* 0x000fe20003f24270 */
[----:B-1----:R-:W-:Y:S01]  /*1c1b0*/  IMAD.MOV.U32 R10, RZ, RZ, 0x9b8 ;  /* 0x000009b8ff0a7424 */ /* 0x002fe200078e00ff */
[----:B---3--:R-:W0:Y:S05]  /*1c1c0*/  LDC R14, c[0x0][0xbe8] ;  /* 0x0002fa00ff0e7b82 */ /* 0x008e2a0000000800 */
[----:B------:R-:W5:Y:S01]  /*1c1d0*/  @P3 LDG.E R32, desc[UR54][R24.64] ;  /* 0x0000003618203981 */ /* 0x000f62000c1e1900 */
[----:B------:R-:W-:-:S13]  /*1c1e0*/  ISETP.NE.AND.EX P0, PT, RZ, UR7, PT, P0 ;  /* 0x00000007ff007c0c */ /* 0x000fda000bf05300 */
[----:B------:R-:W1:Y:S01]  /*1c1f0*/  @P0 LDC.64 R4, c[0x0][0xc08] ;  /* 0x00030200ff040b82 */ /* 0x000e620000000a00 */
[----:B------:R-:W-:Y:S02]  /*1c200*/  ULDC UR6, c[0x0][0xa88] ;  /* 0x0002a20000067ab9 */ /* 0x000fe40000000800 */
[----:B------:R-:W-:Y:S01]  /*1c210*/  IMAD.U32 R26, RZ, RZ, UR6 ;  /* 0x00000006ff1a7e24 */ /* 0x000fe2000f8e00ff */
[----:B------:R-:W-:-:S04]  /*1c220*/  SEL R10, R10, 0x978, P1 ;  /* 0x000009780a0a7807 */ /* 0x000fc80000800000 */
[----:B------:R2:W3:Y:S08]  /*1c230*/  LDC.64 R6, c[0x0][R10+0x218] ;  /* 0x000086000a067b82 */ /* 0x0004f00000000a00 */
[----:B------:R2:W4:Y:S01]  /*1c240*/  LDC.64 R8, c[0x0][R10+0x228] ;  /* 0x00008a000a087b82 */ /* 0x0005220000000a00 */
[----:B-1----:R-:W-:-:S05]  /*1c250*/  @P0 IMAD.WIDE R4, R41, 0x4, R4 ;  /* 0x0000000429040825 */ /* 0x002fca00078e0204 */
[----:B------:R1:W5:Y:S02]  /*1c260*/  @P0 LDG.E R26, desc[UR54][R4.64] ;  /* 0x00000036041a0981 */ /* 0x000364000c1e1900 */
[----:B-1----:R2:W1:Y:S01]  /*1c270*/  LDC.64 R4, c[0x0][R10+0x220] ;  /* 0x000088000a047b82 */ /* 0x0024620000000a00 */
[----:B0-----:R-:W-:Y:S01]  /*1c280*/  ISETP.NE.AND P2, PT, R14, 0x1, PT ;  /* 0x000000010e00780c */ /* 0x001fe20003f45270 */
[----:B---34-:R-:W-:-:S12]  /*1c290*/  @P0 BRA `(.L_x_1578) ;  /* 0x0000000000100947 */ /* 0x018fd80003800000 */
[----:B------:R-:W-:Y:S05]  /*1c2a0*/  @!P3 BRA `(.L_x_1578) ;  /* 0x00000000000cb947 */ /* 0x000fea0003800000 */
[----:B------:R-:W3:Y:S04]  /*1c2b0*/  LDG.E R11, desc[UR54][R24.64] ;  /* 0x00000036180b7981 */ /* 0x000ee8000c1e1900 */
[----:B-----5:R-:W3:Y:S02]  /*1c2c0*/  LDG.E R26, desc[UR54][R24.64+0x4] ;  /* 0x00000436181a7981 */ /* 0x020ee4000c1e1900 */
[----:B---3--:R-:W-:-:S07]  /*1c2d0*/  IMAD.IADD R26, R26, 0x1, -R11 ;  /* 0x000000011a1a7824 */ /* 0x008fce00078e0a0b */
.L_x_1578:
[----:B------:R-:W3:Y:S04]  /*1c2e0*/  LDL R30, [R1+0x9c] ;  /* 0x00009c00011e7983 */ /* 0x000ee80000100800 */
[----:B------:R-:W3:Y:S04]  /*1c2f0*/  LDL R52, [R1+0x5c] ;  /* 0x00005c0001347983 */ /* 0x000ee80000100800 */
[----:B------:R-:W4:Y:S01]  /*1c300*/  LDL R50, [R1+0xb0] ;  /* 0x0000b00001327983 */ /* 0x000f220000100800 */
[----:B------:R-:W-:Y:S01]  /*1c310*/  ISETP.NE.U32.AND P0, PT, RZ, UR4, PT ;  /* 0x00000004ff007c0c */ /* 0x000fe2000bf05070 */
[----:B--2---:R-:W0:Y:S01]  /*1c320*/  LDC.64 R10, c[0x0][R10+0x210] ;  /* 0x000084000a0a7b82 */ /* 0x004e220000000a00 */
[----:B------:R-:W-:Y:S01]  /*1c330*/  SHF.R.S32.HI R24, RZ, 0x1f, R41 ;  /* 0x0000001fff187819 */ /* 0x000fe20000011429 */
[----:B------:R-:W2:Y:S01]  /*1c340*/  LDL R36, [R1+0xc0] ;  /* 0x0000c00001247983 */ /* 0x000ea20000100800 */
[----:B------:R-:W-:Y:S01]  /*1c350*/  ISETP.NE.AND.EX P0, PT, RZ, UR5, PT, P0 ;  /* 0x00000005ff007c0c */ /* 0x000fe2000bf05300 */
[----:B------:R-:W-:-:S02]  /*1c360*/  IMAD R31, R7, R155, RZ ;  /* 0x0000009b071f7224 */ /* 0x000fc400078e02ff */
[----:B------:R-:W-:Y:S01]  /*1c370*/  IMAD.WIDE.U32 R6, R6, R155, RZ ;  /* 0x0000009b06067225 */ /* 0x000fe200078e00ff */
[----:B------:R-:W-:Y:S01]  /*1c380*/  SEL R27, R24, RZ, !P0 ;  /* 0x000000ff181b7207 */ /* 0x000fe20004000000 */
[----:B------:R-:W0:Y:S01]  /*1c390*/  @P2 LDC R39, c[0x0][0xbec] ;  /* 0x0002fb00ff272b82 */ /* 0x000e220000000800 */
[----:B------:R-:W-:-:S05]  /*1c3a0*/  SEL R15, R41, RZ, !P0 ;  /* 0x000000ff290f7207 */ /* 0x000fca0004000000 */
[----:B-1----:R-:W-:Y:S02]  /*1c3b0*/  IMAD R5, R5, R15, RZ ;  /* 0x0000000f05057224 */ /* 0x002fe400078e02ff */
[----:B------:R-:W1:Y:S02]  /*1c3c0*/  @P2 LDC R25, c[0x0][0xbf0] ;  /* 0x0002fc00ff192b82 */ /* 0x000e640000000800 */
[C---:B------:R-:W-:Y:S02]  /*1c3d0*/  IMAD R37, R4.reuse, R27, R5 ;  /* 0x0000001b04257224 */ /* 0x040fe400078e0205 */
[----:B------:R-:W-:-:S04]  /*1c3e0*/  IMAD.WIDE.U32 R4, R4, R15, RZ ;  /* 0x0000000f04047225 */ /* 0x000fc800078e00ff */
[----:B------:R-:W0:Y:S01]  /*1c3f0*/  LDC.64 R12, c[0x0][0xba8] ;  /* 0x0002ea00ff0c7b82 */ /* 0x000e220000000a00 */
[--C-:B-----5:R-:W-:Y:S01]  /*1c400*/  IADD3 R6, P0, P3, R4, R6, R32.reuse ;  /* 0x0000000604067210 */ /* 0x120fe20007b1e020 */
[----:B------:R-:W-:Y:S02]  /*1c410*/  IMAD.IADD R37, R5, 0x1, R37 ;  /* 0x0000000105257824 */ /* 0x000fe400078e0225 */
[----:B------:R-:W-:Y:S01]  /*1c420*/  IMAD.IADD R7, R7, 0x1, R31 ;  /* 0x0000000107077824 */ /* 0x000fe200078e021f */
[----:B------:R-:W-:Y:S01]  /*1c430*/  SHF.R.S32.HI R48, RZ, 0x1f, R32 ;  /* 0x0000001fff307819 */ /* 0x000fe20000011420 */
[----:B---3--:R-:W-:Y:S02]  /*1c440*/  IMAD.IADD R24, R30, 0x1, R52 ;  /* 0x000000011e187824 */ /* 0x008fe400078e0234 */
[----:B0-----:R-:W0:Y:S01]  /*1c450*/  @!P1 LDC R12, c[0x0][0xb50] ;  /* 0x0002d400ff0c9b82 */ /* 0x001e220000000800 */
[----:B------:R-:W3:Y:S01]  /*1c460*/  LDL R30, [R1+0xb8] ;  /* 0x0000b800011e7983 */ /* 0x000ee20000100800 */
[----:B------:R-:W-:Y:S01]  /*1c470*/  @P2 IMAD.HI.U32 R4, R24, R39, RZ ;  /* 0x0000002718042227 */ /* 0x000fe200078e00ff */
[----:B----4-:R-:W-:-:S03]  /*1c480*/  SEL R27, R50, RZ, P1 ;  /* 0x000000ff321b7207 */ /* 0x010fc60000800000 */
[----:B------:R-:W-:Y:S01]  /*1c490*/  IMAD.MOV.U32 R5, RZ, RZ, R24 ;  /* 0x000000ffff057224 */ /* 0x000fe200078e0018 */
[----:B-1----:R-:W-:Y:S01]  /*1c4a0*/  @P2 SHF.R.U32.HI R5, RZ, R25, R4 ;  /* 0x00000019ff052219 */ /* 0x002fe20000011604 */
[-C--:B------:R-:W-:Y:S01]  /*1c4b0*/  IMAD R31, R9, R27.reuse, RZ ;  /* 0x0000001b091f7224 */ /* 0x080fe200078e02ff */
[----:B------:R-:W1:Y:S01]  /*1c4c0*/  @!P1 LDC R13, c[0x0][0xb54] ;  /* 0x0002d500ff0d9b82 */ /* 0x000e620000000800 */
[----:B------:R-:W-:Y:S01]  /*1c4d0*/  IMAD.WIDE.U32 R8, R8, R27, RZ ;  /* 0x0000001b08087225 */ /* 0x000fe200078e00ff */
[----:B------:R-:W-:-:S03]  /*1c4e0*/  IADD3.X R7, R37, R7, R48, P0, P3 ;  /* 0x0000000725077210 */ /* 0x000fc600007e6430 */
[----:B------:R-:W-:Y:S01]  /*1c4f0*/  IMAD.MOV R25, RZ, RZ, -R5 ;  /* 0x000000ffff197224 */ /* 0x000fe200078e0a05 */
[----:B------:R-:W-:Y:S01]  /*1c500*/  IADD3 R8, P0, P3, R5, R6, R8 ;  /* 0x0000000605087210 */ /* 0x000fe20007b1e008 */
[----:B------:R-:W-:Y:S01]  /*1c510*/  IMAD.IADD R31, R9, 0x1, R31 ;  /* 0x00000001091f7824 */ /* 0x000fe200078e021f */
[----:B------:R-:W-:Y:S01]  /*1c520*/  SHF.R.S32.HI R4, RZ, 0x1f, R5 ;  /* 0x0000001fff047819 */ /* 0x000fe20000011405 */
[----:B------:R-:W-:-:S03]  /*1c530*/  IMAD R5, R14, R25, R24 ;  /* 0x000000190e057224 */ /* 0x000fc600078e0218 */
[----:B------:R-:W-:Y:S01]  /*1c540*/  IADD3.X R9, R4, R7, R31, P0, P3 ;  /* 0x0000000704097210 */ /* 0x000fe200007e641f */
[-C--:B------:R-:W-:Y:S01]  /*1c550*/  IMAD R4, R11, R5.reuse, RZ ;  /* 0x000000050b047224 */ /* 0x080fe200078e02ff */
[----:B------:R-:W-:Y:S01]  /*1c560*/  SHF.R.S32.HI R7, RZ, 0x1f, R5 ;  /* 0x0000001fff077819 */ /* 0x000fe20000011405 */
[----:B------:R-:W-:-:S04]  /*1c570*/  IMAD.WIDE.U32 R8, R10, R5, R8 ;  /* 0x000000050a087225 */ /* 0x000fc800078e0008 */
[----:B------:R-:W-:Y:S01]  /*1c580*/  IMAD R7, R10, R7, R4 ;  /* 0x000000070a077224 */ /* 0x000fe200078e0204 */
[----:B0-----:R-:W-:-:S03]  /*1c590*/  LEA R12, P0, R8, R12, 0x2 ;  /* 0x0000000c080c7211 */ /* 0x001fc600078010ff */
[----:B------:R-:W-:-:S05]  /*1c5a0*/  IMAD.IADD R4, R9, 0x1, R7 ;  /* 0x0000000109047824 */ /* 0x000fca00078e0207 */
[----:B-1----:R-:W-:Y:S01]  /*1c5b0*/  LEA.HI.X R13, R8, R13, R4, 0x2, P0 ;  /* 0x0000000d080d7211 */ /* 0x002fe200000f1404 */
[----:B------:R-:W-:Y:S01]  /*1c5c0*/  SHFL.IDX PT, R6, R12, 0x1, 0x1c1f ;  /* 0x003c1f000c067f89 */ /* 0x000fe200000e0000 */
[----:B--2---:R-:W-:-:S03]  /*1c5d0*/  IADD3 R10, R36, R52, RZ ;  /* 0x00000034240a7210 */ /* 0x004fc60007ffe0ff */
[----:B------:R-:W-:Y:S04]  /*1c5e0*/  SHFL.IDX PT, R4, R12, RZ, 0x1c1f ;  /* 0x001c1fff0c047589 */ /* 0x000fe800000e0000 */
[----:B------:R-:W0:Y:S04]  /*1c5f0*/  SHFL.IDX PT, R5, R13, RZ, 0x1c1f ;  /* 0x001c1fff0d057589 */ /* 0x000e2800000e0000 */
[----:B------:R-:W1:Y:S01]  /*1c600*/  SHFL.IDX PT, R7, R13, 0x1, 0x1c1f ;  /* 0x003c1f000d077f89 */ /* 0x000e6200000e0000 */
[----:B------:R-:W-:Y:S02]  /*1c610*/  IMAD R8, R26, R14, RZ ;  /* 0x0000000e1a087224 */ /* 0x000fe400078e02ff */
[----:B------:R-:W-:Y:S01]  /*1c620*/  VIADD R9, R10, 0x8 ;  /* 0x000000080a097836 */ /* 0x000fe20000000000 */
[----:B---3--:R-:W-:-:S04]  /*1c630*/  LOP3.LUT P0, RZ, R30, 0x3, RZ, 0xc0, !PT ;  /* 0x000000031eff7812 */ /* 0x008fc8000780c0ff */
        /* <DEDUP_REMOVED lines=14> */
[----:B------:R-:W-:-:S04]  /*1c720*/  IMAD.IADD R49, R0, 0x1, -R5 ;  /* 0x0000000100317824 */ /* 0x000fc800078e0a05 */
[----:B------:R-:W-:-:S04]  /*1c730*/  IMAD.SHL.U32 R21, R49, 0x8, RZ ;  /* 0x0000000831157824 */ /* 0x000fc800078e00ff */
[----:B------:R-:W-:-:S04]  /*1c740*/  IMAD R5, R20, 0x20, R21 ;  /* 0x0000002014057824 */ /* 0x000fc800078e0215 */
[----:B------:R-:W-:-:S03]  /*1c750*/  IMAD.WIDE R4, R5, 0x2, R28 ;  /* 0x0000000205047825 */ /* 0x000fc600078e021c */
[----:B------:R-:W-:Y:S01]  /*1c760*/  IADD3 R3, P5, R4, 0x7800, RZ ;  /* 0x0000780004037810 */ /* 0x000fe20007fbe0ff */
[----:B------:R-:W-:Y:S01]  /*1c770*/  IMAD.WIDE.U32 R10, R32, UR4, RZ ;  /* 0x00000004200a7c25 */ /* 0x000fe2000f8e00ff */
[C---:B------:R-:W-:Y:S02]  /*1c780*/  IADD3 R25, P0, R4.reuse, 0x1800, RZ ;  /* 0x0000180004197810 */ /* 0x040fe40007f1e0ff */
[----:B------:R-:W-:Y:S01]  /*1c790*/  LOP3.LUT R0, R3, 0x180, RZ, 0xc0, !PT ;  /* 0x0000018003007812 */ /* 0x000fe200078ec0ff */
[----:B------:R-:W-:Y:S01]  /*1c7a0*/  IMAD.X R45, RZ, RZ, R5, P5 ;  /* 0x000000ffff2d7224 */ /* 0x000fe200028e0605 */
[----:B------:R-:W-:Y:S02]  /*1c7b0*/  IADD3 R29, P1, R4, 0x3000, RZ ;  /* 0x00003000041d7810 */ /* 0x000fe40007f3e0ff */
[----:B------:R-:W-:Y:S02]  /*1c7c0*/  SHF.R.U64 R0, R0, 0x3, RZ ;  /* 0x0000000300007819 */ /* 0x000fe400000012ff */
[----:B------:R-:W-:-:S02]  /*1c7d0*/  IADD3 R37, P3, R4, 0x4800, RZ ;  /* 0x0000480004257810 */ /* 0x000fc40007f7e0ff */
[----:B------:R-:W-:Y:S01]  /*1c7e0*/  LOP3.LUT R44, R0, R3, RZ, 0x3c, !PT ;  /* 0x00000003002c7212 */ /* 0x000fe200078e3cff */
[----:B------:R-:W-:Y:S01]  /*1c7f0*/  IMAD R3, R48, UR4, RZ ;  /* 0x0000000430037c24 */ /* 0x000fe2000f8e02ff */
[----:B------:R-:W-:Y:S01]  /*1c800*/  IADD3 R41, P4, R4, 0x6000, RZ ;  /* 0x0000600004297810 */ /* 0x000fe20007f9e0ff */
[----:B------:R-:W-:Y:S01]  /*1c810*/  IMAD R0, R49, 0x60, R20 ;  /* 0x0000006031007824 */ /* 0x000fe200078e0214 */
[----:B------:R-:W-:Y:S01]  /*1c820*/  LOP3.LUT R24, R25, 0x180, RZ, 0xc0, !PT ;  /* 0x0000018019187812 */ /* 0x000fe200078ec0ff */
[----:B------:R-:W-:Y:S01]  /*1c830*/  IMAD R3, R32, UR5, R3 ;  /* 0x0000000520037c24 */ /* 0x000fe2000f8e0203 */
[----:B------:R-:W-:Y:S01]  /*1c840*/  ULDC.64 UR4, c[0x0][0xae8] ;  /* 0x0002ba0000047ab9 */ /* 0x000fe20000000a00 */
[----:B------:R-:W-:Y:S01]  /*1c850*/  IMAD.IADD R32, R52, 0x1, R0 ;  /* 0x0000000134207824 */ /* 0x000fe200078e0200 */
[----:B------:R-:W-:Y:S01]  /*1c860*/  LOP3.LUT R28, R29, 0x180, RZ, 0xc0, !PT ;  /* 0x000001801d1c7812 */ /* 0x000fe200078ec0ff */
[----:B------:R-:W-:Y:S01]  /*1c870*/  IMAD.IADD R11, R11, 0x1, R3 ;  /* 0x000000010b0b7824 */ /* 0x000fe200078e0203 */
[----:B------:R-:W-:Y:S01]  /*1c880*/  LOP3.LUT R36, R37, 0x180, RZ, 0xc0, !PT ;  /* 0x0000018025247812 */ /* 0x000fe200078ec0ff */
[----:B------:R-:W5:Y:S01]  /*1c890*/  LD.E.128 R44, desc[UR54][R44.64] ;  /* 0x000000362c2c7980 */ /* 0x000f62000c101d00 */
[----:B------:R-:W-:Y:S01]  /*1c8a0*/  LOP3.LUT R40, R41, 0x180, RZ, 0xc0, !PT ;  /* 0x0000018029287812 */ /* 0x000fe200078ec0ff */
[----:B------:R-:W-:Y:S01]  /*1c8b0*/  IMAD.WIDE.U32 R10, R155, UR4, R10 ;  /* 0x000000049b0a7c25 */ /* 0x000fe2000f8e000a */
[----:B------:R-:W-:-:S02]  /*1c8c0*/  LOP3.LUT R7, R4, 0x180, RZ, 0xc0, !PT ;  /* 0x0000018004077812 */ /* 0x000fc400078ec0ff */
[----:B------:R-:W-:Y:S01]  /*1c8d0*/  SHF.R.S32.HI R12, RZ, 0x1f, R15 ;  /* 0x0000001fff0c7819 */ /* 0x000fe2000001140f */
[----:B-1----:R-:W-:Y:S01]  /*1c8e0*/  @P2 IMAD.HI.U32 R0, R32, R9, RZ ;  /* 0x0000000920002227 */ /* 0x002fe200078e00ff */
[----:B------:R-:W-:Y:S02]  /*1c8f0*/  SHF.R.U64 R24, R24, 0x3, RZ ;  /* 0x0000000318187819 */ /* 0x000fe400000012ff */
[----:B------:R-:W-:Y:S01]  /*1c900*/  SHF.R.U64 R28, R28, 0x3, RZ ;  /* 0x000000031c1c7819 */ /* 0x000fe200000012ff */
[----:B------:R-:W-:Y:S01]  /*1c910*/  IMAD R11, R155, UR5, R11 ;  /* 0x000000059b0b7c24 */ /* 0x000fe2000f8e020b */
[----:B------:R-:W-:Y:S01]  /*1c920*/  SHF.R.U64 R36, R36, 0x3, RZ ;  /* 0x0000000324247819 */ /* 0x000fe200000012ff */
[----:B------:R-:W-:Y:S01]  /*1c930*/  ULDC.64 UR4, c[0x0][0xaf0] ;  /* 0x0002bc0000047ab9 */ /* 0x000fe20000000a00 */
[----:B------:R-:W-:Y:S02]  /*1c940*/  SHF.R.U64 R40, R40, 0x3, RZ ;  /* 0x0000000328287819 */ /* 0x000fe400000012ff */
[----:B------:R-:W-:Y:S01]  /*1c950*/  SHF.R.U64 R7, R7, 0x3, RZ ;  /* 0x0000000307077819 */ /* 0x000fe200000012ff */
[----:B------:R-:W-:Y:S01]  /*1c960*/  IMAD.MOV.U32 R3, RZ, RZ, R32 ;  /* 0x000000ffff037224 */ /* 0x000fe200078e0020 */
[----:B------:R-:W-:Y:S01]  /*1c970*/  LOP3.LUT R24, R24, R25, RZ, 0x3c, !PT ;  /* 0x0000001918187212 */ /* 0x000fe200078e3cff */
[----:B------:R-:W-:Y:S01]  /*1c980*/  IMAD R12, R12, UR4, RZ ;  /* 0x000000040c0c7c24 */ /* 0x000fe2000f8e02ff */
[----:B------:R-:W-:Y:S01]  /*1c990*/  LOP3.LUT R28, R28, R29, RZ, 0x3c, !PT ;  /* 0x0000001d1c1c7212 */ /* 0x000fe200078e3cff */
[--C-:B------:R-:W-:Y:S01]  /*1c9a0*/  IMAD.X R25, RZ, RZ, R5.reuse, P0 ;  /* 0x000000ffff197224 */ /* 0x100fe200000e0605 */
[----:B------:R-:W-:Y:S01]  /*1c9b0*/  LOP3.LUT R36, R36, R37, RZ, 0x3c, !PT ;  /* 0x0000002524247212 */ /* 0x000fe200078e3cff */
[--C-:B------:R-:W-:Y:S01]  /*1c9c0*/  IMAD.X R29, RZ, RZ, R5.reuse, P1 ;  /* 0x000000ffff1d7224 */ /* 0x100fe200008e0605 */
[----:B------:R-:W-:Y:S01]  /*1c9d0*/  LOP3.LUT R40, R40, R41, RZ, 0x3c, !PT ;  /* 0x0000002928287212 */ /* 0x000fe200078e3cff */
[--C-:B------:R-:W-:Y:S01]  /*1c9e0*/  IMAD.X R37, RZ, RZ, R5.reuse, P3 ;  /* 0x000000ffff257224 */ /* 0x100fe200018e0605 */
[----:B--2---:R-:W-:Y:S01]  /*1c9f0*/  @P2 SHF.R.U32.HI R3, RZ, R13, R0 ;  /* 0x0000000dff032219 */ /* 0x004fe20000011600 */
[----:B------:R-:W-:Y:S01]  /*1ca00*/  IMAD.X R41, RZ, RZ, R5, P4 ;  /* 0x000000ffff297224 */ /* 0x000fe200020e0605 */
[----:B------:R-:W-:Y:S01]  /*1ca10*/  LOP3.LUT R4, R7, R4, RZ, 0x3c, !PT ;  /* 0x0000000407047212 */ /* 0x000fe200078e3cff */
[C---:B------:R-:W-:Y:S01]  /*1ca20*/  IMAD R9, R15.reuse, UR5, R12 ;  /* 0x000000050f097c24 */ /* 0x040fe2000f8e020c */
[----:B------:R-:W-:Y:S01]  /*1ca30*/  SHF.R.S32.HI R0, RZ, 0x1f, R3 ;  /* 0x0000001fff007819 */ /* 0x000fe20000011403 */
[----:B------:R-:W-:Y:S01]  /*1ca40*/  IMAD.WIDE.U32 R10, R15, UR4, R10 ;  /* 0x000000040f0a7c25 */ /* 0x000fe2000f8e000a */
[----:B------:R-:W5:Y:S01]  /*1ca50*/  LD.E.128 R24, desc[UR54][R24.64] ;  /* 0x0000003618187980 */ /* 0x000f62000c101d00 */
[----:B------:R-:W-:-:S02]  /*1ca60*/  ULDC.64 UR4, c[0x0][0xae0] ;  /* 0x0002b80000047ab9 */ /* 0x000fc40000000a00 */
[----:B------:R-:W-:Y:S01]  /*1ca70*/  IMAD.MOV R13, RZ, RZ, -R3 ;  /* 0x000000ffff0d7224 */ /* 0x000fe200078e0a03 */
[----:B------:R-:W5:Y:S01]  /*1ca80*/  LD.E.128 R4, desc[UR54][R4.64] ;  /* 0x0000003604047980 */ /* 0x000f62000c101d00 */
[----:B------:R-:W-:-:S03]  /*1ca90*/  IMAD.IADD R11, R11, 0x1, R9 ;  /* 0x000000010b0b7824 */ /* 0x000fc600078e0209 */
[----:B------:R-:W5:Y:S01]  /*1caa0*/  LD.E.128 R28, desc[UR54][R28.64] ;  /* 0x000000361c1c7980 */ /* 0x000f62000c101d00 */
[----:B------:R-:W-:-:S03]  /*1cab0*/  IMAD R0, R0, UR4, RZ ;  /* 0x0000000400007c24 */ /* 0x000fc6000f8e02ff */
[----:B------:R-:W5:Y:S01]  /*1cac0*/  LD.E.128 R36, desc[UR54][R36.64] ;  /* 0x0000003624247980 */ /* 0x000f62000c101d00 */
[----:B------:R-:W-:-:S03]  /*1cad0*/  IMAD R9, R14, R13, R32 ;  /* 0x0000000d0e097224 */ /* 0x000fc600078e0220 */
[----:B------:R-:W5:Y:S01]  /*1cae0*/  LD.E.128 R40, desc[UR54][R40.64] ;  /* 0x0000003628287980 */ /* 0x000f62000c101d00 */
[----:B------:R-:W-:Y:S01]  /*1caf0*/  @!PT LDS RZ, [RZ] ;  /* 0x00000000fffff984 */ /* 0x000fe20000000800 */
[----:B------:R-:W-:Y:S01]  /*1cb00*/  @!PT LDS RZ, [RZ] ;  /* 0x00000000fffff984 */ /* 0x000fe20000000800 */
[----:B------:R-:W-:Y:S01]  /*1cb10*/  @!PT LDS RZ, [RZ] ;  /* 0x00000000fffff984 */ /* 0x000fe20000000800 */
[----:B------:R-:W-:Y:S01]  /*1cb20*/  @!PT LDS RZ, [RZ] ;  /* 0x00000000fffff984 */ /* 0x000fe20000000800 */
[----:B------:R0:W-:Y:S06]  /*1cb30*/  MEMBAR.ALL.CTA ;  /* 0x0000000000007992 */ /* 0x0001ec0000008000 */
[----:B0-----:R-:W0:Y:S01]  /*1cb40*/  FENCE.VIEW.ASYNC.S ;  /* 0x00000000000073c6 */ /* 0x001e220000000000 */
[----:B------:R-:W-:-:S04]  /*1cb50*/  IMAD.WIDE.U32 R10, R3, UR4, R10 ;  /* 0x00000004030a7c25 */ /* 0x000fc8000f8e000a */
[----:B------:R-:W-:Y:S01]  /*1cb60*/  IMAD R13, R3, UR5, R0 ;  /* 0x00000005030d7c24 */ /* 0x000fe2000f8e0200 */
[----:B------:R-:W-:Y:S01]  /*1cb70*/  SHF.R.S32.HI R3, RZ, 0x1f, R9 ;  /* 0x0000001fff037819 */ /* 0x000fe20000011409 */
[----:B------:R-:W-:Y:S02]  /*1cb80*/  ULDC.64 UR4, c[0x0][0xad8] ;  /* 0x0002b60000047ab9 */ /* 0x000fe40000000a00 */
[----:B------:R-:W-:Y:S02]  /*1cb90*/  IMAD.IADD R11, R11, 0x1, R13 ;  /* 0x000000010b0b7824 */ /* 0x000fe400078e020d */
[----:B------:R-:W-:Y:S02]  /*1cba0*/  IMAD R12, R3, UR4, RZ ;  /* 0x00000004030c7c24 */ /* 0x000fe4000f8e02ff */
[----:B------:R-:W-:Y:S02]  /*1cbb0*/  VIADD R0, R2, 0x2d820 ;  /* 0x0002d82002007836 */ /* 0x000fe40000000000 */
[----:B------:R-:W-:-:S02]  /*1cbc0*/  IMAD R3, R9, UR5, R12 ;  /* 0x0000000509037c24 */ /* 0x000fc4000f8e020c */
[----:B------:R-:W-:Y:S01]  /*1cbd0*/  IMAD.WIDE.U32 R10, R9, UR4, R10 ;  /* 0x00000004090a7c25 */ /* 0x000fe2000f8e000a */
[----:B------:R-:W-:Y:S01]  /*1cbe0*/  ULDC.64 UR4, c[0x0][0xa80] ;  /* 0x0002a00000047ab9 */ /* 0x000fe20000000a00 */
[----:B------:R-:W-:-:S03]  /*1cbf0*/  PRMT R0, RZ, 0x654, R0 ;  /* 0x00000654ff007816 */ /* 0x000fc60000000000 */
[----:B------:R-:W-:Y:S02]  /*1cc00*/  IADD3 R3, R11, R3, RZ ;  /* 0x000000030b037210 */ /* 0x000fe40007ffe0ff */
[C---:B------:R-:W-:Y:S01]  /*1cc10*/  LEA R9, P0, R10.reuse, UR4, 0x1 ;  /* 0x000000040a097c11 */ /* 0x040fe2000f8008ff */
[C---:B------:R-:W-:Y:S01]  /*1cc20*/  VIADD R53, R21.reuse, 0x20 ;  /* 0x0000002015357836 */ /* 0x040fe20000000000 */
[----:B------:R-:W-:Y:S01]  /*1cc30*/  UMOV UR4, 0xffffffff ;  /* 0xffffffff00047882 */ /* 0x000fe20000000000 */
[----:B------:R-:W-:Y:S01]  /*1cc40*/  VIADD R51, R21, 0x40 ;  /* 0x0000004015337836 */ /* 0x000fe20000000000 */
[----:B0-----:R0:W-:Y:S01]  /*1cc50*/  SYNCS.ARRIVE.TRANS64.RED.A1T0 RZ, [R0+URZ], RZ ;  /* 0x000000ff00ff79a7 */ /* 0x0011e2000810043f */
[----:B------:R-:W-:Y:S02]  /*1cc60*/  LEA.HI.X R3, R10, UR5, R3, 0x1, P0 ;  /* 0x000000050a037c11 */ /* 0x000fe400080f0c03 */
[----:B------:R-:W-:Y:S02]  /*1cc70*/  SHF.R.S32.HI R32, RZ, 0x1f, R53 ;  /* 0x0000001fff207819 */ /* 0x000fe40000011435 */
[----:B------:R-:W-:Y:S01]  /*1cc80*/  SHF.R.S32.HI R48, RZ, 0x1f, R51 ;  /* 0x0000001fff307819 */ /* 0x000fe20000011433 */
[----:B------:R-:W-:Y:S06]  /*1cc90*/  BRA.DIV UR4, `(.L_x_1580) ;  /* 0x000000aa04747947 */ /* 0x000fec000b800000 */
[----:B0-----:R0:W1:Y:S04]  /*1cca0*/  SHFL.IDX PT, R0, R3, RZ, 0x1c1f ;  /* 0x001c1fff03007589 */ /* 0x00106800000e0000 */
[----:B------:R0:W2:Y:S02]  /*1ccb0*/  SHFL.IDX PT, R14, R9, RZ, 0x1c1f ;  /* 0x001c1fff090e7589 */ /* 0x0000a400000e0000 */
.L_x_1774:
[----:B------:R-:W-:Y:S01]  /*1ccc0*/  IMAD.IADD R49, R20, 0x1, R52 ;  /* 0x0000000114317824 */ /* 0x000fe200078e0234 */
        /* <DEDUP_REMOVED lines=8> */
[-C--:B--2---:R-:W-:Y:S02]  /*1cd50*/  @!P1 LEA R12, P3, R53, R14.reuse, 0x1 ;  /* 0x0000000e350c9211 */ /* 0x084fe400078608ff */
[----:B------:R-:W-:Y:S01]  /*1cd60*/  @!P2 LEA R10, P4, R51, R14, 0x1 ;  /* 0x0000000e330aa211 */ /* 0x000fe200078808ff */
[----:B------:R-:W-:Y:S01]  /*1cd70*/  @!P0 IMAD.WIDE R14, R21, 0x2, R14 ;  /* 0x00000002150e8825 */ /* 0x000fe200078e020e */
[-C--:B------:R-:W-:Y:S02]  /*1cd80*/  @!P1 LEA.HI.X R13, R53, R0.reuse, R32, 0x1, P3 ;  /* 0x00000000350d9211 */ /* 0x080fe400018f0c20 */
[----:B------:R-:W-:Y:S02]  /*1cd90*/  @!P2 LEA.HI.X R11, R51, R0, R48, 0x1, P4 ;  /* 0x00000000330ba211 */ /* 0x000fe400020f0c30 */
[----:B-----5:R3:W-:Y:S04]  /*1cda0*/  @!P0 ST.E.128 desc[UR54][R14.64], R4 ;  /* 0x000000040e008985 */ /* 0x0207e8000c101d36 */
[----:B------:R3:W-:Y:S04]  /*1cdb0*/  @!P1 ST.E.128 desc[UR54][R12.64], R28 ;  /* 0x0000001c0c009985 */ /* 0x0007e8000c101d36 */
[----:B------:R3:W-:Y:S02]  /*1cdc0*/  @!P2 ST.E.128 desc[UR54][R10.64], R40 ;  /* 0x000000280a00a985 */ /* 0x0007e4000c101d36 */
.L_x_1582:
[----:B------:R-:W-:Y:S05]  /*1cdd0*/  BSYNC B1 ;  /* 0x0000000000017941 */ /* 0x000fea0003800000 */
.L_x_1581:
[----:B------:R-:W-:-:S03]  /*1cde0*/  UMOV UR4, 0xffffffff ;  /* 0xffffffff00047882 */ /* 0x000fc60000000000 */
[----:B------:R-:W-:Y:S05]  /*1cdf0*/  BRA.DIV UR4, `(.L_x_1583) ;  /* 0x000000aa04507947 */ /* 0x000fea000b800000 */
[----:B0-----:R-:W0:Y:S04]  /*1ce00*/  SHFL.IDX PT, R3, R3, 0x1, 0x1c1f ;  /* 0x003c1f0003037f89 */ /* 0x001e2800000e0000 */
[----:B--23--:R2:W3:Y:S02]  /*1ce10*/  SHFL.IDX PT, R14, R9, 0x1, 0x1c1f ;  /* 0x003c1f00090e7f89 */ /* 0x00c4e400000e0000 */
.L_x_1778:
[----:B-----5:R-:W-:-:S05]  /*1ce20*/  VIADD R5, R49, 0x60 ;  /* 0x0000006031057836 */ /* 0x020fca0000000000 */
[----:B------:R-:W-:-:S13]  /*1ce30*/  ISETP.GE.AND P0, PT, R5, R8, PT ;  /* 0x000000080500720c */ /* 0x000fda0003f06270 */
[----:B------:R-:W-:Y:S05]  /*1ce40*/  @P0 BRA `(.L_x_1584) ;  /* 0x0000001800840947 */ /* 0x000fea0003800000 */
[----:B------:R-:W-:Y:S02]  /*1ce50*/  ULDC UR4, c[0x0][0xac8] ;  /* 0x0002b20000047ab9 */ /* 0x000fe40000000800 */
[----:B------:R-:W-:Y:S02]  /*1ce60*/  ISETP.GE.AND P1, PT, R21, UR4, PT ;  /* 0x0000000415007c0c */ /* 0x000fe4000bf26270 */
[----:B------:R-:W-:-:S11]  /*1ce70*/  ISETP.GE.AND P2, PT, R53, UR4, PT ;  /* 0x0000000435007c0c */ /* 0x000fd6000bf46270 */
[----:B0-----:R-:W-:Y:S02]  /*1ce80*/  @!P1 IMAD.MOV.U32 R15, RZ, RZ, R3 ;  /* 0x000000ffff0f9224 */ /* 0x001fe400078e0003 */
[----:B---3--:R-:W-:Y:S01]  /*1ce90*/  @!P2 LEA R4, P0, R53, R14, 0x1 ;  /* 0x0000000e3504a211 */ /* 0x008fe200078008ff */
        /* <DEDUP_REMOVED lines=10> */
.L_x_1579:
[----:B------:R-:W-:Y:S01]  /*1cf40*/  ULDC.64 UR4, c[0x0][0xb08] ;  /* 0x0002c20000047ab9 */ /* 0x000fe20000000a00 */
[----:B------:R-:W1:Y:S01]  /*1cf50*/  @P2 LDC R11, c[0x0][0xbec] ;  /* 0x0002fb00ff0b2b82 */ /* 0x000e620000000800 */
[----:B0-----:R-:W-:Y:S01]  /*1cf60*/  IMAD R3, R48, UR4, RZ ;  /* 0x0000000430037c24 */ /* 0x001fe2000f8e02ff */
[----:B------:R-:W-:Y:S01]  /*1cf70*/  SHF.R.S32.HI R0, RZ, 0x1f, R15 ;  /* 0x0000001fff007819 */ /* 0x000fe2000001140f */
[----:B------:R-:W-:-:S04]  /*1cf80*/  IMAD.WIDE.U32 R4, R32, UR4, RZ ;  /* 0x0000000420047c25 */ /* 0x000fc8000f8e00ff */
[----:B------:R-:W-:Y:S01]  /*1cf90*/  IMAD R3, R32, UR5, R3 ;  /* 0x0000000520037c24 */ /* 0x000fe2000f8e0203 */
[----:B------:R-:W0:Y:S01]  /*1cfa0*/  @P2 LDC R6, c[0x0][0xbf0] ;  /* 0x0002fc00ff062b82 */ /* 0x000e220000000800 */
[----:B------:R-:W-:Y:S02]  /*1cfb0*/  ULDC.64 UR4, c[0x0][0xb38] ;  /* 0x0002ce0000047ab9 */ /* 0x000fe40000000a00 */
[----:B------:R-:W-:Y:S02]  /*1cfc0*/  IMAD.IADD R5, R5, 0x1, R3 ;  /* 0x0000000105057824 */ /* 0x000fe400078e0203 */
[----:B------:R-:W-:Y:S02]  /*1cfd0*/  IMAD.MOV.U32 R3, RZ, RZ, R24 ;  /* 0x000000ffff037224 */ /* 0x000fe400078e0018 */
[----:B------:R-:W-:-:S04]  /*1cfe0*/  IMAD.WIDE.U32 R4, R155, UR4, R4 ;  /* 0x000000049b047c25 */ /* 0x000fc8000f8e0004 */
[----:B------:R-:W-:Y:S01]  /*1cff0*/  IMAD R5, R155, UR5, R5 ;  /* 0x000000059b057c24 */ /* 0x000fe2000f8e0205 */
[----:B------:R-:W-:Y:S02]  /*1d000*/  ULDC.64 UR4, c[0x0][0xb40] ;  /* 0x0002d00000047ab9 */ /* 0x000fe40000000a00 */
[----:B------:R-:W-:Y:S02]  /*1d010*/  IMAD R0, R0, UR4, RZ ;  /* 0x0000000400007c24 */ /* 0x000fe4000f8e02ff */
[----:B------:R-:W-:-:S04]  /*1d020*/  IMAD.WIDE.U32 R4, R15, UR4, R4 ;  /* 0x000000040f047c25 */ /* 0x000fc8000f8e0004 */
[----:B------:R-:W-:Y:S01]  /*1d030*/  IMAD R7, R15, UR5, R0 ;  /* 0x000000050f077c24 */ /* 0x000fe2000f8e0200 */
[----:B------:R-:W-:Y:S01]  /*1d040*/  ULDC.64 UR4, c[0x0][0xb48] ;  /* 0x0002d20000047ab9 */ /* 0x000fe20000000a00 */
[----:B-1----:R-:W-:-:S04]  /*1d050*/  @P2 IMAD.HI.U32 R11, R24, R11, RZ ;  /* 0x0000000b180b2227 */ /* 0x002fc800078e00ff */
[----:B------:R-:W-:Y:S01]  /*1d060*/  IMAD.IADD R5, R5, 0x1, R7 ;  /* 0x0000000105057824 */ /* 0x000fe200078e0207 */
[----:B0-----:R-:W-:Y:S01]  /*1d070*/  @P2 SHF.R.U32.HI R3, RZ, R6, R11 ;  /* 0x00000006ff032219 */ /* 0x001fe2000001160b */
[----:B------:R-:W-:Y:S02]  /*1d080*/  VIADD R6, R2, 0x2d820 ;  /* 0x0002d82002067836 */ /* 0x000fe40000000000 */
[C---:B------:R-:W-:Y:S01]  /*1d090*/  IMAD.WIDE.U32 R4, R50.reuse, UR4, R4 ;  /* 0x0000000432047c25 */ /* 0x040fe2000f8e0004 */
[--C-:B------:R-:W-:Y:S02]  /*1d0a0*/  SHF.R.S32.HI R0, RZ, 0x1f, R3.reuse ;  /* 0x0000001fff007819 */ /* 0x100fe40000011403 */
[----:B------:R-:W-:Y:S01]  /*1d0b0*/  PRMT R6, RZ, 0x654, R6 ;  /* 0x00000654ff067816 */ /* 0x000fe20000000006 */
[----:B------:R-:W-:Y:S02]  /*1d0c0*/  IMAD.MOV R7, RZ, RZ, -R3 ;  /* 0x000000ffff077224 */ /* 0x000fe400078e0a03 */
[----:B------:R-:W-:Y:S01]  /*1d0d0*/  IMAD R5, R50, UR5, R5 ;  /* 0x0000000532057c24 */ /* 0x000fe2000f8e0205 */
[----:B------:R-:W-:Y:S01]  /*1d0e0*/  ULDC.64 UR4, c[0x0][0xb30] ;  /* 0x0002cc0000047ab9 */ /* 0x000fe20000000a00 */
[----:B------:R-:W-:Y:S01]  /*1d0f0*/  IMAD R7, R14, R7, R24 ;  /* 0x000000070e077224 */ /* 0x000fe200078e0218 */
[----:B------:R0:W-:Y:S01]  /*1d100*/  SYNCS.ARRIVE.TRANS64.RED.A1T0 RZ, [R6+URZ], RZ ;  /* 0x000000ff06ff79a7 */ /* 0x0001e2000810043f */
[----:B------:R-:W-:-:S02]  /*1d110*/  IMAD R0, R0, UR4, RZ ;  /* 0x0000000400007c24 */ /* 0x000fc4000f8e02ff */
[----:B------:R-:W-:-:S04]  /*1d120*/  IMAD.WIDE.U32 R4, R3, UR4, R4 ;  /* 0x0000000403047c25 */ /* 0x000fc8000f8e0004 */
[----:B------:R-:W-:Y:S01]  /*1d130*/  IMAD R11, R3, UR5, R0 ;  /* 0x00000005030b7c24 */ /* 0x000fe2000f8e0200 */
[----:B------:R-:W-:Y:S01]  /*1d140*/  SHF.R.S32.HI R0, RZ, 0x1f, R7 ;  /* 0x0000001fff007819 */ /* 0x000fe20000011407 */
[----:B------:R-:W-:Y:S02]  /*1d150*/  ULDC.64 UR4, c[0x0][0xb28] ;  /* 0x0002ca0000047ab9 */ /* 0x000fe40000000a00 */
[----:B------:R-:W-:Y:S02]  /*1d160*/  IMAD.IADD R5, R5, 0x1, R11 ;  /* 0x0000000105057824 */ /* 0x000fe400078e020b */
[----:B------:R-:W-:Y:S02]  /*1d170*/  IMAD R0, R0, UR4, RZ ;  /* 0x0000000400007c24 */ /* 0x000fe4000f8e02ff */
[----:B------:R-:W-:-:S04]  /*1d180*/  IMAD.WIDE.U32 R4, R7, UR4, R4 ;  /* 0x0000000407047c25 */ /* 0x000fc8000f8e0004 */
[----:B------:R-:W-:Y:S01]  /*1d190*/  IMAD R3, R7, UR5, R0 ;  /* 0x0000000507037c24 */ /* 0x000fe2000f8e0200 */
[----:B------:R-:W-:Y:S02]  /*1d1a0*/  ULDC.64 UR4, c[0x0][0xb00] ;  /* 0x0002c00000047ab9 */ /* 0x000fe40000000a00 */
[----:B------:R-:W-:Y:S01]  /*1d1b0*/  LEA R0, P0, R4, UR4, 0x2 ;  /* 0x0000000404007c11 */ /* 0x000fe2000f8010ff */
[----:B------:R-:W-:Y:S01]  /*1d1c0*/  IMAD.IADD R3, R5, 0x1, R3 ;  /* 0x0000000105037824 */ /* 0x000fe200078e0203 */
[----:B------:R-:W-:-:S04]  /*1d1d0*/  UMOV UR4, 0xffffffff ;  /* 0xffffffff00047882 */ /* 0x000fc80000000000 */
[----:B------:R-:W-:Y:S01]  /*1d1e0*/  LEA.HI.X R24, R4, UR5, R3, 0x2, P0 ;  /* 0x0000000504187c11 */ /* 0x000fe200080f1403 */
[----:B0-----:R-:W-:Y:S06]  /*1d1f0*/  BRA.DIV UR4, `(.L_x_1585) ;  /* 0x000000a604987947 */ /* 0x001fec000b800000 */
[----:B------:R0:W1:Y:S04]  /*1d200*/  SHFL.IDX PT, R3, R24, RZ, 0x1c1f ;  /* 0x001c1fff18037589 */ /* 0x00006800000e0000 */
[----:B------:R0:W2:Y:S02]  /*1d210*/  SHFL.IDX PT, R14, R0, RZ, 0x1c1f ;  /* 0x001c1fff000e7589 */ /* 0x0000a400000e0000 */
.L_x_1781:
[----:B------:R-:W-:Y:S01]  /*1d220*/  ISETP.GE.AND P0, PT, R10, R8, PT ;  /* 0x000000080a00720c */ /* 0x000fe20003f06270 */
[----:B------:R-:W-:-:S12]  /*1d230*/  BSSY B1, `(.L_x_1586) ;  /* 0x0000054000017945 */ /* 0x000fd80003800000 */
[----:B------:R-:W-:Y:S05]  /*1d240*/  @P0 BRA `(.L_x_1587) ;  /* 0x0000000400480947 */ /* 0x000fea0003800000 */
[----:B------:R-:W-:Y:S01]  /*1d250*/  ULDC UR4, c[0x0][0xac8] ;  /* 0x0002b20000047ab9 */ /* 0x000fe20000000800 */
[C---:B------:R-:W-:Y:S01]  /*1d260*/  VIADD R15, R156.reuse, 0x8 ;  /* 0x000000089c0f7836 */ /* 0x040fe20000000000 */
[C---:B------:R-:W-:Y:S01]  /*1d270*/  ISETP.GE.AND P2, PT, R156.reuse, UR4, PT ;  /* 0x000000049c007c0c */ /* 0x040fe2000bf46270 */
[C---:B------:R-:W-:Y:S01]  /*1d280*/  VIADD R12, R156.reuse, 0x10 ;  /* 0x000000109c0c7836 */ /* 0x040fe20000000000 */
[----:B------:R-:W-:Y:S01]  /*1d290*/  SHF.R.S32.HI R6, RZ, 0x1f, R156 ;  /* 0x0000001fff067819 */ /* 0x000fe2000001149c */
[C---:B------:R-:W-:Y:S01]  /*1d2a0*/  VIADD R13, R156.reuse, 0x18 ;  /* 0x000000189c0d7836 */ /* 0x040fe20000000000 */
[----:B------:R-:W-:Y:S01]  /*1d2b0*/  ISETP.GE.AND P3, PT, R15, UR4, PT ;  /* 0x000000040f007c0c */ /* 0x000fe2000bf66270 */
[----:B------:R-:W-:Y:S01]  /*1d2c0*/  VIADD R11, R156, 0x20 ;  /* 0x000000209c0b7836 */ /* 0x000fe20000000000 */
[----:B------:R-:W-:Y:S01]  /*1d2d0*/  ISETP.GE.AND P0, PT, R12, UR4, PT ;  /* 0x000000040c007c0c */ /* 0x000fe2000bf06270 */
[C---:B------:R-:W-:Y:S01]  /*1d2e0*/  VIADD R25, R156.reuse, 0x10 ;  /* 0x000000109c197836 */ /* 0x040fe20000000000 */
[C---:B------:R-:W-:Y:S01]  /*1d2f0*/  IADD3 R26, R156.reuse, 0x8, RZ ;  /* 0x000000089c1a7810 */ /* 0x040fe20007ffe0ff */
[----:B------:R-:W-:-:S02]  /*1d300*/  VIADD R27, R156, 0x28 ;  /* 0x000000289c1b7836 */ /* 0x000fc40000000000 */
[C---:B------:R-:W-:Y:S01]  /*1d310*/  VIADD R10, R156.reuse, 0x40 ;  /* 0x000000409c0a7836 */ /* 0x040fe20000000000 */
[----:B------:R-:W-:Y:S02]  /*1d320*/  SHF.R.S32.HI R26, RZ, 0x1f, R26 ;  /* 0x0000001fff1a7819 */ /* 0x000fe4000001141a */
[CC--:B--2---:R-:W-:Y:S02]  /*1d330*/  @!P2 LEA R4, P1, R156.reuse, R14.reuse, 0x2 ;  /* 0x0000000e9c04a211 */ /* 0x0c4fe400078210ff */
[----:B------:R-:W-:Y:S02]  /*1d340*/  SHF.R.S32.HI R25, RZ, 0x1f, R25 ;  /* 0x0000001fff197819 */ /* 0x000fe40000011419 */
[----:B-1----:R-:W-:Y:S02]  /*1d350*/  @!P2 LEA.HI.X R5, R156, R3, R6, 0x2, P1 ;  /* 0x000000039c05a211 */ /* 0x002fe400008f1406 */
[----:B------:R-:W-:Y:S02]  /*1d360*/  ISETP.GE.AND P1, PT, R13, UR4, PT ;  /* 0x000000040d007c0c */ /* 0x000fe4000bf26270 */
[----:B------:R-:W-:Y:S01]  /*1d370*/  @!P3 LEA R6, P4, R15, R14, 0x2 ;  /* 0x0000000e0f06b211 */ /* 0x000fe200078810ff */
[----:B------:R1:W-:Y:S01]  /*1d380*/  @!P2 ST.E.64 desc[UR54][R4.64], R88 ;  /* 0x000000580400a985 */ /* 0x0003e2000c101b36 */
[----:B------:R-:W-:-:S02]  /*1d390*/  ISETP.GE.AND P2, PT, R11, UR4, PT ;  /* 0x000000040b007c0c */ /* 0x000fc4000bf46270 */
[----:B------:R-:W-:Y:S01]  /*1d3a0*/  @!P3 LEA.HI.X R7, R15, R3, R26, 0x2, P4 ;  /* 0x000000030f07b211 */ /* 0x000fe200020f141a */
[C---:B------:R-:W-:Y:S01]  /*1d3b0*/  VIADD R15, R156.reuse, 0x28 ;  /* 0x000000289c0f7836 */ /* 0x040fe20000000000 */
[----:B------:R-:W-:Y:S01]  /*1d3c0*/  SHF.R.S32.HI R27, RZ, 0x1f, R27 ;  /* 0x0000001fff1b7819 */ /* 0x000fe2000001141b */
[----:B------:R-:W-:Y:S01]  /*1d3d0*/  VIADD R26, R156, 0x18 ;  /* 0x000000189c1a7836 */ /* 0x000fe20000000000 */
[----:B------:R-:W-:Y:S01]  /*1d3e0*/  SHF.R.S32.HI R10, RZ, 0x1f, R10 ;  /* 0x0000001fff0a7819 */ /* 0x000fe2000001140a */
[----:B------:R2:W-:Y:S01]  /*1d3f0*/  @!P3 ST.E.64 desc[UR54][R6.64], R92 ;  /* 0x0000005c0600b985 */ /* 0x0005e2000c101b36 */
[----:B------:R-:W-:Y:S02]  /*1d400*/  ISETP.GE.AND P3, PT, R15, UR4, PT ;  /* 0x000000040f007c0c */ /* 0x000fe4000bf66270 */
[----:B------:R-:W-:Y:S02]  /*1d410*/  SHF.R.S32.HI R26, RZ, 0x1f, R26 ;  /* 0x0000001fff1a7819 */ /* 0x000fe4000001141a */
[----:B-1----:R-:W-:-:S04]  /*1d420*/  @!P0 LEA R4, P5, R12, R14, 0x2 ;  /* 0x0000000e0c048211 */ /* 0x002fc800078a10ff */
[-C--:B------:R-:W-:Y:S01]  /*1d430*/  @!P0 LEA.HI.X R5, R12, R3.reuse, R25, 0x2, P5 ;  /* 0x000000030c058211 */ /* 0x080fe200028f1419 */
[C---:B------:R-:W-:Y:S02]  /*1d440*/  VIADD R25, R156.reuse, 0x30 ;  /* 0x000000309c197836 */ /* 0x040fe40000000000 */
[C---:B------:R-:W-:Y:S01]  /*1d450*/  VIADD R12, R156.reuse, 0x20 ;  /* 0x000000209c0c7836 */ /* 0x040fe20000000000 */
[----:B--2---:R-:W-:Y:S01]  /*1d460*/  @!P1 LEA R6, P4, R13, R14, 0x2 ;  /* 0x0000000e0d069211 */ /* 0x004fe200078810ff */
[----:B------:R1:W-:Y:S01]  /*1d470*/  @!P0 ST.E.64 desc[UR54][R4.64], R20 ;  /* 0x0000001404008985 */ /* 0x0003e2000c101b36 */
[----:B------:R-:W-:Y:S02]  /*1d480*/  ISETP.GE.AND P0, PT, R25, UR4, PT ;  /* 0x0000000419007c0c */ /* 0x000fe4000bf06270 */
[----:B------:R-:W-:Y:S02]  /*1d490*/  SHF.R.S32.HI R12, RZ, 0x1f, R12 ;  /* 0x0000001fff0c7819 */ /* 0x000fe4000001140c */
[----:B------:R-:W-:Y:S01]  /*1d4a0*/  @!P1 LEA.HI.X R7, R13, R3, R26, 0x2, P4 ;  /* 0x000000030d079211 */ /* 0x000fe200020f141a */
[----:B------:R-:W-:-:S02]  /*1d4b0*/  VIADD R13, R156, 0x38 ;  /* 0x000000389c0d7836 */ /* 0x000fc40000000000 */
[----:B------:R-:W-:Y:S02]  /*1d4c0*/  VIADD R26, R156, 0x30 ;  /* 0x000000309c1a7836 */ /* 0x000fe40000000000 */
[----:B------:R2:W-:Y:S01]  /*1d4d0*/  @!P1 ST.E.64 desc[UR54][R6.64], R100 ;  /* 0x0000006406009985 */ /* 0x0005e2000c101b36 */
[----:B------:R-:W-:Y:S02]  /*1d4e0*/  ISETP.GE.AND P1, PT, R13, UR4, PT ;  /* 0x000000040d007c0c */ /* 0x000fe4000bf26270 */
[----:B------:R-:W-:Y:S02]  /*1d4f0*/  SHF.R.S32.HI R26, RZ, 0x1f, R26 ;  /* 0x0000001fff1a7819 */ /* 0x000fe4000001141a */
[----:B-1----:R-:W-:-:S04]  /*1d500*/  @!P2 LEA R4, P5, R11, R14, 0x2 ;  /* 0x0000000e0b04a211 */ /* 0x002fc800078a10ff */
[-C--:B------:R-:W-:Y:S01]  /*1d510*/  @!P2 LEA.HI.X R5, R11, R3.reuse, R12, 0x2, P5 ;  /* 0x000000030b05a211 */ /* 0x080fe200028f140c */
[C---:B------:R-:W-:Y:S02]  /*1d520*/  VIADD R11, R156.reuse, 0x40 ;  /* 0x000000409c0b7836 */ /* 0x040fe40000000000 */
[C---:B------:R-:W-:Y:S02]  /*1d530*/  VIADD R12, R156.reuse, 0x48 ;  /* 0x000000489c0c7836 */ /* 0x040fe40000000000 */
[----:B------:R1:W-:Y:S01]  /*1d540*/  @!P2 ST.E.64 desc[UR54][R4.64], R104 ;  /* 0x000000680400a985 */ /* 0x0003e2000c101b36 */
[----:B--2---:R-:W-:Y:S02]  /*1d550*/  @!P3 LEA R6, P5, R15, R14, 0x2 ;  /* 0x0000000e0f06b211 */ /* 0x004fe400078a10ff */
[----:B------:R-:W-:Y:S02]  /*1d560*/  ISETP.GE.AND P2, PT, R11, UR4, PT ;  /* 0x000000040b007c0c */ /* 0x000fe4000bf46270 */
[----:B------:R-:W-:Y:S01]  /*1d570*/  @!P3 LEA.HI.X R7, R15, R3, R27, 0x2, P5 ;  /* 0x000000030f07b211 */ /* 0x000fe200028f141b */
[----:B------:R-:W-:Y:S01]  /*1d580*/  VIADD R15, R156, 0x50 ;  /* 0x000000509c0f7836 */ /* 0x000fe20000000000 */
[----:B------:R-:W-:-:S03]  /*1d590*/  ISETP.GE.AND P5, PT, R12, UR4, PT ;  /* 0x000000040c007c0c */ /* 0x000fc6000bfa6270 */
[----:B------:R2:W-:Y:S01]  /*1d5a0*/  @!P3 ST.E.64 desc[UR54][R6.64], R108 ;  /* 0x0000006c0600b985 */ /* 0x0005e2000c101b36 */
[----:B------:R-:W-:Y:S02]  /*1d5b0*/  ISETP.GE.AND P3, PT, R15, UR4, PT ;  /* 0x000000040f007c0c */ /* 0x000fe4000bf66270 */
[----:B-1----:R-:W-:-:S04]  /*1d5c0*/  @!P0 LEA R4, P4, R25, R14, 0x2 ;  /* 0x0000000e19048211 */ /* 0x002fc800078810ff */
[----:B------:R-:W-:Y:S01]  /*1d5d0*/  @!P0 LEA.HI.X R5, R25, R3, R26, 0x2, P4 ;  /* 0x0000000319058211 */ /* 0x000fe200020f141a */
[C---:B------:R-:W-:Y:S02]  /*1d5e0*/  VIADD R26, R156.reuse, 0x38 ;  /* 0x000000389c1a7836 */ /* 0x040fe40000000000 */
[----:B------:R-:W-:Y:S02]  /*1d5f0*/  VIADD R25, R156, 0x58 ;  /* 0x000000589c197836 */ /* 0x000fe40000000000 */
[----:B------:R1:W-:Y:S01]  /*1d600*/  @!P0 ST.E.64 desc[UR54][R4.64], R112 ;  /* 0x0000007004008985 */ /* 0x0003e2000c101b36 */
[----:B--2---:R-:W-:Y:S02]  /*1d610*/  @!P1 LEA R6, P4, R13, R14, 0x2 ;  /* 0x0000000e0d069211 */ /* 0x004fe400078810ff */
[----:B------:R-:W-:Y:S02]  /*1d620*/  SHF.R.S32.HI R26, RZ, 0x1f, R26 ;  /* 0x0000001fff1a7819 */ /* 0x000fe4000001141a */
[----:B------:R-:W-:-:S02]  /*1d630*/  SHF.R.S32.HI R20, RZ, 0x1f, R25 ;  /* 0x0000001fff147819 */ /* 0x000fc40000011419 */
[----:B------:R-:W-:Y:S01]  /*1d640*/  @!P1 LEA.HI.X R7, R13, R3, R26, 0x2, P4 ;  /* 0x000000030d079211 */ /* 0x000fe200020f141a */
[C---:B------:R-:W-:Y:S01]  /*1d650*/  VIADD R13, R156.reuse, 0x48 ;  /* 0x000000489c0d7836 */ /* 0x040fe20000000000 */
[----:B------:R-:W-:Y:S01]  /*1d660*/  ISETP.GE.AND P4, PT, R25, UR4, PT ;  /* 0x0000000419007c0c */ /* 0x000fe2000bf86270 */
[----:B------:R-:W-:Y:S02]  /*1d670*/  VIADD R26, R156, 0x50 ;  /* 0x000000509c1a7836 */ /* 0x000fe40000000000 */
[----:B------:R3:W-:Y:S01]  /*1d680*/  @!P1 ST.E.64 desc[UR54][R6.64], R116 ;  /* 0x0000007406009985 */ /* 0x0007e2000c101b36 */
[----:B------:R-:W-:Y:S02]  /*1d690*/  SHF.R.S32.HI R13, RZ, 0x1f, R13 ;  /* 0x0000001fff0d7819 */ /* 0x000fe4000001140d */
[----:B-1----:R-:W-:Y:S02]  /*1d6a0*/  @!P2 LEA R4, P0, R11, R14, 0x2 ;  /* 0x0000000e0b04a211 */ /* 0x002fe400078010ff */
[----:B------:R-:W-:-:S02]  /*1d6b0*/  SHF.R.S32.HI R26, RZ, 0x1f, R26 ;  /* 0x0000001fff1a7819 */ /* 0x000fc4000001141a */
[----:B------:R-:W-:Y:S02]  /*1d6c0*/  @!P2 LEA.HI.X R5, R11, R3, R10, 0x2, P0 ;  /* 0x000000030b05a211 */ /* 0x000fe400000f140a */
[----:B------:R-:W-:-:S03]  /*1d6d0*/  @!P5 LEA R10, P0, R12, R14, 0x2 ;  /* 0x0000000e0c0ad211 */ /* 0x000fc600078010ff */
[----:B------:R3:W-:Y:S01]  /*1d6e0*/  @!P2 ST.E.64 desc[UR54][R4.64], R120 ;  /* 0x000000780400a985 */ /* 0x0007e2000c101b36 */
[----:B------:R-:W-:Y:S02]  /*1d6f0*/  @!P5 LEA.HI.X R11, R12, R3, R13, 0x2, P0 ;  /* 0x000000030c0bd211 */ /* 0x000fe400000f140d */
[----:B------:R-:W-:-:S03]  /*1d700*/  @!P3 LEA R12, P0, R15, R14, 0x2 ;  /* 0x0000000e0f0cb211 */ /* 0x000fc600078010ff */
[----:B------:R3:W-:Y:S01]  /*1d710*/  @!P5 ST.E.64 desc[UR54][R10.64], R124 ;  /* 0x0000007c0a00d985 */ /* 0x0007e2000c101b36 */
[----:B------:R-:W-:Y:S02]  /*1d720*/  @!P3 LEA.HI.X R13, R15, R3, R26, 0x2, P0 ;  /* 0x000000030f0db211 */ /* 0x000fe400000f141a */
[----:B------:R-:W-:-:S03]  /*1d730*/  @!P4 LEA R14, P0, R25, R14, 0x2 ;  /* 0x0000000e190ec211 */ /* 0x000fc600078010ff */
[----:B------:R3:W-:Y:S01]  /*1d740*/  @!P3 ST.E.64 desc[UR54][R12.64], R128 ;  /* 0x000000800c00b985 */ /* 0x0007e2000c101b36 */
[----:B------:R-:W-:-:S05]  /*1d750*/  @!P4 LEA.HI.X R15, R25, R3, R20, 0x2, P0 ;  /* 0x00000003190fc211 */ /* 0x000fca00000f1414 */
[----:B------:R3:W-:Y:S04]  /*1d760*/  @!P4 ST.E.64 desc[UR54][R14.64], R132 ;  /* 0x000000840e00c985 */ /* 0x0007e8000c101b36 */
.L_x_1587:
[----:B------:R-:W-:Y:S05]  /*1d770*/  BSYNC B1 ;  /* 0x0000000000017941 */ /* 0x000fea0003800000 */
.L_x_1586:
[----:B------:R-:W-:-:S03]  /*1d780*/  UMOV UR4, 0xffffffff ;  /* 0xffffffff00047882 */ /* 0x000fc60000000000 */
[----:B------:R-:W-:Y:S05]  /*1d790*/  BRA.DIV UR4, `(.L_x_1588) ;  /* 0x000000a204647947 */ /* 0x000fea000b800000 */
[----:B-1----:R1:W4:Y:S04]  /*1d7a0*/  SHFL.IDX PT, R3, R24, 0x1, 0x1c1f ;  /* 0x003c1f0018037f89 */ /* 0x00232800000e0000 */
[----:B--23--:R1:W2:Y:S02]  /*1d7b0*/  SHFL.IDX PT, R14, R0, 0x1, 0x1c1f ;  /* 0x003c1f00000e7f89 */ /* 0x00c2a400000e0000 */
.L_x_1785:
[----:B------:R-:W-:-:S13]  /*1d7c0*/  ISETP.GE.AND P0, PT, R9, R8, PT ;  /* 0x000000080900720c */ /* 0x000fda0003f06270 */
[----:B------:R-:W-:Y:S05]  /*1d7d0*/  @P0 BRA `(.L_x_1584) ;  /* 0x0000001000200947 */ /* 0x000fea0003800000 */
[----:B------:R-:W-:Y:S01]  /*1d7e0*/  ULDC UR4, c[0x0][0xac8] ;  /* 0x0002b20000047ab9 */ /* 0x000fe20000000800 */
[C---:B------:R-:W-:Y:S01]  /*1d7f0*/  VIADD R12, R156.reuse, 0x8 ;  /* 0x000000089c0c7836 */ /* 0x040fe20000000000 */
[C---:B------:R-:W-:Y:S01]  /*1d800*/  ISETP.GE.AND P3, PT, R156.reuse, UR4, PT ;  /* 0x000000049c007c0c */ /* 0x040fe2000bf66270 */
[C---:B------:R-:W-:Y:S01]  /*1d810*/  VIADD R15, R156.reuse, 0x18 ;  /* 0x000000189c0f7836 */ /* 0x040fe20000000000 */
[C---:B------:R-:W-:Y:S01]  /*1d820*/  IADD3 R10, R156.reuse, 0x10, RZ ;  /* 0x000000109c0a7810 */ /* 0x040fe20007ffe0ff */
[----:B------:R-:W-:Y:S01]  /*1d830*/  VIADD R13, R156, 0x8 ;  /* 0x000000089c0d7836 */ /* 0x000fe20000000000 */
[----:B------:R-:W-:Y:S01]  /*1d840*/  ISETP.GE.AND P4, PT, R12, UR4, PT ;  /* 0x000000040c007c0c */ /* 0x000fe2000bf86270 */
[----:B------:R-:W-:Y:S01]  /*1d850*/  VIADD R11, R156, 0x10 ;  /* 0x000000109c0b7836 */ /* 0x000fe20000000000 */
[----:B------:R-:W-:Y:S01]  /*1d860*/  ISETP.GE.AND P1, PT, R10, UR4, PT ;  /* 0x000000040a007c0c */ /* 0x000fe2000bf26270 */
[C---:B------:R-:W-:Y:S01]  /*1d870*/  VIADD R20, R156.reuse, 0x20 ;  /* 0x000000209c147836 */ /* 0x040fe20000000000 */
[----:B01----:R-:W-:Y:S01]  /*1d880*/  SHF.R.S32.HI R0, RZ, 0x1f, R156 ;  /* 0x0000001fff007819 */ /* 0x003fe2000001149c */
[C---:B------:R-:W-:Y:S01]  /*1d890*/  VIADD R21, R156.reuse, 0x30 ;  /* 0x000000309c157836 */ /* 0x040fe20000000000 */
[----:B------:R-:W-:Y:S01]  /*1d8a0*/  ISETP.GE.AND P2, PT, R15, UR4, PT ;  /* 0x000000040f007c0c */ /* 0x000fe2000bf46270 */
[C---:B------:R-:W-:Y:S01]  /*1d8b0*/  VIADD R25, R156.reuse, 0x18 ;  /* 0x000000189c197836 */ /* 0x040fe20000000000 */
[----:B------:R-:W-:Y:S01]  /*1d8c0*/  SHF.R.S32.HI R13, RZ, 0x1f, R13 ;  /* 0x0000001fff0d7819 */ /* 0x000fe2000001140d */
[C---:B------:R-:W-:Y:S01]  /*1d8d0*/  VIADD R24, R156.reuse, 0x20 ;  /* 0x000000209c187836 */ /* 0x040fe20000000000 */
[----:B--2---:R-:W-:-:S02]  /*1d8e0*/  @!P3 LEA R4, P0, R156, R14, 0x2 ;  /* 0x0000000e9c04b211 */ /* 0x004fc400078010ff */
[----:B------:R-:W-:Y:S02]  /*1d8f0*/  SHF.R.S32.HI R11, RZ, 0x1f, R11 ;  /* 0x0000001fff0b7819 */ /* 0x000fe4000001140b */
[CC--:B----4-:R-:W-:Y:S01]  /*1d900*/  @!P3 LEA.HI.X R5, R156.reuse, R3.reuse, R0, 0x2, P0 ;  /* 0x000000039c05b211 */ /* 0x0d0fe200000f1400 */
[----:B------:R-:W-:Y:S01]  /*1d910*/  VIADD R0, R156, 0x28 ;  /* 0x000000289c007836 */ /* 0x000fe20000000000 */
[-C--:B------:R-:W-:Y:S02]  /*1d920*/  @!P4 LEA R6, P0, R12, R14.reuse, 0x2 ;  /* 0x0000000e0c06c211 */ /* 0x080fe400078010ff */
[----:B------:R-:W-:Y:S01]  /*1d930*/  @!P1 LEA R8, P5, R10, R14, 0x2 ;  /* 0x0000000e0a089211 */ /* 0x000fe200078a10ff */
[----:B------:R-:W-:Y:S01]  /*1d940*/  @!P3 ST.E.64 desc[UR54][R4.64], R90 ;  /* 0x0000005a0400b985 */ /* 0x000fe2000c101b36 */
[----:B------:R-:W-:Y:S02]  /*1d950*/  ISETP.GE.AND P3, PT, R20, UR4, PT ;  /* 0x0000000414007c0c */ /* 0x000fe4000bf66270 */
[----:B------:R-:W-:-:S02]  /*1d960*/  @!P4 LEA.HI.X R7, R12, R3, R13, 0x2, P0 ;  /* 0x000000030c07c211 */ /* 0x000fc400000f140d */
[----:B------:R-:W-:Y:S02]  /*1d970*/  @!P1 LEA.HI.X R9, R10, R3, R11, 0x2, P5 ;  /* 0x000000030a099211 */ /* 0x000fe400028f140b */
[----:B------:R-:W-:Y:S01]  /*1d980*/  SHF.R.S32.HI R25, RZ, 0x1f, R25 ;  /* 0x0000001fff197819 */ /* 0x000fe20000011419 */
[----:B------:R0:W-:Y:S01]  /*1d990*/  @!P4 ST.E.64 desc[UR54][R6.64], R94 ;  /* 0x0000005e0600c985 */ /* 0x0001e2000c101b36 */
[-C--:B------:R-:W-:Y:S02]  /*1d9a0*/  @!P2 LEA R10, P4, R15, R14.reuse, 0x2 ;  /* 0x0000000e0f0aa211 */ /* 0x080fe400078810ff */
[----:B------:R-:W-:Y:S01]  /*1d9b0*/  ISETP.GE.AND P0, PT, R0, UR4, PT ;  /* 0x0000000400007c0c */ /* 0x000fe2000bf06270 */
[----:B------:R1:W-:Y:S01]  /*1d9c0*/  @!P1 ST.E.64 desc[UR54][R8.64], R98 ;  /* 0x0000006208009985 */ /* 0x0003e2000c101b36 */
[----:B------:R-:W-:Y:S02]  /*1d9d0*/  ISETP.GE.AND P1, PT, R21, UR4, PT ;  /* 0x0000000415007c0c */ /* 0x000fe4000bf26270 */
[----:B------:R-:W-:-:S02]  /*1d9e0*/  @!P3 LEA R12, P5, R20, R14, 0x2 ;  /* 0x0000000e140cb211 */ /* 0x000fc400078a10ff */
[----:B------:R-:W-:Y:S02]  /*1d9f0*/  SHF.R.S32.HI R24, RZ, 0x1f, R24 ;  /* 0x0000001fff187819 */ /* 0x000fe40000011418 */
[-C--:B------:R-:W-:Y:S01]  /*1da00*/  @!P2 LEA.HI.X R11, R15, R3.reuse, R25, 0x2, P4 ;  /* 0x000000030f0ba211 */ /* 0x080fe200020f1419 */
[----:B------:R-:W-:Y:S01]  /*1da10*/  VIADD R15, R156, 0x38 ;  /* 0x000000389c0f7836 */ /* 0x000fe20000000000 */
[----:B------:R-:W-:Y:S01]  /*1da20*/  @!P3 LEA.HI.X R13, R20, R3, R24, 0x2, P5 ;  /* 0x00000003140db211 */ /* 0x000fe200028f1418 */
[C---:B------:R-:W-:Y:S02]  /*1da30*/  VIADD R25, R156.reuse, 0x30 ;  /* 0x000000309c197836 */ /* 0x040fe40000000000 */
[C---:B------:R-:W-:Y:S01]  /*1da40*/  VIADD R24, R156.reuse, 0x28 ;  /* 0x000000289c187836 */ /* 0x040fe20000000000 */
[----:B------:R2:W-:Y:S01]  /*1da50*/  @!P2 ST.E.64 desc[UR54][R10.64], R102 ;  /* 0x000000660a00a985 */ /* 0x0005e2000c101b36 */
[----:B------:R-:W-:Y:S01]  /*1da60*/  ISETP.GE.AND P2, PT, R15, UR4, PT ;  /* 0x000000040f007c0c */ /* 0x000fe2000bf46270 */
[----:B------:R-:W-:Y:S01]  /*1da70*/  VIADD R20, R156, 0x40 ;  /* 0x000000409c147836 */ /* 0x000fe20000000000 */
[----:B------:R-:W-:Y:S01]  /*1da80*/  SHF.R.S32.HI R25, RZ, 0x1f, R25 ;  /* 0x0000001fff197819 */ /* 0x000fe20000011419 */
[----:B------:R3:W-:Y:S01]  /*1da90*/  @!P3 ST.E.64 desc[UR54][R12.64], R106 ;  /* 0x0000006a0c00b985 */ /* 0x0007e2000c101b36 */
[----:B0-----:R-:W-:-:S02]  /*1daa0*/  @!P1 LEA R6, P5, R21, R14, 0x2 ;  /* 0x0000000e15069211 */ /* 0x001fc400078a10ff */
[-C--:B------:R-:W-:Y:S02]  /*1dab0*/  @!P0 LEA R4, P4, R0, R14.reuse, 0x2 ;  /* 0x0000000e00048211 */ /* 0x080fe400078810ff */
[----:B------:R-:W-:Y:S02]  /*1dac0*/  SHF.R.S32.HI R24, RZ, 0x1f, R24 ;  /* 0x0000001fff187819 */ /* 0x000fe40000011418 */
[-C--:B------:R-:W-:Y:S01]  /*1dad0*/  @!P1 LEA.HI.X R7, R21, R3.reuse, R25, 0x2, P5 ;  /* 0x0000000315079211 */ /* 0x080fe200028f1419 */
[----:B------:R-:W-:Y:S01]  /*1dae0*/  VIADD R21, R156, 0x38 ;  /* 0x000000389c157836 */ /* 0x000fe20000000000 */
[----:B------:R-:W-:Y:S01]  /*1daf0*/  @!P0 LEA.HI.X R5, R0, R3, R24, 0x2, P4 ;  /* 0x0000000300058211 */ /* 0x000fe200020f1418 */
[----:B------:R-:W-:Y:S01]  /*1db00*/  VIADD R24, R156, 0x48 ;  /* 0x000000489c187836 */ /* 0x000fe20000000000 */
[----:B------:R-:W-:Y:S01]  /*1db10*/  ISETP.GE.AND P4, PT, R20, UR4, PT ;  /* 0x0000000414007c0c */ /* 0x000fe2000bf86270 */
[----:B------:R-:W-:Y:S01]  /*1db20*/  VIADD R0, R156, 0x50 ;  /* 0x000000509c007836 */ /* 0x000fe20000000000 */
[----:B------:R-:W-:Y:S01]  /*1db30*/  SHF.R.S32.HI R21, RZ, 0x1f, R21 ;  /* 0x0000001fff157819 */ /* 0x000fe20000011415 */
[----:B------:R0:W-:Y:S01]  /*1db40*/  @!P0 ST.E.64 desc[UR54][R4.64], R110 ;  /* 0x0000006e04008985 */ /* 0x0001e2000c101b36 */
[----:B-1----:R-:W-:-:S02]  /*1db50*/  @!P2 LEA R8, P5, R15, R14, 0x2 ;  /* 0x0000000e0f08a211 */ /* 0x002fc400078a10ff */
[----:B------:R-:W-:Y:S01]  /*1db60*/  ISETP.GE.AND P3, PT, R24, UR4, PT ;  /* 0x0000000418007c0c */ /* 0x000fe2000bf66270 */
[----:B------:R0:W-:Y:S01]  /*1db70*/  @!P1 ST.E.64 desc[UR54][R6.64], R114 ;  /* 0x0000007206009985 */ /* 0x0001e2000c101b36 */
[----:B------:R-:W-:Y:S02]  /*1db80*/  ISETP.GE.AND P0, PT, R0, UR4, PT ;  /* 0x0000000400007c0c */ /* 0x000fe4000bf06270 */
[----:B------:R-:W-:Y:S01]  /*1db90*/  @!P2 LEA.HI.X R9, R15, R3, R21, 0x2, P5 ;  /* 0x000000030f09a211 */ /* 0x000fe200028f1415 */
[C---:B------:R-:W-:Y:S01]  /*1dba0*/  VIADD R21, R156.reuse, 0x40 ;  /* 0x000000409c157836 */ /* 0x040fe20000000000 */
[C---:B------:R-:W-:Y:S01]  /*1dbb0*/  IADD3 R25, R156.reuse, 0x48, RZ ;  /* 0x000000489c197810 */ /* 0x040fe20007ffe0ff */
[----:B------:R-:W-:Y:S01]  /*1dbc0*/  VIADD R15, R156, 0x50 ;  /* 0x000000509c0f7836 */ /* 0x000fe20000000000 */
[----:B--2---:R-:W-:Y:S01]  /*1dbd0*/  @!P4 LEA R10, P1, R20, R14, 0x2 ;  /* 0x0000000e140ac211 */ /* 0x004fe200078210ff */
[----:B------:R0:W-:Y:S01]  /*1dbe0*/  @!P2 ST.E.64 desc[UR54][R8.64], R118 ;  /* 0x000000760800a985 */ /* 0x0001e2000c101b36 */
[----:B------:R-:W-:-:S02]  /*1dbf0*/  SHF.R.S32.HI R21, RZ, 0x1f, R21 ;  /* 0x0000001fff157819 */ /* 0x000fc40000011415 */
[----:B------:R-:W-:Y:S02]  /*1dc00*/  SHF.R.S32.HI R25, RZ, 0x1f, R25 ;  /* 0x0000001fff197819 */ /* 0x000fe40000011419 */
[-C--:B---3--:R-:W-:Y:S02]  /*1dc10*/  @!P3 LEA R12, P5, R24, R14.reuse, 0x2 ;  /* 0x0000000e180cb211 */ /* 0x088fe400078a10ff */
[-C--:B------:R-:W-:Y:S02]  /*1dc20*/  @!P4 LEA.HI.X R11, R20, R3.reuse, R21, 0x2, P1 ;  /* 0x00000003140bc211 */ /* 0x080fe400008f1415 */
[----:B------:R-:W-:Y:S02]  /*1dc30*/  SHF.R.S32.HI R15, RZ, 0x1f, R15 ;  /* 0x0000001fff0f7819 */ /* 0x000fe4000001140f */
[----:B------:R-:W-:Y:S01]  /*1dc40*/  @!P0 LEA R20, P1, R0, R14, 0x2 ;  /* 0x0000000e00148211 */ /* 0x000fe200078210ff */
[----:B------:R0:W-:Y:S01]  /*1dc50*/  @!P4 ST.E.64 desc[UR54][R10.64], R122 ;  /* 0x0000007a0a00c985 */ /* 0x0001e2000c101b36 */
[-C--:B------:R-:W-:Y:S01]  /*1dc60*/  @!P3 LEA.HI.X R13, R24, R3.reuse, R25, 0x2, P5 ;  /* 0x00000003180db211 */ /* 0x080fe200028f1419 */
[----:B------:R-:W-:Y:S01]  /*1dc70*/  VIADD R24, R156, 0x58 ;  /* 0x000000589c187836 */ /* 0x000fe20000000000 */
[----:B------:R-:W-:-:S03]  /*1dc80*/  @!P0 LEA.HI.X R21, R0, R3, R15, 0x2, P1 ;  /* 0x0000000300158211 */ /* 0x000fc600008f140f */
[----:B------:R0:W-:Y:S04]  /*1dc90*/  @!P3 ST.E.64 desc[UR54][R12.64], R126 ;  /* 0x0000007e0c00b985 */ /* 0x0001e8000c101b36 */
[----:B------:R0:W-:Y:S01]  /*1dca0*/  @!P0 ST.E.64 desc[UR54][R20.64], R130 ;  /* 0x0000008214008985 */ /* 0x0001e2000c101b36 */
[----:B------:R-:W-:-:S13]  /*1dcb0*/  ISETP.GE.AND P0, PT, R24, UR4, PT ;  /* 0x0000000418007c0c */ /* 0x000fda000bf06270 */
[----:B0-----:R-:W-:Y:S05]  /*1dcc0*/  @P0 BRA `(.L_x_1584) ;  /* 0x0000000800e40947 */ /* 0x001fea0003800000 */
[----:B------:R-:W-:Y:S02]  /*1dcd0*/  LEA R14, P0, R24, R14, 0x2 ;  /* 0x0000000e180e7211 */ /* 0x000fe400078010ff */
[----:B------:R-:W-:-:S04]  /*1dce0*/  SHF.R.S32.HI R0, RZ, 0x1f, R24 ;  /* 0x0000001fff007819 */ /* 0x000fc80000011418 */
[----:B------:R-:W-:-:S05]  /*1dcf0*/  LEA.HI.X R15, R24, R3, R0, 0x2, P0 ;  /* 0x00000003180f7211 */ /* 0x000fca00000f1400 */
[----:B------:R0:W-:Y:S01]  /*1dd00*/  ST.E.64 desc[UR54][R14.64], R134 ;  /* 0x000000860e007985 */ /* 0x0001e2000c101b36 */
[----:B------:R-:W-:Y:S05]  /*1dd10*/  BRA `(.L_x_1584) ;  /* 0x0000000800d07947 */ /* 0x000fea0003800000 */
.L_x_1577:
[----:B------:R-:W3:Y:S01]  /*1dd20*/  LDL R0, [R1+0xac] ;  /* 0x0000ac0001007983 */ /* 0x000ee20000100800 */
[----:B------:R-:W-:Y:S01]  /*1dd30*/  ULDC.64 UR4, c[0x0][0xc08] ;  /* 0x0003020000047ab9 */ /* 0x000fe20000000a00 */
[----:B------:R-:W3:Y:S01]  /*1dd40*/  LDC.64 R4, c[0x0][0xc00] ;  /* 0x00030000ff047b82 */ /* 0x000ee20000000a00 */
[----:B------:R-:W-:Y:S01]  /*1dd50*/  ISETP.NE.U32.AND P0, PT, RZ, UR4, PT ;  /* 0x00000004ff007c0c */ /* 0x000fe2000bf05070 */
[----:B------:R-:W4:Y:S01]  /*1dd60*/  LDL R8, [R1+0xa8] ;  /* 0x0000a80001087983 */ /* 0x000f220000100800 */
[----:B------:R-:W-:Y:S02]  /*1dd70*/  IMAD.MOV.U32 R3, RZ, RZ, RZ ;  /* 0x000000ffff037224 */ /* 0x000fe400078e00ff */
[----:B------:R-:W-:Y:S01]  /*1dd80*/  ISETP.NE.AND.EX P1, PT, RZ, UR5, PT, P0 ;  /* 0x00000005ff007c0c */ /* 0x000fe2000bf25300 */
[----:B------:R-:W-:Y:S02]  /*1dd90*/  ULDC.64 UR4, c[0x0][0xc00] ;  /* 0x0003000000047ab9 */ /* 0x000fe40000000a00 */
[----:B------:R-:W-:-:S04]  /*1dda0*/  ISETP.NE.U32.AND P0, PT, RZ, UR4, PT ;  /* 0x00000004ff007c0c */ /* 0x000fc8000bf05070 */
[----:B------:R-:W-:-:S06]  /*1ddb0*/  ISETP.NE.AND.EX P0, PT, RZ, UR5, PT, P0 ;  /* 0x00000005ff007c0c */ /* 0x000fcc000bf05300 */
[----:B------:R-:W2:Y:S01]  /*1ddc0*/  @P1 LDC.64 R6, c[0x0][0xc08] ;  /* 0x00030200ff061b82 */ /* 0x000ea20000000a00 */
[----:B------:R-:W-:Y:S02]  /*1ddd0*/  ULDC UR4, c[0x0][0xa88] ;  /* 0x0002a20000047ab9 */ /* 0x000fe40000000800 */
[----:B------:R-:W-:Y:S01]  /*1dde0*/  IMAD.U32 R20, RZ, RZ, UR4 ;  /* 0x00000004ff147e24 */ /* 0x000fe2000f8e00ff */
[----:B------:R-:W0:Y:S01]  /*1ddf0*/  S2R R9, SR_TID.X ;  /* 0x0000000000097919 */ /* 0x000e220000002100 */
[----:B---3--:R-:W-:-:S04]  /*1de00*/  IMAD.WIDE R4, R0, 0x4, R4 ;  /* 0x0000000400047825 */ /* 0x008fc800078e0204 */
[----:B--2---:R-:W-:Y:S01]  /*1de10*/  @P1 IMAD.WIDE R6, R0, 0x4, R6 ;  /* 0x0000000400061825 */ /* 0x004fe200078e0206 */
[----:B------:R2:W5:Y:S04]  /*1de20*/  @P0 LDG.E R3, desc[UR54][R4.64] ;  /* 0x0000003604030981 */ /* 0x000568000c1e1900 */
[----:B------:R2:W5:Y:S01]  /*1de30*/  @P1 LDG.E R20, desc[UR54][R6.64] ;  /* 0x0000003606141981 */ /* 0x000562000c1e1900 */
[----:B----4-:R-:W-:Y:S01]  /*1de40*/  ISETP.NE.AND P2, PT, R8, RZ, PT ;  /* 0x000000ff0800720c */ /* 0x010fe20003f45270 */
[----:B0-----:R-:W-:Y:S01]  /*1de50*/  VIADD R30, R9, 0xffffff80 ;  /* 0xffffff80091e7836 */ /* 0x001fe20000000000 */
[----:B------:R-:W-:-:S04]  /*1de60*/  SHF.R.S32.HI R28, RZ, 0x1f, R0 ;  /* 0x0000001fff1c7819 */ /* 0x000fc80000011400 */
[----:B------:R-:W-:-:S07]  /*1de70*/  ISETP.GT.AND P3, PT, R30, 0xbf, PT ;  /* 0x000000bf1e00780c */ /* 0x000fce0003f64270 */
[----:B------:R-:W0:Y:S02]  /*1de80*/  @!P2 LDC R8, c[0x0][0xad4] ;  /* 0x0002b500ff08ab82 */ /* 0x000e240000000800 */
[----:B0-----:R2:W-:Y:S01]  /*1de90*/  @!P2 STL [R1+0xa8], R8 ;  /* 0x0000a8080100a387 */ /* 0x0015e20000100800 */
[----:B------:R-:W-:Y:S01]  /*1dea0*/  ISETP.GT.AND P2, PT, R8, 0x1, PT ;  /* 0x000000010800780c */ /* 0x000fe20003f44270 */
[----:B------:R-:W-:-:S12]  /*1deb0*/  @P1 BRA `(.L_x_1589) ;  /* 0x0000000000101947 */ /* 0x000fd80003800000 */
[----:B------:R-:W-:Y:S05]  /*1dec0*/  @!P0 BRA `(.L_x_1589) ;  /* 0x00000000000c8947 */ /* 0x000fea0003800000 */
[----:B--2---:R-:W2:Y:S04]  /*1ded0*/  LDG.E R7, desc[UR54][R4.64] ;  /* 0x0000003604077981 */ /* 0x004ea8000c1e1900 */
[----:B-----5:R-:W2:Y:S02]  /*1dee0*/  LDG.E R20, desc[UR54][R4.64+0x4] ;  /* 0x0000043604147981 */ /* 0x020ea4000c1e1900 */
[----:B--2---:R-:W-:-:S07]  /*1def0*/  IMAD.IADD R20, R20, 0x1, -R7 ;  /* 0x0000000114147824 */ /* 0x004fce00078e0a07 */
.L_x_1589:
[----:B------:R-:W-:Y:S01]  /*1df00*/  BSSY B1, `(.L_x_1590) ;  /* 0x0000037000017945 */ /* 0x000fe20003800000 */
[----:B------:R-:W-:Y:S02]  /*1df10*/  SEL R29, R0, RZ, !P0 ;  /* 0x000000ff001d7207 */ /* 0x000fe40004000000 */
[----:B------:R-:W-:Y:S02]  /*1df20*/  SEL R28, R28, RZ, !P0 ;  /* 0x000000ff1c1c7207 */ /* 0x000fe40004000000 */
[----:B-----5:R-:W-:Y:S01]  /*1df30*/  SHF.R.S32.HI R26, RZ, 0x1f, R3 ;  /* 0x0000001fff1a7819 */ /* 0x020fe20000011403 */
[----:B------:R-:W-:Y:S06]  /*1df40*/  @P3 BRA `(.L_x_1591) ;  /* 0x0000000000c83947 */ /* 0x000fec0003800000 */
[----:B--2---:R-:W2:Y:S01]  /*1df50*/  LDL R4, [R1+0x5c] ;  /* 0x00005c0001047983 */ /* 0x004ea20000100800 */
[----:B------:R-:W0:Y:S02]  /*1df60*/  LDC R37, c[0x0][0xbe8] ;  /* 0x0002fa00ff257b82 */ /* 0x000e240000000800 */
[----:B0-----:R-:W-:Y:S01]  /*1df70*/  IMAD R0, R20, R37, RZ ;  /* 0x0000002514007224 */ /* 0x001fe200078e02ff */
[----:B--2---:R-:W-:-:S04]  /*1df80*/  IADD3 R31, R4, -0x80, R9 ;  /* 0xffffff80041f7810 */ /* 0x004fc80007ffe009 */
[----:B------:R-:W-:-:S13]  /*1df90*/  ISETP.GE.AND P0, PT, R31, R0, PT ;  /* 0x000000001f00720c */ /* 0x000fda0003f06270 */
[----:B------:R-:W-:Y:S05]  /*1dfa0*/  @P0 BRA `(.L_x_1591) ;  /* 0x0000000000b00947 */ /* 0x000fea0003800000 */
[----:B-1----:R-:W2:Y:S01]  /*1dfb0*/  LDL.LU R32, [R1+0xb0] ;  /* 0x0000b00001207983 */ /* 0x002ea20000300800 */
[----:B------:R-:W-:Y:S01]  /*1dfc0*/  IMAD.MOV.U32 R24, RZ, RZ, 0x9b8 ;  /* 0x000009b8ff187424 */ /* 0x000fe200078e00ff */
[----:B------:R-:W-:Y:S01]  /*1dfd0*/  ISETP.GT.AND P0, PT, R8, 0x1, PT ;  /* 0x000000010800780c */ /* 0x000fe20003f04270 */
[----:B------:R-:W0:Y:S01]  /*1dfe0*/  LDC.64 R4, c[0x0][0xba8] ;  /* 0x0002ea00ff047b82 */ /* 0x000e220000000a00 */
[----:B------:R-:W-:Y:S01]  /*1dff0*/  ISETP.NE.AND P1, PT, R37, 0x1, PT ;  /* 0x000000012500780c */ /* 0x000fe20003f25270 */
[----:B------:R-:W-:Y:S01]  /*1e000*/  IMAD.MOV.U32 R21, RZ, RZ, R31 ;  /* 0x000000ffff157224 */ /* 0x000fe200078e001f */
[----:B------:R-:W-:-:S05]  /*1e010*/  SEL R24, R24, 0x978, P0 ;  /* 0x0000097818187807 */ /* 0x000fca0000000000 */
[----:B------:R-:W1:Y:S08]  /*1e020*/  LDC.64 R12, c[0x0][R24+0x220] ;  /* 0x00008800180c7b82 */ /* 0x000e700000000a00 */
[----:B------:R-:W3:Y:S08]  /*1e030*/  LDC.64 R14, c[0x0][R24+0x218] ;  /* 0x00008600180e7b82 */ /* 0x000ef00000000a00 */
[----:B------:R-:W4:Y:S08]  /*1e040*/  LDC.64 R8, c[0x0][R24+0x228] ;  /* 0x00008a0018087b82 */ /* 0x000f300000000a00 */
[----:B------:R-:W5:Y:S08]  /*1e050*/  @P1 LDC R0, c[0x0][0xbec] ;  /* 0x0002fb00ff001b82 */ /* 0x000f700000000800 */
[----:B------:R-:W4:Y:S08]  /*1e060*/  LDC.64 R6, c[0x0][R24+0x210] ;  /* 0x0000840018067b82 */ /* 0x000f300000000a00 */
[----:B------:R-:W4:Y:S01]  /*1e070*/  @P1 LDC R27, c[0x0][0xbf0] ;  /* 0x0002fc00ff1b1b82 */ /* 0x000f220000000800 */
[----:B-----5:R-:W-:-:S07]  /*1e080*/  @P1 IMAD.HI.U32 R0, R31, R0, RZ ;  /* 0x000000001f001227 */ /* 0x020fce00078e00ff */
[----:B0-----:R-:W0:Y:S01]  /*1e090*/  @!P0 LDC R4, c[0x0][0xb50] ;  /* 0x0002d400ff048b82 */ /* 0x001e220000000800 */
[-C--:B-1----:R-:W-:Y:S02]  /*1e0a0*/  IMAD R13, R13, R29.reuse, RZ ;  /* 0x0000001d0d0d7224 */ /* 0x082fe400078e02ff */
[----:B------:R-:W-:-:S05]  /*1e0b0*/  IMAD.WIDE.U32 R10, R12, R29, RZ ;  /* 0x0000001d0c0a7225 */ /* 0x000fca00078e00ff */
[----:B------:R-:W1:Y:S01]  /*1e0c0*/  @!P0 LDC R5, c[0x0][0xb54] ;  /* 0x0002d500ff058b82 */ /* 0x000e620000000800 */
[-C--:B---3--:R-:W-:Y:S02]  /*1e0d0*/  IMAD R25, R15, R155.reuse, RZ ;  /* 0x0000009b0f197224 */ /* 0x088fe400078e02ff */
[----:B------:R-:W-:Y:S01]  /*1e0e0*/  IMAD.WIDE.U32 R14, R14, R155, RZ ;  /* 0x0000009b0e0e7225 */ /* 0x000fe200078e00ff */
[----:B----4-:R-:W-:-:S03]  /*1e0f0*/  @P1 SHF.R.U32.HI R21, RZ, R27, R0 ;  /* 0x0000001bff151219 */ /* 0x010fc60000011600 */
[----:B------:R-:W-:Y:S01]  /*1e100*/  IMAD R27, R12, R28, R13 ;  /* 0x0000001c0c1b7224 */ /* 0x000fe200078e020d */
[----:B------:R-:W-:Y:S01]  /*1e110*/  IADD3 R14, P1, P3, R10, R14, R3 ;  /* 0x0000000e0a0e7210 */ /* 0x000fe20007b3e003 */
[----:B------:R-:W-:Y:S02]  /*1e120*/  IMAD.IADD R25, R15, 0x1, R25 ;  /* 0x000000010f197824 */ /* 0x000fe400078e0219 */
[----:B------:R-:W-:Y:S02]  /*1e130*/  IMAD.MOV R0, RZ, RZ, -R21 ;  /* 0x000000ffff007224 */ /* 0x000fe400078e0a15 */
[----:B------:R-:W-:Y:S02]  /*1e140*/  IMAD.IADD R27, R11, 0x1, R27 ;  /* 0x000000010b1b7824 */ /* 0x000fe400078e021b */
[----:B------:R-:W-:-:S03]  /*1e150*/  IMAD R11, R37, R0, R31 ;  /* 0x00000000250b7224 */ /* 0x000fc600078e021f */
        /* <DEDUP_REMOVED lines=17> */
.L_x_1591:
[----:B------:R-:W-:Y:S05]  /*1e270*/  BSYNC B1 ;  /* 0x0000000000017941 */ /* 0x000fea0003800000 */
.L_x_1590:
[----:B------:R-:W-:Y:S05]  /*1e280*/  @P2 BRA `(.L_x_1584) ;  /* 0x0000000400742947 */ /* 0x000fea0003800000 */
[----:B------:R-:W3:Y:S01]  /*1e290*/  LDL R27, [R1+0x5c] ;  /* 0x00005c00011b7983 */ /* 0x000ee20000100800 */
[----:B------:R-:W4:Y:S01]  /*1e2a0*/  LDC R21, c[0x0][0xbe8] ;  /* 0x0002fa00ff157b82 */ /* 0x000f220000000800 */
[----:B0-2---:R-:W-:Y:S01]  /*1e2b0*/  SHF.R.S32.HI R5, RZ, 0x1f, R30 ;  /* 0x0000001fff057819 */ /* 0x005fe2000001141e */
        /* <DEDUP_REMOVED lines=10> */
[----:B------:R-:W-:Y:S02]  /*1e360*/  IMAD.IADD R13, R30, 0x1, -R9 ;  /* 0x000000011e0d7824 */ /* 0x000fe400078e0a09 */
[----:B------:R-:W-:Y:S02]  /*1e370*/  IMAD.IADD R5, R5, 0x1, R7 ;  /* 0x0000000105057824 */ /* 0x000fe400078e0207 */
[----:B------:R-:W-:-:S02]  /*1e380*/  IMAD R0, R13, 0x60, R10 ;  /* 0x000000600d007824 */ /* 0x000fc400078e020a */
[----:B------:R-:W-:Y:S01]  /*1e390*/  IMAD.WIDE.U32 R4, R155, UR4, R4 ;  /* 0x000000049b047c25 */ /* 0x000fe2000f8e0004 */
[----:B----4-:R-:W-:-:S03]  /*1e3a0*/  ISETP.NE.AND P0, PT, R21, 0x1, PT ;  /* 0x000000011500780c */ /* 0x010fc60003f05270 */
[----:B------:R-:W-:Y:S01]  /*1e3b0*/  IMAD R5, R155, UR5, R5 ;  /* 0x000000059b057c24 */ /* 0x000fe2000f8e0205 */
[----:B------:R-:W-:Y:S01]  /*1e3c0*/  ULDC.64 UR4, c[0x0][0xae0] ;  /* 0x0002b80000047ab9 */ /* 0x000fe20000000a00 */
[C---:B------:R-:W-:Y:S02]  /*1e3d0*/  IMAD R7, R29.reuse, UR7, R6 ;  /* 0x000000071d077c24 */ /* 0x040fe4000f8e0206 */
[----:B------:R-:W-:-:S04]  /*1e3e0*/  IMAD.WIDE.U32 R4, R29, UR6, R4 ;  /* 0x000000061d047c25 */ /* 0x000fc8000f8e0004 */
[----:B------:R-:W-:Y:S02]  /*1e3f0*/  IMAD.IADD R5, R5, 0x1, R7 ;  /* 0x0000000105057824 */ /* 0x000fe400078e0207 */
[----:B------:R-:W0:Y:S08]  /*1e400*/  @P0 LDC R8, c[0x0][0xbec] ;  /* 0x0002fb00ff080b82 */ /* 0x000e300000000800 */
[----:B------:R-:W2:Y:S01]  /*1e410*/  @P0 LDC R11, c[0x0][0xbf0] ;  /* 0x0002fc00ff0b0b82 */ /* 0x000ea20000000800 */
[----:B---3--:R-:W-:-:S04]  /*1e420*/  IMAD.IADD R9, R27, 0x1, R0 ;  /* 0x000000011b097824 */ /* 0x008fc800078e0200 */
[----:B0-----:R-:W-:-:S04]  /*1e430*/  @P0 IMAD.HI.U32 R0, R9, R8, RZ ;  /* 0x0000000809000227 */ /* 0x001fc800078e00ff */
[----:B------:R-:W-:Y:S01]  /*1e440*/  IMAD.MOV.U32 R3, RZ, RZ, R9 ;  /* 0x000000ffff037224 */ /* 0x000fe200078e0009 */
[----:B--2---:R-:W-:-:S04]  /*1e450*/  @P0 SHF.R.U32.HI R3, RZ, R11, R0 ;  /* 0x0000000bff030219 */ /* 0x004fc80000011600 */
[----:B------:R-:W-:Y:S01]  /*1e460*/  SHF.R.S32.HI R0, RZ, 0x1f, R3 ;  /* 0x0000001fff007819 */ /* 0x000fe20000011403 */
[C---:B------:R-:W-:Y:S01]  /*1e470*/  IMAD.WIDE.U32 R4, R3.reuse, UR4, R4 ;  /* 0x0000000403047c25 */ /* 0x040fe2000f8e0004 */
[----:B------:R-:W-:-:S03]  /*1e480*/  IADD3 R6, -R3, RZ, RZ ;  /* 0x000000ff03067210 */ /* 0x000fc60007ffe1ff */
[----:B------:R-:W-:Y:S02]  /*1e490*/  IMAD R0, R0, UR4, RZ ;  /* 0x0000000400007c24 */ /* 0x000fe4000f8e02ff */
[----:B------:R-:W-:Y:S02]  /*1e4a0*/  IMAD R7, R21, R6, R9 ;  /* 0x0000000615077224 */ /* 0x000fe400078e0209 */
[----:B------:R-:W-:Y:S01]  /*1e4b0*/  IMAD R9, R3, UR5, R0 ;  /* 0x0000000503097c24 */ /* 0x000fe2000f8e0200 */
[----:B------:R-:W-:Y:S02]  /*1e4c0*/  ULDC.64 UR4, c[0x0][0xad8] ;  /* 0x0002b60000047ab9 */ /* 0x000fe40000000a00 */
[----:B------:R-:W-:Y:S01]  /*1e4d0*/  SHF.R.S32.HI R0, RZ, 0x1f, R7 ;  /* 0x0000001fff007819 */ /* 0x000fe20000011407 */
[----:B------:R-:W-:Y:S02]  /*1e4e0*/  IMAD.IADD R5, R5, 0x1, R9 ;  /* 0x0000000105057824 */ /* 0x000fe400078e0209 */
[----:B------:R-:W-:-:S02]  /*1e4f0*/  IMAD.SHL.U32 R9, R13, 0x8, RZ ;  /* 0x000000080d097824 */ /* 0x000fc400078e00ff */
        /* <DEDUP_REMOVED lines=15> */
.L_x_1788:
[----:B------:R-:W-:Y:S01]  /*1e5f0*/  IMAD R21, R20, R21, RZ ;  /* 0x0000001514157224 */ /* 0x000fe200078e02ff */
[----:B------:R-:W-:Y:S01]  /*1e600*/  BSSY B1, `(.L_x_1593) ;  /* 0x0000011000017945 */ /* 0x000fe20003800000 */
[----:B------:R-:W-:-:S05]  /*1e610*/  IMAD.IADD R6, R10, 0x1, R27 ;  /* 0x000000010a067824 */ /* 0x000fca00078e021b */
        /* <DEDUP_REMOVED lines=15> */
.L_x_1594:
[----:B------:R-:W-:Y:S05]  /*1e710*/  BSYNC B1 ;  /* 0x0000000000017941 */ /* 0x000fea0003800000 */
.L_x_1593:
[----:B------:R-:W-:-:S03]  /*1e720*/  UMOV UR4, 0xffffffff ;  /* 0xffffffff00047882 */ /* 0x000fc60000000000 */
[----:B------:R-:W-:Y:S05]  /*1e730*/  BRA.DIV UR4, `(.L_x_1595) ;  /* 0x0000009204f87947 */ /* 0x000fea000b800000 */
[----:B--2---:R2:W0:Y:S04]  /*1e740*/  SHFL.IDX PT, R3, R4, 0x1, 0x1c1f ;  /* 0x003c1f0004037f89 */ /* 0x00442800000e0000 */
[----:B---34-:R2:W3:Y:S02]  /*1e750*/  SHFL.IDX PT, R14, R0, 0x1, 0x1c1f ;  /* 0x003c1f00000e7f89 */ /* 0x0184e400000e0000 */
.L_x_1792:
[----:B0-2---:R-:W-:-:S05]  /*1e760*/  VIADD R0, R6, 0x60 ;  /* 0x0000006006007836 */ /* 0x005fca0000000000 */
        /* <DEDUP_REMOVED lines=15> */
.L_x_1584:
[----:B------:R-:W-:Y:S05]  /*1e860*/  BSYNC B0 ;  /* 0x0000000000007941 */ /* 0x000fea0003800000 */
.L_x_1576:
[----:B------:R-:W-:Y:S02]  /*1e870*/  ULDC UR4, c[0x0][0xc3c] ;  /* 0x00030f0000047ab9 */ /* 0x000fe40000000800 */
[----:B-1----:R-:W-:-:S13]  /*1e880*/  ISETP.GE.AND P0, PT, R35, UR4, PT ;  /* 0x0000000423007c0c */ /* 0x002fda000bf06270 */
[----:B------:R-:W-:Y:S05]  /*1e890*/  @!P0 BRA `(.L_x_1596) ;  /* 0xfffffe2c00288947 */ /* 0x000fea000383ffff */
[----:B------:R-:W-:Y:S05]  /*1e8a0*/  BRA `(.L_x_1369) ;  /* 0x0000008000687947 */ /* 0x000fea0003800000 */
.L_x_1367:
        /* <DEDUP_REMOVED lines=16> */
.L_x_1597:
        /* <DEDUP_REMOVED lines=38> */
[----:B-1----:R-:W-:Y:S02]  /*1ec10*/  ISETP.GT.AND P6, PT, R7, UR6, PT ;  /* 0x0000000607007c0c */ /* 0x002fe4000bfc4270 */
[----:B------:R-:W-:-:S11]  /*1ec20*/  MOV R4, R7 ;  /* 0x0000000700047202 */ /* 0x000fd60000000f00 */
[----:B------:R-:W-:Y:S05]  /*1ec30*/  @P6 BRA `(.L_x_1599) ;  /* 0x0000000000a06947 */ /* 0x000fea0003800000 */
[----:B------:R-:W-:Y:S01]  /*1ec40*/  IMAD.MOV.U32 R7, RZ, RZ, R4 ;  /* 0x000000ffff077224 */ /* 0x000fe200078e0004 */
[----:B------:R-:W-:Y:S01]  /*1ec50*/  UMOV UR4, URZ ;  /* 0x0000003f00047c82 */ /* 0x000fe20008000000 */
[----:B------:R-:W-:-:S05]  /*1ec60*/  ULDC UR5, c[0x0][0xc38] ;  /* 0x00030e0000057ab9 */ /* 0x000fca0000000800 */
.L_x_1601:
[----:B------:R-:W0:Y:S01]  /*1ec70*/  LDC R2, c[0x0][0xc3c] ;  /* 0x00030f00ff027b82 */ /* 0x000e220000000800 */
[----:B------:R-:W-:Y:S01]  /*1ec80*/  UIADD3 UR4, UR4, 0x1f, URZ ;  /* 0x0000001f04047890 */ /* 0x000fe2000fffe03f */
[----:B------:R-:W-:Y:S02]  /*1ec90*/  ULDC UR7, c[0x0][0xc3c] ;  /* 0x00030f0000077ab9 */ /* 0x000fe40000000800 */
[----:B------:R-:W-:-:S03]  /*1eca0*/  IMAD.U32 R27, RZ, RZ, UR7 ;  /* 0x00000007ff1b7e24 */ /* 0x000fc6000f8e00ff */
[----:B0-----:R-:W-:-:S13]  /*1ecb0*/  ISETP.LE.AND P6, PT, R2, UR4, PT ;  /* 0x0000000402007c0c */ /* 0x001fda000bfc3270 */
[----:B------:R-:W-:Y:S05]  /*1ecc0*/  @P6 BRA `(.L_x_1600) ;  /* 0x0000000800ac6947 */ /* 0x000fea0003800000 */
[----:B------:R-:W-:Y:S02]  /*1ecd0*/  VIADD R9, R0, UR4 ;  /* 0x0000000400097c36 */ /* 0x000fe40008000000 */
[----:B------:R-:W-:Y:S02]  /*1ece0*/  IMAD.MOV.U32 R25, RZ, RZ, RZ ;  /* 0x000000ffff197224 */ /* 0x000fe400078e00ff */
[----:B------:R-:W-:Y:S01]  /*1ecf0*/  IMAD.MOV.U32 R6, RZ, RZ, RZ ;  /* 0x000000ffff067224 */ /* 0x000fe200078e00ff */
[----:B------:R-:W-:-:S13]  /*1ed00*/  ISETP.GE.OR P6, PT, R9, R2, !P0 ;  /* 0x000000020900720c */ /* 0x000fda00047c6670 */
[----:B------:R-:W0:Y:S08]  /*1ed10*/  @!P6 LDC.64 R4, c[0x0][0xc80] ;  /* 0x00032000ff04eb82 */ /* 0x000e300000000a00 */
[----:B------:R-:W1:Y:S01]  /*1ed20*/  @!P6 LDC.64 R2, c[0x0][0xc78] ;  /* 0x00031e00ff02eb82 */ /* 0x000e620000000a00 */
[----:B0-----:R-:W-:-:S05]  /*1ed30*/  @!P6 IMAD.WIDE R4, R9, 0x4, R4 ;  /* 0x000000040904e825 */ /* 0x001fca00078e0204 */
[----:B------:R-:W2:Y:S01]  /*1ed40*/  @!P6 LDG.E R25, desc[UR54][R4.64] ;  /* 0x000000360419e981 */ /* 0x000ea2000c1e1900 */
[----:B-1----:R-:W-:-:S05]  /*1ed50*/  @!P6 IMAD.WIDE R2, R9, 0x4, R2 ;  /* 0x000000040902e825 */ /* 0x002fca00078e0202 */
        /* <DEDUP_REMOVED lines=22> */
.L_x_1599:
        /* <DEDUP_REMOVED lines=11> */
[----:B------:R-:W-:-:S05]  /*1ef70*/  VIADD R3, R27, 0xffffffff ;  /* 0xffffffff1b037836 */ /* 0x000fca0000000000 */
[----:B------:R0:W1:Y:S02]  /*1ef80*/  SHFL.IDX PT, R24, R2, R3, 0x1f ;  /* 0x00001f0302187589 */ /* 0x00006400000e0000 */
.L_x_1602:
[----:B-1----:R-:W-:Y:S02]  /*1ef90*/  IMAD R24, R24, UR5, R5 ;  /* 0x0000000518187c24 */ /* 0x002fe4000f8e0205 */
[----:B------:R-:W-:-:S03]  /*1efa0*/  VIADD R27, R27, UR4 ;  /* 0x000000041b1b7c36 */ /* 0x000fc60008000000 */
[----:B------:R-:W-:Y:S01]  /*1efb0*/  IADD3 R4, -R24, UR6, RZ ;  /* 0x0000000618047c10 */ /* 0x000fe2000fffe1ff */
[----:B------:R-:W-:Y:S06]  /*1efc0*/  @!P1 BRA `(.L_x_1603) ;  /* 0x0000000000e89947 */ /* 0x000fec0003800000 */
[----:B--2---:R-:W-:Y:S02]  /*1efd0*/  IABS R7, R25 ;  /* 0x0000001900077213 */ /* 0x004fe40000000000 */
[----:B------:R-:W-:Y:S02]  /*1efe0*/  IABS R5, R6 ;  /* 0x0000000600057213 */ /* 0x000fe40000000000 */
[----:B------:R-:W1:Y:S08]  /*1eff0*/  I2F.RP R8, R7 ;  /* 0x0000000700087306 */ /* 0x000e700000209400 */
[----:B-1----:R-:W0:Y:S02]  /*1f000*/  MUFU.RCP R8, R8 ;  /* 0x0000000800087308 */ /* 0x002e240000001000 */
[----:B0-----:R-:W-:Y:S01]  /*1f010*/  VIADD R2, R8, 0xffffffe ;  /* 0x0ffffffe08027836 */ /* 0x001fe20000000000 */
[----:B------:R-:W-:-:S05]  /*1f020*/  IABS R8, R4 ;  /* 0x0000000400087213 */ /* 0x000fca0000000000 */
[----:B------:R0:W1:Y:S02]  /*1f030*/  F2I.FTZ.U32.TRUNC.NTZ R3, R2 ;  /* 0x0000000200037305 */ /* 0x000064000021f000 */
[----:B0-----:R-:W-:Y:S01]  /*1f040*/  MOV R2, RZ ;  /* 0x000000ff00027202 */ /* 0x001fe20000000f00 */
[----:B-1----:R-:W-:-:S04]  /*1f050*/  IMAD.MOV R10, RZ, RZ, -R3 ;  /* 0x000000ffff0a7224 */ /* 0x002fc800078e0a03 */
[----:B------:R-:W-:Y:S01]  /*1f060*/  IMAD R9, R10, R7, RZ ;  /* 0x000000070a097224 */ /* 0x000fe200078e02ff */
[----:B------:R-:W-:-:S03]  /*1f070*/  IABS R10, R25 ;  /* 0x00000019000a7213 */ /* 0x000fc60000000000 */
[----:B------:R-:W-:Y:S02]  /*1f080*/  IMAD.HI.U32 R3, R3, R9, R2 ;  /* 0x0000000903037227 */ /* 0x000fe400078e0002 */
[----:B------:R-:W0:Y:S02]  /*1f090*/  I2F.RP R9, R5 ;  /* 0x0000000500097306 */ /* 0x000e240000209400 */
[----:B------:R-:W-:Y:S01]  /*1f0a0*/  IMAD.MOV R11, RZ, RZ, -R10 ;  /* 0x000000ffff0b7224 */ /* 0x000fe200078e0a0a */
[----:B------:R-:W-:Y:S01]  /*1f0b0*/  IABS R10, R6 ;  /* 0x00000006000a7213 */ /* 0x000fe20000000000 */
[----:B------:R-:W-:-:S04]  /*1f0c0*/  IMAD.HI.U32 R2, R3, R8, RZ ;  /* 0x0000000803027227 */ /* 0x000fc800078e00ff */
[----:B------:R-:W-:Y:S02]  /*1f0d0*/  IMAD R8, R2, R11, R8 ;  /* 0x0000000b02087224 */ /* 0x000fe400078e0208 */
[----:B------:R-:W-:-:S03]  /*1f0e0*/  IMAD.MOV R10, RZ, RZ, -R10 ;  /* 0x000000ffff0a7224 */ /* 0x000fc600078e0a0a */
[----:B------:R-:W-:Y:S01]  /*1f0f0*/  ISETP.GT.U32.AND P1, PT, R7, R8, PT ;  /* 0x000000080700720c */ /* 0x000fe20003f24070 */
[----:B0-----:R-:W0:-:S12]  /*1f100*/  MUFU.RCP R9, R9 ;  /* 0x0000000900097308 */ /* 0x001e180000001000 */
[----:B------:R-:W-:Y:S02]  /*1f110*/  @!P1 IMAD.IADD R8, R8, 0x1, -R7 ;  /* 0x0000000108089824 */ /* 0x000fe400078e0a07 */
[----:B------:R-:W-:Y:S01]  /*1f120*/  @!P1 VIADD R2, R2, 0x1 ;  /* 0x0000000102029836 */ /* 0x000fe20000000000 */
[----:B------:R-:W-:Y:S02]  /*1f130*/  ISETP.NE.AND P1, PT, R25, RZ, PT ;  /* 0x000000ff1900720c */ /* 0x000fe40003f25270 */
[----:B------:R-:W-:Y:S01]  /*1f140*/  ISETP.GE.U32.AND P0, PT, R8, R7, PT ;  /* 0x000000070800720c */ /* 0x000fe20003f06070 */
[----:B0-----:R-:W-:Y:S01]  /*1f150*/  VIADD R3, R9, 0xffffffe ;  /* 0x0ffffffe09037836 */ /* 0x001fe20000000000 */
[----:B------:R-:W-:-:S04]  /*1f160*/  LOP3.LUT R7, R4, R25, RZ, 0x3c, !PT ;  /* 0x0000001904077212 */ /* 0x000fc800078e3cff */
[----:B------:R-:W-:Y:S01]  /*1f170*/  ISETP.GE.AND P2, PT, R7, RZ, PT ;  /* 0x000000ff0700720c */ /* 0x000fe20003f46270 */
[----:B------:R-:W0:Y:S06]  /*1f180*/  F2I.FTZ.U32.TRUNC.NTZ R3, R3 ;  /* 0x0000000300037305 */ /* 0x000e2c000021f000 */
[----:B------:R-:W-:-:S04]  /*1f190*/  @P0 VIADD R2, R2, 0x1 ;  /* 0x0000000102020836 */ /* 0x000fc80000000000 */
[----:B------:R-:W-:-:S04]  /*1f1a0*/  IMAD.MOV.U32 R9, RZ, RZ, R2 ;  /* 0x000000ffff097224 */ /* 0x000fc800078e0002 */
[----:B------:R-:W-:Y:S01]  /*1f1b0*/  @!P2 IMAD.MOV R9, RZ, RZ, -R9 ;  /* 0x000000ffff09a224 */ /* 0x000fe200078e0a09 */
[----:B------:R-:W-:Y:S01]  /*1f1c0*/  @!P1 LOP3.LUT R9, RZ, R25, RZ, 0x33, !PT ;  /* 0x00000019ff099212 */ /* 0x000fe200078e33ff */
[----:B0-----:R-:W-:-:S03]  /*1f1d0*/  IMAD.MOV R2, RZ, RZ, -R3 ;  /* 0x000000ffff027224 */ /* 0x001fc600078e0a03 */
[----:B------:R-:W-:Y:S01]  /*1f1e0*/  IABS R8, R9 ;  /* 0x0000000900087213 */ /* 0x000fe20000000000 */
[----:B------:R-:W-:Y:S02]  /*1f1f0*/  IMAD R7, R2, R5, RZ ;  /* 0x0000000502077224 */ /* 0x000fe400078e02ff */
[----:B------:R-:W-:-:S04]  /*1f200*/  IMAD.MOV.U32 R2, RZ, RZ, RZ ;  /* 0x000000ffff027224 */ /* 0x000fc800078e00ff */
[----:B------:R-:W-:-:S04]  /*1f210*/  IMAD.HI.U32 R2, R3, R7, R2 ;  /* 0x0000000703027227 */ /* 0x000fc800078e0002 */
[----:B------:R-:W-:Y:S02]  /*1f220*/  IMAD.MOV.U32 R3, RZ, RZ, R8 ;  /* 0x000000ffff037224 */ /* 0x000fe400078e0008 */
        /* <DEDUP_REMOVED lines=9> */
[----:B------:R-:W-:Y:S02]  /*1f2c0*/  ISETP.GE.U32.AND P0, PT, R8, R5, PT ;  /* 0x000000050800720c */ /* 0x000fe40003f06070 */
[----:B------:R-:W-:-:S11]  /*1f2d0*/  IADD3 R5, -R9, RZ, RZ ;  /* 0x000000ff09057210 */ /* 0x000fd60007ffe1ff */
[----:B------:R-:W-:-:S04]  /*1f2e0*/  @P0 VIADD R2, R2, 0x1 ;  /* 0x0000000102020836 */ /* 0x000fc80000000000 */
        /* <DEDUP_REMOVED lines=8> */
.L_x_1603:
[----:B0-----:R-:W0:Y:S02]  /*1f370*/  LDC.64 R2, c[0x0][0xc90] ;  /* 0x00032400ff027b82 */ /* 0x001e240000000a00 */
        /* <DEDUP_REMOVED lines=14> */
[----:B------:R-:W-:Y:S02]  /*1f460*/  IMAD.MOV.U32 R9, RZ, RZ, R11 ;  /* 0x000000ffff097224 */ /* 0x000fe400078e000b */
        /* <DEDUP_REMOVED lines=16> */
[----:B------:R-:W-:Y:S02]  /*1f570*/  IMAD R4, R5, R2, R4 ;  /* 0x0000000205047224 */ /* 0x000fe400078e0204 */
[----:B------:R-:W-:Y:S01]  /*1f580*/  IMAD.MOV.U32 R2, RZ, RZ, RZ ;  /* 0x000000ffff027224 */ /* 0x000fe200078e00ff */
[----:B------:R-:W-:Y:S02]  /*1f590*/  VIADDMNMX R6, R3, UR5, R6, PT ;  /* 0x0000000503067c46 */ /* 0x000fe4000b800106 */
[----:B------:R-:W-:-:S02]  /*1f5a0*/  IABS R10, R4 ;  /* 0x00000004000a7213 */ /* 0x000fc40000000000 */
[----:B------:R-:W-:Y:S01]  /*1f5b0*/  IABS R8, R6 ;  /* 0x0000000600087213 */ /* 0x000fe20000000000 */
[----:B------:R-:W-:Y:S01]  /*1f5c0*/  IMAD.MOV R26, RZ, RZ, -R6 ;  /* 0x000000ffff1a7224 */ /* 0x000fe200078e0a06 */
[----:B------:R-:W-:Y:S02]  /*1f5d0*/  IADD3 R7, R7, 0x1000000, R4 ;  /* 0x0100000007077810 */ /* 0x000fe40007ffe004 */
        /* <DEDUP_REMOVED lines=8> */
[----:B------:R-:W-:-:S03]  /*1f660*/  IADD3 R3, RZ, -R11, RZ ;  /* 0x8000000bff037210 */ /* 0x000fc60007ffe0ff */
[----:B------:R-:W-:-:S04]  /*1f670*/  IMAD.MOV.U32 R5, RZ, RZ, R10 ;  /* 0x000000ffff057224 */ /* 0x000fc800078e000a */
        /* <DEDUP_REMOVED lines=12> */
[----:B------:R-:W-:-:S07]  /*1f740*/  IMAD R26, R2, R26, R7 ;  /* 0x0000001a021a7224 */ /* 0x000fce00078e0207 */
.L_x_1604:
[----:B------:R-:W-:-:S05]  /*1f750*/  LOP3.LUT R2, RZ, R2, RZ, 0x33, !PT ;  /* 0x00000002ff027212 */ /* 0x000fca00078e33ff */
[----:B------:R-:W-:Y:S01]  /*1f760*/  IMAD.IADD R25, R25, 0x1, R2 ;  /* 0x0000000119197824 */ /* 0x000fe200078e0202 */
[----:B------:R-:W-:Y:S06]  /*1f770*/  BRA `(.L_x_1605) ;  /* 0x00000000000c7947 */ /* 0x000fec0003800000 */
.L_x_1600:
[----:B------:R-:W-:Y:S02]  /*1f780*/  IMAD.MOV.U32 R25, RZ, RZ, RZ ;  /* 0x000000ffff197224 */ /* 0x000fe400078e00ff */
[----:B------:R-:W-:Y:S02]  /*1f790*/  IMAD.U32 R24, RZ, RZ, UR6 ;  /* 0x00000006ff187e24 */ /* 0x000fe4000f8e00ff */
[----:B------:R-:W-:-:S07]  /*1f7a0*/  IMAD.MOV.U32 R26, RZ, RZ, RZ ;  /* 0x000000ffff1a7224 */ /* 0x000fce00078e00ff */
.L_x_1605:
[----:B------:R-:W-:-:S13]  /*1f7b0*/  ISETP.NE.AND P0, PT, R0, RZ, PT ;  /* 0x000000ff0000720c */ /* 0x000fda0003f05270 */
[----:B------:R-:W0:Y:S01]  /*1f7c0*/  @!P0 S2R R3, SR_CgaCtaId ;  /* 0x0000000000038919 */ /* 0x000e220000008800 */
[----:B------:R-:W-:-:S04]  /*1f7d0*/  @!P0 MOV R0, 0x400 ;  /* 0x0000040000008802 */ /* 0x000fc80000000f00 */
[----:B0-----:R-:W-:-:S05]  /*1f7e0*/  @!P0 LEA R0, R3, R0, 0x18 ;  /* 0x0000000003008211 */ /* 0x001fca00078ec0ff */
[----:B------:R0:W-:Y:S01]  /*1f7f0*/  @!P0 STS.128 [R0+0x2d8d0], R24 ;  /* 0x02d8d01800008388 */ /* 0x0001e20000000c00 */
[----:B------:R-:W-:Y:S06]  /*1f800*/  BAR.ARV 0x5, 0x200 ;  /* 0x0148000000007b1d */ /* 0x000fec0000002000 */
.L_x_1598:
        /* <DEDUP_REMOVED lines=18> */
[----:B0-----:R-:W-:-:S04]  /*1f930*/  IMAD.SHL.U32 R0, R7, 0x8, RZ ;  /* 0x0000000807007824 */ /* 0x001fc800078e00ff */
[----:B------:R-:W-:Y:S01]  /*1f940*/  IMAD.SHL.U32 R4, R6, 0x8, RZ ;  /* 0x0000000806047824 */ /* 0x000fe200078e00ff */
[C---:B------:R-:W-:Y:S02]  /*1f950*/  LOP3.LUT R3, R0.reuse, 0x20, RZ, 0xc0, !PT ;  /* 0x0000002000037812 */ /* 0x040fe400078ec0ff */
[----:B------:R-:W-:Y:S02]  /*1f960*/  LOP3.LUT R2, R0, 0xd8, RZ, 0xc0, !PT ;  /* 0x000000d800027812 */ /* 0x000fe400078ec0ff */
[----:B------:R-:W-:Y:S01]  /*1f970*/  LOP3.LUT R3, R3, 0x300, R4, 0xf8, !PT ;  /* 0x0000030003037812 */ /* 0x000fe200078ef804 */
[----:B------:R-:W-:Y:S01]  /*1f980*/  IMAD.MOV.U32 R4, RZ, RZ, 0x1 ;  /* 0x00000001ff047424 */ /* 0x000fe200078e00ff */
[----:B------:R-:W-:Y:S02]  /*1f990*/  LOP3.LUT R2, R2, 0x18, R7, 0x78, !PT ;  /* 0x0000001802027812 */ /* 0x000fe400078e7807 */
[----:B------:R-:W-:Y:S02]  /*1f9a0*/  LOP3.LUT R0, R0, 0x18, RZ, 0xc0, !PT ;  /* 0x0000001800007812 */ /* 0x000fe400078ec0ff */
[----:B------:R-:W-:Y:S01]  /*1f9b0*/  LOP3.LUT R5, R3, R2, RZ, 0xfc, !PT ;  /* 0x0000000203057212 */ /* 0x000fe200078efcff */
[----:B------:R-:W-:Y:S01]  /*1f9c0*/  IMAD.SHL.U32 R2, R7, 0x20, RZ ;  /* 0x0000002007027824 */ /* 0x000fe200078e00ff */
[----:B------:R-:W-:Y:S01]  /*1f9d0*/  SHF.R.U32.HI R3, RZ, 0x2, R6 ;  /* 0x00000002ff037819 */ /* 0x000fe20000011606 */
[----:B------:R-:W-:-:S02]  /*1f9e0*/  IMAD.MOV.U32 R6, RZ, RZ, 0x1 ;  /* 0x00000001ff067424 */ /* 0x000fc400078e00ff */
        /* <DEDUP_REMOVED lines=10> */
.L_x_1727:
[----:B------:R-:W-:Y:S05]  /*1fa90*/  YIELD ;  /* 0x0000000000007946 */ /* 0x000fea0003800000 */
[----:B------:R-:W-:Y:S01]  /*1faa0*/  ULDC.64 UR4, c[0x0][0xa28] ;  /* 0x00028a0000047ab9 */ /* 0x000fe20000000a00 */
[----:B------:R-:W-:Y:S01]  /*1fab0*/  IMAD.MOV.U32 R11, RZ, RZ, RZ ;  /* 0x000000ffff0b7224 */ /* 0x000fe200078e00ff */
[----:B------:R-:W-:Y:S01]  /*1fac0*/  ISETP.NE.U32.AND P0, PT, RZ, UR4, PT ;  /* 0x00000004ff007c0c */ /* 0x000fe2000bf05070 */
[----:B01----:R-:W0:Y:S01]  /*1fad0*/  LDC.64 R6, c[0x0][0xa00] ;  /* 0x00028000ff067b82 */ /* 0x003e220000000a00 */
[----:B------:R-:W-:Y:S01]  /*1fae0*/  IMAD.MOV.U32 R0, RZ, RZ, RZ ;  /* 0x000000ffff007224 */ /* 0x000fe200078e00ff */
[----:B------:R-:W-:Y:S01]  /*1faf0*/  ULDC.64 UR6, c[0x0][0xa10] ;  /* 0x0002840000067ab9 */ /* 0x000fe20000000a00 */
[----:B------:R-:W-:Y:S01]  /*1fb00*/  ISETP.NE.AND.EX P0, PT, RZ, UR5, PT, P0 ;  /* 0x00000005ff007c0c */ /* 0x000fe2000bf05300 */
[----:B------:R-:W-:-:S12]  /*1fb10*/  ULDC.64 UR4, c[0x0][0xa18] ;  /* 0x0002860000047ab9 */ /* 0x000fd80000000a00 */
[----:B------:R-:W1:Y:S02]  /*1fb20*/  @P0 LDC.64 R2, c[0x0][0xa28] ;  /* 0x00028a00ff020b82 */ /* 0x000e640000000a00 */
[----:B-1----:R-:W-:-:S05]  /*1fb30*/  @P0 IMAD.WIDE R2, R27, 0x4, R2 ;  /* 0x000000041b020825 */ /* 0x002fca00078e0202 */
[----:B--2---:R1:W2:Y:S01]  /*1fb40*/  @P0 LDG.E R11, desc[UR54][R2.64] ;  /* 0x00000036020b0981 */ /* 0x0042a2000c1e1900 */
[----:B------:R-:W-:Y:S01]  /*1fb50*/  ISETP.NE.U32.AND P0, PT, RZ, UR4, PT ;  /* 0x00000004ff007c0c */ /* 0x000fe2000bf05070 */
[----:B0-----:R-:W-:Y:S01]  /*1fb60*/  IMAD.WIDE R6, R27, 0x4, R6 ;  /* 0x000000041b067825 */ /* 0x001fe200078e0206 */
[----:B------:R-:W-:Y:S02]  /*1fb70*/  ISETP.NE.U32.AND P1, PT, RZ, UR6, PT ;  /* 0x00000006ff007c0c */ /* 0x000fe4000bf25070 */
[----:B------:R-:W-:Y:S01]  /*1fb80*/  ISETP.NE.AND.EX P2, PT, RZ, UR5, PT, P0 ;  /* 0x00000005ff007c0c */ /* 0x000fe2000bf45300 */
[----:B------:R-:W-:Y:S01]  /*1fb90*/  ULDC.64 UR4, c[0x0][0xa00] ;  /* 0x0002800000047ab9 */ /* 0x000fe20000000a00 */
[----:B------:R-:W-:Y:S01]  /*1fba0*/  ISETP.NE.AND.EX P1, PT, RZ, UR7, PT, P1 ;  /* 0x00000007ff007c0c */ /* 0x000fe2000bf25310 */
[----:B------:R-:W-:Y:S01]  /*1fbb0*/  IMAD.MOV.U32 R4, RZ, RZ, RZ ;  /* 0x000000ffff047224 */ /* 0x000fe200078e00ff */
[----:B------:R-:W-:Y:S01]  /*1fbc0*/  ISETP.NE.U32.AND P0, PT, RZ, UR4, PT ;  /* 0x00000004ff007c0c */ /* 0x000fe2000bf05070 */
[----:B-1----:R-:W0:Y:S03]  /*1fbd0*/  LDC.64 R2, c[0x0][0xa10] ;  /* 0x00028400ff027b82 */ /* 0x002e260000000a00 */
[----:B------:R-:W-:-:S05]  /*1fbe0*/  ISETP.NE.AND.EX P0, PT, RZ, UR5, PT, P0 ;  /* 0x00000005ff007c0c */ /* 0x000fca000bf05300 */
[----:B------:R-:W1:Y:S08]  /*1fbf0*/  @P2 LDC.64 R8, c[0x0][0xa18] ;  /* 0x00028600ff082b82 */ /* 0x000e700000000a00 */
[----:B---3--:R-:W3:Y:S01]  /*1fc00*/  @P0 LDG.E R0, desc[UR54][R6.64] ;  /* 0x0000003606000981 */ /* 0x008ee2000c1e1900 */
[----:B------:R-:W-:Y:S01]  /*1fc10*/  ULDC UR4, c[0x0][0x288] ;  /* 0x0000a20000047ab9 */ /* 0x000fe20000000800 */
[----:B0-----:R-:W-:-:S05]  /*1fc20*/  IMAD.WIDE R2, R27, 0x4, R2 ;  /* 0x000000041b027825 */ /* 0x001fca00078e0202 */
[----:B-----5:R-:W5:Y:S01]  /*1fc30*/  @P1 LDG.E R4, desc[UR54][R2.64] ;  /* 0x0000003602041981 */ /* 0x020f62000c1e1900 */
[----:B-1----:R-:W-:-:S03]  /*1fc40*/  @P2 IMAD.WIDE R8, R27, 0x4, R8 ;  /* 0x000000041b082825 */ /* 0x002fc600078e0208 */
[----:B---3--:R0:W-:Y:S02]  /*1fc50*/  STL [R1+0x34], R0 ;  /* 0x0000340001007387 */ /* 0x0081e40000100800 */
[----:B0-----:R-:W-:Y:S01]  /*1fc60*/  IMAD.U32 R0, RZ, RZ, UR4 ;  /* 0x00000004ff007e24 */ /* 0x001fe2000f8e00ff */
[----:B------:R-:W-:-:S05]  /*1fc70*/  ULDC.64 UR4, c[0x0][0x418] ;  /* 0x0001060000047ab9 */ /* 0x000fca0000000a00 */
[----:B------:R0:W3:Y:S01]  /*1fc80*/  @P2 LDG.E R0, desc[UR54][R8.64] ;  /* 0x0000003608002981 */ /* 0x0000e2000c1e1900 */
[----:B------:R-:W-:-:S03]  /*1fc90*/  UISETP.NE.U32.AND UP0, UPT, UR4, URZ, UPT ;  /* 0x0000003f0400728c */ /* 0x000fc6000bf05070 */
[----:B------:R-:W-:Y:S01]  /*1fca0*/  ULDC UR4, c[0x0][0x424] ;  /* 0x0001090000047ab9 */ /* 0x000fe20000000800 */
[----:B------:R-:W-:-:S03]  /*1fcb0*/  UISETP.NE.AND.EX UP0, UPT, UR5, URZ, UPT, UP0 ;  /* 0x0000003f0500728c */ /* 0x000fc6000bf05300 */
[----:B------:R-:W-:Y:S01]  /*1fcc0*/  ULDC UR5, c[0x0][0x2f0] ;  /* 0x0000bc0000057ab9 */ /* 0x000fe20000000800 */
[----:B------:R-:W-:-:S04]  /*1fcd0*/  USEL UR4, UR4, 0x1, UP0 ;  /* 0x0000000104047887 */ /* 0x000fc80008000000 */
[----:B------:R-:W-:-:S03]  /*1fce0*/  UIMAD UR4, UR4, UR5, URZ ;  /* 0x00000005040472a4 */ /* 0x000fc6000f8e023f */
[----:B------:R-:W-:Y:S02]  /*1fcf0*/  ULDC UR5, c[0x0][0x348] ;  /* 0x0000d20000057ab9 */ /* 0x000fe40000000800 */
[----:B0-----:R-:W-:Y:S02]  /*1fd00*/  IMAD.U32 R8, RZ, RZ, UR5 ;  /* 0x00000005ff087e24 */ /* 0x001fe4000f8e00ff */
[----:B------:R-:W-:Y:S01]  /*1fd10*/  IMAD.U32 R5, RZ, RZ, UR4 ;  /* 0x00000004ff057e24 */ /* 0x000fe2000f8e00ff */
[----:B---3--:R0:W-:Y:S04]  /*1fd20*/  STL [R1+0x8], R0 ;  /* 0x0000080001007387 */ /* 0x0081e80000100800 */
[----:B--2---:R0:W-:Y:S01]  /*1fd30*/  STL [R1+0x28], R11 ;  /* 0x0000280b01007387 */ /* 0x0041e20000100800 */
[----:B------:R-:W-:Y:S01]  /*1fd40*/  IMAD.MOV.U32 R12, RZ, RZ, R0 ;  /* 0x000000ffff0c7224 */ /* 0x000fe200078e0000 */
[----:B------:R-:W-:Y:S06]  /*1fd50*/  @P2 BRA `(.L_x_1607) ;  /* 0x0000000000142947 */ /* 0x000fec0003800000 */
[----:B------:R-:W-:Y:S05]  /*1fd60*/  @!P0 BRA `(.L_x_1607) ;  /* 0x0000000000108947 */ /* 0x000fea0003800000 */
[----:B0-----:R-:W2:Y:S04]  /*1fd70*/  LDG.E R0, desc[UR54][R6.64] ;  /* 0x0000003606007981 */ /* 0x001ea8000c1e1900 */
[----:B------:R-:W2:Y:S02]  /*1fd80*/  LDG.E R6, desc[UR54][R6.64+0x4] ;  /* 0x0000043606067981 */ /* 0x000ea4000c1e1900 */
[----:B--2---:R-:W-:-:S05]  /*1fd90*/  IMAD.IADD R12, R6, 0x1, -R0 ;  /* 0x00000001060c7824 */ /* 0x004fca00078e0a00 */
[----:B------:R1:W-:Y:S02]  /*1fda0*/  STL [R1+0x8], R12 ;  /* 0x0000080c01007387 */ /* 0x0003e40000100800 */
.L_x_1607:
[----:B------:R-:W-:Y:S01]  /*1fdb0*/  ULDC.64 UR4, c[0x0][0xa20] ;  /* 0x0002880000047ab9 */ /* 0x000fe20000000a00 */
[C---:B------:R-:W-:Y:S02]  /*1fdc0*/  LOP3.LUT R10, R26.reuse, 0xff000000, RZ, 0xc0, !PT ;  /* 0xff0000001a0a7812 */ /* 0x040fe400078ec0ff */
[----:B------:R-:W-:Y:S02]  /*1fdd0*/  ISETP.NE.U32.AND P0, PT, RZ, UR4, PT ;  /* 0x00000004ff007c0c */ /* 0x000fe4000bf05070 */
[----:B------:R-:W-:Y:S02]  /*1fde0*/  SHF.R.U32.HI R10, RZ, 0x8, R10 ;  /* 0x00000008ff0a7819 */ /* 0x000fe4000001160a */
[----:B------:R-:W-:Y:S02]  /*1fdf0*/  ISETP.NE.AND.EX P0, PT, RZ, UR5, PT, P0 ;  /* 0x00000005ff007c0c */ /* 0x000fe4000bf05300 */
[C---:B0-----:R-:W-:Y:S02]  /*1fe00*/  LOP3.LUT R0, R26.reuse, 0xff0000, RZ, 0xc0, !PT ;  /* 0x00ff00001a007812 */ /* 0x041fe400078ec0ff */
[----:B------:R-:W-:-:S02]  /*1fe10*/  LOP3.LUT R17, R26, 0xffff, RZ, 0xc0, !PT ;  /* 0x0000ffff1a117812 */ /* 0x000fc400078ec0ff */
[----:B------:R-:W-:-:S07]  /*1fe20*/  LEA.HI R10, R0, R10, RZ, 0x10 ;  /* 0x0000000a000a7211 */ /* 0x000fce00078f80ff */
[----:B------:R-:W-:Y:S05]  /*1fe30*/  @!P0 BRA `(.L_x_1608) ;  /* 0x0000000000108947 */ /* 0x000fea0003800000 */
[----:B------:R-:W0:Y:S02]  /*1fe40*/  LDC.64 R6, c[0x0][0xa20] ;  /* 0x00028800ff067b82 */ /* 0x000e240000000a00 */
[----:B0-----:R-:W-:-:S05]  /*1fe50*/  IMAD.WIDE R6, R27, 0x4, R6 ;  /* 0x000000041b067825 */ /* 0x001fca00078e0206 */
[----:B------:R0:W5:Y:S01]  /*1fe60*/  LDG.E R5, desc[UR54][R6.64] ;  /* 0x0000003606057981 */ /* 0x000162000c1e1900 */
[----:B------:R-:W-:Y:S05]  /*1fe70*/  BRA `(.L_x_1609) ;  /* 0x0000000000247947 */ /* 0x000fea0003800000 */
.L_x_1608:
        /* <DEDUP_REMOVED lines=8> */
[----:B--2---:R-:W-:-:S07]  /*1ff00*/  IMAD.IADD R5, R6, 0x1, -R5 ;  /* 0x0000000106057824 */ /* 0x004fce00078e0a05 */
.L_x_1609:
[----:B------:R-:W2:Y:S04]  /*1ff10*/  @P1 LDG.E R0, desc[UR54][R2.64] ;  /* 0x0000003602001981 */ /* 0x000ea8000c1e1900 */
[----:B0-----:R0:W2:Y:S01]  /*1ff20*/  @P1 LDG.E R6, desc[UR54][R2.64+0x4] ;  /* 0x0000043602061981 */ /* 0x0010a2000c1e1900 */
[----:B------:R-:W-:Y:S02]  /*1ff30*/  IMAD R25, R25, 0xc0, RZ ;  /* 0x000000c019197824 */ /* 0x000fe400078e02ff */
[----:B-----5:R-:W-:Y:S01]  /*1ff40*/  IMAD.IADD R5, R5, 0x1, -R11 ;  /* 0x0000000105057824 */ /* 0x020fe200078e0a0b */
[----:B0-----:R-:W0:Y:S02]  /*1ff50*/  LDC R2, c[0x0][0x448] ;  /* 0x00011200ff027b82 */ /* 0x001e240000000800 */
[----:B0-----:R-:W-:-:S13]  /*1ff60*/  ISETP.NE.AND P2, PT, R2, 0x1, PT ;  /* 0x000000010200780c */ /* 0x001fda0003f45270 */
[----:B------:R-:W0:Y:S08]  /*1ff70*/  @P2 LDC R3, c[0x0][0x44c] ;  /* 0x00011300ff032b82 */ /* 0x000e300000000800 */
[----:B------:R-:W3:Y:S01]  /*1ff80*/  @P2 LDC R2, c[0x0][0x450] ;  /* 0x00011400ff022b82 */ /* 0x000ee20000000800 */
[----:B--2---:R-:W-:Y:S02]  /*1ff90*/  @P1 IMAD.IADD R8, R6, 0x1, -R0 ;  /* 0x0000000106081824 */ /* 0x004fe400078e0a00 */
[----:B------:R-:W-:-:S02]  /*1ffa0*/  VIADD R0, R25, 0xbf ;  /* 0x000000bf19007836 */ /* 0x000fc40000000000 */
[----:B------:R-:W-:Y:S02]  /*1ffb0*/  IMAD.IADD R11, R5, 0x1, R8 ;  /* 0x00000001050b7824 */ /* 0x000fe400078e0208 */
[----:B0-----:R-:W-:-:S03]  /*1ffc0*/  @P2 IMAD.HI.U32 R3, R0, R3, RZ ;  /* 0x0000000300032227 */ /* 0x001fc600078e00ff */
[----:B------:R0:W-:Y:S01]  /*1ffd0*/  STL [R1+0x18], R11 ;  /* 0x0000180b01007387 */ /* 0x0001e20000100800 */
[C---:B------:R-:W-:Y:S01]  /*1ffe0*/  VIADD R22, R11.reuse, 0x7f ;  /* 0x0000007f0b167836 */ /* 0x040fe20000000000 */
[----:B---3--:R-:W-:Y:S02]  /*1fff0*/  @P2 SHF.R.U32.HI R0, RZ, R2, R3 ;  /* 0x00000002ff002219 */ /* 0x008fe40000011603 */
[----:B------:R-:W-:Y:S02]  /*20000*/  IADD3 R21, R11, 0x1, -R12 ;  /* 0x000000010b157810 */ /* 0x000fe40007ffe80c */
[----:B------:R-:W-:-:S03]  /*20010*/  SHF.R.S32.HI R2, RZ, 0x1f, R22 ;  /* 0x0000001fff027819 */ /* 0x000fc60000011416 */
[----:B------:R-:W-:Y:S01]  /*20020*/  IMAD.IADD R0, R21, 0x1, R0 ;  /* 0x0000000115007824 */ /* 0x000fe200078e0200 */
[----:B------:R-:W-:Y:S02]  /*20030*/  LEA.HI R22, R2, R22, RZ, 0x7 ;  /* 0x0000001602167211 */ /* 0x000fe400078f38ff */
[----:B------:R-:W2:Y:S02]  /*20040*/  LDC.64 R2, c[0x0][0x9e0] ;  /* 0x00027800ff027b82 */ /* 0x000ea40000000a00 */
[----:B------:R-:W-:Y:S02]  /*20050*/  SHF.R.S32.HI R22, RZ, 0x7, R22 ;  /* 0x00000007ff167819 */ /* 0x000fe40000011416 */
[----:B--2---:R-:W-:Y:S01]  /*20060*/  ISETP.GE.AND P3, PT, R3, 0x1, PT ;  /* 0x000000010300780c */ /* 0x004fe20003f66270 */
[----:B------:R-:W-:-:S12]  /*20070*/  IMAD.IADD R2, R0, 0x1, R2 ;  /* 0x0000000100027824 */ /* 0x000fd800078e0202 */
[----:B0-----:R-:W-:Y:S05]  /*20080*/  @!P3 BRA `(.L_x_1610) ;  /* 0x000000000048b947 */ /* 0x001fea0003800000 */
[C---:B------:R-:W-:Y:S01]  /*20090*/  ISETP.GT.AND P0, PT, R0.reuse, RZ, PT ;  /* 0x000000ff0000720c */ /* 0x040fe20003f04270 */
[----:B------:R-:W-:Y:S01]  /*200a0*/  BSSY B0, `(.L_x_1611) ;  /* 0x000000e000007945 */ /* 0x000fe20003800000 */
[----:B------:R-:W-:-:S11]  /*200b0*/  VIADD R9, R0, 0xffffffff ;  /* 0xffffffff00097836 */ /* 0x000fd60000000000 */
[----:B------:R-:W-:Y:S05]  /*200c0*/  @P0 BRA `(.L_x_1612) ;  /* 0x00000000001c0947 */ /* 0x000fea0003800000 */
[----:B------:R-:W-:Y:S02]  /*200d0*/  ISETP.NE.AND P0, PT, R3, 0x1, PT ;  /* 0x000000010300780c */ /* 0x000fe40003f05270 */
[----:B------:R-:W-:-:S11]  /*200e0*/  IADD3 R0, -R0, RZ, RZ ;  /* 0x000000ff00007210 */ /* 0x000fd60007ffe1ff */
[----:B------:R-:W0:Y:S02]  /*200f0*/  @P0 LDC.64 R6, c[0x0][0x9e8] ;  /* 0x00027a00ff060b82 */ /* 0x000e240000000a00 */
[----:B0-----:R-:W-:-:S05]  /*20100*/  @P0 IMAD.HI.U32 R6, R0, R6, RZ ;  /* 0x0000000600060227 */ /* 0x001fca00078e00ff */
[----:B------:R-:W-:-:S04]  /*20110*/  @P0 SHF.R.U32.HI R0, RZ, R7, R6 ;  /* 0x00000007ff000219 */ /* 0x000fc80000011606 */
[----:B------:R-:W-:Y:S01]  /*20120*/  LOP3.LUT R9, RZ, R0, RZ, 0x33, !PT ;  /* 0x00000000ff097212 */ /* 0x000fe200078e33ff */
[----:B------:R-:W-:Y:S06]  /*20130*/  BRA `(.L_x_1613) ;  /* 0x0000000000107947 */ /* 0x000fec0003800000 */
.L_x_1612:
[----:B------:R-:W-:-:S13]  /*20140*/  ISETP.NE.AND P0, PT, R3, 0x1, PT ;  /* 0x000000010300780c */ /* 0x000fda0003f05270 */
[----:B------:R-:W0:Y:S02]  /*20150*/  @P0 LDC.64 R6, c[0x0][0x9e8] ;  /* 0x00027a00ff060b82 */ /* 0x000e240000000a00 */
[----:B0-----:R-:W-:-:S05]  /*20160*/  @P0 IMAD.HI.U32 R6, R9, R6, RZ ;  /* 0x0000000609060227 */ /* 0x001fca00078e00ff */
[----:B------:R-:W-:-:S07]  /*20170*/  @P0 SHF.R.U32.HI R9, RZ, R7, R6 ;  /* 0x00000007ff090219 */ /* 0x000fce0000011606 */
.L_x_1613:
[----:B------:R-:W-:Y:S05]  /*20180*/  BSYNC B0 ;  /* 0x0000000000007941 */ /* 0x000fea0003800000 */
.L_x_1611:
[----:B------:R-:W-:-:S05]  /*20190*/  IMAD R9, R9, R3, R3 ;  /* 0x0000000309097224 */ /* 0x000fca00078e0203 */
[----:B------:R-:W-:-:S07]  /*201a0*/  VIMNMX R2, R2, R9, PT ;  /* 0x0000000902027248 */ /* 0x000fce0003fe0100 */
.L_x_1610:
[----:B------:R-:W0:Y:S01]  /*201b0*/  @P2 LDC R6, c[0x0][0x44c] ;  /* 0x00011300ff062b82 */ /* 0x000e220000000800 */
[----:B------:R-:W-:Y:S01]  /*201c0*/  VIADD R2, R2, 0x7f ;  /* 0x0000007f02027836 */ /* 0x000fe20000000000 */
[----:B------:R-:W-:Y:S01]  /*201d0*/  ULDC UR4, c[0x0][0x9dc] ;  /* 0x0002770000047ab9 */ /* 0x000fe20000000800 */
[----:B------:R-:W-:Y:S02]  /*201e0*/  IMAD.MOV.U32 R0, RZ, RZ, R25 ;  /* 0x000000ffff007224 */ /* 0x000fe400078e0019 */
[----:B------:R-:W-:-:S03]  /*201f0*/  IMAD.IADD R20, R11, 0x1, -R12 ;  /* 0x000000010b147824 */ /* 0x000fc600078e0a0c */
[----:B------:R-:W2:Y:S01]  /*20200*/  @P2 LDC R7, c[0x0][0x450] ;  /* 0x00011400ff072b82 */ /* 0x000ea20000000800 */
[----:B0-----:R-:W-:-:S05]  /*20210*/  @P2 IMAD.HI.U32 R6, R25, R6, RZ ;  /* 0x0000000619062227 */ /* 0x001fca00078e00ff */
[----:B--2---:R-:W-:Y:S02]  /*20220*/  @P2 SHF.R.U32.HI R0, RZ, R7, R6 ;  /* 0x00000007ff002219 */ /* 0x004fe40000011606 */
[----:B------:R-:W-:-:S04]  /*20230*/  SHF.R.S32.HI R6, RZ, 0x1f, R2 ;  /* 0x0000001fff067819 */ /* 0x000fc80000011402 */
[----:B------:R-:W-:Y:S01]  /*20240*/  LEA.HI R6, R6, R2, RZ, 0x7 ;  /* 0x0000000206067211 */ /* 0x000fe200078f38ff */
[----:B------:R-:W-:-:S03]  /*20250*/  IMAD.IADD R2, R20, 0x1, R0 ;  /* 0x0000000114027824 */ /* 0x000fc600078e0200 */
[----:B------:R-:W-:Y:S01]  /*20260*/  SHF.R.S32.HI R9, RZ, 0x7, R6 ;  /* 0x00000007ff097819 */ /* 0x000fe20000011406 */
[----:B------:R-:W-:-:S03]  /*20270*/  VIADD R0, R2, -UR4 ;  /* 0x8000000402007c36 */ /* 0x000fc60008000000 */
        /* <DEDUP_REMOVED lines=12> */
.L_x_1616:
[----:B------:R-:W-:-:S13]  /*20340*/  ISETP.NE.AND P0, PT, R3, 0x1, PT ;  /* 0x000000010300780c */ /* 0x000fda0003f05270 */
[----:B------:R-:W0:Y:S02]  /*20350*/  @P0 LDC.64 R6, c[0x0][0x9e8] ;  /* 0x00027a00ff060b82 */ /* 0x000e240000000a00 */
[----:B0-----:R-:W-:-:S05]  /*20360*/  @P0 IMAD.HI.U32 R6, R2, R6, RZ ;  /* 0x0000000602060227 */ /* 0x001fca00078e00ff */
[----:B------:R-:W-:-:S07]  /*20370*/  @P0 SHF.R.U32.HI R2, RZ, R7, R6 ;  /* 0x00000007ff020219 */ /* 0x000fce0000011606 */
.L_x_1617:
[----:B------:R-:W-:Y:S05]  /*20380*/  BSYNC B0 ;  /* 0x0000000000007941 */ /* 0x000fea0003800000 */
.L_x_1615:
[----:B------:R-:W-:-:S05]  /*20390*/  IMAD R2, R2, R3, RZ ;  /* 0x0000000302027224 */ /* 0x000fca00078e02ff */
[----:B------:R-:W-:-:S07]  /*203a0*/  VIMNMX R0, R0, R2, !PT ;  /* 0x0000000200007248 */ /* 0x000fce0007fe0100 */
.L_x_1614:
[----:B------:R-:W-:Y:S01]  /*203b0*/  SHF.R.S32.HI R2, RZ, 0x1f, R0 ;  /* 0x0000001fff027819 */ /* 0x000fe20000011400 */
[----:B------:R-:W-:Y:S01]  /*203c0*/  BSSY B0, `(.L_x_1618) ;  /* 0x0000027000007945 */ /* 0x000fe20003800000 */
[----:B------:R-:W-:Y:S02]  /*203d0*/  LOP3.LUT R19, R10, 0xff, RZ, 0xc0, !PT ;  /* 0x000000ff0a137812 */ /* 0x000fe400078ec0ff */
[----:B------:R-:W-:Y:S02]  /*203e0*/  LEA.HI R2, R2, R0, RZ, 0x7 ;  /* 0x0000000002027211 */ /* 0x000fe400078f38ff */
[----:B------:R-:W-:Y:S02]  /*203f0*/  SHF.R.U32.HI R0, RZ, 0x10, R10 ;  /* 0x00000010ff007819 */ /* 0x000fe4000001160a */
[----:B------:R-:W-:-:S04]  /*20400*/  SHF.R.S32.HI R2, RZ, 0x7, R2 ;  /* 0x00000007ff027819 */ /* 0x000fc80000011402 */
[----:B------:R-:W-:Y:S01]  /*20410*/  VIMNMX R6, RZ, R2, !PT ;  /* 0x00000002ff067248 */ /* 0x000fe20007fe0100 */
[----:B------:R-:W-:-:S03]  /*20420*/  IMAD.MOV.U32 R2, RZ, RZ, RZ ;  /* 0x000000ffff027224 */ /* 0x000fc600078e00ff */
[----:B------:R-:W-:-:S13]  /*20430*/  ISETP.GT.AND P0, PT, R9, R6, PT ;  /* 0x000000060900720c */ /* 0x000fda0003f04270 */
[----:B------:R-:W-:Y:S05]  /*20440*/  @!P0 BRA `(.L_x_1619) ;  /* 0x0000000000788947 */ /* 0x000fea0003800000 */
[----:B------:R-:W-:Y:S01]  /*20450*/  ISETP.NE.AND P0, PT, R0, RZ, PT ;  /* 0x000000ff0000720c */ /* 0x000fe20003f05270 */
[----:B------:R-:W-:-:S03]  /*20460*/  ULDC UR4, c[0x0][0x9f0] ;  /* 0x00027c0000047ab9 */ /* 0x000fc60000000800 */
[----:B------:R-:W-:-:S04]  /*20470*/  SEL R7, R0, UR4, P0 ;  /* 0x0000000400077c07 */ /* 0x000fc80008000000 */
[----:B------:R-:W-:Y:S02]  /*20480*/  IABS R10, R7 ;  /* 0x00000007000a7213 */ /* 0x000fe40000000000 */
[----:B------:R-:W-:Y:S02]  /*20490*/  IADD3 R11, R7, -0x1, R9 ;  /* 0xffffffff070b7810 */ /* 0x000fe40007ffe009 */
[----:B------:R-:W0:Y:S03]  /*204a0*/  I2F.RP R2, R10 ;  /* 0x0000000a00027306 */ /* 0x000e260000209400 */
[----:B------:R-:W-:-:S05]  /*204b0*/  IMAD.IADD R11, R11, 0x1, -R6 ;  /* 0x000000010b0b7824 */ /* 0x000fca00078e0a06 */
[----:B0-----:R-:W0:Y:S02]  /*204c0*/  MUFU.RCP R2, R2 ;  /* 0x0000000200027308 */ /* 0x001e240000001000 */
[----:B0-----:R-:W-:-:S06]  /*204d0*/  VIADD R2, R2, 0xffffffe ;  /* 0x0ffffffe02027836 */ /* 0x001fcc0000000000 */
[----:B------:R0:W2:Y:S02]  /*204e0*/  F2I.FTZ.U32.TRUNC.NTZ R3, R2 ;  /* 0x0000000200037305 */ /* 0x0000a4000021f000 */
[----:B0-----:R-:W-:-:S04]  /*204f0*/  LOP3.LUT R2, R11, R7, RZ, 0x3c, !PT ;  /* 0x000000070b027212 */ /* 0x001fc800078e3cff */
[----:B------:R-:W-:Y:S01]  /*20500*/  ISETP.GE.AND P3, PT, R2, RZ, PT ;  /* 0x000000ff0200720c */ /* 0x000fe20003f66270 */
[----:B--2---:R-:W-:-:S04]  /*20510*/  IMAD.MOV R2, RZ, RZ, -R3 ;  /* 0x000000ffff027224 */ /* 0x004fc800078e0a03 */
[----:B-1----:R-:W-:Y:S02]  /*20520*/  IMAD R12, R2, R10, RZ ;  /* 0x0000000a020c7224 */ /* 0x002fe400078e02ff */
[----:B------:R-:W-:-:S04]  /*20530*/  IMAD.MOV.U32 R2, RZ, RZ, RZ ;  /* 0x000000ffff027224 */ /* 0x000fc800078e00ff */
[----:B------:R-:W-:Y:S01]  /*20540*/  IMAD.HI.U32 R12, R3, R12, R2 ;  /* 0x0000000c030c7227 */ /* 0x000fe200078e0002 */
[----:B------:R-:W-:Y:S02]  /*20550*/  IABS R2, R7 ;  /* 0x0000000700027213 */ /* 0x000fe40000000000 */
[----:B------:R-:W-:-:S03]  /*20560*/  IABS R3, R11 ;  /* 0x0000000b00037213 */ /* 0x000fc60000000000 */
[----:B------:R-:W-:-:S04]  /*20570*/  IMAD.MOV R2, RZ, RZ, -R2 ;  /* 0x000000ffff027224 */ /* 0x000fc800078e0a02 */
[----:B------:R-:W-:Y:S02]  /*20580*/  IMAD.MOV.U32 R11, RZ, RZ, R2 ;  /* 0x000000ffff0b7224 */ /* 0x000fe400078e0002 */
        /* <DEDUP_REMOVED lines=10> */
.L_x_1619:
[----:B------:R-:W-:Y:S05]  /*20630*/  BSYNC B0 ;  /* 0x0000000000007941 */ /* 0x000fea0003800000 */
.L_x_1618:
[-C--:B------:R-:W-:Y:S01]  /*20640*/  IMAD R6, R19, R2.reuse, R6 ;  /* 0x0000000213067224 */ /* 0x080fe200078e0206 */
[----:B------:R-:W-:Y:S04]  /*20650*/  BSSY B0, `(.L_x_1620) ;  /* 0x0000156000007945 */ /* 0x000fe80003800000 */
[C---:B------:R-:W-:Y:S01]  /*20660*/  VIADDMNMX R2, R6.reuse, R2, R9, PT ;  /* 0x0000000206027246 */ /* 0x040fe20003800109 */
[----:B------:R-:W-:-:S03]  /*20670*/  IMAD R6, R6, 0x80, -R5 ;  /* 0x0000008006067824 */ /* 0x000fc600078e0a05 */
[----:B------:R-:W-:Y:S02]  /*20680*/  LEA R2, R2, -R5, 0x7 ;  /* 0x8000000502027211 */ /* 0x000fe400078e38ff */
[----:B------:R-:W-:Y:S02]  /*20690*/  VIMNMX R6, RZ, R6, !PT ;  /* 0x00000006ff067248 */ /* 0x000fe40007fe0100 */
[----:B------:R-:W-:Y:S02]  /*206a0*/  VIMNMX R2, R2, R8, PT ;  /* 0x0000000802027248 */ /* 0x000fe40003fe0100 */
[----:B------:R-:W-:Y:S02]  /*206b0*/  SHF.R.U32.HI R5, RZ, 0x7, R6 ;  /* 0x00000007ff057819 */ /* 0x000fe40000011606 */
[----:B------:R-:W-:-:S13]  /*206c0*/  ISETP.GT.AND P0, PT, R2, R6, PT ;  /* 0x000000060200720c */ /* 0x000fda0003f04270 */
        /* <DEDUP_REMOVED lines=15> */
.L_x_1795:
[----:B--2---:R-:W-:Y:S02]  /*207c0*/  ISETP.NE.AND P0, PT, R14, RZ, PT ;  /* 0x000000ff0e00720c */ /* 0x004fe40003f05270 */
[----:B------:R-:W-:-:S11]  /*207d0*/  PLOP3.LUT P6, PT, PT, PT, PT, 0x8, 0x0 ;  /* 0x000000000000781c */ /* 0x000fd60003fce170 */
[----:B------:R-:W-:Y:S05]  /*207e0*/  @P0 BRA `(.L_x_1623) ;  /* 0x00000000000c0947 */ /* 0x000fea0003800000 */
[----:B------:R-:W-:-:S03]  /*207f0*/  UMOV UR4, 0xffffffff ;  /* 0xffffffff00047882 */ /* 0x000fc60000000000 */
[----:B------:R-:W-:Y:S05]  /*20800*/  BRA.DIV UR4, `(.L_x_1624) ;  /* 0x0000007604407947 */ /* 0x000fea000b800000 */
[----:B------:R-:W-:-:S13]  /*20810*/  ELECT P6, URZ, PT ;  /* 0x00000000003f782f */ /* 0x000fda00038c0000 */
.L_x_1623:
[----:B0-----:R-:W2:Y:S01]  /*20820*/  LDL R6, [R1+0x48] ;  /* 0x0000480001067983 */ /* 0x001ea20000100800 */
[----:B------:R-:W-:Y:S01]  /*20830*/  BSSY B1, `(.L_x_1625) ;  /* 0x0000008000017945 */ /* 0x000fe20003800000 */
[----:B--2---:R-:W-:-:S05]  /*20840*/  VIADD R6, R6, 0x1 ;  /* 0x0000000106067836 */ /* 0x004fca0000000000 */
[----:B------:R-:W-:-:S04]  /*20850*/  LEA.HI R7, R6, R6, RZ, 0x1 ;  /* 0x0000000606077211 */ /* 0x000fc800078f08ff */
[----:B------:R-:W-:-:S05]  /*20860*/  LOP3.LUT R7, R7, 0xfffffffe, RZ, 0xc0, !PT ;  /* 0xfffffffe07077812 */ /* 0x000fca00078ec0ff */
[----:B------:R-:W-:-:S05]  /*20870*/  IMAD.IADD R6, R6, 0x1, -R7 ;  /* 0x0000000106067824 */ /* 0x000fca00078e0a07 */
[----:B------:R-:W-:-:S04]  /*20880*/  SHF.L.U32 R6, R6, 0x1f, RZ ;  /* 0x0000001f06067819 */ /* 0x000fc800000006ff */
[----:B------:R-:W0:Y:S02]  /*20890*/  SYNCS.PHASECHK.TRANS64.TRYWAIT P0, [R18+URZ+0x2d820], R6 ;  /* 0x02d82006120075a7 */ /* 0x000e24000800017f */
[----:B0-----:R-:W-:Y:S05]  /*208a0*/  @!P0 BRA `(.L_x_1626) ;  /* 0x0000007400388947 */ /* 0x001fea0003800000 */
.L_x_1798:
[----:B------:R-:W-:Y:S05]  /*208b0*/  BSYNC B1 ;  /* 0x0000000000017941 */ /* 0x000fea0003800000 */
.L_x_1625:
[----:B------:R-:W-:Y:S04]  /*208c0*/  BSSY B1, `(.L_x_1627) ;  /* 0x000008c000017945 */ /* 0x000fe80003800000 */
[----:B------:R-:W-:Y:S05]  /*208d0*/  @!P6 BRA `(.L_x_1628) ;  /* 0x000000080028e947 */ /* 0x000fea0003800000 */
[----:B------:R-:W2:Y:S01]  /*208e0*/  LDL R8, [R1+0x4] ;  /* 0x0000040001087983 */ /* 0x000ea20000100800 */
[----:B------:R-:W-:Y:S01]  /*208f0*/  IMAD R10, R29, 0x8, R18 ;  /* 0x000000081d0a7824 */ /* 0x000fe200078e0212 */
[----:B------:R-:W3:Y:S01]  /*20900*/  S2R R7, SR_TID.X ;  /* 0x0000000000077919 */ /* 0x000ee20000002100 */
[----:B------:R-:W-:Y:S01]  /*20910*/  BSSY B2, `(.L_x_1629) ;  /* 0x0000006000027945 */ /* 0x000fe20003800000 */
[----:B---3--:R-:W-:-:S04]  /*20920*/  LOP3.LUT R7, R7, 0x7f, RZ, 0xc0, !PT ;  /* 0x0000007f07077812 */ /* 0x008fc800078ec0ff */
[----:B------:R-:W-:Y:S02]  /*20930*/  ISETP.NE.AND P1, PT, R7, RZ, PT ;  /* 0x000000ff0700720c */ /* 0x000fe40003f25270 */
[----:B--2---:R-:W-:-:S04]  /*20940*/  SHF.L.U32 R9, R8, 0x1f, RZ ;  /* 0x0000001f08097819 */ /* 0x004fc800000006ff */
[----:B------:R-:W2:Y:S02]  /*20950*/  SYNCS.PHASECHK.TRANS64.TRYWAIT P0, [R10+URZ+0x2d8a0], R9 ;  /* 0x02d8a0090a0075a7 */ /* 0x000ea4000800017f */
[----:B--2---:R-:W-:Y:S05]  /*20960*/  @!P0 BRA `(.L_x_1630) ;  /* 0x00000074001c8947 */ /* 0x004fea0003800000 */
.L_x_1799:
[----:B------:R-:W-:Y:S05]  /*20970*/  BSYNC B2 ;  /* 0x0000000000027941 */ /* 0x000fea0003800000 */
.L_x_1629:
[----:B------:R-:W-:Y:S04]  /*20980*/  BSSY B2, `(.L_x_1631) ;  /* 0x0000009000027945 */ /* 0x000fe80003800000 */
[----:B------:R-:W-:Y:S05]  /*20990*/  @P1 BRA `(.L_x_1632) ;  /* 0x00000000001c1947 */ /* 0x000fea0003800000 */
[----:B0-----:R-:W0:Y:S02]  /*209a0*/  S2R R6, SR_TID.X ;  /* 0x0000000000067919 */ /* 0x001e240000002100 */
[----:B0-----:R-:W-:Y:S01]  /*209b0*/  LOP3.LUT R7, R6, 0x1f, RZ, 0xc0, !PT ;  /* 0x0000001f06077812 */ /* 0x001fe200078ec0ff */
[----:B------:R-:W-:-:S03]  /*209c0*/  IMAD.MOV.U32 R6, RZ, RZ, 0x6000 ;  /* 0x00006000ff067424 */ /* 0x000fc600078e00ff */
[----:B------:R-:W-:Y:S01]  /*209d0*/  ISETP.NE.AND P0, PT, R7, RZ, PT ;  /* 0x000000ff0700720c */ /* 0x000fe20003f05270 */
[----:B------:R3:W-:-:S12]  /*209e0*/  SYNCS.ARRIVE.TRANS64 RZ, [R10+URZ+0x2d890], R6 ;  /* 0x02d890060aff79a7 */ /* 0x0007d8000800003f */
[----:B---3--:R-:W-:Y:S05]  /*209f0*/  @!P0 BRA `(.L_x_1632) ;  /* 0x0000000000048947 */ /* 0x008fea0003800000 */
[----:B------:R-:W-:Y:S01]  /*20a00*/  BPT.TRAP 0x1 ;  /* 0x000000040000795c */ /* 0x000fe20000300000 */
.L_x_1632:
[----:B------:R-:W-:Y:S05]  /*20a10*/  BSYNC B2 ;  /* 0x0000000000027941 */ /* 0x000fea0003800000 */
.L_x_1631:
[----:B------:R-:W-:Y:S01]  /*20a20*/  IMAD.MOV.U32 R23, RZ, RZ, RZ ;  /* 0x000000ffff177224 */ /* 0x000fe200078e00ff */
[----:B------:R-:W-:Y:S01]  /*20a30*/  UIADD3 UR4, UP0, UR40, 0x570, URZ ;  /* 0x0000057028047890 */ /* 0x000fe2000ff1e03f */
[----:B------:R-:W-:Y:S01]  /*20a40*/  IMAD R7, R3, 0x80, R4 ;  /* 0x0000008003077824 */ /* 0x000fe200078e0204 */
[----:B------:R-:W-:Y:S01]  /*20a50*/  PLOP3.LUT P0, PT, PT, PT, PT, 0x80, 0x0 ;  /* 0x000000000000781c */ /* 0x000fe20003f0f070 */
[----:B------:R-:W-:Y:S01]  /*20a60*/  IMAD R8, R29, 0x6000, R18 ;  /* 0x000060001d087824 */ /* 0x000fe200078e0212 */
[----:B------:R-:W-:Y:S01]  /*20a70*/  R2UR UR10, R23 ;  /* 0x00000000170a72ca */ /* 0x000fe200000e0000 */
[----:B------:R-:W-:Y:S01]  /*20a80*/  VIADD R7, R7, 0xffffff80 ;  /* 0xffffff8007077836 */ /* 0x000fe20000000000 */
[----:B------:R-:W-:Y:S01]  /*20a90*/  UIADD3.X UR5, URZ, UR41, URZ, UP0, !UPT ;  /* 0x000000293f057290 */ /* 0x000fe200087fe43f */
[----:B0-----:R-:W-:Y:S01]  /*20aa0*/  VIADD R6, R10, 0x2d890 ;  /* 0x0002d8900a067836 */ /* 0x001fe20000000000 */
[----:B------:R-:W-:Y:S01]  /*20ab0*/  UMOV UR6, 0x0 ;  /* 0x0000000000067882 */ /* 0x000fe20000000000 */
[----:B------:R-:W-:Y:S01]  /*20ac0*/  VIADD R11, R8, 0x15400 ;  /* 0x00015400080b7836 */ /* 0x000fe20000000000 */
[----:B------:R-:W-:-:S09]  /*20ad0*/  UMOV UR7, 0x12f00000 ;  /* 0x12f0000000077882 */ /* 0x000fd20000000000 */
.L_x_1633:
        /* <DEDUP_REMOVED lines=16> */
.L_x_1634:
        /* <DEDUP_REMOVED lines=16> */
.L_x_1635:
        /* <DEDUP_REMOVED lines=13> */
.L_x_1800:
[----:B------:R-:W-:Y:S05]  /*20db0*/  BSYNC B2 ;  /* 0x0000000000027941 */ /* 0x000fea0003800000 */
.L_x_1636:
[----:B------:R-:W-:Y:S01]  /*20dc0*/  BSSY B2, `(.L_x_1638) ;  /* 0x000000b000027945 */ /* 0x000fe20003800000 */
[----:B-1----:R-:W-:Y:S02]  /*20dd0*/  IMAD.MOV.U32 R12, RZ, RZ, 0x0 ;  /* 0x00000000ff0c7424 */ /* 0x002fe400078e00ff */
[----:B------:R-:W-:Y:S01]  /*20de0*/  IMAD.MOV.U32 R13, RZ, RZ, 0x12f00000 ;  /* 0x12f00000ff0d7424 */ /* 0x000fe200078e00ff */
[----:B------:R-:W-:Y:S06]  /*20df0*/  @P1 BRA `(.L_x_1639) ;  /* 0x00000000001c1947 */ /* 0x000fec0003800000 */
[----:B------:R-:W1:Y:S02]  /*20e00*/  S2R R6, SR_TID.X ;  /* 0x0000000000067919 */ /* 0x000e640000002100 */
[----:B-1----:R-:W-:Y:S02]  /*20e10*/  LOP3.LUT R11, R6, 0x1f, RZ, 0xc0, !PT ;  /* 0x0000001f060b7812 */ /* 0x002fe400078ec0ff */
[----:B------:R-:W-:Y:S02]  /*20e20*/  MOV R6, 0x6000 ;  /* 0x0000600000067802 */ /* 0x000fe40000000f00 */
[----:B------:R-:W-:Y:S02]  /*20e30*/  ISETP.NE.AND P0, PT, R11, RZ, PT ;  /* 0x000000ff0b00720c */ /* 0x000fe40003f05270 */
[----:B------:R1:W-:Y:S11]  /*20e40*/  SYNCS.ARRIVE.TRANS64 RZ, [R10+URZ+0x2d8b0], R6 ;  /* 0x02d8b0060aff79a7 */ /* 0x0003f6000800003f */
[----:B-1----:R-:W-:Y:S05]  /*20e50*/  @!P0 BRA `(.L_x_1639) ;  /* 0x0000000000048947 */ /* 0x002fea0003800000 */
[----:B------:R-:W-:Y:S01]  /*20e60*/  BPT.TRAP 0x1 ;  /* 0x000000040000795c */ /* 0x000fe20000300000 */
.L_x_1639:
[----:B------:R-:W-:Y:S05]  /*20e70*/  BSYNC B2 ;  /* 0x0000000000027941 */ /* 0x000fea0003800000 */
.L_x_1638:
[----:B------:R-:W-:Y:S01]  /*20e80*/  R2UR UR10, R23 ;  /* 0x00000000170a72ca */ /* 0x000fe200000e0000 */
[----:B------:R-:W-:Y:S01]  /*20e90*/  UIADD3 UR4, UP0, UR40, 0x670, URZ ;  /* 0x0000067028047890 */ /* 0x000fe2000ff1e03f */
[----:B------:R-:W-:Y:S01]  /*20ea0*/  R2UR UR6, R12 ;  /* 0x000000000c0672ca */ /* 0x000fe200000e0000 */
[----:B0-2---:R-:W-:Y:S01]  /*20eb0*/  VIADD R10, R10, 0x2d8b0 ;  /* 0x0002d8b00a0a7836 */ /* 0x005fe20000000000 */
[----:B------:R-:W-:Y:S01]  /*20ec0*/  R2UR UR7, R13 ;  /* 0x000000000d0772ca */ /* 0x000fe200000e0000 */
[----:B------:R-:W-:Y:S01]  /*20ed0*/  VIADD R6, R8, 0x400 ;  /* 0x0000040008067836 */ /* 0x000fe20000000000 */
[----:B------:R-:W-:Y:S01]  /*20ee0*/  PLOP3.LUT P0, PT, PT, PT, PT, 0x80, 0x0 ;  /* 0x000000000000781c */ /* 0x000fe20003f0f070 */
[----:B------:R-:W-:-:S12]  /*20ef0*/  UIADD3.X UR5, URZ, UR41, URZ, UP0, !UPT ;  /* 0x000000293f057290 */ /* 0x000fd800087fe43f */
.L_x_1640:
        /* <DEDUP_REMOVED lines=15> */
.L_x_1641:
        /* <DEDUP_REMOVED lines=15> */
.L_x_1642:
        /* <DEDUP_REMOVED lines=10> */
.L_x_1628:
[----:B------:R-:W-:Y:S05]  /*21180*/  BSYNC B1 ;  /* 0x0000000000017941 */ /* 0x000fea0003800000 */
.L_x_1627:
[----:B0-----:R-:W2:Y:S01]  /*21190*/  LDL.LU R6, [R1+0x4] ;  /* 0x0000040001067983 */ /* 0x001ea20000300800 */
[----:B------:R-:W-:Y:S01]  /*211a0*/  VIADD R29, R29, 0x1 ;  /* 0x000000011d1d7836 */ /* 0x000fe20000000000 */
[----:B------:R-:W-:Y:S01]  /*211b0*/  PLOP3.LUT P0, PT, PT, PT, PT, 0x8, 0x0 ;  /* 0x000000000000781c */ /* 0x000fe20003f0e170 */
[----:B------:R-:W-:-:S03]  /*211c0*/  VIADD R10, R3, 0xfffffffe ;  /* 0xfffffffe030a7836 */ /* 0x000fc60000000000 */
[C---:B------:R-:W-:Y:S02]  /*211d0*/  ISETP.NE.AND P1, PT, R29.reuse, 0x2, PT ;  /* 0x000000021d00780c */ /* 0x040fe40003f25270 */
[----:B------:R-:W-:Y:S02]  /*211e0*/  ISETP.GE.AND P2, PT, R10, R5, PT ;  /* 0x000000050a00720c */ /* 0x000fe40003f46270 */
[----:B------:R-:W-:Y:S02]  /*211f0*/  SEL R3, RZ, 0x1, P1 ;  /* 0x00000001ff037807 */ /* 0x000fe40000800000 */
[----:B------:R-:W-:Y:S02]  /*21200*/  SEL R29, R29, RZ, P1 ;  /* 0x000000ff1d1d7207 */ /* 0x000fe40000800000 */
[----:B--2---:R-:W-:-:S05]  /*21210*/  LOP3.LUT R6, R6, R3, RZ, 0x3c, !PT ;  /* 0x0000000306067212 */ /* 0x004fca00078e3cff */
[----:B------:R0:W-:Y:S02]  /*21220*/  STL [R1+0x4], R6 ;  /* 0x0000040601007387 */ /* 0x0001e40000100800 */
[----:B------:R-:W-:Y:S05]  /*21230*/  @!P2 BRA `(.L_x_1621) ;  /* 0x00000008005ca947 */ /* 0x000fea0003800000 */
.L_x_1659:
[----:B------:R-:W-:Y:S05]  /*21240*/  YIELD ;  /* 0x0000000000007946 */ /* 0x000fea0003800000 */
[----:B------:R-:W-:Y:S04]  /*21250*/  BSSY B1, `(.L_x_1643) ;  /* 0x000008b000017945 */ /* 0x000fe80003800000 */
[----:B--2---:R-:W-:Y:S05]  /*21260*/  @!P6 BRA `(.L_x_1644) ;  /* 0x000000080024e947 */ /* 0x004fea0003800000 */
[----:B0-----:R-:W2:Y:S01]  /*21270*/  LDL R6, [R1+0x4] ;  /* 0x0000040001067983 */ /* 0x001ea20000100800 */
[----:B------:R-:W-:Y:S01]  /*21280*/  IMAD R9, R29, 0x8, R18 ;  /* 0x000000081d097824 */ /* 0x000fe200078e0212 */
[----:B------:R-:W0:Y:S01]  /*21290*/  S2R R3, SR_TID.X ;  /* 0x0000000000037919 */ /* 0x000e220000002100 */
[----:B------:R-:W-:Y:S01]  /*212a0*/  BSSY B2, `(.L_x_1645) ;  /* 0x0000006000027945 */ /* 0x000fe20003800000 */
[----:B0-----:R-:W-:-:S04]  /*212b0*/  LOP3.LUT R3, R3, 0x7f, RZ, 0xc0, !PT ;  /* 0x0000007f03037812 */ /* 0x001fc800078ec0ff */
[----:B------:R-:W-:Y:S02]  /*212c0*/  ISETP.NE.AND P2, PT, R3, RZ, PT ;  /* 0x000000ff0300720c */ /* 0x000fe40003f45270 */
[----:B--2---:R-:W-:-:S04]  /*212d0*/  SHF.L.U32 R8, R6, 0x1f, RZ ;  /* 0x0000001f06087819 */ /* 0x004fc800000006ff */
[----:B------:R-:W0:Y:S02]  /*212e0*/  SYNCS.PHASECHK.TRANS64.TRYWAIT P1, [R9+URZ+0x2d8a0], R8 ;  /* 0x02d8a008090075a7 */ /* 0x000e24000802017f */
[----:B0-----:R-:W-:Y:S05]  /*212f0*/  @!P1 BRA `(.L_x_1646) ;  /* 0x0000006800e09947 */ /* 0x001fea0003800000 */
.L_x_1801:
[----:B------:R-:W-:Y:S05]  /*21300*/  BSYNC B2 ;  /* 0x0000000000027941 */ /* 0x000fea0003800000 */
.L_x_1645:
[----:B------:R-:W-:Y:S04]  /*21310*/  BSSY B2, `(.L_x_1647) ;  /* 0x0000009000027945 */ /* 0x000fe80003800000 */
        /* <DEDUP_REMOVED lines=8> */
.L_x_1648:
[----:B------:R-:W-:Y:S05]  /*213a0*/  BSYNC B2 ;  /* 0x0000000000027941 */ /* 0x000fea0003800000 */
.L_x_1647:
        /* <DEDUP_REMOVED lines=8> */
[----:B------:R-:W-:Y:S01]  /*21430*/  VIADD R11, R7, 0x15400 ;  /* 0x00015400070b7836 */ /* 0x000fe20000000000 */
[----:B------:R-:W-:Y:S01]  /*21440*/  UMOV UR6, 0x0 ;  /* 0x0000000000067882 */ /* 0x000fe20000000000 */
[----:B------:R-:W-:-:S10]  /*21450*/  UMOV UR7, 0x12f00000 ;  /* 0x12f0000000077882 */ /* 0x000fd40000000000 */
.L_x_1649:
        /* <DEDUP_REMOVED lines=10> */
[----:B------:R-:W-:Y:S01]  /*21500*/  IMAD.MOV.U32 R23, RZ, RZ, 0x20 ;  /* 0x00000020ff177424 */ /* 0x000fe200078e00ff */
[----:B------:R-:W-:Y:S01]  /*21510*/  PLOP3.LUT P1, PT, PT, PT, PT, 0x80, 0x0 ;  /* 0x000000000000781c */ /* 0x000fe20003f2f070 */
[----:B------:R-:W-:Y:S01]  /*21520*/  VIADD R11, R7, 0x17400 ;  /* 0x00017400070b7836 */ /* 0x000fe20000000000 */
[----:B------:R-:W-:Y:S01]  /*21530*/  UMOV UR6, 0x0 ;  /* 0x0000000000067882 */ /* 0x000fe20000000000 */
[----:B------:R-:W-:Y:S01]  /*21540*/  UMOV UR7, 0x12f00000 ;  /* 0x12f0000000077882 */ /* 0x000fe20000000000 */
[----:B------:R-:W-:-:S15]  /*21550*/  R2UR UR10, R23 ;  /* 0x00000000170a72ca */ /* 0x000fde00000e0000 */
.L_x_1650:
        /* <DEDUP_REMOVED lines=16> */
.L_x_1651:
        /* <DEDUP_REMOVED lines=10> */
[----:B------:R-:W2:Y:S01]  /*21700*/  SYNCS.PHASECHK.TRANS64.TRYWAIT P1, [R9+URZ+0x2d8c0], R8 ;  /* 0x02d8c008090075a7 */ /* 0x000ea2000802017f */
[----:B------:R-:W-:Y:S04]  /*21710*/  BSSY B2, `(.L_x_1652) ;  /* 0x0000002000027945 */ /* 0x000fe80003800000 */
[----:B--2---:R-:W-:Y:S05]  /*21720*/  @!P1 BRA `(.L_x_1653) ;  /* 0x0000006400e89947 */ /* 0x004fea0003800000 */
.L_x_1802:
[----:B------:R-:W-:Y:S05]  /*21730*/  BSYNC B2 ;  /* 0x0000000000027941 */ /* 0x000fea0003800000 */
.L_x_1652:
[----:B------:R-:W-:Y:S01]  /*21740*/  BSSY B2, `(.L_x_1654) ;  /* 0x000000b000027945 */ /* 0x000fe20003800000 */
[----:B-1----:R-:W-:Y:S01]  /*21750*/  IMAD.MOV.U32 R12, RZ, RZ, 0x0 ;  /* 0x00000000ff0c7424 */ /* 0x002fe200078e00ff */
[----:B------:R-:W-:Y:S02]  /*21760*/  MOV R13, 0x12f00000 ;  /* 0x12f00000000d7802 */ /* 0x000fe40000000f00 */
        /* <DEDUP_REMOVED lines=8> */
.L_x_1655:
[----:B------:R-:W-:Y:S05]  /*217f0*/  BSYNC B2 ;  /* 0x0000000000027941 */ /* 0x000fea0003800000 */
.L_x_1654:
        /* <DEDUP_REMOVED lines=8> */
.L_x_1656:
        /* <DEDUP_REMOVED lines=15> */
.L_x_1657:
        /* <DEDUP_REMOVED lines=15> */
.L_x_1658:
        /* <DEDUP_REMOVED lines=10> */
.L_x_1644:
[----:B------:R-:W-:Y:S05]  /*21b00*/  BSYNC B1 ;  /* 0x0000000000017941 */ /* 0x000fea0003800000 */
.L_x_1643:
        /* <DEDUP_REMOVED lines=10> */
.L_x_1621:
[----:B------:R-:W-:Y:S05]  /*21bb0*/  BSYNC B0 ;  /* 0x0000000000007941 */ /* 0x000fea0003800000 */
.L_x_1620:
[----:B------:R-:W3:Y:S01]  /*21bc0*/  LDC R2, c[0x0][0x448] ;  /* 0x00011200ff027b82 */ /* 0x000ee20000000800 */
[----:B------:R-:W-:Y:S01]  /*21bd0*/  VIADD R3, R25, 0xbf ;  /* 0x000000bf19037836 */ /* 0x000fe20000000000 */
[----:B------:R-:W-:Y:S06]  /*21be0*/  @!P0 WARPSYNC.ALL ;  /* 0x0000000000008948 */ /* 0x000fec0003800000 */
[----:B------:R-:W-:Y:S01]  /*21bf0*/  @!P0 BAR.SYNC.DEFER_BLOCKING 0xc, 0x200 ;  /* 0x0308000000008b1d */ /* 0x000fe20000010000 */
[----:B---3--:R-:W-:-:S13]  /*21c00*/  ISETP.NE.AND P1, PT, R2, 0x1, PT ;  /* 0x000000010200780c */ /* 0x008fda0003f25270 */
[----:B------:R-:W3:Y:S08]  /*21c10*/  @P1 LDC R4, c[0x0][0x44c] ;  /* 0x00011300ff041b82 */ /* 0x000ef00000000800 */
[----:B------:R-:W4:Y:S01]  /*21c20*/  @P1 LDC R2, c[0x0][0x450] ;  /* 0x00011400ff021b82 */ /* 0x000f220000000800 */
[----:B---3--:R-:W-:-:S05]  /*21c30*/  @P1 IMAD.HI.U32 R4, R3, R4, RZ ;  /* 0x0000000403041227 */ /* 0x008fca00078e00ff */
[----:B----4-:R-:W-:-:S05]  /*21c40*/  @P1 SHF.R.U32.HI R3, RZ, R2, R4 ;  /* 0x00000002ff031219 */ /* 0x010fca0000011604 */
[----:B------:R-:W-:Y:S02]  /*21c50*/  IMAD.IADD R21, R21, 0x1, R3 ;  /* 0x0000000115157824 */ /* 0x000fe400078e0203 */
[----:B------:R-:W3:Y:S02]  /*21c60*/  LDC.64 R2, c[0x0][0x9e0] ;  /* 0x00027800ff027b82 */ /* 0x000ee40000000a00 */
[----:B---3--:R-:W-:Y:S01]  /*21c70*/  ISETP.GE.AND P2, PT, R3, 0x1, PT ;  /* 0x000000010300780c */ /* 0x008fe20003f46270 */
[----:B------:R-:W-:-:S12]  /*21c80*/  IMAD.IADD R2, R21, 0x1, R2 ;  /* 0x0000000115027824 */ /* 0x000fd800078e0202 */
[----:B------:R-:W-:Y:S05]  /*21c90*/  @!P2 BRA `(.L_x_1660) ;  /* 0x000000000048a947 */ /* 0x000fea0003800000 */
[C---:B------:R-:W-:Y:S01]  /*21ca0*/  ISETP.GT.AND P0, PT, R21.reuse, RZ, PT ;  /* 0x000000ff1500720c */ /* 0x040fe20003f04270 */
[----:B------:R-:W-:Y:S01]  /*21cb0*/  BSSY B0, `(.L_x_1661) ;  /* 0x000000e000007945 */ /* 0x000fe20003800000 */
[----:B0-----:R-:W-:-:S11]  /*21cc0*/  VIADD R6, R21, 0xffffffff ;  /* 0xffffffff15067836 */ /* 0x001fd60000000000 */
        /* <DEDUP_REMOVED lines=8> */
.L_x_1662:
[----:B------:R-:W-:-:S13]  /*21d50*/  ISETP.NE.AND P0, PT, R3, 0x1, PT ;  /* 0x000000010300780c */ /* 0x000fda0003f05270 */
[----:B------:R-:W0:Y:S02]  /*21d60*/  @P0 LDC.64 R4, c[0x0][0x9e8] ;  /* 0x00027a00ff040b82 */ /* 0x000e240000000a00 */
[----:B0-----:R-:W-:-:S05]  /*21d70*/  @P0 IMAD.HI.U32 R4, R6, R4, RZ ;  /* 0x0000000406040227 */ /* 0x001fca00078e00ff */
[----:B------:R-:W-:-:S07]  /*21d80*/  @P0 SHF.R.U32.HI R6, RZ, R5, R4 ;  /* 0x00000005ff060219 */ /* 0x000fce0000011604 */
.L_x_1663:
[----:B------:R-:W-:Y:S05]  /*21d90*/  BSYNC B0 ;  /* 0x0000000000007941 */ /* 0x000fea0003800000 */
.L_x_1661:
[----:B------:R-:W-:-:S05]  /*21da0*/  IMAD R6, R6, R3, R3 ;  /* 0x0000000306067224 */ /* 0x000fca00078e0203 */
[----:B------:R-:W-:-:S07]  /*21db0*/  VIMNMX R2, R2, R6, PT ;  /* 0x0000000602027248 */ /* 0x000fce0003fe0100 */
.L_x_1660:
[----:B------:R-:W-:Y:S01]  /*21dc0*/  VIADD R2, R2, 0x7f ;  /* 0x0000007f02027836 */ /* 0x000fe20000000000 */
[----:B------:R-:W-:Y:S01]  /*21dd0*/  ULDC UR4, c[0x0][0x9dc] ;  /* 0x0002770000047ab9 */ /* 0x000fe20000000800 */
[----:B------:R-:W-:-:S03]  /*21de0*/  IMAD.MOV.U32 R5, RZ, RZ, R25 ;  /* 0x000000ffff057224 */ /* 0x000fc600078e0019 */
[----:B------:R-:W-:-:S04]  /*21df0*/  SHF.R.S32.HI R4, RZ, 0x1f, R2 ;  /* 0x0000001fff047819 */ /* 0x000fc80000011402 */
[----:B------:R-:W-:Y:S02]  /*21e00*/  LEA.HI R4, R4, R2, RZ, 0x7 ;  /* 0x0000000204047211 */ /* 0x000fe400078f38ff */
[----:B------:R-:W3:Y:S02]  /*21e10*/  @P1 LDC R2, c[0x0][0x450] ;  /* 0x00011400ff021b82 */ /* 0x000ee40000000800 */
[----:B------:R-:W-:-:S04]  /*21e20*/  SHF.R.S32.HI R4, RZ, 0x7, R4 ;  /* 0x00000007ff047819 */ /* 0x000fc80000011404 */
[----:B0-----:R-:W-:Y:S02]  /*21e30*/  VIMNMX R6, R22, R4, PT ;  /* 0x0000000416067248 */ /* 0x001fe40003fe0100 */
[----:B------:R-:W0:Y:S02]  /*21e40*/  @P1 LDC R4, c[0x0][0x44c] ;  /* 0x00011300ff041b82 */ /* 0x000e240000000800 */
[----:B0-----:R-:W-:-:S05]  /*21e50*/  @P1 IMAD.HI.U32 R4, R25, R4, RZ ;  /* 0x0000000419041227 */ /* 0x001fca00078e00ff */
[----:B---3--:R-:W-:-:S05]  /*21e60*/  @P1 SHF.R.U32.HI R5, RZ, R2, R4 ;  /* 0x00000002ff051219 */ /* 0x008fca0000011604 */
        /* <DEDUP_REMOVED lines=13> */
.L_x_1666:
[----:B------:R-:W-:-:S13]  /*21f40*/  ISETP.NE.AND P0, PT, R3, 0x1, PT ;  /* 0x000000010300780c */ /* 0x000fda0003f05270 */
[----:B------:R-:W0:Y:S02]  /*21f50*/  @P0 LDC.64 R4, c[0x0][0x9e8] ;  /* 0x00027a00ff040b82 */ /* 0x000e240000000a00 */
[----:B0-----:R-:W-:-:S05]  /*21f60*/  @P0 IMAD.HI.U32 R4, R7, R4, RZ ;  /* 0x0000000407040227 */ /* 0x001fca00078e00ff */
[----:B------:R-:W-:-:S07]  /*21f70*/  @P0 SHF.R.U32.HI R7, RZ, R5, R4 ;  /* 0x00000005ff070219 */ /* 0x000fce0000011604 */
.L_x_1667:
[----:B------:R-:W-:Y:S05]  /*21f80*/  BSYNC B0 ;  /* 0x0000000000007941 */ /* 0x000fea0003800000 */
.L_x_1665:
[----:B------:R-:W-:-:S05]  /*21f90*/  IMAD R3, R7, R3, RZ ;  /* 0x0000000307037224 */ /* 0x000fca00078e02ff */
[----:B------:R-:W-:-:S07]  /*21fa0*/  VIMNMX R2, R2, R3, !PT ;  /* 0x0000000302027248 */ /* 0x000fce0007fe0100 */
.L_x_1664:
[----:B------:R-:W-:Y:S01]  /*21fb0*/  ISETP.NE.AND P1, PT, R0, RZ, PT ;  /* 0x000000ff0000720c */ /* 0x000fe20003f25270 */
[----:B------:R-:W-:Y:S01]  /*21fc0*/  BSSY B0, `(.L_x_1668) ;  /* 0x0000024000007945 */ /* 0x000fe20003800000 */
[----:B------:R-:W-:-:S04]  /*21fd0*/  SHF.R.S32.HI R3, RZ, 0x1f, R2 ;  /* 0x0000001fff037819 */ /* 0x000fc80000011402 */
[----:B------:R-:W-:Y:S01]  /*21fe0*/  LEA.HI R3, R3, R2, RZ, 0x7 ;  /* 0x0000000203037211 */ /* 0x000fe200078f38ff */
[----:B------:R-:W-:-:S03]  /*21ff0*/  IMAD.MOV.U32 R2, RZ, RZ, RZ ;  /* 0x000000ffff027224 */ /* 0x000fc600078e00ff */
[----:B------:R-:W-:-:S03]  /*22000*/  SHF.R.S32.HI R3, RZ, 0x7, R3 ;  /* 0x00000007ff037819 */ /* 0x000fc60000011403 */
[----:B------:R-:W0:Y:S01]  /*22010*/  @!P1 LDC R0, c[0x0][0x9f0] ;  /* 0x00027c00ff009b82 */ /* 0x000e220000000800 */
[----:B------:R-:W-:-:S04]  /*22020*/  VIMNMX R4, RZ, R3, !PT ;  /* 0x00000003ff047248 */ /* 0x000fc80007fe0100 */
[----:B------:R-:W-:-:S13]  /*22030*/  ISETP.GT.AND P0, PT, R6, R4, PT ;  /* 0x000000040600720c */ /* 0x000fda0003f04270 */
[----:B------:R-:W-:Y:S05]  /*22040*/  @!P0 BRA `(.L_x_1669) ;  /* 0x00000000006c8947 */ /* 0x000fea0003800000 */
[-C--:B0-----:R-:W-:Y:S02]  /*22050*/  IABS R5, R0.reuse ;  /* 0x0000000000057213 */ /* 0x081fe40000000000 */
[----:B--2---:R-:W-:Y:S02]  /*22060*/  IABS R8, R0 ;  /* 0x0000000000087213 */ /* 0x004fe40000000000 */
[----:B------:R-:W0:Y:S03]  /*22070*/  I2F.RP R2, R5 ;  /* 0x0000000500027306 */ /* 0x000e260000209400 */
[----:B------:R-:W-:-:S05]  /*22080*/  IMAD.MOV R8, RZ, RZ, -R8 ;  /* 0x000000ffff087224 */ /* 0x000fca00078e0a08 */
[----:B0-----:R-:W0:Y:S02]  /*22090*/  MUFU.RCP R2, R2 ;  /* 0x0000000200027308 */ /* 0x001e240000001000 */
[----:B0-----:R-:W-:-:S06]  /*220a0*/  IADD3 R2, R2, 0xffffffe, RZ ;  /* 0x0ffffffe02027810 */ /* 0x001fcc0007ffe0ff */
[----:B------:R-:W0:Y:S02]  /*220b0*/  F2I.FTZ.U32.TRUNC.NTZ R3, R2 ;  /* 0x0000000200037305 */ /* 0x000e24000021f000 */
[----:B0-----:R-:W-:-:S04]  /*220c0*/  IMAD.MOV R2, RZ, RZ, -R3 ;  /* 0x000000ffff027224 */ /* 0x001fc800078e0a03 */
[----:B------:R-:W-:Y:S02]  /*220d0*/  IMAD R7, R2, R5, RZ ;  /* 0x0000000502077224 */ /* 0x000fe400078e02ff */
[----:B------:R-:W-:-:S04]  /*220e0*/  IMAD.MOV.U32 R2, RZ, RZ, RZ ;  /* 0x000000ffff027224 */ /* 0x000fc800078e00ff */
[----:B------:R-:W-:Y:S01]  /*220f0*/  IMAD.HI.U32 R7, R3, R7, R2 ;  /* 0x0000000703077227 */ /* 0x000fe200078e0002 */
[----:B------:R-:W-:-:S05]  /*22100*/  IADD3 R3, R0, -0x1, R6 ;  /* 0xffffffff00037810 */ /* 0x000fca0007ffe006 */
[----:B------:R-:W-:-:S05]  /*22110*/  IMAD.IADD R3, R3, 0x1, -R4 ;  /* 0x0000000103037824 */ /* 0x000fca00078e0a04 */
        /* <DEDUP_REMOVED lines=14> */
.L_x_1669:
[----:B------:R-:W-:Y:S05]  /*22200*/  BSYNC B0 ;  /* 0x0000000000007941 */ /* 0x000fea0003800000 */
.L_x_1668:
[-C--:B0-----:R-:W-:Y:S01]  /*22210*/  IMAD R0, R19, R2.reuse, R4 ;  /* 0x0000000213007224 */ /* 0x081fe200078e0204 */
[----:B------:R-:W-:Y:S04]  /*22220*/  BSSY B7, `(.L_x_1670) ;  /* 0x0000344000077945 */ /* 0x000fe80003800000 */
        /* <DEDUP_REMOVED lines=11> */
[----:B------:R-:W3:Y:S01]  /*222e0*/  LDC.64 R2, c[0x0][0xc60] ;  /* 0x00031800ff027b82 */ /* 0x000ee20000000a00 */
[----:B------:R-:W0:Y:S02]  /*222f0*/  FLO.U32 R0, UR4 ;  /* 0x0000000400007d00 */ /* 0x000e2400080e0000 */
[----:B0-----:R-:W-:-:S06]  /*22300*/  ISETP.EQ.U32.AND P0, PT, R0, R5, PT ;  /* 0x000000050000720c */ /* 0x001fcc0003f02070 */
[----:B------:R-:W3:Y:S07]  /*22310*/  POPC R5, UR4 ;  /* 0x0000000400057d09 */ /* 0x000eee0008000000 */
[----:B---3--:R-:W3:Y:S01]  /*22320*/  @P0 ATOMG.E.ADD.STRONG.GPU PT, R3, desc[UR54][R2.64], R5 ;  /* 0x00000005020309a8 */ /* 0x008ee200081ee1f6 */
[----:B------:R-:W0:Y:S02]  /*22330*/  S2R R4, SR_LTMASK ;  /* 0x0000000000047919 */ /* 0x000e240000003900 */
[----:B0-----:R-:W-:-:S04]  /*22340*/  LOP3.LUT R4, R4, UR4, RZ, 0xc0, !PT ;  /* 0x0000000404047c12 */ /* 0x001fc8000f8ec0ff */
[----:B------:R-:W0:Y:S01]  /*22350*/  POPC R7, R4 ;  /* 0x0000000400077309 */ /* 0x000e220000000000 */
[----:B---3--:R-:W0:Y:S02]  /*22360*/  SHFL.IDX PT, R0, R3, R0, 0x1f ;  /* 0x00001f0003007589 */ /* 0x008e2400000e0000 */
[----:B0-----:R-:W-:Y:S01]  /*22370*/  IADD3 R24, R0, UR37, R7 ;  /* 0x0000002500187c10 */ /* 0x001fe2000fffe007 */
[----:B------:R-:W-:Y:S06]  /*22380*/  BRA `(.L_x_1672) ;  /* 0x0000003000b47947 */ /* 0x000fec0003800000 */
.L_x_1671:
        /* <DEDUP_REMOVED lines=9> */
[----:B-1----:R-:W-:Y:S01]  /*22420*/  MOV R12, 0x1 ;  /* 0x00000001000c7802 */ /* 0x002fe20000000f00 */
[----:B------:R-:W0:Y:S01]  /*22430*/  LDC.64 R2, c[0x4][R2] ;  /* 0x0100000002027b82 */ /* 0x000e220000000a00 */
[----:B------:R-:W-:Y:S02]  /*22440*/  IMAD.U32 R5, RZ, RZ, UR7 ;  /* 0x00000007ff057e24 */ /* 0x000fe4000f8e00ff */
[----:B------:R-:W-:Y:S02]  /*22450*/  IMAD.U32 R6, RZ, RZ, UR8 ;  /* 0x00000008ff067e24 */ /* 0x000fe4000f8e00ff */
[----:B------:R-:W-:-:S02]  /*22460*/  IMAD.U32 R7, RZ, RZ, UR9 ;  /* 0x00000009ff077e24 */ /* 0x000fc4000f8e00ff */
[----:B------:R-:W-:Y:S02]  /*22470*/  IMAD.U32 R10, RZ, RZ, UR4 ;  /* 0x00000004ff0a7e24 */ /* 0x000fe4000f8e00ff */
[----:B------:R-:W-:Y:S02]  /*22480*/  IMAD.U32 R11, RZ, RZ, UR5 ;  /* 0x00000005ff0b7e24 */ /* 0x000fe4000f8e00ff */
[----:B--2---:R-:W-:Y:S02]  /*22490*/  IMAD.MOV.U32 R8, RZ, RZ, 0x70 ;  /* 0x00000070ff087424 */ /* 0x004fe400078e00ff */
[----:B------:R-:W-:-:S07]  /*224a0*/  IMAD.MOV.U32 R13, RZ, RZ, RZ ;  /* 0x000000ffff0d7224 */ /* 0x000fce00078e00ff */
[----:B------:R-:W-:-:S07]  /*224b0*/  LEPC R20, `(.L_x_1674) ;  /* 0x000000001014794e */ /* 0x000fce0000000000 */
[----:B0-----:R-:W-:Y:S05]  /*224c0*/  CALL.ABS.NOINC R2 ;  /* 0x0000000002007343 */ /* 0x001fea0003c00000 */
.L_x_1674:
[----:B------:R-:W-:Y:S05]  /*224d0*/  BSYNC B6 ;  /* 0x0000000000067941 */ /* 0x000fea0003800000 */
.L_x_1673:
        /* <DEDUP_REMOVED lines=8> */
[----:B------:R0:W3:Y:S01]  /*22560*/  LDC.64 R2, c[0x4][R19] ;  /* 0x0100000013027b82 */ /* 0x0000e20000000a00 */
[----:B------:R-:W-:Y:S02]  /*22570*/  IMAD.U32 R4, RZ, RZ, UR6 ;  /* 0x00000006ff047e24 */ /* 0x000fe4000f8e00ff */
[----:B------:R-:W-:Y:S02]  /*22580*/  IMAD.U32 R5, RZ, RZ, UR7 ;  /* 0x00000007ff057e24 */ /* 0x000fe4000f8e00ff */
[----:B------:R-:W-:Y:S02]  /*22590*/  IMAD.U32 R6, RZ, RZ, UR8 ;  /* 0x00000008ff067e24 */ /* 0x000fe4000f8e00ff */
[----:B------:R-:W-:-:S02]  /*225a0*/  IMAD.U32 R7, RZ, RZ, UR9 ;  /* 0x00000009ff077e24 */ /* 0x000fc4000f8e00ff */
[----:B------:R-:W-:Y:S02]  /*225b0*/  IMAD.U32 R10, RZ, RZ, UR4 ;  /* 0x00000004ff0a7e24 */ /* 0x000fe4000f8e00ff */
[----:B------:R-:W-:Y:S02]  /*225c0*/  IMAD.U32 R11, RZ, RZ, UR5 ;  /* 0x00000005ff0b7e24 */ /* 0x000fe4000f8e00ff */
[----:B--2---:R-:W-:Y:S02]  /*225d0*/  IMAD.MOV.U32 R8, RZ, RZ, 0x70 ;  /* 0x00000070ff087424 */ /* 0x004fe400078e00ff */
[----:B-1----:R-:W-:Y:S02]  /*225e0*/  IMAD.MOV.U32 R12, RZ, RZ, 0x1 ;  /* 0x00000001ff0c7424 */ /* 0x002fe400078e00ff */
[----:B0-----:R-:W-:-:S07]  /*225f0*/  IMAD.MOV.U32 R13, RZ, RZ, RZ ;  /* 0x000000ffff0d7224 */ /* 0x001fce00078e00ff */
[----:B------:R-:W-:-:S07]  /*22600*/  LEPC R20, `(.L_x_1677) ;  /* 0x000000001014794e */ /* 0x000fce0000000000 */
[----:B---3--:R-:W-:Y:S05]  /*22610*/  CALL.ABS.NOINC R2 ;  /* 0x0000000002007343 */ /* 0x008fea0003c00000 */
.L_x_1677:
[----:B------:R0:W1:Y:S01]  /*22620*/  LDC.64 R2, c[0x4][R19] ;  /* 0x0100000013027b82 */ /* 0x0000620000000a00 */
[----:B------:R-:W-:Y:S01]  /*22630*/  ULDC.64 UR4, c[0x4][0x88] ;  /* 0x0100220000047ab9 */ /* 0x000fe20000000a00 */
[----:B------:R-:W-:Y:S01]  /*22640*/  ULDC.64 UR6, c[0x4][0x90] ;  /* 0x0100240000067ab9 */ /* 0x000fe20000000a00 */
[----:B------:R-:W-:Y:S01]  /*22650*/  ULDC.64 UR8, c[0x4][0x18] ;  /* 0x0100060000087ab9 */ /* 0x000fe20000000a00 */
[----:B------:R-:W-:Y:S01]  /*22660*/  IMAD.U32 R4, RZ, RZ, UR4 ;  /* 0x00000004ff047e24 */ /* 0x000fe2000f8e00ff */
[----:B------:R-:W-:Y:S01]  /*22670*/  MOV R8, 0x70 ;  /* 0x0000007000087802 */ /* 0x000fe20000000f00 */
[----:B------:R-:W-:Y:S02]  /*22680*/  IMAD.U32 R5, RZ, RZ, UR5 ;  /* 0x00000005ff057e24 */ /* 0x000fe4000f8e00ff */
[----:B------:R-:W-:Y:S02]  /*22690*/  IMAD.U32 R6, RZ, RZ, UR6 ;  /* 0x00000006ff067e24 */ /* 0x000fe4000f8e00ff */
[----:B------:R-:W-:-:S02]  /*226a0*/  IMAD.U32 R7, RZ, RZ, UR7 ;  /* 0x00000007ff077e24 */ /* 0x000fc4000f8e00ff */
[----:B------:R-:W-:Y:S02]  /*226b0*/  IMAD.U32 R10, RZ, RZ, UR8 ;  /* 0x00000008ff0a7e24 */ /* 0x000fe4000f8e00ff */
[----:B------:R-:W-:Y:S02]  /*226c0*/  IMAD.U32 R11, RZ, RZ, UR9 ;  /* 0x00000009ff0b7e24 */ /* 0x000fe4000f8e00ff */
[----:B------:R-:W-:Y:S02]  /*226d0*/  IMAD.MOV.U32 R12, RZ, RZ, 0x1 ;  /* 0x00000001ff0c7424 */ /* 0x000fe400078e00ff */
[----:B0-----:R-:W-:-:S07]  /*226e0*/  IMAD.MOV.U32 R13, RZ, RZ, RZ ;  /* 0x000000ffff0d7224 */ /* 0x001fce00078e00ff */
[----:B------:R-:W-:-:S07]  /*226f0*/  LEPC R20, `(.L_x_1676) ;  /* 0x000000001014794e */ /* 0x000fce0000000000 */
[----:B-1----:R-:W-:Y:S05]  /*22700*/  CALL.ABS.NOINC R2 ;  /* 0x0000000002007343 */ /* 0x002fea0003c00000 */
.L_x_1676:
[----:B------:R-:W-:Y:S05]  /*22710*/  BSYNC B6 ;  /* 0x0000000000067941 */ /* 0x000fea0003800000 */
.L_x_1675:
[----:B------:R-:W-:Y:S01]  /*22720*/  ULDC.64 UR4, c[0x0][0x9f8] ;  /* 0x00027e0000047ab9 */ /* 0x000fe20000000a00 */
[----:B------:R-:W3:Y:S01]  /*22730*/  LDL R20, [R1+0x18] ;  /* 0x0000180001147983 */ /* 0x000ee20000100800 */
[----:B------:R-:W-:-:S03]  /*22740*/  ISETP.NE.U32.AND P0, PT, RZ, UR4, PT ;  /* 0x00000004ff007c0c */ /* 0x000fc6000bf05070 */
[----:B------:R-:W4:Y:S01]  /*22750*/  LDL R19, [R1+0x28] ;  /* 0x0000280001137983 */ /* 0x000f220000100800 */
[----:B------:R-:W-:Y:S01]  /*22760*/  ISETP.NE.AND.EX P0, PT, RZ, UR5, PT, P0 ;  /* 0x00000005ff007c0c */ /* 0x000fe2000bf05300 */
[----:B------:R-:W-:Y:S01]  /*22770*/  IMAD.MOV.U32 R9, RZ, RZ, R27 ;  /* 0x000000ffff097224 */ /* 0x000fe200078e001b */
[----:B------:R-:W0:Y:S01]  /*22780*/  LDC R5, c[0x0][0x430] ;  /* 0x00010c00ff057b82 */ /* 0x000e220000000800 */
[----:B------:R-:W1:Y:S01]  /*22790*/  S2R R22, SR_TID.X ;  /* 0x0000000000167919 */ /* 0x000e620000002100 */
[----:B------:R-:W2:Y:S01]  /*227a0*/  S2R R21, SR_TID.X ;  /* 0x0000000000157919 */ /* 0x000ea20000002100 */
[----:B------:R-:W-:Y:S01]  /*227b0*/  VIADD R23, R23, 0xffffffff ;  /* 0xffffffff17177836 */ /* 0x000fe20000000000 */
[----:B------:R-:W-:-:S07]  /*227c0*/  ULDC UR4, c[0x0][0x2f4] ;  /* 0x0000bd0000047ab9 */ /* 0x000fce0000000800 */
[----:B------:R-:W1:Y:S02]  /*227d0*/  @P0 LDC.64 R2, c[0x0][0x9f8] ;  /* 0x00027e00ff020b82 */ /* 0x000e640000000a00 */
[----:B-1----:R-:W-:-:S05]  /*227e0*/  @P0 IMAD.WIDE R2, R27, 0x4, R2 ;  /* 0x000000041b020825 */ /* 0x002fca00078e0202 */
[----:B------:R1:W4:Y:S01]  /*227f0*/  @P0 LDG.E R9, desc[UR54][R2.64] ;  /* 0x0000003602090981 */ /* 0x000322000c1e1900 */
[----:B0-----:R-:W-:Y:S01]  /*22800*/  ISETP.NE.AND P1, PT, R5, 0x1, PT ;  /* 0x000000010500780c */ /* 0x001fe20003f25270 */
[----:B------:R-:W-:Y:S01]  /*22810*/  IMAD.SHL.U32 R22, R22, 0x20, RZ ;  /* 0x0000002016167824 */ /* 0x000fe200078e00ff */
[----:B--2---:R-:W-:Y:S01]  /*22820*/  LOP3.LUT R21, R21, 0x7f, RZ, 0xc0, !PT ;  /* 0x0000007f15157812 */ /* 0x004fe200078ec0ff */
[----:B------:R-:W-:-:S03]  /*22830*/  IMAD.SHL.U32 R8, R23, 0x80, RZ ;  /* 0x0000008017087824 */ /* 0x000fc600078e00ff */
[----:B------:R-:W-:Y:S02]  /*22840*/  SHF.R.U32.HI R21, RZ, 0x2, R21 ;  /* 0x00000002ff157819 */ /* 0x000fe40000011615 */
[----:B------:R-:W-:-:S04]  /*22850*/  LOP3.LUT R22, R22, 0x60, RZ, 0xc0, !PT ;  /* 0x0000006016167812 */ /* 0x000fc800078ec0ff */
[----:B------:R-:W-:Y:S01]  /*22860*/  LOP3.LUT R0, R8, R21, R22, 0xfe, !PT ;  /* 0x0000001508007212 */ /* 0x000fe200078efe16 */
[----:B-1----:R-:W0:Y:S08]  /*22870*/  @P1 LDC R3, c[0x0][0x434] ;  /* 0x00010d00ff031b82 */ /* 0x002e300000000800 */
[----:B------:R-:W1:Y:S01]  /*22880*/  @P1 LDC R2, c[0x0][0x438] ;  /* 0x00010e00ff021b82 */ /* 0x000e620000000800 */
[----:B------:R-:W-:Y:S01]  /*22890*/  LOP3.LUT R16, R16, 0xfffffff7, RZ, 0xc0, !PT ;  /* 0xfffffff710107812 */ /* 0x000fe200078ec0ff */
[----:B------:R-:W-:Y:S01]  /*228a0*/  UMOV UR5, 0xffffffff ;  /* 0xffffffff00057882 */ /* 0x000fe20000000000 */
[C---:B---3--:R-:W-:Y:S01]  /*228b0*/  ISETP.GE.AND P0, PT, R0.reuse, R20, PT ;  /* 0x000000140000720c */ /* 0x048fe20003f06270 */
[----:B----4-:R-:W-:-:S04]  /*228c0*/  IMAD.IADD R0, R0, 0x1, R19 ;  /* 0x0000000100007824 */ /* 0x010fc800078e0213 */
[----:B0-----:R-:W-:-:S04]  /*228d0*/  @P1 IMAD.HI.U32 R3, R0, R3, RZ ;  /* 0x0000000300031227 */ /* 0x001fc800078e00ff */
[----:B------:R-:W-:Y:S01]  /*228e0*/  IMAD.MOV.U32 R6, RZ, RZ, R0 ;  /* 0x000000ffff067224 */ /* 0x000fe200078e0000 */
[----:B-1----:R-:W-:-:S03]  /*228f0*/  @P1 SHF.R.U32.HI R6, RZ, R2, R3 ;  /* 0x00000002ff061219 */ /* 0x002fc60000011603 */
[----:B------:R-:W0:Y:S01]  /*22900*/  @!P0 LDC.64 R2, c[0x0][0x428] ;  /* 0x00010a00ff028b82 */ /* 0x000e220000000a00 */
[--C-:B------:R-:W-:Y:S01]  /*22910*/  @!P0 SHF.R.S32.HI R7, RZ, 0x1f, R6.reuse ;  /* 0x0000001fff078819 */ /* 0x100fe20000011406 */
[----:B------:R-:W-:-:S04]  /*22920*/  IMAD.MOV R4, RZ, RZ, -R6 ;  /* 0x000000ffff047224 */ /* 0x000fc800078e0a06 */
[----:B------:R-:W-:Y:S01]  /*22930*/  IMAD R4, R5, R4, R0 ;  /* 0x0000000405047224 */ /* 0x000fe200078e0200 */
[----:B------:R-:W-:Y:S01]  /*22940*/  SHF.R.S32.HI R10, RZ, 0x1f, R9 ;  /* 0x0000001fff0a7819 */ /* 0x000fe20000011409 */
[----:B------:R1:W-:Y:S01]  /*22950*/  STL [R1+0xc], R9 ;  /* 0x00000c0901007387 */ /* 0x0003e20000100800 */
[----:B0-----:R-:W-:-:S03]  /*22960*/  @!P0 IMAD.WIDE.U32 R6, R9, R2, R6 ;  /* 0x0000000209068225 */ /* 0x001fc600078e0006 */
[----:B------:R0:W-:Y:S01]  /*22970*/  STL [R1+0x2c], R10 ;  /* 0x00002c0a01007387 */ /* 0x0001e20000100800 */
[----:B------:R-:W-:-:S04]  /*22980*/  @!P0 IMAD R0, R10, R2, RZ ;  /* 0x000000020a008224 */ /* 0x000fc800078e02ff */
[----:B------:R-:W-:Y:S02]  /*22990*/  @!P0 IMAD R0, R9, R3, R0 ;  /* 0x0000000309008224 */ /* 0x000fe400078e0200 */
[----:B-1----:R-:W1:Y:S01]  /*229a0*/  S2R R9, SR_TID.X ;  /* 0x0000000000097919 */ /* 0x002e620000002100 */
[----:B------:R-:W2:Y:S01]  /*229b0*/  @!P0 LDC.64 R2, c[0x0][0x418] ;  /* 0x00010600ff028b82 */ /* 0x000ea20000000a00 */
[----:B------:R-:W-:Y:S02]  /*229c0*/  @!P0 IMAD.IADD R0, R7, 0x1, R0 ;  /* 0x0000000107008824 */ /* 0x000fe400078e0200 */
[----:B------:R-:W-:-:S05]  /*229d0*/  IMAD.U32 R5, RZ, RZ, UR38 ;  /* 0x00000026ff057e24 */ /* 0x000fca000f8e00ff */
[----:B------:R-:W-:Y:S02]  /*229e0*/  ISETP.NE.AND P2, PT, R5, 0x3, PT ;  /* 0x000000030500780c */ /* 0x000fe40003f45270 */
[----:B--2---:R-:W-:-:S04]  /*229f0*/  @!P0 LEA R2, P1, R6, R2, 0x2 ;  /* 0x0000000206028211 */ /* 0x004fc800078210ff */
[----:B------:R-:W-:Y:S01]  /*22a00*/  @!P0 LEA.HI.X R3, R6, R3, R0, 0x2, P1 ;  /* 0x0000000306038211 */ /* 0x000fe200008f1400 */
[----:B------:R-:W-:Y:S02]  /*22a10*/  IMAD.MOV.U32 R0, RZ, RZ, RZ ;  /* 0x000000ffff007224 */ /* 0x000fe400078e00ff */
[----:B-1----:R-:W-:-:S04]  /*22a20*/  IMAD.SHL.U32 R9, R9, 0x8, RZ ;  /* 0x0000000809097824 */ /* 0x002fc800078e00ff */
[----:B------:R1:W5:Y:S01]  /*22a30*/  @!P0 LDG.E R0, desc[UR54][R2.64] ;  /* 0x0000003602008981 */ /* 0x000362000c1e1900 */
[----:B------:R-:W-:Y:S02]  /*22a40*/  LOP3.LUT R9, R9, 0x18, RZ, 0xc0, !PT ;  /* 0x0000001809097812 */ /* 0x000fe400078ec0ff */
[----:B------:R-:W-:Y:S02]  /*22a50*/  @P2 LOP3.LUT R16, R16, 0x8, RZ, 0xfc, !PT ;  /* 0x0000000810102812 */ /* 0x000fe400078efcff */
[C---:B------:R-:W-:Y:S02]  /*22a60*/  ISETP.GE.AND P0, PT, R9.reuse, UR4, PT ;  /* 0x0000000409007c0c */ /* 0x040fe4000bf06270 */
[C---:B0-----:R-:W-:Y:S02]  /*22a70*/  LOP3.LUT R10, R9.reuse, 0x20, RZ, 0xfc, !PT ;  /* 0x00000020090a7812 */ /* 0x041fe400078efcff */
[----:B------:R-:W-:Y:S02]  /*22a80*/  LOP3.LUT R16, R16, 0xfffffffb, RZ, 0xc0, !PT ;  /* 0xfffffffb10107812 */ /* 0x000fe400078ec0ff */
[----:B------:R-:W-:-:S02]  /*22a90*/  LOP3.LUT R9, R9, 0x40, RZ, 0xfc, !PT ;  /* 0x0000004009097812 */ /* 0x000fc400078efcff */
[----:B------:R-:W-:-:S05]  /*22aa0*/  ISETP.GE.AND P1, PT, R10, UR4, PT ;  /* 0x000000040a007c0c */ /* 0x000fca000bf26270 */
[----:B------:R-:W-:Y:S02]  /*22ab0*/  @P0 LOP3.LUT R16, R16, 0x4, RZ, 0xfc, !PT ;  /* 0x0000000410100812 */ /* 0x000fe400078efcff */
[----:B------:R-:W-:Y:S02]  /*22ac0*/  ISETP.GE.AND P0, PT, R9, UR4, PT ;  /* 0x0000000409007c0c */ /* 0x000fe4000bf06270 */
[----:B------:R-:W-:-:S04]  /*22ad0*/  LOP3.LUT R16, R16, 0xfffffffe, RZ, 0xc0, !PT ;  /* 0xfffffffe10107812 */ /* 0x000fc800078ec0ff */
[----:B------:R-:W-:-:S04]  /*22ae0*/  LOP3.LUT R16, R16, 0xfffffffd, RZ, 0xc0, !PT ;  /* 0xfffffffd10107812 */ /* 0x000fc800078ec0ff */
[----:B------:R-:W-:-:S04]  /*22af0*/  @P1 LOP3.LUT R16, R16, 0x2, RZ, 0xfc, !PT ;  /* 0x0000000210101812 */ /* 0x000fc800078efcff */
[----:B------:R-:W-:Y:S01]  /*22b00*/  @P0 LOP3.LUT R16, R16, 0x1, RZ, 0xfc, !PT ;  /* 0x0000000110100812 */ /* 0x000fe200078efcff */
[----:B-1----:R-:W-:Y:S06]  /*22b10*/  BRA.DIV UR5, `(.L_x_1678) ;  /* 0x0000005605007947 */ /* 0x002fec000b800000 */
.L_x_1805:
[----:B------:R-:W-:Y:S05]  /*22b20*/  @!P2 BRA `(.L_x_1679) ;  /* 0x000000000004a947 */ /* 0x000fea0003800000 */
[----:B------:R-:W-:Y:S01]  /*22b30*/  BPT.TRAP 0x1 ;  /* 0x000000040000795c */ /* 0x000fe20000300000 */
.L_x_1679:
[----:B------:R-:W2:Y:S01]  /*22b40*/  LDL R9, [R1] ;  /* 0x0000000001097983 */ /* 0x000ea20000100800 */
        /* <DEDUP_REMOVED lines=17> */
[----:B------:R-:W-:-:S04]  /*22c60*/  LEA R19, P0, R2, UR6, 0x1 ;  /* 0x0000000602137c11 */ /* 0x000fc8000f8008ff */
[----:B------:R-:W-:Y:S01]  /*22c70*/  LEA.HI.X R22, R2, UR7, R22, 0x1, P0 ;  /* 0x0000000702167c11 */ /* 0x000fe200080f0c16 */
[----:B------:R-:W-:Y:S01]  /*22c80*/  IMAD R2, R28, 0x8, R18 ;  /* 0x000000081c027824 */ /* 0x000fe200078e0212 */
[----:B--2---:R-:W-:-:S06]  /*22c90*/  SHF.L.U32 R3, R9, 0x1f, RZ ;  /* 0x0000001f09037819 */ /* 0x004fcc00000006ff */
[----:B------:R-:W0:Y:S02]  /*22ca0*/  SYNCS.PHASECHK.TRANS64.TRYWAIT P0, [R2+URZ+0x2d840], R3 ;  /* 0x02d84003020075a7 */ /* 0x000e24000800017f */
[----:B0-----:R-:W-:Y:S05]  /*22cb0*/  @!P0 BRA `(.L_x_1681) ;  /* 0x0000005000cc8947 */ /* 0x001fea0003800000 */
.L_x_1806:
[----:B------:R-:W-:Y:S05]  /*22cc0*/  BSYNC B0 ;  /* 0x0000000000007941 */ /* 0x000fea0003800000 */
.L_x_1680:
[----:B------:R-:W2:Y:S01]  /*22cd0*/  LDL R12, [R1+0x18] ;  /* 0x00001800010c7983 */ /* 0x000ea20000100800 */
[----:B------:R-:W-:Y:S01]  /*22ce0*/  ULDC.64 UR4, c[0x0][0x300] ;  /* 0x0000c00000047ab9 */ /* 0x000fe20000000a00 */
[----:B------:R-:W-:Y:S02]  /*22cf0*/  ULDC.64 UR6, c[0x0][0x2e8] ;  /* 0x0000ba0000067ab9 */ /* 0x000fe40000000a00 */
[----:B------:R-:W3:Y:S01]  /*22d00*/  LDL R10, [R1+0x10] ;  /* 0x00001000010a7983 */ /* 0x000ee20000100800 */
[----:B------:R-:W-:Y:S01]  /*22d10*/  IMAD R5, R5, UR4, RZ ;  /* 0x0000000405057c24 */ /* 0x000fe2000f8e02ff */
[----:B------:R-:W-:Y:S01]  /*22d20*/  LOP3.LUT P4, RZ, R16, 0x4, RZ, 0xc0, !PT ;  /* 0x0000000410ff7812 */ /* 0x000fe2000788c0ff */
[----:B------:R-:W1:Y:S02]  /*22d30*/  S2R R7, SR_TID.X ;  /* 0x0000000000077919 */ /* 0x000e640000002100 */
[----:B0-----:R-:W-:Y:S01]  /*22d40*/  IMAD R3, R4, UR5, R5 ;  /* 0x0000000504037c24 */ /* 0x001fe2000f8e0205 */
[----:B------:R-:W-:Y:S01]  /*22d50*/  LOP3.LUT P3, RZ, R16, 0x2, RZ, 0xc0, !PT ;  /* 0x0000000210ff7812 */ /* 0x000fe2000786c0ff */
[----:B------:R-:W-:Y:S01]  /*22d60*/  IMAD.WIDE.U32 R4, R4, UR4, RZ ;  /* 0x0000000404047c25 */ /* 0x000fe2000f8e00ff */
[----:B------:R-:W-:Y:S01]  /*22d70*/  ULDC.64 UR4, c[0x0][0x310] ;  /* 0x0000c40000047ab9 */ /* 0x000fe20000000a00 */
[----:B------:R-:W-:-:S02]  /*22d80*/  LOP3.LUT P2, RZ, R16, 0x1, RZ, 0xc0, !PT ;  /* 0x0000000110ff7812 */ /* 0x000fc4000784c0ff */
[----:B------:R-:W-:Y:S02]  /*22d90*/  IMAD.IADD R5, R5, 0x1, R3 ;  /* 0x0000000105057824 */ /* 0x000fe400078e0203 */
[----:B------:R-:W-:Y:S02]  /*22da0*/  IMAD R6, R6, UR4, RZ ;  /* 0x0000000406067c24 */ /* 0x000fe4000f8e02ff */
[----:B------:R-:W-:-:S04]  /*22db0*/  IMAD.WIDE.U32 R4, R0, UR4, R4 ;  /* 0x0000000400047c25 */ /* 0x000fc8000f8e0004 */
[----:B------:R-:W-:Y:S01]  /*22dc0*/  IMAD R0, R0, UR5, R6 ;  /* 0x0000000500007c24 */ /* 0x000fe2000f8e0206 */
[----:B------:R-:W-:-:S04]  /*22dd0*/  ULDC.64 UR4, c[0x0][0x308] ;  /* 0x0000c20000047ab9 */ /* 0x000fc80000000a00 */
[----:B------:R-:W-:-:S03]  /*22de0*/  IADD3 R5, R5, R0, RZ ;  /* 0x0000000005057210 */ /* 0x000fc60007ffe0ff */
[----:B------:R-:W-:Y:S01]  /*22df0*/  IMAD.WIDE.U32 R4, R17, UR4, R4 ;  /* 0x0000000411047c25 */ /* 0x000fe2000f8e0004 */
[----:B------:R-:W-:Y:S02]  /*22e00*/  UMOV UR4, 0xffffffff ;  /* 0xffffffff00047882 */ /* 0x000fe40000000000 */
[----:B------:R-:W-:Y:S02]  /*22e10*/  LEA R0, P0, R4, UR6, 0x1 ;  /* 0x0000000604007c11 */ /* 0x000fe4000f8008ff */
[----:B-1----:R-:W-:Y:S01]  /*22e20*/  LOP3.LUT R9, R7, 0x7f, RZ, 0xc0, !PT ;  /* 0x0000007f07097812 */ /* 0x002fe200078ec0ff */
[----:B------:R-:W-:-:S03]  /*22e30*/  IMAD R7, R17, UR5, R5 ;  /* 0x0000000511077c24 */ /* 0x000fc6000f8e0205 */
[----:B------:R-:W-:Y:S02]  /*22e40*/  SHF.R.U32.HI R11, RZ, 0x2, R9 ;  /* 0x00000002ff0b7819 */ /* 0x000fe40000011609 */
[----:B------:R-:W0:Y:S01]  /*22e50*/  S2R R9, SR_TID.X ;  /* 0x0000000000097919 */ /* 0x000e220000002100 */
[----:B------:R-:W-:Y:S01]  /*22e60*/  LEA.HI.X R7, R4, UR7, R7, 0x1, P0 ;  /* 0x0000000704077c11 */ /* 0x000fe200080f0c07 */
[----:B0-----:R-:W-:-:S05]  /*22e70*/  IMAD.SHL.U32 R9, R9, 0x8, RZ ;  /* 0x0000000809097824 */ /* 0x001fca00078e00ff */
[----:B------:R-:W-:Y:S02]  /*22e80*/  LOP3.LUT R9, R9, 0x18, RZ, 0xc0, !PT ;  /* 0x0000001809097812 */ /* 0x000fe400078ec0ff */
[----:B--2---:R-:W-:-:S04]  /*22e90*/  IADD3 R3, -R11, R12, -R8 ;  /* 0x0000000c0b037210 */ /* 0x004fc80007ffe908 */
[----:B------:R-:W-:Y:S01]  /*22ea0*/  ISETP.GE.AND P0, PT, R3, 0x1, PT ;  /* 0x000000010300780c */ /* 0x000fe20003f06270 */
[----:B---3--:R-:W-:Y:S01]  /*22eb0*/  IMAD R8, R28, 0x3000, R10 ;  /* 0x000030001c087824 */ /* 0x008fe200078e020a */
[----:B------:R-:W-:Y:S11]  /*22ec0*/  BRA.DIV UR4, `(.L_x_1682) ;  /* 0x00000052045c7947 */ /* 0x000ff6000b800000 */
        /* <DEDUP_REMOVED lines=38> */
.L_x_1816:
        /* <DEDUP_REMOVED lines=12> */
.L_x_1683:
        /* <DEDUP_REMOVED lines=11> */
.L_x_1684:
[----:B------:R1:W5:Y:S01]  /*232a0*/  LDL.LU R3, [R1+0x34] ;  /* 0x0000340001037983 */ /* 0x0003620000300800 */
[----:B------:R1:W-:Y:S02]  /*232b0*/  SYNCS.ARRIVE.TRANS64.A1T0 RZ, [R2+URZ+0x2d830], RZ ;  /* 0x02d830ff02ff79a7 */ /* 0x0003e4000810003f */
[----:B------:R-:W-:Y:S05]  /*232c0*/  WARPSYNC.ALL ;  /* 0x0000000000007948 */ /* 0x000fea0003800000 */
[----:B------:R-:W-:Y:S01]  /*232d0*/  ULDC.64 UR4, c[0x0][0x298] ;  /* 0x0000a60000047ab9 */ /* 0x000fe20000000a00 */
[----:B------:R-:W-:Y:S01]  /*232e0*/  VIADD R0, R18, 0xc400 ;  /* 0x0000c40012007836 */ /* 0x000fe20000000000 */
[----:B------:R-:W-:Y:S01]  /*232f0*/  ULDC.64 UR6, c[0x0][0xa00] ;  /* 0x0002800000067ab9 */ /* 0x000fe20000000a00 */
[----:B------:R-:W-:Y:S01]  /*23300*/  BSSY B6, `(.L_x_1685) ;  /* 0x0000021000067945 */ /* 0x000fe20003800000 */
[----:B------:R-:W-:Y:S01]  /*23310*/  BAR.SYNC.DEFER_BLOCKING 0x8, 0x200 ;  /* 0x0208000000007b1d */ /* 0x000fe20000010000 */
[----:B------:R-:W-:-:S02]  /*23320*/  ISETP.NE.U32.AND P0, PT, RZ, UR6, PT ;  /* 0x00000006ff007c0c */ /* 0x000fc4000bf05070 */
[----:B------:R-:W-:Y:S02]  /*23330*/  LOP3.LUT P1, RZ, R0, 0x1bf, RZ, 0xc0, !PT ;  /* 0x000001bf00ff7812 */ /* 0x000fe4000782c0ff */
[----:B------:R-:W-:-:S04]  /*23340*/  ISETP.NE.AND.EX P0, PT, RZ, UR7, PT, P0 ;  /* 0x00000007ff007c0c */ /* 0x000fc8000bf05300 */
[----:B------:R-:W-:Y:S02]  /*23350*/  SEL R26, R27, RZ, !P0 ;  /* 0x000000ff1b1a7207 */ /* 0x000fe40004000000 */
[----:B-1---5:R-:W-:Y:S01]  /*23360*/  SHF.R.S32.HI R2, RZ, 0x1f, R3 ;  /* 0x0000001fff027819 */ /* 0x022fe20000011403 */
[----:B0-----:R-:W-:-:S04]  /*23370*/  IMAD.WIDE.U32 R4, R3, UR4, RZ ;  /* 0x0000000403047c25 */ /* 0x001fc8000f8e00ff */
[----:B------:R-:W-:Y:S01]  /*23380*/  IMAD R2, R2, UR4, RZ ;  /* 0x0000000402027c24 */ /* 0x000fe2000f8e02ff */
[----:B------:R0:W-:Y:S03]  /*23390*/  STL.64 [R1+0x38], R4 ;  /* 0x0000380401007387 */ /* 0x0001e60000100a00 */
[----:B------:R-:W-:Y:S01]  /*233a0*/  IMAD R0, R3, UR5, R2 ;  /* 0x0000000503007c24 */ /* 0x000fe2000f8e0202 */
[----:B------:R-:W-:-:S03]  /*233b0*/  SHF.R.S32.HI R2, RZ, 0x1f, R27 ;  /* 0x0000001fff027819 */ /* 0x000fc6000001141b */
[----:B------:R-:W-:Y:S01]  /*233c0*/  IMAD.IADD R3, R5, 0x1, R0 ;  /* 0x0000000105037824 */ /* 0x000fe200078e0200 */
[----:B------:R-:W-:-:S04]  /*233d0*/  SEL R0, R2, RZ, !P0 ;  /* 0x000000ff02007207 */ /* 0x000fc80004000000 */
[----:B------:R0:W-:Y:S04]  /*233e0*/  STL [R1+0x34], R3 ;  /* 0x0000340301007387 */ /* 0x0001e80000100800 */
[----:B------:R0:W-:Y:S01]  /*233f0*/  STL [R1+0x44], R0 ;  /* 0x0000440001007387 */ /* 0x0001e20000100800 */
[----:B------:R-:W-:Y:S05]  /*23400*/  @!P1 BRA `(.L_x_1686) ;  /* 0x0000000000409947 */ /* 0x000fea0003800000 */
[----:B------:R-:W-:Y:S01]  /*23410*/  MOV R2, 0x0 ;  /* 0x0000000000027802 */ /* 0x000fe20000000f00 */
[----:B------:R-:W-:Y:S01]  /*23420*/  ULDC.64 UR4, c[0x4][0x88] ;  /* 0x0100220000047ab9 */ /* 0x000fe20000000a00 */
[----:B------:R-:W-:Y:S01]  /*23430*/  ULDC.64 UR6, c[0x4][0x90] ;  /* 0x0100240000067ab9 */ /* 0x000fe20000000a00 */
[----:B------:R-:W-:Y:S01]  /*23440*/  ULDC.64 UR8, c[0x4][0x20] ;  /* 0x0100080000087ab9 */ /* 0x000fe20000000a00 */
[----:B0-----:R-:W-:Y:S01]  /*23450*/  IMAD.U32 R4, RZ, RZ, UR4 ;  /* 0x00000004ff047e24 */ /* 0x001fe2000f8e00ff */
        /* <DEDUP_REMOVED lines=11> */
.L_x_1686:
[----:B------:R-:W-:Y:S05]  /*23510*/  BSYNC B6 ;  /* 0x0000000000067941 */ /* 0x000fea0003800000 */
.L_x_1685:
[----:B------:R-:W2:Y:S01]  /*23520*/  LDL.LU R2, [R1+0x34] ;  /* 0x0000340001027983 */ /* 0x000ea20000300800 */
[----:B------:R-:W1:Y:S01]  /*23530*/  LDC R9, c[0x0][0x448] ;  /* 0x00011200ff097b82 */ /* 0x000e620000000800 */
[----:B------:R-:W-:Y:S01]  /*23540*/  ULDC.64 UR4, c[0x0][0x2d8] ;  /* 0x0000b60000047ab9 */ /* 0x000fe20000000a00 */
[----:B------:R-:W-:Y:S01]  /*23550*/  ULDC.64 UR6, c[0x0][0x2e0] ;  /* 0x0000b80000067ab9 */ /* 0x000fe20000000a00 */
[----:B------:R-:W3:Y:S01]  /*23560*/  LDL.LU.64 R20, [R1+0x38] ;  /* 0x0000380001147983 */ /* 0x000ee20000300a00 */
[----:B------:R-:W-:-:S03]  /*23570*/  ULDC.64 UR8, c[0x0][0x280] ;  /* 0x0000a00000087ab9 */ /* 0x000fc60000000a00 */
[----:B0-----:R-:W4:Y:S01]  /*23580*/  LDL.LU R0, [R1+0x44] ;  /* 0x0000440001007983 */ /* 0x001f220000300800 */
[----:B-1----:R-:W-:-:S13]  /*23590*/  ISETP.NE.AND P1, PT, R9, 0x1, PT ;  /* 0x000000010900780c */ /* 0x002fda0003f25270 */
        /* <DEDUP_REMOVED lines=20> */
[----:B------:R2:W5:Y:S03]  /*236e0*/  LDL R21, [R1+0x8] ;  /* 0x0000080001157983 */ /* 0x0005660000100800 */
[----:B------:R-:W-:-:S04]  /*236f0*/  IMAD.IADD R0, R20, 0x1, R25 ;  /* 0x0000000114007824 */ /* 0x000fc800078e0219 */
        /* <DEDUP_REMOVED lines=16> */
[----:B------:R-:W-:Y:S01]  /*23800*/  IMAD.IADD R6, R5, 0x1, R6 ;  /* 0x0000000105067824 */ /* 0x000fe200078e0206 */
        /* <DEDUP_REMOVED lines=13> */
[----:B------:R-:W-:-:S04]  /*238e0*/  IMAD R6, R6, UR5, R7 ;  /* 0x0000000506067c24 */ /* 0x000fc8000f8e0207 */
[----:B------:R-:W-:Y:S01]  /*238f0*/  IMAD.IADD R3, R3, 0x1, R6 ;  /* 0x0000000103037824 */ /* 0x000fe200078e0206 */
[----:B------:R-:W-:-:S05]  /*23900*/  SHF.R.S32.HI R6, RZ, 0x1f, R0 ;  /* 0x0000001fff067819 */ /* 0x000fca0000011400 */
[----:B------:R-:W-:Y:S02]  /*23910*/  IMAD R6, R6, UR6, RZ ;  /* 0x0000000606067c24 */ /* 0x000fe4000f8e02ff */
[----:B------:R-:W-:-:S04]  /*23920*/  IMAD.WIDE.U32 R2, R0, UR6, R2 ;  /* 0x0000000600027c25 */ /* 0x000fc8000f8e0002 */
[C---:B0-----:R-:W-:Y:S02]  /*23930*/  IMAD.SHL.U32 R11, R13.reuse, 0x8, RZ ;  /* 0x000000080d0b7824 */ /* 0x041fe400078e00ff */
[----:B------:R-:W-:Y:S01]  /*23940*/  IMAD R6, R0, UR7, R6 ;  /* 0x0000000700067c24 */ /* 0x000fe2000f8e0206 */
[----:B------:R-:W-:Y:S02]  /*23950*/  SHF.L.U32 R10, R13, 0x3, RZ ;  /* 0x000000030d0a7819 */ /* 0x000fe400000006ff */
        /* <DEDUP_REMOVED lines=16> */
[----:B------:R-:W-:Y:S01]  /*23a60*/  IMAD.IADD R25, R20, 0x1, R25 ;  /* 0x0000000114197824 */ /* 0x000fe200078e0219 */
[----:B------:R-:W1:Y:S04]  /*23a70*/  SHFL.IDX PT, R2, R4, RZ, 0x1c1f ;  /* 0x001c1fff04027589 */ /* 0x000e6800000e0000 */
[----:B------:R-:W-:-:S13]  /*23a80*/  ISETP.GE.AND P3, PT, R25, R0, PT ;  /* 0x000000001900720c */ /* 0x000fda0003f66270 */
[----:B0-----:R-:W-:-:S05]  /*23a90*/  @!P3 LEA R3, P4, R10, R3, 0x1 ;  /* 0x000000030a03b211 */ /* 0x001fca00078808ff */
[----:B-1----:R-:W-:-:S05]  /*23aa0*/  @!P3 IMAD.X R2, RZ, RZ, R2, P4 ;  /* 0x000000ffff02b224 */ /* 0x002fca00020e0602 */
        /* <DEDUP_REMOVED lines=45> */
[----:B0-----:R-:W-:-:S05]  /*23d80*/  @!P3 LEA R3, P4, R10, R3, 0x1 ;  /* 0x000000030a03b211 */ /* 0x001fca00078808ff */
[----:B-1----:R-:W-:-:S05]  /*23d90*/  @!P3 IMAD.X R2, RZ, RZ, R2, P4 ;  /* 0x000000ffff02b224 */ /* 0x002fca00020e0602 */
[----:B------:R-:W-:-:S04]  /*23da0*/  @!P3 LOP3.LUT R3, R3, R2, RZ, 0x3c, !PT ;  /* 0x000000020303b212 */ /* 0x000fc800078e3cff */
[----:B------:R-:W-:-:S04]  /*23db0*/  @!P3 LOP3.LUT R2, R3, R2, RZ, 0x3c, !PT ;  /* 0x000000020302b212 */ /* 0x000fc800078e3cff */
[----:B------:R-:W-:-:S05]  /*23dc0*/  @!P3 LOP3.LUT R3, R3, R2, RZ, 0x3c, !PT ;  /* 0x000000020303b212 */ /* 0x000fca00078e3cff */
[----:B------:R-:W-:Y:S04]  /*23dd0*/  @!P3 LDGSTS.E.BYPASS.LTC128B.128 [R8+0xe400], desc[UR54][R2.64], !P0 ;  /* 0x0e4000000208bfae */ /* 0x000fe8000c101d76 */
[----:B------:R-:W-:Y:S04]  /*23de0*/  @!P3 LDGSTS.E.BYPASS.LTC128B.128 [R8+0x11400], desc[UR54][R2.64+0x40], !P1 ;  /* 0x114000400208bfae */ /* 0x000fe8000c901d76 */
[----:B------:R0:W-:Y:S04]  /*23df0*/  @!P3 LDGSTS.E.BYPASS.LTC128B.128 [R8+0x14400], desc[UR54][R2.64+0x80], !P2 ;  /* 0x144000800208bfae */ /* 0x0001e8000d101d76 */
[----:B0-2---:R0:W1:Y:S02]  /*23e00*/  SHFL.IDX PT, R2, R7, 0x1, 0x1c1f ;  /* 0x003c1f0007027f89 */ /* 0x00506400000e0000 */
.L_x_1829:
        /* <DEDUP_REMOVED lines=12> */
.L_x_1688:
        /* <DEDUP_REMOVED lines=18> */
.L_x_1830:
[----:B------:R-:W-:Y:S05]  /*23ff0*/  BSYNC B0 ;  /* 0x0000000000007941 */ /* 0x000fea0003800000 */
.L_x_1689:
        /* <DEDUP_REMOVED lines=8> */
[----:B------:R-:W-:Y:S01]  /*24080*/  MOV R10, R28 ;  /* 0x0000001c000a7202 */ /* 0x000fe20000000f00 */
        /* <DEDUP_REMOVED lines=9> */
.L_x_1705:
        /* <DEDUP_REMOVED lines=10> */
[----:B------:R-:W-:Y:S02]  /*241c0*/  IMAD.SHL.U32 R2, R2, 0x20, RZ ;  /* 0x0000002002027824 */ /* 0x000fe400078e00ff */
        /* <DEDUP_REMOVED lines=14> */
[----:B------:R-:W-:-:S03]  /*242b0*/  ULDC.64 UR4, c[0x0][0x418] ;  /* 0x0001060000047ab9 */ /* 0x000fc60000000a00 */
[----:B------:R-:W-:Y:S01]  /*242c0*/  IMAD.IADD R3, R4, 0x1, R3 ;  /* 0x0000000104037824 */ /* 0x000fe200078e0203 */
        /* <DEDUP_REMOVED lines=15> */
.L_x_1693:
[----:B------:R-:W-:Y:S01]  /*243c0*/  IMAD R5, R28, 0x8, R18 ;  /* 0x000000081c057824 */ /* 0x000fe200078e0212 */
[----:B------:R-:W-:Y:S01]  /*243d0*/  SHF.L.U32 R0, R2, 0x1f, RZ ;  /* 0x0000001f02007819 */ /* 0x000fe200000006ff */
[----:B------:R-:W-:Y:S03]  /*243e0*/  BSSY B1, `(.L_x_1694) ;  /* 0x0000003000017945 */ /* 0x000fe60003800000 */
[----:B------:R-:W0:Y:S02]  /*243f0*/  SYNCS.PHASECHK.TRANS64.TRYWAIT P0, [R5+URZ+0x2d840], R0 ;  /* 0x02d84000050075a7 */ /* 0x000e24000800017f */
[----:B0-----:R-:W-:Y:S05]  /*24400*/  @!P0 BRA `(.L_x_1695) ;  /* 0x0000004800988947 */ /* 0x001fea0003800000 */
.L_x_1831:
[----:B------:R-:W-:Y:S05]  /*24410*/  BSYNC B1 ;  /* 0x0000000000017941 */ /* 0x000fea0003800000 */
.L_x_1694:
        /* <DEDUP_REMOVED lines=52> */
.L_x_1841:
        /* <DEDUP_REMOVED lines=11> */
.L_x_1697:
        /* <DEDUP_REMOVED lines=11> */
.L_x_1698:
[----:B------:R1:W-:Y:S01]  /*248c0*/  SYNCS.ARRIVE.TRANS64.A1T0 RZ, [R5+URZ+0x2d830], RZ ;  /* 0x02d830ff05ff79a7 */ /* 0x0003e2000810003f */
[----:B------:R-:W-:Y:S05]  /*248d0*/  @!P5 BRA `(.L_x_1699) ;  /* 0x000000000004d947 */ /* 0x000fea0003800000 */
[----:B------:R-:W-:Y:S01]  /*248e0*/  BPT.TRAP 0x1 ;  /* 0x000000040000795c */ /* 0x000fe20000300000 */
.L_x_1699:
[----:B------:R-:W-:Y:S01]  /*248f0*/  SHF.L.U32 R2, R20, 0x1f, RZ ;  /* 0x0000001f14027819 */ /* 0x000fe200000006ff */
[----:B-1----:R-:W-:Y:S01]  /*24900*/  IMAD R5, R10, 0x8, R18 ;  /* 0x000000080a057824 */ /* 0x002fe200078e0212 */
[----:B------:R-:W-:Y:S03]  /*24910*/  BSSY B1, `(.L_x_1700) ;  /* 0x0000003000017945 */ /* 0x000fe60003800000 */
[----:B------:R-:W1:Y:S02]  /*24920*/  SYNCS.PHASECHK.TRANS64.TRYWAIT P0, [R5+URZ+0x2d860], R2 ;  /* 0x02d86002050075a7 */ /* 0x000e64000800017f */
[----:B-1----:R-:W-:Y:S05]  /*24930*/  @!P0 BRA `(.L_x_1701) ;  /* 0x0000004800b48947 */ /* 0x002fea0003800000 */
.L_x_1842:
[----:B------:R-:W-:Y:S05]  /*24940*/  BSYNC B1 ;  /* 0x0000000000017941 */ /* 0x000fea0003800000 */
.L_x_1700:
        /* <DEDUP_REMOVED lines=8> */
[----:B---3--:R-:W-:Y:S02]  /*249d0*/  IMAD R4, R10, 0x3000, R4 ;  /* 0x000030000a047824 */ /* 0x008fe400078e0204 */
        /* <DEDUP_REMOVED lines=36> */
.L_x_1852:
        /* <DEDUP_REMOVED lines=29> */
.L_x_1703:
        /* <DEDUP_REMOVED lines=12> */
.L_x_1704:
        /* <DEDUP_REMOVED lines=8> */
.L_x_1692:
[----:B------:R-:W-:Y:S05]  /*24f30*/  BSYNC B0 ;  /* 0x0000000000007941 */ /* 0x000fea0003800000 */
.L_x_1691:
        /* <DEDUP_REMOVED lines=17> */
.L_x_1707:
[----:B------:R-:W-:Y:S05]  /*25050*/  BSYNC B0 ;  /* 0x0000000000007941 */ /* 0x000fea0003800000 */
.L_x_1706:
[----:B------:R-:W-:-:S05]  /*25060*/  IMAD.U32 R0, RZ, RZ, UR38 ;  /* 0x00000026ff007e24 */ /* 0x000fca000f8e00ff */
[----:B------:R-:W-:-:S13]  /*25070*/  ISETP.NE.AND P0, PT, R0, 0x3, PT ;  /* 0x000000030000780c */ /* 0x000fda0003f05270 */
[----:B------:R-:W-:Y:S05]  /*25080*/  @!P0 BRA `(.L_x_1708) ;  /* 0x0000000000048947 */ /* 0x000fea0003800000 */
[----:B------:R-:W-:Y:S01]  /*25090*/  BPT.TRAP 0x1 ;  /* 0x000000040000795c */ /* 0x000fe20000300000 */
.L_x_1708:
        /* <DEDUP_REMOVED lines=8> */
.L_x_1853:
[----:B------:R-:W-:Y:S05]  /*25120*/  BSYNC B0 ;  /* 0x0000000000007941 */ /* 0x000fea0003800000 */
.L_x_1709:
        /* <DEDUP_REMOVED lines=51> */
.L_x_1863:
        /* <DEDUP_REMOVED lines=13> */
.L_x_1712:
        /* <DEDUP_REMOVED lines=11> */
.L_x_1713:
        /* <DEDUP_REMOVED lines=8> */
.L_x_1672:
[----:B------:R-:W-:Y:S05]  /*25660*/  BSYNC B7 ;  /* 0x0000000000077941 */ /* 0x000fea0003800000 */
.L_x_1670:
[----:B------:R-:W-:-:S13]  /*25670*/  LOP3.LUT P0, RZ, R16, 0x10, RZ, 0xc0, !PT ;  /* 0x0000001010ff7812 */ /* 0x000fda000780c0ff */
[----:B------:R-:W-:Y:S05]  /*25680*/  @!P0 BRA `(.L_x_1714) ;  /* 0x0000000000248947 */ /* 0x000fea0003800000 */
[----:B------:R-:W-:Y:S05]  /*25690*/  WARPSYNC.ALL ;  /* 0x0000000000007948 */ /* 0x000fea0003800000 */
[----:B------:R-:W3:Y:S08]  /*256a0*/  S2UR UR5, SR_CgaCtaId ;  /* 0x00000000000579c3 */ /* 0x000ef00000008800 */
[----:B------:R-:W-:Y:S06]  /*256b0*/  BAR.SYNC.DEFER_BLOCKING 0x5, 0x200 ;  /* 0x0148000000007b1d */ /* 0x000fec0000010000 */
[----:B------:R-:W-:-:S02]  /*256c0*/  UMOV UR4, 0x400 ;  /* 0x0000040000047882 */ /* 0x000fc40000000000 */
[----:B---3--:R-:W-:-:S06]  /*256d0*/  ULEA UR4, UR5, UR4, 0x18 ;  /* 0x0000000405047291 */ /* 0x008fcc000f8ec03f */
[----:B------:R-:W-:-:S05]  /*256e0*/  IMAD.U32 R18, RZ, RZ, UR4 ;  /* 0x00000004ff127e24 */ /* 0x000fca000f8e00ff */
[----:B------:R3:W4:Y:S01]  /*256f0*/  LDS.128 R24, [R18+0x2d8d0] ;  /* 0x02d8d00012187984 */ /* 0x0007220000000c00 */
[----:B------:R-:W-:Y:S06]  /*25700*/  BAR.ARV 0x4, 0x200 ;  /* 0x0108000000007b1d */ /* 0x000fec0000002000 */
[----:B------:R-:W-:Y:S05]  /*25710*/  BRA `(.L_x_1715) ;  /* 0x0000000c00d87947 */ /* 0x000fea0003800000 */
.L_x_1714:
[----:B------:R-:W2:Y:S01]  /*25720*/  S2R R0, SR_TID.X ;  /* 0x0000000000007919 */ /* 0x000ea20000002100 */
[----:B------:R-:W-:Y:S01]  /*25730*/  UMOV UR4, 0xffffffff ;  /* 0xffffffff00047882 */ /* 0x000fe20000000000 */
[----:B--2---:R-:W-:-:S04]  /*25740*/  LOP3.LUT R8, R0, 0x1f, RZ, 0xc0, !PT ;  /* 0x0000001f00087812 */ /* 0x004fc800078ec0ff */
[----:B------:R-:W-:Y:S01]  /*25750*/  ISETP.NE.AND P0, PT, R8, 0x1f, PT ;  /* 0x0000001f0800780c */ /* 0x000fe20003f05270 */
[----:B------:R-:W-:-:S12]  /*25760*/  BRA.DIV UR4, `(.L_x_1716) ;  /* 0x0000004a04247947 */ /* 0x000fd8000b800000 */
[----:B------:R-:W-:Y:S01]  /*25770*/  IMAD.IADD R9, R27, 0x1, R8 ;  /* 0x000000011b097824 */ /* 0x000fe200078e0208 */
[----:B------:R-:W-:-:S04]  /*25780*/  ULDC UR4, c[0x0][0xc3c] ;  /* 0x00030f0000047ab9 */ /* 0x000fc80000000800 */
[----:B------:R-:W-:-:S13]  /*25790*/  ISETP.GE.OR P1, PT, R9, UR4, !P0 ;  /* 0x0000000409007c0c */ /* 0x000fda000c726670 */
[----:B0-----:R-:W0:Y:S08]  /*257a0*/  @!P1 LDC.64 R2, c[0x0][0xc80] ;  /* 0x00032000ff029b82 */ /* 0x001e300000000a00 */
[----:B------:R-:W2:Y:S01]  /*257b0*/  @!P1 LDC.64 R4, c[0x0][0xc78] ;  /* 0x00031e00ff049b82 */ /* 0x000ea20000000a00 */
[----:B0-----:R-:W-:-:S05]  /*257c0*/  @!P1 IMAD.WIDE R2, R9, 0x4, R2 ;  /* 0x0000000409029825 */ /* 0x001fca00078e0202 */
[----:B------:R2:W3:Y:S02]  /*257d0*/  @!P1 LDG.E R7, desc[UR54][R2.64] ;  /* 0x0000003602079981 */ /* 0x0004e4000c1e1900 */
[----:B--2---:R-:W-:-:S05]  /*257e0*/  @!P1 IMAD.WIDE R2, R9, 0x4, R4 ;  /* 0x0000000409029825 */ /* 0x004fca00078e0204 */
[----:B------:R-:W2:Y:S01]  /*257f0*/  @!P1 LDG.E R4, desc[UR54][R2.64] ;  /* 0x0000003602049981 */ /* 0x000ea2000c1e1900 */
        /* <DEDUP_REMOVED lines=9> */
[----:B---3--:R-:W-:Y:S02]  /*25890*/  @!P1 IMAD.MOV.U32 R25, RZ, RZ, R7 ;  /* 0x000000ffff199224 */ /* 0x008fe400078e0007 */
[----:B--2---:R-:W-:Y:S01]  /*258a0*/  @!P1 IMAD.MOV.U32 R5, RZ, RZ, R4 ;  /* 0x000000ffff059224 */ /* 0x004fe200078e0004 */
        /* <DEDUP_REMOVED lines=17> */
[----:B------:R0:W2:Y:S02]  /*259c0*/  SHFL.IDX PT, R14, R2, 0x1f, 0x1f ;  /* 0x03e01f00020e7f89 */ /* 0x0000a400000e0000 */
.L_x_1873:
[----:B------:R-:W-:Y:S02]  /*259d0*/  ULDC UR4, c[0x0][0xc38] ;  /* 0x00030e0000047ab9 */ /* 0x000fe40000000800 */
[----:B------:R-:W-:-:S04]  /*259e0*/  IMAD.U32 R4, RZ, RZ, UR4 ;  /* 0x00000004ff047e24 */ /* 0x000fc8000f8e00ff */
[----:B--2---:R-:W-:-:S04]  /*259f0*/  IMAD R3, R14, R4, RZ ;  /* 0x000000040e037224 */ /* 0x004fc800078e02ff */
[----:B------:R-:W-:-:S05]  /*25a00*/  IMAD.IADD R6, R6, 0x1, R3 ;  /* 0x0000000106067824 */ /* 0x000fca00078e0203 */
[----:B------:R-:W-:-:S13]  /*25a10*/  ISETP.GT.AND P6, PT, R6, R0, PT ;  /* 0x000000000600720c */ /* 0x000fda0003fc4270 */
[----:B------:R-:W-:Y:S05]  /*25a20*/  @P6 BRA `(.L_x_1717) ;  /* 0x0000000000a46947 */ /* 0x000fea0003800000 */
.L_x_1720:
        /* <DEDUP_REMOVED lines=34> */
[----:B------:R0:W2:Y:S02]  /*25c50*/  SHFL.IDX PT, R14, R2, 0x1f, 0x1f ;  /* 0x03e01f00020e7f89 */ /* 0x0000a400000e0000 */
.L_x_1881:
[----:B------:R-:W-:Y:S02]  /*25c60*/  ULDC UR4, c[0x0][0xc38] ;  /* 0x00030e0000047ab9 */ /* 0x000fe40000000800 */
[----:B------:R-:W-:-:S04]  /*25c70*/  IMAD.U32 R4, RZ, RZ, UR4 ;  /* 0x00000004ff047e24 */ /* 0x000fc8000f8e00ff */
[----:B--2---:R-:W-:-:S04]  /*25c80*/  IMAD R3, R14, R4, RZ ;  /* 0x000000040e037224 */ /* 0x004fc800078e02ff */
[----:B------:R-:W-:-:S05]  /*25c90*/  IMAD.IADD R6, R3, 0x1, R6 ;  /* 0x0000000103067824 */ /* 0x000fca00078e0206 */
[----:B------:R-:W-:-:S13]  /*25ca0*/  ISETP.GT.AND P6, PT, R6, R0, PT ;  /* 0x000000000600720c */ /* 0x000fda0003fc4270 */
[----:B------:R-:W-:Y:S05]  /*25cb0*/  @!P6 BRA `(.L_x_1720) ;  /* 0xfffffffc005ce947 */ /* 0x000fea000383ffff */
.L_x_1717:
[----:B------:R-:W-:Y:S01]  /*25cc0*/  IMAD.IADD R6, R6, 0x1, -R3 ;  /* 0x0000000106067824 */ /* 0x000fe200078e0a03 */
[----:B------:R-:W-:-:S03]  /*25cd0*/  UMOV UR4, 0xffffffff ;  /* 0xffffffff00047882 */ /* 0x000fc60000000000 */
[----:B------:R-:W-:-:S05]  /*25ce0*/  IMAD R3, R2, R4, R6 ;  /* 0x0000000402037224 */ /* 0x000fca00078e0206 */
[----:B------:R-:W-:Y:S01]  /*25cf0*/  ISETP.GT.AND P6, PT, R3, R0, PT ;  /* 0x000000000300720c */ /* 0x000fe20003fc4270 */
[----:B------:R-:W-:-:S12]  /*25d00*/  BRA.DIV UR4, `(.L_x_1721) ;  /* 0x0000004a04ac7947 */ /* 0x000fd8000b800000 */
[----:B------:R-:W-:-:S04]  /*25d10*/  VOTE.ANY R3, PT, !P6 ;  /* 0x0000000000037806 */ /* 0x000fc800070e0100 */
[----:B------:R-:W2:Y:S02]  /*25d20*/  POPC R7, R3 ;  /* 0x0000000300077309 */ /* 0x000ea40000000000 */
[----:B--2---:R2:W3:Y:S01]  /*25d30*/  SHFL.IDX PT, R25, R25, R7, 0x1f ;  /* 0x00001f0719197589 */ /* 0x0044e200000e0000 */
[----:B------:R-:W-:-:S03]  /*25d40*/  IMAD.IADD R27, R7, 0x1, R27 ;  /* 0x00000001071b7824 */ /* 0x000fc600078e021b */
[----:B------:R2:W4:Y:S04]  /*25d50*/  SHFL.IDX PT, R5, R5, R7, 0x1f ;  /* 0x00001f0705057589 */ /* 0x00052800000e0000 */
.L_x_1886:
[----:B------:R-:W-:-:S13]  /*25d60*/  ISETP.NE.AND P0, PT, R3, RZ, PT ;  /* 0x000000ff0300720c */ /* 0x000fda0003f05270 */
[----:B------:R-:W-:Y:S05]  /*25d70*/  @!P0 BRA `(.L_x_1722) ;  /* 0x0000000000108947 */ /* 0x000fea0003800000 */
[----:B------:R-:W-:Y:S01]  /*25d80*/  UMOV UR4, 0xffffffff ;  /* 0xffffffff00047882 */ /* 0x000fe20000000000 */
[----:B-1----:R-:W-:Y:S02]  /*25d90*/  IADD3 R12, R7, -0x1, RZ ;  /* 0xffffffff070c7810 */ /* 0x002fe40007ffe0ff */
[----:B------:R-:W-:Y:S05]  /*25da0*/  BRA.DIV UR4, `(.L_x_1723) ;  /* 0x0000004a04e47947 */ /* 0x000fea000b800000 */
[----:B------:R1:W0:Y:S02]  /*25db0*/  SHFL.IDX PT, R24, R2, R12, 0x1f ;  /* 0x00001f0c02187589 */ /* 0x00022400000e0000 */
.L_x_1722:
[----:B----4-:R-:W-:Y:S01]  /*25dc0*/  ISETP.NE.AND P0, PT, R5, 0x1, PT ;  /* 0x000000010500780c */ /* 0x010fe20003f05270 */
[----:B0-----:R-:W-:-:S04]  /*25dd0*/  IMAD R24, R24, R4, R6 ;  /* 0x0000000418187224 */ /* 0x001fc800078e0206 */
[----:B------:R-:W-:-:S08]  /*25de0*/  IMAD.IADD R0, R0, 0x1, -R24 ;  /* 0x0000000100007824 */ /* 0x000fd000078e0a18 */
[----:B------:R-:W-:Y:S05]  /*25df0*/  @!P0 BRA `(.L_x_1724) ;  /* 0x0000000000dc8947 */ /* 0x000fea0003800000 */
[-C--:B---3--:R-:W-:Y:S01]  /*25e00*/  IABS R6, R25.reuse ;  /* 0x0000001900067213 */ /* 0x088fe20000000000 */
[----:B-1----:R-:W-:Y:S01]  /*25e10*/  IMAD.MOV.U32 R2, RZ, RZ, RZ ;  /* 0x000000ffff027224 */ /* 0x002fe200078e00ff */
[----:B------:R-:W-:Y:S02]  /*25e20*/  IABS R8, R25 ;  /* 0x0000001900087213 */ /* 0x000fe40000000000 */
[----:B------:R-:W0:Y:S03]  /*25e30*/  I2F.RP R4, R6 ;  /* 0x0000000600047306 */ /* 0x000e260000209400 */
[----:B------:R-:W-:-:S05]  /*25e40*/  IMAD.MOV R8, RZ, RZ, -R8 ;  /* 0x000000ffff087224 */ /* 0x000fca00078e0a08 */
[----:B0-----:R-:W2:Y:S02]  /*25e50*/  MUFU.RCP R4, R4 ;  /* 0x0000000400047308 */ /* 0x001ea40000001000 */
[----:B--2---:R-:W-:-:S06]  /*25e60*/  VIADD R7, R4, 0xffffffe ;  /* 0x0ffffffe04077836 */ /* 0x004fcc0000000000 */
[----:B------:R-:W0:Y:S02]  /*25e70*/  F2I.FTZ.U32.TRUNC.NTZ R3, R7 ;  /* 0x0000000700037305 */ /* 0x000e24000021f000 */
[----:B0-----:R-:W-:-:S04]  /*25e80*/  IMAD.MOV R9, RZ, RZ, -R3 ;  /* 0x000000ffff097224 */ /* 0x001fc800078e0a03 */
[----:B------:R-:W-:-:S04]  /*25e90*/  IMAD R9, R9, R6, RZ ;  /* 0x0000000609097224 */ /* 0x000fc800078e02ff */
[----:B------:R-:W-:Y:S01]  /*25ea0*/  IMAD.HI.U32 R2, R3, R9, R2 ;  /* 0x0000000903027227 */ /* 0x000fe200078e0002 */
[----:B------:R-:W-:-:S05]  /*25eb0*/  IABS R3, R0 ;  /* 0x0000000000037213 */ /* 0x000fca0000000000 */
[----:B------:R-:W-:-:S04]  /*25ec0*/  IMAD.HI.U32 R4, R2, R3, RZ ;  /* 0x0000000302047227 */ /* 0x000fc800078e00ff */
[----:B------:R-:W-:Y:S02]  /*25ed0*/  IMAD R3, R4, R8, R3 ;  /* 0x0000000804037224 */ /* 0x000fe400078e0203 */
[----:B------:R-:W-:-:S03]  /*25ee0*/  IMAD.MOV.U32 R2, RZ, RZ, RZ ;  /* 0x000000ffff027224 */ /* 0x000fc600078e00ff */
[----:B------:R-:W-:-:S13]  /*25ef0*/  ISETP.GT.U32.AND P1, PT, R6, R3, PT ;  /* 0x000000030600720c */ /* 0x000fda0003f24070 */
[----:B------:R-:W-:Y:S02]  /*25f00*/  @!P1 IMAD.IADD R3, R3, 0x1, -R6 ;  /* 0x0000000103039824 */ /* 0x000fe400078e0a06 */
[----:B------:R-:W-:Y:S01]  /*25f10*/  @!P1 VIADD R4, R4, 0x1 ;  /* 0x0000000104049836 */ /* 0x000fe20000000000 */
[----:B------:R-:W-:Y:S02]  /*25f20*/  ISETP.NE.AND P1, PT, R25, RZ, PT ;  /* 0x000000ff1900720c */ /* 0x000fe40003f25270 */
[----:B------:R-:W-:Y:S02]  /*25f30*/  ISETP.GE.U32.AND P0, PT, R3, R6, PT ;  /* 0x000000060300720c */ /* 0x000fe40003f06070 */
[----:B------:R-:W-:-:S04]  /*25f40*/  IABS R6, R5 ;  /* 0x0000000500067213 */ /* 0x000fc80000000000 */
[----:B------:R-:W0:Y:S07]  /*25f50*/  I2F.RP R7, R6 ;  /* 0x0000000600077306 */ /* 0x000e2e0000209400 */
        /* <DEDUP_REMOVED lines=26> */
[----:B------:R-:W-:Y:S01]  /*26100*/  IADD3 R3, -R2, RZ, RZ ;  /* 0x000000ff02037210 */ /* 0x000fe20007ffe1ff */
[C---:B------:R-:W-:Y:S02]  /*26110*/  IMAD R26, R5.reuse, 0x1000000, R2 ;  /* 0x01000000051a7824 */ /* 0x040fe400078e0202 */
[--C-:B------:R-:W-:Y:S02]  /*26120*/  IMAD.MOV R2, RZ, RZ, -R4.reuse ;  /* 0x000000ffff027224 */ /* 0x100fe400078e0a04 */
[----:B------:R-:W-:Y:S02]  /*26130*/  IMAD R5, R5, R3, R4 ;  /* 0x0000000305057224 */ /* 0x000fe400078e0204 */
[----:B------:R-:W-:Y:S02]  /*26140*/  IMAD R2, R25, R2, R0 ;  /* 0x0000000219027224 */ /* 0x000fe400078e0200 */
[----:B------:R-:W-:Y:S01]  /*26150*/  IMAD R26, R5, 0x10000, R26 ;  /* 0x00010000051a7824 */ /* 0x000fe200078e021a */
[----:B------:R-:W-:Y:S06]  /*26160*/  BRA `(.L_x_1725) ;  /* 0x0000000000f47947 */ /* 0x000fec0003800000 */
.L_x_1724:
[----:B-1----:R-:W0:Y:S02]  /*26170*/  LDC.64 R2, c[0x0][0xc90] ;  /* 0x00032400ff027b82 */ /* 0x002e240000000a00 */
[----:B0-----:R-:W-:-:S05]  /*26180*/  IMAD.WIDE R2, R27, 0x4, R2 ;  /* 0x000000041b027825 */ /* 0x001fca00078e0202 */
[----:B------:R0:W3:Y:S02]  /*26190*/  LDG.E R6, desc[UR54][R2.64] ;  /* 0x0000003602067981 */ /* 0x0000e4000c1e1900 */
[----:B0-----:R-:W-:Y:S02]  /*261a0*/  IMAD.MOV.U32 R2, RZ, RZ, RZ ;  /* 0x000000ffff027224 */ /* 0x001fe400078e00ff */
[----:B---3--:R-:W-:-:S05]  /*261b0*/  IMAD R5, R25, R6, RZ ;  /* 0x0000000619057224 */ /* 0x008fca00078e02ff */
[----:B--2---:R-:W-:-:S04]  /*261c0*/  IABS R7, R5 ;  /* 0x0000000500077213 */ /* 0x004fc80000000000 */
[----:B------:R-:W0:Y:S08]  /*261d0*/  I2F.RP R8, R7 ;  /* 0x0000000700087306 */ /* 0x000e300000209400 */
[----:B0-----:R-:W0:Y:S02]  /*261e0*/  MUFU.RCP R8, R8 ;  /* 0x0000000800087308 */ /* 0x001e240000001000 */
[----:B0-----:R-:W-:-:S06]  /*261f0*/  VIADD R10, R8, 0xffffffe ;  /* 0x0ffffffe080a7836 */ /* 0x001fcc0000000000 */
[----:B------:R-:W0:Y:S02]  /*26200*/  F2I.FTZ.U32.TRUNC.NTZ R3, R10 ;  /* 0x0000000a00037305 */ /* 0x000e24000021f000 */
[----:B0-----:R-:W-:-:S04]  /*26210*/  IMAD.MOV R12, RZ, RZ, -R3 ;  /* 0x000000ffff0c7224 */ /* 0x001fc800078e0a03 */
[----:B------:R-:W-:-:S04]  /*26220*/  IMAD R9, R12, R7, RZ ;  /* 0x000000070c097224 */ /* 0x000fc800078e02ff */
        /* <DEDUP_REMOVED lines=13> */
[----:B------:R-:W-:-:S06]  /*26300*/  IMAD.MOV.U32 R2, RZ, RZ, RZ ;  /* 0x000000ffff027224 */ /* 0x000fcc00078e00ff */
[----:B------:R-:W-:-:S04]  /*26310*/  @P0 VIADD R9, R9, 0x1 ;  /* 0x0000000109090836 */ /* 0x000fc80000000000 */
[----:B------:R-:W-:-:S04]  /*26320*/  IMAD.MOV.U32 R7, RZ, RZ, R9 ;  /* 0x000000ffff077224 */ /* 0x000fc800078e0009 */
[----:B------:R-:W-:Y:S01]  /*26330*/  @!P2 IMAD.MOV R7, RZ, RZ, -R7 ;  /* 0x000000ffff07a224 */ /* 0x000fe200078e0a07 */
[----:B------:R-:W-:-:S05]  /*26340*/  @!P1 LOP3.LUT R7, RZ, R5, RZ, 0x33, !PT ;  /* 0x00000005ff079212 */ /* 0x000fca00078e33ff */
[----:B------:R-:W-:Y:S02]  /*26350*/  IMAD R8, R6, R7, RZ ;  /* 0x0000000706087224 */ /* 0x000fe400078e02ff */
[----:B------:R-:W-:Y:S02]  /*26360*/  IMAD.MOV R7, RZ, RZ, -R7 ;  /* 0x000000ffff077224 */ /* 0x000fe400078e0a07 */
[----:B------:R-:W-:Y:S02]  /*26370*/  IMAD.MOV R3, RZ, RZ, -R8 ;  /* 0x000000ffff037224 */ /* 0x000fe400078e0a08 */
[----:B------:R-:W-:-:S03]  /*26380*/  IMAD R5, R5, R7, R0 ;  /* 0x0000000705057224 */ /* 0x000fc600078e0200 */
[----:B------:R-:W-:-:S04]  /*26390*/  VIADDMNMX R4, R3, R4, R6, PT ;  /* 0x0000000403047246 */ /* 0x000fc80003800106 */
[-C--:B------:R-:W-:Y:S02]  /*263a0*/  IABS R6, R4.reuse ;  /* 0x0000000400067213 */ /* 0x080fe40000000000 */
[----:B------:R-:W-:Y:S02]  /*263b0*/  IABS R0, R4 ;  /* 0x0000000400007213 */ /* 0x000fe40000000000 */
[----:B------:R-:W0:Y:S02]  /*263c0*/  I2F.RP R9, R6 ;  /* 0x0000000600097306 */ /* 0x000e240000209400 */
[----:B------:R-:W-:-:S06]  /*263d0*/  IADD3 R0, RZ, -R0, RZ ;  /* 0x80000000ff007210 */ /* 0x000fcc0007ffe0ff */
        /* <DEDUP_REMOVED lines=9> */
[----:B------:R-:W-:Y:S02]  /*26470*/  LOP3.LUT R0, R5, R4, RZ, 0x3c, !PT ;  /* 0x0000000405007212 */ /* 0x000fe400078e3cff */
[----:B------:R-:W-:Y:S02]  /*26480*/  IADD3 R5, R8, 0x1000000, R5 ;  /* 0x0100000008057810 */ /* 0x000fe40007ffe005 */
        /* <DEDUP_REMOVED lines=8> */
[----:B------:R-:W-:Y:S01]  /*26510*/  @!P1 LOP3.LUT R2, RZ, R4, RZ, 0x33, !PT ;  /* 0x00000004ff029212 */ /* 0x000fe200078e33ff */
[----:B------:R-:W-:-:S04]  /*26520*/  IMAD.MOV R4, RZ, RZ, -R4 ;  /* 0x000000ffff047224 */ /* 0x000fc800078e0a04 */
[----:B------:R-:W-:-:S07]  /*26530*/  IMAD R26, R2, R4, R5 ;  /* 0x00000004021a7224 */ /* 0x000fce00078e0205 */
.L_x_1725:
[----:B------:R-:W-:-:S05]  /*26540*/  LOP3.LUT R2, RZ, R2, RZ, 0x33, !PT ;  /* 0x00000002ff027212 */ /* 0x000fca00078e33ff */
[----:B------:R-:W-:Y:S01]  /*26550*/  IMAD.IADD R25, R25, 0x1, R2 ;  /* 0x0000000119197824 */ /* 0x000fe200078e0202 */
[----:B------:R-:W-:Y:S06]  /*26560*/  BRA `(.L_x_1726) ;  /* 0x00000000001c7947 */ /* 0x000fec0003800000 */
.L_x_1718:
[----:B------:R-:W-:Y:S01]  /*26570*/  UMOV UR4, URZ ;  /* 0x0000003f00047c82 */ /* 0x000fe20008000000 */
[----:B------:R-:W-:Y:S01]  /*26580*/  UMOV UR5, URZ ;  /* 0x0000003f00057c82 */ /* 0x000fe20008000000 */
[----:B------:R-:W-:Y:S01]  /*26590*/  ULDC UR6, c[0x0][0xc3c] ;  /* 0x00030f0000067ab9 */ /* 0x000fe20000000800 */
[----:B------:R-:W-:Y:S02]  /*265a0*/  IMAD.MOV.U32 R24, RZ, RZ, R0 ;  /* 0x000000ffff187224 */ /* 0x000fe400078e0000 */
[----:B------:R-:W-:Y:S02]  /*265b0*/  IMAD.U32 R25, RZ, RZ, UR4 ;  /* 0x00000004ff197e24 */ /* 0x000fe4000f8e00ff */
[----:B------:R-:W-:Y:S02]  /*265c0*/  IMAD.U32 R26, RZ, RZ, UR5 ;  /* 0x00000005ff1a7e24 */ /* 0x000fe4000f8e00ff */
[----:B------:R-:W-:-:S07]  /*265d0*/  IMAD.U32 R27, RZ, RZ, UR6 ;  /* 0x00000006ff1b7e24 */ /* 0x000fce000f8e00ff */
.L_x_1726:
        /* <DEDUP_REMOVED lines=10> */
.L_x_1715:
[----:B------:R-:W-:Y:S02]  /*26680*/  ULDC UR4, c[0x0][0xc3c] ;  /* 0x00030f0000047ab9 */ /* 0x000fe40000000800 */
[----:B----4-:R-:W-:-:S13]  /*26690*/  ISETP.GE.AND P0, PT, R27, UR4, PT ;  /* 0x000000041b007c0c */ /* 0x010fda000bf06270 */
[----:B------:R-:W-:Y:S05]  /*266a0*/  @!P0 BRA `(.L_x_1727) ;  /* 0xffffff9000f88947 */ /* 0x000fea000383ffff */
[----:B------:R-:W-:Y:S05]  /*266b0*/  BSYNC B8 ;  /* 0x0000000000087941 */ /* 0x000fea0003800000 */
.L_x_1606:
[----:B0-----:R-:W4:Y:S01]  /*266c0*/  LDL.LU R0, [R1+0x48] ;  /* 0x0000480001007983 */ /* 0x001f220000300800 */
[----:B------:R-:W-:Y:S01]  /*266d0*/  BSSY B0, `(.L_x_1728) ;  /* 0x000000b000007945 */ /* 0x000fe20003800000 */
[----:B------:R-:W0:Y:S01]  /*266e0*/  S2R R5, SR_CgaCtaId ;  /* 0x0000000000057919 */ /* 0x000e220000008800 */
        /* <DEDUP_REMOVED lines=9> */
.L_x_1889:
[----:B------:R-:W-:Y:S05]  /*26780*/  BSYNC B0 ;  /* 0x0000000000007941 */ /* 0x000fea0003800000 */
.L_x_1728:
[----:B------:R-:W-:-:S03]  /*26790*/  UMOV UR4, 0xffffffff ;  /* 0xffffffff00047882 */ /* 0x000fc60000000000 */
[----:B------:R-:W-:Y:S05]  /*267a0*/  BRA.DIV UR4, `(.L_x_1730) ;  /* 0x0000004204a07947 */ /* 0x000fea000b800000 */
[----:B0-----:R-:W0:Y:S02]  /*267b0*/  S2R R0, SR_TID.X ;  /* 0x0000000000007919 */ /* 0x001e240000002100 */
[----:B0-----:R-:W-:-:S04]  /*267c0*/  SHF.R.U32.HI R0, RZ, 0x5, R0 ;  /* 0x00000005ff007819 */ /* 0x001fc80000011600 */
[----:B------:R-:W-:-:S05]  /*267d0*/  LOP3.LUT R0, R0, 0x3, RZ, 0xc0, !PT ;  /* 0x0000000300007812 */ /* 0x000fca00078ec0ff */
[----:B------:R0:W4:Y:S02]  /*267e0*/  SHFL.IDX PT, R14, R0, RZ, 0x1f ;  /* 0x00001fff000e7589 */ /* 0x00012400000e0000 */
.L_x_1892:
[----:B----4-:R-:W-:-:S13]  /*267f0*/  ISETP.NE.AND P0, PT, R14, RZ, PT ;  /* 0x000000ff0e00720c */ /* 0x010fda0003f05270 */
[----:B------:R-:W-:Y:S05]  /*26800*/  @P0 BRA `(.L_x_1369) ;  /* 0x0000000000900947 */ /* 0x000fea0003800000 */
[----:B------:R-:W-:-:S03]  /*26810*/  UMOV UR4, 0xffffffff ;  /* 0xffffffff00047882 */ /* 0x000fc60000000000 */
[----:B------:R-:W-:Y:S05]  /*26820*/  BRA.DIV UR4, `(.L_x_1731) ;  /* 0x0000004204b47947 */ /* 0x000fea000b800000 */
[----:B------:R-:W-:-:S13]  /*26830*/  ELECT P6, URZ, PT ;  /* 0x00000000003f782f */ /* 0x000fda00038c0000 */
.L_x_1895:
[----:B------:R-:W-:Y:S05]  /*26840*/  @!P6 BRA `(.L_x_1369) ;  /* 0x000000000080e947 */ /* 0x000fea0003800000 */
[----:B------:R-:W-:-:S06]  /*26850*/  ULOP3.LUT UR4, UR36, 0x2, URZ, 0xfc, !UPT ;  /* 0x0000000224047892 */ /* 0x000fcc000f8efc3f */
[----:B0-----:R-:W-:-:S05]  /*26860*/  IMAD.U32 R0, RZ, RZ, UR4 ;  /* 0x00000004ff007e24 */ /* 0x001fca000f8e00ff */
[----:B------:R-:W-:-:S13]  /*26870*/  ISETP.NE.AND P0, PT, R0, 0x3, PT ;  /* 0x000000030000780c */ /* 0x000fda0003f05270 */
[----:B------:R-:W-:Y:S05]  /*26880*/  @!P0 BRA `(.L_x_1732) ;  /* 0x0000000000048947 */ /* 0x000fea0003800000 */
[----:B------:R-:W-:Y:S01]  /*26890*/  BPT.TRAP 0x1 ;  /* 0x000000040000795c */ /* 0x000fe20000300000 */
.L_x_1732:
[----:B------:R-:W4:Y:S01]  /*268a0*/  LDL R0, [R1] ;  /* 0x0000000001007983 */ /* 0x000f220000100800 */
[C---:B------:R-:W-:Y:S02]  /*268b0*/  IMAD R3, R28.reuse, 0x8, R5 ;  /* 0x000000081c037824 */ /* 0x040fe400078e0205 */
[----:B------:R-:W-:-:S05]  /*268c0*/  VIADD R28, R28, 0x1 ;  /* 0x000000011c1c7836 */ /* 0x000fca0000000000 */
[----:B------:R-:W-:Y:S02]  /*268d0*/  ISETP.NE.AND P2, PT, R28, 0x2, PT ;  /* 0x000000021c00780c */ /* 0x000fe40003f45270 */
[----:B----4-:R-:W-:Y:S02]  /*268e0*/  SHF.L.U32 R2, R0, 0x1f, RZ ;  /* 0x0000001f00027819 */ /* 0x010fe400000006ff */
[----:B------:R-:W-:Y:S02]  /*268f0*/  SEL R0, RZ, 0x1, P2 ;  /* 0x00000001ff007807 */ /* 0x000fe40001000000 */
[----:B------:R-:W0:Y:S02]  /*26900*/  SYNCS.PHASECHK.TRANS64.TRYWAIT P1, [R3+URZ+0x2d840], R2 ;  /* 0x02d84002030075a7 */ /* 0x000e24000802017f */
[----:B0-----:R-:W-:Y:S05]  /*26910*/  @!P1 BRA `(.L_x_1733) ;  /* 0x0000004000989947 */ /* 0x001fea0003800000 */
.L_x_1896:
[----:B------:R-:W4:Y:S01]  /*26920*/  LDL.LU R4, [R1] ;  /* 0x0000000001047983 */ /* 0x000f220000300800 */
[----:B------:R-:W-:Y:S02]  /*26930*/  SEL R28, R28, RZ, P2 ;  /* 0x000000ff1c1c7207 */ /* 0x000fe40001000000 */
[----:B----4-:R-:W-:Y:S01]  /*26940*/  LOP3.LUT R0, R4, R0, RZ, 0x3c, !PT ;  /* 0x0000000004007212 */ /* 0x010fe200078e3cff */
[----:B------:R-:W-:Y:S06]  /*26950*/  @!P0 BRA `(.L_x_1734) ;  /* 0x0000000000048947 */ /* 0x000fec0003800000 */
[----:B------:R-:W-:Y:S01]  /*26960*/  BPT.TRAP 0x1 ;  /* 0x000000040000795c */ /* 0x000fe20000300000 */
.L_x_1734:
[----:B------:R-:W-:Y:S01]  /*26970*/  IMAD R5, R28, 0x8, R5 ;  /* 0x000000081c057824 */ /* 0x000fe200078e0205 */
[----:B------:R-:W-:-:S04]  /*26980*/  SHF.L.U32 R0, R0, 0x1f, RZ ;  /* 0x0000001f00007819 */ /* 0x000fc800000006ff */
[----:B------:R-:W4:Y:S02]  /*26990*/  SYNCS.PHASECHK.TRANS64.TRYWAIT P1, [R5+URZ+0x2d840], R0 ;  /* 0x02d84000050075a7 */ /* 0x000f24000802017f */
[----:B----4-:R-:W-:Y:S05]  /*269a0*/  @!P1 BRA `(.L_x_1735) ;  /* 0x0000004000889947 */ /* 0x010fea0003800000 */
.L_x_1897:
[----:B------:R-:W-:Y:S05]  /*269b0*/  @!P0 BRA `(.L_x_1736) ;  /* 0x0000000000048947 */ /* 0x000fea0003800000 */
[----:B------:R-:W-:Y:S01]  /*269c0*/  BPT.TRAP 0x1 ;  /* 0x000000040000795c */ /* 0x000fe20000300000 */
.L_x_1736:
[----:B------:R-:W0:Y:S02]  /*269d0*/  SYNCS.PHASECHK.TRANS64.TRYWAIT P1, [R3+URZ+0x2d860], R2 ;  /* 0x02d86002030075a7 */ /* 0x000e24000802017f */
[----:B0-----:R-:W-:Y:S05]  /*269e0*/  @!P1 BRA `(.L_x_1737) ;  /* 0x00000040008c9947 */ /* 0x001fea0003800000 */
.L_x_1898:
[----:B------:R-:W-:Y:S05]  /*269f0*/  @!P0 BRA `(.L_x_1738) ;  /* 0x0000000000048947 */ /* 0x000fea0003800000 */
[----:B------:R-:W-:Y:S01]  /*26a00*/  BPT.TRAP 0x1 ;  /* 0x000000040000795c */ /* 0x000fe20000300000 */
.L_x_1738:
[----:B------:R0:W0:Y:S02]  /*26a10*/  SYNCS.PHASECHK.TRANS64.TRYWAIT P0, [R5+URZ+0x2d860], R0 ;  /* 0x02d86000050075a7 */ /* 0x000024000800017f */
[----:B0-----:R-:W-:Y:S05]  /*26a20*/  @!P0 NANOSLEEP.SYNCS 0x989680 ;  /* 0x009896800000895d */ /* 0x001fea0003900000 */
[----:B------:R-:W0:Y:S02]  /*26a30*/  @!P0 SYNCS.PHASECHK.TRANS64 P0, [R5+URZ+0x2d860], R0 ;  /* 0x02d86000050085a7 */ /* 0x000e24000800007f */
[----:B0-----:R-:W-:Y:S05]  /*26a40*/  @!P0 BRA `(.L_x_1738) ;  /* 0xfffffffc00f08947 */ /* 0x001fea000383ffff */
.L_x_1369:
[----:B------:R-:W-:Y:S05]  /*26a50*/  BSYNC B9 ;  /* 0x0000000000097941 */ /* 0x000fea0003800000 */
.L_x_1366:
[----:B------:R-:W-:Y:S05]  /*26a60*/  EXIT ;  /* 0x000000000000794d */ /* 0x000fea0003800000 */
.L_x_1395:
[----:B0-----:R0:W1:Y:S02]  /*26a70*/  SYNCS.PHASECHK.TRANS64.TRYWAIT P4, [R34+URZ+0x2d890], R86 ;  /* 0x02d89056220075a7 */ /* 0x001064000808017f */
[----:B-1----:R-:W-:Y:S05]  /*26a80*/  @!P4 NANOSLEEP.SYNCS 0x989680 ;  /* 0x009896800000c95d */ /* 0x002fea0003900000 */
[----:B------:R-:W1:Y:S02]  /*26a90*/  @!P4 SYNCS.PHASECHK.TRANS64 P4, [R34+URZ+0x2d890], R86 ;  /* 0x02d890562200c5a7 */ /* 0x000e64000808007f */
[----:B-1----:R-:W-:Y:S05]  /*26aa0*/  @!P4 BRA `(.L_x_1395) ;  /* 0xfffffffc00f0c947 */ /* 0x002fea000383ffff */
[----:B------:R-:W-:Y:S05]  /*26ab0*/  BRA `(.L_x_1739) ;  /* 0xfffffdcc00a47947 */ /* 0x000fea000383ffff */
.L_x_1396:
        /* <DEDUP_REMOVED lines=8> */
.L_x_1741:
[----:B------:R-:W-:Y:S05]  /*26b40*/  BSYNC B1 ;  /* 0x0000000000017941 */ /* 0x000fea0003800000 */
.L_x_1740:
[----:B------:R-:W-:Y:S02]  /*26b50*/  IMAD.MOV.U32 R13, RZ, RZ, R60 ;  /* 0x000000ffff0d7224 */ /* 0x000fe400078e003c */
[----:B------:R-:W-:Y:S02]  /*26b60*/  IMAD.MOV.U32 R12, RZ, RZ, RZ ;  /* 0x000000ffff0c7224 */ /* 0x000fe400078e00ff */
[----:B------:R-:W-:Y:S02]  /*26b70*/  IMAD.MOV.U32 R11, RZ, RZ, 0x1e1f ;  /* 0x00001e1fff0b7424 */ /* 0x000fe400078e00ff */
[----:B------:R-:W-:Y:S02]  /*26b80*/  IMAD.MOV.U32 R15, RZ, RZ, -0x1 ;  /* 0xffffffffff0f7424 */ /* 0x000fe400078e00ff */
[----:B------:R-:W-:-:S07]  /*26b90*/  IMAD.MOV.U32 R61, RZ, RZ, R14 ;  /* 0x000000ffff3d7224 */ /* 0x000fce00078e000e */
[----:B------:R-:W-:Y:S05]  /*26ba0*/  WARPSYNC.COLLECTIVE R15, `(.L_x_1742) ;  /* 0x000000000f087348 */ /* 0x000fea0003c00000 */
[----:B------:R0:W1:Y:S02]  /*26bb0*/  SHFL.IDX P6, R14, R13, R12, R11 ;  /* 0x0000000c0d0e7389 */ /* 0x00006400000c000b */
[----:B01----:R-:W-:Y:S01]  /*26bc0*/  ENDCOLLECTIVE ;  /* 0x000000000000791b */ /* 0x003fe20003800000 */
.L_x_1742:
[----:B------:R-:W-:Y:S01]  /*26bd0*/  IMAD.MOV.U32 R60, RZ, RZ, R14 ;  /* 0x000000ffff3c7224 */ /* 0x000fe200078e000e */
[----:B------:R-:W-:Y:S06]  /*26be0*/  BRA `(.L_x_1743) ;  /* 0xfffffdcc006c7947 */ /* 0x000fec000383ffff */
.L_x_1424:
[----:B0-----:R0:W1:Y:S02]  /*26bf0*/  SYNCS.PHASECHK.TRANS64.TRYWAIT P4, [R34+URZ+0x2d890], R86 ;  /* 0x02d89056220075a7 */ /* 0x001064000808017f */
[----:B-1----:R-:W-:Y:S05]  /*26c00*/  @!P4 NANOSLEEP.SYNCS 0x989680 ;  /* 0x009896800000c95d */ /* 0x002fea0003900000 */
[----:B------:R-:W1:Y:S02]  /*26c10*/  @!P4 SYNCS.PHASECHK.TRANS64 P4, [R34+URZ+0x2d890], R86 ;  /* 0x02d890562200c5a7 */ /* 0x000e64000808007f */
[----:B-1----:R-:W-:Y:S05]  /*26c20*/  @!P4 BRA `(.L_x_1424) ;  /* 0xfffffffc00f0c947 */ /* 0x002fea000383ffff */
[----:B------:R-:W-:Y:S05]  /*26c30*/  BRA `(.L_x_1744) ;  /* 0xfffffde8005c7947 */ /* 0x000fea000383ffff */
.L_x_1425:
        /* <DEDUP_REMOVED lines=8> */
.L_x_1746:
[----:B------:R-:W-:Y:S05]  /*26cc0*/  BSYNC B1 ;  /* 0x0000000000017941 */ /* 0x000fea0003800000 */
.L_x_1745:
        /* <DEDUP_REMOVED lines=8> */
.L_x_1747:
[----:B------:R-:W-:Y:S01]  /*26d50*/  MOV R90, R14 ;  /* 0x0000000e005a7202 */ /* 0x000fe20000000f00 */
[----:B------:R-:W-:Y:S06]  /*26d60*/  BRA `(.L_x_1748) ;  /* 0xfffffde800247947 */ /* 0x000fec000383ffff */
.L_x_1438:
[----:B0-----:R0:W1:Y:S02]  /*26d70*/  SYNCS.PHASECHK.TRANS64.TRYWAIT P3, [R34+URZ+0x2d890], R86 ;  /* 0x02d89056220075a7 */ /* 0x001064000806017f */
[----:B-1----:R-:W-:Y:S05]  /*26d80*/  @!P3 NANOSLEEP.SYNCS 0x989680 ;  /* 0x009896800000b95d */ /* 0x002fea0003900000 */
[----:B------:R-:W1:Y:S02]  /*26d90*/  @!P3 SYNCS.PHASECHK.TRANS64 P3, [R34+URZ+0x2d890], R86 ;  /* 0x02d890562200b5a7 */ /* 0x000e64000806007f */
[----:B-1----:R-:W-:Y:S05]  /*26da0*/  @!P3 BRA `(.L_x_1438) ;  /* 0xfffffffc00f0b947 */ /* 0x002fea000383ffff */
[----:B------:R-:W-:Y:S05]  /*26db0*/  BRA `(.L_x_1749) ;  /* 0xfffffe0000207947 */ /* 0x000fea000383ffff */
.L_x_1439:
[----:B------:R-:W-:Y:S01]  /*26dc0*/  BSSY B1, `(.L_x_1750) ;  /* 0x0000007000017945 */ /* 0x000fe20003800000 */
[----:B------:R-:W-:Y:S02]  /*26dd0*/  IMAD.MOV.U32 R12, RZ, RZ, RZ ;  /* 0x000000ffff0c7224 */ /* 0x000fe400078e00ff */
[----:B------:R-:W-:Y:S02]  /*26de0*/  IMAD.MOV.U32 R11, RZ, RZ, 0x1e1f ;  /* 0x00001e1fff0b7424 */ /* 0x000fe400078e00ff */
[----:B------:R-:W-:-:S07]  /*26df0*/  IMAD.MOV.U32 R15, RZ, RZ, -0x1 ;  /* 0xffffffffff0f7424 */ /* 0x000fce00078e00ff */
[----:B0-----:R-:W-:Y:S05]  /*26e00*/  WARPSYNC.COLLECTIVE R15, `(.L_x_1751) ;  /* 0x000000000f087348 */ /* 0x001fea0003c00000 */
[----:B------:R1:W2:Y:S02]  /*26e10*/  SHFL.IDX P6, R14, R13, R12, R11 ;  /* 0x0000000c0d0e7389 */ /* 0x0002a400000c000b */
[----:B012---:R-:W-:Y:S01]  /*26e20*/  ENDCOLLECTIVE ;  /* 0x000000000000791b */ /* 0x007fe20003800000 */
.L_x_1751:
[----:B------:R-:W-:Y:S05]  /*26e30*/  BSYNC B1 ;  /* 0x0000000000017941 */ /* 0x000fea0003800000 */
.L_x_1750:
        /* <DEDUP_REMOVED lines=8> */
.L_x_1752:
[----:B------:R-:W-:Y:S01]  /*26ec0*/  IMAD.MOV.U32 R43, RZ, RZ, R14 ;  /* 0x000000ffff2b7224 */ /* 0x000fe200078e000e */
[----:B------:R-:W-:Y:S06]  /*26ed0*/  BRA `(.L_x_1753) ;  /* 0xfffffe0000507947 */ /* 0x000fec000383ffff */
.L_x_1443:
[----:B------:R0:W0:Y:S02]  /*26ee0*/  SYNCS.PHASECHK.TRANS64.TRYWAIT P2, [R34+URZ+0x2d8b0], R86 ;  /* 0x02d8b056220075a7 */ /* 0x000024000804017f */
[----:B0-----:R-:W-:Y:S05]  /*26ef0*/  @!P2 NANOSLEEP.SYNCS 0x989680 ;  /* 0x009896800000a95d */ /* 0x001fea0003900000 */
[----:B------:R-:W0:Y:S02]  /*26f00*/  @!P2 SYNCS.PHASECHK.TRANS64 P2, [R34+URZ+0x2d8b0], R86 ;  /* 0x02d8b0562200a5a7 */ /* 0x000e24000804007f */
[----:B0-----:R-:W-:Y:S05]  /*26f10*/  @!P2 BRA `(.L_x_1443) ;  /* 0xfffffffc00f0a947 */ /* 0x001fea000383ffff */
[----:B------:R-:W-:Y:S05]  /*26f20*/  BRA `(.L_x_1754) ;  /* 0xfffffe0400347947 */ /* 0x000fea000383ffff */
.L_x_1459:
[----:B------:R-:W-:Y:S01]  /*26f30*/  BSSY B0, `(.L_x_1755) ;  /* 0x0000007000007945 */ /* 0x000fe20003800000 */
[----:B------:R-:W-:Y:S02]  /*26f40*/  IMAD.MOV.U32 R12, RZ, RZ, RZ ;  /* 0x000000ffff0c7224 */ /* 0x000fe400078e00ff */
[----:B------:R-:W-:Y:S02]  /*26f50*/  IMAD.MOV.U32 R11, RZ, RZ, 0x1f ;  /* 0x0000001fff0b7424 */ /* 0x000fe400078e00ff */
[----:B------:R-:W-:-:S07]  /*26f60*/  IMAD.MOV.U32 R15, RZ, RZ, -0x1 ;  /* 0xffffffffff0f7424 */ /* 0x000fce00078e00ff */
[----:B-----5:R-:W-:Y:S05]  /*26f70*/  WARPSYNC.COLLECTIVE R15, `(.L_x_1756) ;  /* 0x000000000f087348 */ /* 0x020fea0003c00000 */
[----:B------:R0:W1:Y:S02]  /*26f80*/  SHFL.IDX P6, R14, R13, R12, R11 ;  /* 0x0000000c0d0e7389 */ /* 0x00006400000c000b */
[----:B01---5:R-:W-:Y:S01]  /*26f90*/  ENDCOLLECTIVE ;  /* 0x000000000000791b */ /* 0x023fe20003800000 */
.L_x_1756:
[----:B------:R-:W-:Y:S05]  /*26fa0*/  BSYNC B0 ;  /* 0x0000000000007941 */ /* 0x000fea0003800000 */
.L_x_1755:
[----:B------:R0:W-:Y:S01]  /*26fb0*/  STL [R1+0x48], R14 ;  /* 0x0000480e01007387 */ /* 0x0001e20000100800 */
[----:B------:R-:W-:Y:S05]  /*26fc0*/  BRA `(.L_x_1757) ;  /* 0xfffffe1000c87947 */ /* 0x000fea000383ffff */
.L_x_1470:
[----:B------:R-:W-:Y:S01]  /*26fd0*/  BSSY B1, `(.L_x_1758) ;  /* 0x0000007000017945 */ /* 0x000fe20003800000 */
[----:B------:R-:W-:Y:S02]  /*26fe0*/  IMAD.MOV.U32 R12, RZ, RZ, RZ ;  /* 0x000000ffff0c7224 */ /* 0x000fe400078e00ff */
[----:B------:R-:W-:Y:S02]  /*26ff0*/  IMAD.MOV.U32 R11, RZ, RZ, 0x1e1f ;  /* 0x00001e1fff0b7424 */ /* 0x000fe400078e00ff */
[----:B------:R-:W-:-:S07]  /*27000*/  IMAD.MOV.U32 R15, RZ, RZ, -0x1 ;  /* 0xffffffffff0f7424 */ /* 0x000fce00078e00ff */
[----:B0-----:R-:W-:Y:S05]  /*27010*/  WARPSYNC.COLLECTIVE R15, `(.L_x_1759) ;  /* 0x000000000f087348 */ /* 0x001fea0003c00000 */
[----:B0-----:R0:W1:Y:S02]  /*27020*/  SHFL.IDX P6, R14, R13, R12, R11 ;  /* 0x0000000c0d0e7389 */ /* 0x00106400000c000b */
[----:B01----:R-:W-:Y:S01]  /*27030*/  ENDCOLLECTIVE ;  /* 0x000000000000791b */ /* 0x003fe20003800000 */
.L_x_1759:
[----:B------:R-:W-:Y:S05]  /*27040*/  BSYNC B1 ;  /* 0x0000000000017941 */ /* 0x000fea0003800000 */
.L_x_1758:
        /* <DEDUP_REMOVED lines=8> */
.L_x_1760:
[----:B------:R-:W-:Y:S02]  /*270d0*/  IMAD.MOV.U32 R13, RZ, RZ, R0 ;  /* 0x000000ffff0d7224 */ /* 0x000fe400078e0000 */
[----:B------:R-:W-:-:S07]  /*270e0*/  IMAD.MOV.U32 R38, RZ, RZ, R14 ;  /* 0x000000ffff267224 */ /* 0x000fce00078e000e */
[----:B------:R-:W-:Y:S05]  /*270f0*/  WARPSYNC.COLLECTIVE R15, `(.L_x_1761) ;  /* 0x000000000f087348 */ /* 0x000fea0003c00000 */
[----:B------:R0:W1:Y:S02]  /*27100*/  SHFL.IDX P6, R14, R13, R12, R11 ;  /* 0x0000000c0d0e7389 */ /* 0x00006400000c000b */
[----:B01----:R-:W-:Y:S01]  /*27110*/  ENDCOLLECTIVE ;  /* 0x000000000000791b */ /* 0x003fe20003800000 */
.L_x_1761:
[----:B------:R-:W-:Y:S02]  /*27120*/  IMAD.MOV.U32 R13, RZ, RZ, R39 ;  /* 0x000000ffff0d7224 */ /* 0x000fe400078e0027 */
[----:B------:R-:W-:-:S07]  /*27130*/  IMAD.MOV.U32 R0, RZ, RZ, R14 ;  /* 0x000000ffff007224 */ /* 0x000fce00078e000e */
[----:B------:R-:W-:Y:S05]  /*27140*/  WARPSYNC.COLLECTIVE R15, `(.L_x_1762) ;  /* 0x000000000f087348 */ /* 0x000fea0003c00000 */
[----:B------:R0:W1:Y:S02]  /*27150*/  SHFL.IDX P6, R14, R13, R12, R11 ;  /* 0x0000000c0d0e7389 */ /* 0x00006400000c000b */
[----:B01----:R-:W-:Y:S01]  /*27160*/  ENDCOLLECTIVE ;  /* 0x000000000000791b */ /* 0x003fe20003800000 */
.L_x_1762:
[----:B------:R-:W-:Y:S01]  /*27170*/  IMAD.MOV.U32 R39, RZ, RZ, R14 ;  /* 0x000000ffff277224 */ /* 0x000fe200078e000e */
[----:B------:R-:W-:Y:S06]  /*27180*/  BRA `(.L_x_1763) ;  /* 0xfffffe18004c7947 */ /* 0x000fec000383ffff */
.L_x_1474:
[----:B0-----:R0:W1:Y:S02]  /*27190*/  SYNCS.PHASECHK.TRANS64.TRYWAIT P0, [R2+URZ+0x2d800], R3 ;  /* 0x02d80003020075a7 */ /* 0x001064000800017f */
[----:B-1----:R-:W-:Y:S05]  /*271a0*/  @!P0 NANOSLEEP.SYNCS 0x989680 ;  /* 0x009896800000895d */ /* 0x002fea0003900000 */
[----:B------:R-:W1:Y:S02]  /*271b0*/  @!P0 SYNCS.PHASECHK.TRANS64 P0, [R2+URZ+0x2d800], R3 ;  /* 0x02d80003020085a7 */ /* 0x000e64000800007f */
[----:B-1----:R-:W-:Y:S05]  /*271c0*/  @!P0 BRA `(.L_x_1474) ;  /* 0xfffffffc00f08947 */ /* 0x002fea000383ffff */
[----:B------:R-:W-:Y:S05]  /*271d0*/  BRA `(.L_x_1764) ;  /* 0xfffffe2000807947 */ /* 0x000fea000383ffff */
.L_x_1486:
[----:B------:R-:W-:Y:S01]  /*271e0*/  BSSY B1, `(.L_x_1765) ;  /* 0x0000007000017945 */ /* 0x000fe20003800000 */
[----:B------:R-:W-:Y:S02]  /*271f0*/  IMAD.MOV.U32 R12, RZ, RZ, RZ ;  /* 0x000000ffff0c7224 */ /* 0x000fe400078e00ff */
[----:B------:R-:W-:Y:S02]  /*27200*/  IMAD.MOV.U32 R11, RZ, RZ, 0x1e1f ;  /* 0x00001e1fff0b7424 */ /* 0x000fe400078e00ff */
[----:B------:R-:W-:-:S07]  /*27210*/  IMAD.MOV.U32 R15, RZ, RZ, -0x1 ;  /* 0xffffffffff0f7424 */ /* 0x000fce00078e00ff */
[----:B0-----:R-:W-:Y:S05]  /*27220*/  WARPSYNC.COLLECTIVE R15, `(.L_x_1766) ;  /* 0x000000000f087348 */ /* 0x001fea0003c00000 */
[----:B0-----:R0:W1:Y:S02]  /*27230*/  SHFL.IDX P6, R14, R13, R12, R11 ;  /* 0x0000000c0d0e7389 */ /* 0x00106400000c000b */
[----:B01----:R-:W-:Y:S01]  /*27240*/  ENDCOLLECTIVE ;  /* 0x000000000000791b */ /* 0x003fe20003800000 */
.L_x_1766:
[----:B------:R-:W-:Y:S05]  /*27250*/  BSYNC B1 ;  /* 0x0000000000017941 */ /* 0x000fea0003800000 */
.L_x_1765:
        /* <DEDUP_REMOVED lines=8> */
.L_x_1767:
[----:B------:R-:W-:Y:S02]  /*272e0*/  IMAD.MOV.U32 R13, RZ, RZ, R26 ;  /* 0x000000ffff0d7224 */ /* 0x000fe400078e001a */
[----:B------:R-:W-:-:S07]  /*272f0*/  IMAD.MOV.U32 R3, RZ, RZ, R14 ;  /* 0x000000ffff037224 */ /* 0x000fce00078e000e */
[----:B------:R-:W-:Y:S05]  /*27300*/  WARPSYNC.COLLECTIVE R15, `(.L_x_1768) ;  /* 0x000000000f087348 */ /* 0x000fea0003c00000 */
[----:B------:R0:W1:Y:S02]  /*27310*/  SHFL.IDX P6, R14, R13, R12, R11 ;  /* 0x0000000c0d0e7389 */ /* 0x00006400000c000b */
[----:B01----:R-:W-:Y:S01]  /*27320*/  ENDCOLLECTIVE ;  /* 0x000000000000791b */ /* 0x003fe20003800000 */
.L_x_1768:
[----:B------:R-:W-:Y:S01]  /*27330*/  IMAD.MOV.U32 R13, RZ, RZ, R38 ;  /* 0x000000ffff0d7224 */ /* 0x000fe200078e0026 */
[----:B------:R-:W-:-:S07]  /*27340*/  MOV R37, R14 ;  /* 0x0000000e00257202 */ /* 0x000fce0000000f00 */
[----:B------:R-:W-:Y:S05]  /*27350*/  WARPSYNC.COLLECTIVE R15, `(.L_x_1769) ;  /* 0x000000000f087348 */ /* 0x000fea0003c00000 */
[----:B------:R0:W1:Y:S02]  /*27360*/  SHFL.IDX P6, R14, R13, R12, R11 ;  /* 0x0000000c0d0e7389 */ /* 0x00006400000c000b */
[----:B01----:R-:W-:Y:S01]  /*27370*/  ENDCOLLECTIVE ;  /* 0x000000000000791b */ /* 0x003fe20003800000 */
.L_x_1769:
[----:B------:R-:W-:Y:S01]  /*27380*/  IMAD.MOV.U32 R38, RZ, RZ, R14 ;  /* 0x000000ffff267224 */ /* 0x000fe200078e000e */
[----:B------:R-:W-:Y:S06]  /*27390*/  BRA `(.L_x_1770) ;  /* 0xfffffe3400307947 */ /* 0x000fec000383ffff */
.L_x_1490:
[----:B0-----:R0:W1:Y:S02]  /*273a0*/  SYNCS.PHASECHK.TRANS64.TRYWAIT P0, [R2+URZ+0x2d800], R3 ;  /* 0x02d80003020075a7 */ /* 0x001064000800017f */
[----:B-1----:R-:W-:Y:S05]  /*273b0*/  @!P0 NANOSLEEP.SYNCS 0x989680 ;  /* 0x009896800000895d */ /* 0x002fea0003900000 */
[----:B------:R-:W1:Y:S02]  /*273c0*/  @!P0 SYNCS.PHASECHK.TRANS64 P0, [R2+URZ+0x2d800], R3 ;  /* 0x02d80003020085a7 */ /* 0x000e64000800007f */
[----:B-1----:R-:W-:Y:S05]  /*273d0*/  @!P0 BRA `(.L_x_1490) ;  /* 0xfffffffc00f08947 */ /* 0x002fea000383ffff */
[----:B------:R-:W-:Y:S05]  /*273e0*/  BRA `(.L_x_1771) ;  /* 0xfffffe3800f47947 */ /* 0x000fea000383ffff */
.L_x_1498:
[----:B--2---:R2:W3:Y:S02]  /*273f0*/  SYNCS.PHASECHK.TRANS64.TRYWAIT P1, [R0+URZ+0x2d830], R5 ;  /* 0x02d83005000075a7 */ /* 0x0044e4000802017f */
[----:B---3--:R-:W-:Y:S05]  /*27400*/  @!P1 NANOSLEEP.SYNCS 0x989680 ;  /* 0x009896800000995d */ /* 0x008fea0003900000 */
[----:B------:R-:W3:Y:S02]  /*27410*/  @!P1 SYNCS.PHASECHK.TRANS64 P1, [R0+URZ+0x2d830], R5 ;  /* 0x02d83005000095a7 */ /* 0x000ee4000802007f */
[----:B---3--:R-:W-:Y:S05]  /*27420*/  @!P1 BRA `(.L_x_1498) ;  /* 0xfffffffc00f09947 */ /* 0x008fea000383ffff */
[----:B------:R-:W-:Y:S05]  /*27430*/  BRA `(.L_x_1497) ;  /* 0xfffffe5000807947 */ /* 0x000fea000383ffff */
.L_x_1517:
[----:B-1----:R1:W2:Y:S02]  /*27440*/  SYNCS.PHASECHK.TRANS64.TRYWAIT P2, [R9+URZ+0x2d830], R8 ;  /* 0x02d83008090075a7 */ /* 0x0022a4000804017f */
[----:B--2---:R-:W-:Y:S05]  /*27450*/  @!P2 NANOSLEEP.SYNCS 0x989680 ;  /* 0x009896800000a95d */ /* 0x004fea0003900000 */
[----:B------:R-:W2:Y:S02]  /*27460*/  @!P2 SYNCS.PHASECHK.TRANS64 P2, [R9+URZ+0x2d830], R8 ;  /* 0x02d830080900a5a7 */ /* 0x000ea4000804007f */
[----:B--2---:R-:W-:Y:S05]  /*27470*/  @!P2 BRA `(.L_x_1517) ;  /* 0xfffffffc00f0a947 */ /* 0x004fea000383ffff */
[----:B------:R-:W-:Y:S05]  /*27480*/  BRA `(.L_x_1516) ;  /* 0xfffffe90000c7947 */ /* 0x000fea000383ffff */
.L_x_1521:
[----:B-1----:R1:W2:Y:S02]  /*27490*/  SYNCS.PHASECHK.TRANS64.TRYWAIT P1, [R9+URZ+0x2d850], R8 ;  /* 0x02d85008090075a7 */ /* 0x0022a4000802017f */
[----:B--2---:R-:W-:Y:S05]  /*274a0*/  @!P1 NANOSLEEP.SYNCS 0x989680 ;  /* 0x009896800000995d */ /* 0x004fea0003900000 */
[----:B------:R-:W2:Y:S02]  /*274b0*/  @!P1 SYNCS.PHASECHK.TRANS64 P1, [R9+URZ+0x2d850], R8 ;  /* 0x02d85008090095a7 */ /* 0x000ea4000802007f */
[----:B--2---:R-:W-:Y:S05]  /*274c0*/  @!P1 BRA `(.L_x_1521) ;  /* 0xfffffffc00f09947 */ /* 0x004fea000383ffff */
[----:B------:R-:W-:Y:S05]  /*274d0*/  BRA `(.L_x_1518) ;  /* 0xfffffe9400287947 */ /* 0x000fea000383ffff */
.L_x_1542:
[----:B--2---:R2:W3:Y:S02]  /*274e0*/  SYNCS.PHASECHK.TRANS64.TRYWAIT P2, [R5+URZ+0x2d830], R6 ;  /* 0x02d83006050075a7 */ /* 0x0044e4000804017f */
[----:B---3--:R-:W-:Y:S05]  /*274f0*/  @!P2 NANOSLEEP.SYNCS 0x989680 ;  /* 0x009896800000a95d */ /* 0x008fea0003900000 */
[----:B------:R-:W3:Y:S02]  /*27500*/  @!P2 SYNCS.PHASECHK.TRANS64 P2, [R5+URZ+0x2d830], R6 ;  /* 0x02d830060500a5a7 */ /* 0x000ee4000804007f */
[----:B---3--:R-:W-:Y:S05]  /*27510*/  @!P2 BRA `(.L_x_1542) ;  /* 0xfffffffc00f0a947 */ /* 0x008fea000383ffff */
[----:B------:R-:W-:Y:S05]  /*27520*/  BRA `(.L_x_1541) ;  /* 0xfffffed000287947 */ /* 0x000fea000383ffff */
.L_x_1546:
[----:B-1----:R1:W2:Y:S02]  /*27530*/  SYNCS.PHASECHK.TRANS64.TRYWAIT P1, [R6+URZ+0x2d850], R5 ;  /* 0x02d85005060075a7 */ /* 0x0022a4000802017f */
[----:B--2---:R-:W-:Y:S05]  /*27540*/  @!P1 NANOSLEEP.SYNCS 0x989680 ;  /* 0x009896800000995d */ /* 0x004fea0003900000 */
[----:B------:R-:W2:Y:S02]  /*27550*/  @!P1 SYNCS.PHASECHK.TRANS64 P1, [R6+URZ+0x2d850], R5 ;  /* 0x02d85005060095a7 */ /* 0x000ea4000802007f */
[----:B--2---:R-:W-:Y:S05]  /*27560*/  @!P1 BRA `(.L_x_1546) ;  /* 0xfffffffc00f09947 */ /* 0x004fea000383ffff */
[----:B------:R-:W-:Y:S05]  /*27570*/  BRA `(.L_x_1543) ;  /* 0xfffffed400507947 */ /* 0x000fea000383ffff */
.L_x_1555:
[----:B--2---:R2:W3:Y:S02]  /*27580*/  SYNCS.PHASECHK.TRANS64.TRYWAIT P2, [R5+URZ+0x2d830], R6 ;  /* 0x02d83006050075a7 */ /* 0x0044e4000804017f */
[----:B---3--:R-:W-:Y:S05]  /*27590*/  @!P2 NANOSLEEP.SYNCS 0x989680 ;  /* 0x009896800000a95d */ /* 0x008fea0003900000 */
[----:B------:R-:W3:Y:S02]  /*275a0*/  @!P2 SYNCS.PHASECHK.TRANS64 P2, [R5+URZ+0x2d830], R6 ;  /* 0x02d830060500a5a7 */ /* 0x000ee4000804007f */
[----:B---3--:R-:W-:Y:S05]  /*275b0*/  @!P2 BRA `(.L_x_1555) ;  /* 0xfffffffc00f0a947 */ /* 0x008fea000383ffff */
[----:B------:R-:W-:Y:S05]  /*275c0*/  BRA `(.L_x_1554) ;  /* 0xfffffefc00507947 */ /* 0x000fea000383ffff */
.L_x_1559:
[----:B-1----:R1:W2:Y:S02]  /*275d0*/  SYNCS.PHASECHK.TRANS64.TRYWAIT P1, [R6+URZ+0x2d850], R5 ;  /* 0x02d85005060075a7 */ /* 0x0022a4000802017f */
[----:B--2---:R-:W-:Y:S05]  /*275e0*/  @!P1 NANOSLEEP.SYNCS 0x989680 ;  /* 0x009896800000995d */ /* 0x004fea0003900000 */
[----:B------:R-:W2:Y:S02]  /*275f0*/  @!P1 SYNCS.PHASECHK.TRANS64 P1, [R6+URZ+0x2d850], R5 ;  /* 0x02d85005060095a7 */ /* 0x000ea4000802007f */
[----:B--2---:R-:W-:Y:S05]  /*27600*/  @!P1 BRA `(.L_x_1559) ;  /* 0xfffffffc00f09947 */ /* 0x004fea000383ffff */
[----:B------:R-:W-:Y:S05]  /*27610*/  BRA `(.L_x_1556) ;  /* 0xffffff0000787947 */ /* 0x000fea000383ffff */
.L_x_1574:
[----:B--2---:R2:W3:Y:S02]  /*27620*/  SYNCS.PHASECHK.TRANS64.TRYWAIT P1, [R7+URZ+0x2d850], R0 ;  /* 0x02d85000070075a7 */ /* 0x0044e4000802017f */
[----:B---3--:R-:W-:Y:S05]  /*27630*/  @!P1 NANOSLEEP.SYNCS 0x989680 ;  /* 0x009896800000995d */ /* 0x008fea0003900000 */
[----:B------:R-:W3:Y:S02]  /*27640*/  @!P1 SYNCS.PHASECHK.TRANS64 P1, [R7+URZ+0x2d850], R0 ;  /* 0x02d85000070095a7 */ /* 0x000ee4000802007f */
[----:B---3--:R-:W-:Y:S05]  /*27650*/  @!P1 BRA `(.L_x_1574) ;  /* 0xfffffffc00f09947 */ /* 0x008fea000383ffff */
[----:B------:R-:W-:Y:S05]  /*27660*/  BRA `(.L_x_1573) ;  /* 0xffffff3800987947 */ /* 0x000fea000383ffff */
.L_x_1580:
[----:B------:R-:W-:Y:S02]  /*27670*/  IMAD.MOV.U32 R13, RZ, RZ, R3 ;  /* 0x000000ffff0d7224 */ /* 0x000fe400078e0003 */
[----:B------:R-:W-:Y:S02]  /*27680*/  IMAD.MOV.U32 R12, RZ, RZ, RZ ;  /* 0x000000ffff0c7224 */ /* 0x000fe400078e00ff */
[----:B------:R-:W-:Y:S02]  /*27690*/  IMAD.MOV.U32 R11, RZ, RZ, 0x1c1f ;  /* 0x00001c1fff0b7424 */ /* 0x000fe400078e00ff */
[----:B------:R-:W-:-:S07]  /*276a0*/  IMAD.MOV.U32 R15, RZ, RZ, -0x1 ;  /* 0xffffffffff0f7424 */ /* 0x000fce00078e00ff */
[----:B0----5:R-:W-:Y:S05]  /*276b0*/  WARPSYNC.COLLECTIVE R15, `(.L_x_1772) ;  /* 0x000000000f087348 */ /* 0x021fea0003c00000 */
[----:B------:R1:W2:Y:S02]  /*276c0*/  SHFL.IDX P6, R14, R13, R12, R11 ;  /* 0x0000000c0d0e7389 */ /* 0x0002a400000c000b */
[----:B012--5:R-:W-:Y:S01]  /*276d0*/  ENDCOLLECTIVE ;  /* 0x000000000000791b */ /* 0x027fe20003800000 */
.L_x_1772:
[----:B------:R-:W-:Y:S02]  /*276e0*/  IMAD.MOV.U32 R13, RZ, RZ, R9 ;  /* 0x000000ffff0d7224 */ /* 0x000fe400078e0009 */
[----:B------:R-:W-:-:S07]  /*276f0*/  IMAD.MOV.U32 R0, RZ, RZ, R14 ;  /* 0x000000ffff007224 */ /* 0x000fce00078e000e */
[----:B------:R-:W-:Y:S05]  /*27700*/  WARPSYNC.COLLECTIVE R15, `(.L_x_1773) ;  /* 0x000000000f087348 */ /* 0x000fea0003c00000 */
[----:B------:R0:W1:Y:S02]  /*27710*/  SHFL.IDX P6, R14, R13, R12, R11 ;  /* 0x0000000c0d0e7389 */ /* 0x00006400000c000b */
[----:B01----:R-:W-:Y:S01]  /*27720*/  ENDCOLLECTIVE ;  /* 0x000000000000791b */ /* 0x003fe20003800000 */
.L_x_1773:
[----:B------:R-:W-:Y:S05]  /*27730*/  BRA `(.L_x_1774) ;  /* 0xffffff5400607947 */ /* 0x000fea000383ffff */
.L_x_1583:
[----:B------:R-:W-:Y:S01]  /*27740*/  BSSY B1, `(.L_x_1775) ;  /* 0x0000008000017945 */ /* 0x000fe20003800000 */
[----:B---3--:R-:W-:Y:S02]  /*27750*/  IMAD.MOV.U32 R13, RZ, RZ, R3 ;  /* 0x000000ffff0d7224 */ /* 0x008fe400078e0003 */
[----:B------:R-:W-:Y:S02]  /*27760*/  IMAD.MOV.U32 R12, RZ, RZ, 0x1 ;  /* 0x00000001ff0c7424 */ /* 0x000fe400078e00ff */
[----:B------:R-:W-:Y:S02]  /*27770*/  IMAD.MOV.U32 R11, RZ, RZ, 0x1c1f ;  /* 0x00001c1fff0b7424 */ /* 0x000fe400078e00ff */
[----:B------:R-:W-:-:S07]  /*27780*/  IMAD.MOV.U32 R15, RZ, RZ, -0x1 ;  /* 0xffffffffff0f7424 */ /* 0x000fce00078e00ff */
[----:B012--5:R-:W-:Y:S05]  /*27790*/  WARPSYNC.COLLECTIVE R15, `(.L_x_1776) ;  /* 0x000000000f087348 */ /* 0x027fea0003c00000 */
[----:B--2---:R2:W3:Y:S02]  /*277a0*/  SHFL.IDX P6, R14, R13, R12, R11 ;  /* 0x0000000c0d0e7389 */ /* 0x0044e400000c000b */
[----:B0123-5:R-:W-:Y:S01]  /*277b0*/  ENDCOLLECTIVE ;  /* 0x000000000000791b */ /* 0x02ffe20003800000 */
.L_x_1776:
[----:B------:R-:W-:Y:S05]  /*277c0*/  BSYNC B1 ;  /* 0x0000000000017941 */ /* 0x000fea0003800000 */
.L_x_1775:
[----:B------:R-:W-:Y:S02]  /*277d0*/  IMAD.MOV.U32 R13, RZ, RZ, R9 ;  /* 0x000000ffff0d7224 */ /* 0x000fe400078e0009 */
[----:B------:R-:W-:Y:S02]  /*277e0*/  IMAD.MOV.U32 R12, RZ, RZ, 0x1 ;  /* 0x00000001ff0c7424 */ /* 0x000fe400078e00ff */
[----:B------:R-:W-:Y:S02]  /*277f0*/  IMAD.MOV.U32 R11, RZ, RZ, 0x1c1f ;  /* 0x00001c1fff0b7424 */ /* 0x000fe400078e00ff */
[----:B------:R-:W-:Y:S02]  /*27800*/  IMAD.MOV.U32 R15, RZ, RZ, -0x1 ;  /* 0xffffffffff0f7424 */ /* 0x000fe400078e00ff */
[----:B------:R-:W-:-:S07]  /*27810*/  IMAD.MOV.U32 R3, RZ, RZ, R14 ;  /* 0x000000ffff037224 */ /* 0x000fce00078e000e */
[----:B------:R-:W-:Y:S05]  /*27820*/  WARPSYNC.COLLECTIVE R15, `(.L_x_1777) ;  /* 0x000000000f087348 */ /* 0x000fea0003c00000 */
[----:B------:R0:W1:Y:S02]  /*27830*/  SHFL.IDX P6, R14, R13, R12, R11 ;  /* 0x0000000c0d0e7389 */ /* 0x00006400000c000b */
[----:B01----:R-:W-:Y:S01]  /*27840*/  ENDCOLLECTIVE ;  /* 0x000000000000791b */ /* 0x003fe20003800000 */
.L_x_1777:
[----:B------:R-:W-:Y:S05]  /*27850*/  BRA `(.L_x_1778) ;  /* 0xffffff5400707947 */ /* 0x000fea000383ffff */
.L_x_1585:
[----:B------:R-:W-:Y:S01]  /*27860*/  MOV R13, R24 ;  /* 0x00000018000d7202 */ /* 0x000fe20000000f00 */
[----:B------:R-:W-:Y:S02]  /*27870*/  IMAD.MOV.U32 R12, RZ, RZ, RZ ;  /* 0x000000ffff0c7224 */ /* 0x000fe400078e00ff */
[----:B------:R-:W-:Y:S02]  /*27880*/  IMAD.MOV.U32 R11, RZ, RZ, 0x1c1f ;  /* 0x00001c1fff0b7424 */ /* 0x000fe400078e00ff */
[----:B------:R-:W-:-:S07]  /*27890*/  IMAD.MOV.U32 R15, RZ, RZ, -0x1 ;  /* 0xffffffffff0f7424 */ /* 0x000fce00078e00ff */
[----:B------:R-:W-:Y:S05]  /*278a0*/  WARPSYNC.COLLECTIVE R15, `(.L_x_1779) ;  /* 0x000000000f087348 */ /* 0x000fea0003c00000 */
[----:B------:R0:W1:Y:S02]  /*278b0*/  SHFL.IDX P6, R14, R13, R12, R11 ;  /* 0x0000000c0d0e7389 */ /* 0x00006400000c000b */
[----:B01----:R-:W-:Y:S01]  /*278c0*/  ENDCOLLECTIVE ;  /* 0x000000000000791b */ /* 0x003fe20003800000 */
.L_x_1779:
[----:B------:R-:W-:Y:S02]  /*278d0*/  IMAD.MOV.U32 R13, RZ, RZ, R0 ;  /* 0x000000ffff0d7224 */ /* 0x000fe400078e0000 */
[----:B------:R-:W-:-:S07]  /*278e0*/  IMAD.MOV.U32 R3, RZ, RZ, R14 ;  /* 0x000000ffff037224 */ /* 0x000fce00078e000e */
[----:B------:R-:W-:Y:S05]  /*278f0*/  WARPSYNC.COLLECTIVE R15, `(.L_x_1780) ;  /* 0x000000000f087348 */ /* 0x000fea0003c00000 */
[----:B------:R0:W1:Y:S02]  /*27900*/  SHFL.IDX P6, R14, R13, R12, R11 ;  /* 0x0000000c0d0e7389 */ /* 0x00006400000c000b */
[----:B01----:R-:W-:Y:S01]  /*27910*/  ENDCOLLECTIVE ;  /* 0x000000000000791b */ /* 0x003fe20003800000 */
.L_x_1780:
[----:B------:R-:W-:Y:S05]  /*27920*/  BRA `(.L_x_1781) ;  /* 0xffffff58003c7947 */ /* 0x000fea000383ffff */
.L_x_1588:
[----:B------:R-:W-:Y:S01]  /*27930*/  BSSY B1, `(.L_x_1782) ;  /* 0x0000008000017945 */ /* 0x000fe20003800000 */
[----:B---3--:R-:W-:Y:S02]  /*27940*/  IMAD.MOV.U32 R13, RZ, RZ, R24 ;  /* 0x000000ffff0d7224 */ /* 0x008fe400078e0018 */
[----:B------:R-:W-:Y:S02]  /*27950*/  IMAD.MOV.U32 R12, RZ, RZ, 0x1 ;  /* 0x00000001ff0c7424 */ /* 0x000fe400078e00ff */
[----:B------:R-:W-:Y:S02]  /*27960*/  IMAD.MOV.U32 R11, RZ, RZ, 0x1c1f ;  /* 0x00001c1fff0b7424 */ /* 0x000fe400078e00ff */
[----:B------:R-:W-:-:S07]  /*27970*/  IMAD.MOV.U32 R15, RZ, RZ, -0x1 ;  /* 0xffffffffff0f7424 */ /* 0x000fce00078e00ff */
[----:B012---:R-:W-:Y:S05]  /*27980*/  WARPSYNC.COLLECTIVE R15, `(.L_x_1783) ;  /* 0x000000000f087348 */ /* 0x007fea0003c00000 */
[----:B--2---:R2:W3:Y:S02]  /*27990*/  SHFL.IDX P6, R14, R13, R12, R11 ;  /* 0x0000000c0d0e7389 */ /* 0x0044e400000c000b */
[----:B0123--:R-:W-:Y:S01]  /*279a0*/  ENDCOLLECTIVE ;  /* 0x000000000000791b */ /* 0x00ffe20003800000 */
.L_x_1783:
[----:B------:R-:W-:Y:S05]  /*279b0*/  BSYNC B1 ;  /* 0x0000000000017941 */ /* 0x000fea0003800000 */
.L_x_1782:
        /* <DEDUP_REMOVED lines=8> */
.L_x_1784:
[----:B------:R-:W-:Y:S05]  /*27a40*/  BRA `(.L_x_1785) ;  /* 0xffffff5c005c7947 */ /* 0x000fea000383ffff */
.L_x_1592:
[----:B------:R-:W-:Y:S01]  /*27a50*/  IMAD.MOV.U32 R13, RZ, RZ, R4 ;  /* 0x000000ffff0d7224 */ /* 0x000fe200078e0004 */
[----:B------:R-:W-:Y:S01]  /*27a60*/  MOV R15, 0xffffffff ;  /* 0xffffffff000f7802 */ /* 0x000fe20000000f00 */
[----:B------:R-:W-:Y:S02]  /*27a70*/  IMAD.MOV.U32 R12, RZ, RZ, RZ ;  /* 0x000000ffff0c7224 */ /* 0x000fe400078e00ff */
[----:B------:R-:W-:-:S07]  /*27a80*/  IMAD.MOV.U32 R11, RZ, RZ, 0x1c1f ;  /* 0x00001c1fff0b7424 */ /* 0x000fce00078e00ff */
[----:B-1----:R-:W-:Y:S05]  /*27a90*/  WARPSYNC.COLLECTIVE R15, `(.L_x_1786) ;  /* 0x000000000f087348 */ /* 0x002fea0003c00000 */
[----:B------:R0:W2:Y:S02]  /*27aa0*/  SHFL.IDX P6, R14, R13, R12, R11 ;  /* 0x0000000c0d0e7389 */ /* 0x0000a400000c000b */
[----:B012---:R-:W-:Y:S01]  /*27ab0*/  ENDCOLLECTIVE ;  /* 0x000000000000791b */ /* 0x007fe20003800000 */
.L_x_1786:
[----:B------:R-:W-:Y:S02]  /*27ac0*/  IMAD.MOV.U32 R13, RZ, RZ, R0 ;  /* 0x000000ffff0d7224 */ /* 0x000fe400078e0000 */
[----:B------:R-:W-:-:S07]  /*27ad0*/  IMAD.MOV.U32 R3, RZ, RZ, R14 ;  /* 0x000000ffff037224 */ /* 0x000fce00078e000e */
[----:B------:R-:W-:Y:S05]  /*27ae0*/  WARPSYNC.COLLECTIVE R15, `(.L_x_1787) ;  /* 0x000000000f087348 */ /* 0x000fea0003c00000 */
[----:B------:R0:W1:Y:S02]  /*27af0*/  SHFL.IDX P6, R14, R13, R12, R11 ;  /* 0x0000000c0d0e7389 */ /* 0x00006400000c000b */
[----:B01----:R-:W-:Y:S01]  /*27b00*/  ENDCOLLECTIVE ;  /* 0x000000000000791b */ /* 0x003fe20003800000 */
.L_x_1787:
[----:B------:R-:W-:Y:S05]  /*27b10*/  BRA `(.L_x_1788) ;  /* 0xffffff6800b47947 */ /* 0x000fea000383ffff */
.L_x_1595:
[----:B------:R-:W-:Y:S01]  /*27b20*/  BSSY B1, `(.L_x_1789) ;  /* 0x0000008000017945 */ /* 0x000fe20003800000 */
[----:B----4-:R-:W-:Y:S02]  /*27b30*/  IMAD.MOV.U32 R13, RZ, RZ, R4 ;  /* 0x000000ffff0d7224 */ /* 0x010fe400078e0004 */
[----:B------:R-:W-:Y:S02]  /*27b40*/  IMAD.MOV.U32 R12, RZ, RZ, 0x1 ;  /* 0x00000001ff0c7424 */ /* 0x000fe400078e00ff */
[----:B------:R-:W-:Y:S02]  /*27b50*/  IMAD.MOV.U32 R11, RZ, RZ, 0x1c1f ;  /* 0x00001c1fff0b7424 */ /* 0x000fe400078e00ff */
[----:B------:R-:W-:-:S07]  /*27b60*/  IMAD.MOV.U32 R15, RZ, RZ, -0x1 ;  /* 0xffffffffff0f7424 */ /* 0x000fce00078e00ff */
[----:B0123--:R-:W-:Y:S05]  /*27b70*/  WARPSYNC.COLLECTIVE R15, `(.L_x_1790) ;  /* 0x000000000f087348 */ /* 0x00ffea0003c00000 */
[----:B---3--:R3:W4:Y:S02]  /*27b80*/  SHFL.IDX P6, R14, R13, R12, R11 ;  /* 0x0000000c0d0e7389 */ /* 0x00872400000c000b */
[----:B01234-:R-:W-:Y:S01]  /*27b90*/  ENDCOLLECTIVE ;  /* 0x000000000000791b */ /* 0x01ffe20003800000 */
.L_x_1790:
[----:B------:R-:W-:Y:S05]  /*27ba0*/  BSYNC B1 ;  /* 0x0000000000017941 */ /* 0x000fea0003800000 */
.L_x_1789:
        /* <DEDUP_REMOVED lines=8> */
.L_x_1791:
[----:B------:R-:W-:Y:S05]  /*27c30*/  BRA `(.L_x_1792) ;  /* 0xffffff6800c87947 */ /* 0x000fea000383ffff */
.L_x_1622:
[----:B------:R-:W0:Y:S01]  /*27c40*/  S2R R7, SR_TID.X ;  /* 0x0000000000077919 */ /* 0x000e220000002100 */
[----:B------:R-:W-:Y:S01]  /*27c50*/  BSSY B1, `(.L_x_1793) ;  /* 0x000000a000017945 */ /* 0x000fe20003800000 */
[----:B-1----:R-:W-:Y:S02]  /*27c60*/  IMAD.MOV.U32 R12, RZ, RZ, RZ ;  /* 0x000000ffff0c7224 */ /* 0x002fe400078e00ff */
[----:B------:R-:W-:Y:S02]  /*27c70*/  IMAD.MOV.U32 R11, RZ, RZ, 0x1f ;  /* 0x0000001fff0b7424 */ /* 0x000fe400078e00ff */
[----:B------:R-:W-:Y:S01]  /*27c80*/  IMAD.MOV.U32 R15, RZ, RZ, -0x1 ;  /* 0xffffffffff0f7424 */ /* 0x000fe200078e00ff */
[----:B0-----:R-:W-:-:S04]  /*27c90*/  SHF.R.U32.HI R7, RZ, 0x5, R7 ;  /* 0x00000005ff077819 */ /* 0x001fc80000011607 */
[----:B------:R-:W-:-:S05]  /*27ca0*/  LOP3.LUT R7, R7, 0x3, RZ, 0xc0, !PT ;  /* 0x0000000307077812 */ /* 0x000fca00078ec0ff */
[----:B------:R-:W-:-:S07]  /*27cb0*/  IMAD.MOV.U32 R13, RZ, RZ, R7 ;  /* 0x000000ffff0d7224 */ /* 0x000fce00078e0007 */
[----:B------:R-:W-:Y:S05]  /*27cc0*/  WARPSYNC.COLLECTIVE R15, `(.L_x_1794) ;  /* 0x000000000f087348 */ /* 0x000fea0003c00000 */
[----:B------:R0:W1:Y:S02]  /*27cd0*/  SHFL.IDX P6, R14, R13, R12, R11 ;  /* 0x0000000c0d0e7389 */ /* 0x00006400000c000b */
[----:B01----:R-:W-:Y:S01]  /*27ce0*/  ENDCOLLECTIVE ;  /* 0x000000000000791b */ /* 0x003fe20003800000 */
.L_x_1794:
[----:B------:R-:W-:Y:S05]  /*27cf0*/  BSYNC B1 ;  /* 0x0000000000017941 */ /* 0x000fea0003800000 */
.L_x_1793:
[----:B------:R-:W-:Y:S05]  /*27d00*/  BRA `(.L_x_1795) ;  /* 0xffffff8800ac7947 */ /* 0x000fea000383ffff */
.L_x_1624:
[----:B------:R-:W-:Y:S01]  /*27d10*/  BSSY B1, `(.L_x_1796) ;  /* 0x0000006000017945 */ /* 0x000fe20003800000 */
[----:B------:R-:W-:-:S07]  /*27d20*/  IMAD.MOV.U32 R15, RZ, RZ, -0x1 ;  /* 0xffffffffff0f7424 */ /* 0x000fce00078e00ff */
[----:B01----:R-:W-:Y:S05]  /*27d30*/  WARPSYNC.COLLECTIVE R15, `(.L_x_1797) ;  /* 0x000000000f0c7348 */ /* 0x003fea0003c00000 */
[----:B------:R-:W-:Y:S02]  /*27d40*/  ELECT P6, UR62, PT ;  /* 0x00000000003e782f */ /* 0x000fe400038c0000 */
[----:B------:R-:W-:Y:S01]  /*27d50*/  MOV R14, UR62 ;  /* 0x0000003e000e7c02 */ /* 0x000fe20008000f00 */
[----:B01----:R-:W-:Y:S10]  /*27d60*/  ENDCOLLECTIVE ;  /* 0x000000000000791b */ /* 0x003ff40003800000 */
.L_x_1797:
[----:B------:R-:W-:Y:S05]  /*27d70*/  BSYNC B1 ;  /* 0x0000000000017941 */ /* 0x000fea0003800000 */
.L_x_1796:
[----:B------:R-:W-:Y:S05]  /*27d80*/  BRA `(.L_x_1623) ;  /* 0xffffff8800a47947 */ /* 0x000fea000383ffff */
.L_x_1626:
[----:B0-----:R0:W2:Y:S02]  /*27d90*/  SYNCS.PHASECHK.TRANS64.TRYWAIT P0, [R18+URZ+0x2d820], R6 ;  /* 0x02d82006120075a7 */ /* 0x0010a4000800017f */
[----:B--2---:R-:W-:Y:S05]  /*27da0*/  @!P0 NANOSLEEP.SYNCS 0x989680 ;  /* 0x009896800000895d */ /* 0x004fea0003900000 */
[----:B------:R-:W2:Y:S02]  /*27db0*/  @!P0 SYNCS.PHASECHK.TRANS64 P0, [R18+URZ+0x2d820], R6 ;  /* 0x02d82006120085a7 */ /* 0x000ea4000800007f */
[----:B--2---:R-:W-:Y:S05]  /*27dc0*/  @!P0 BRA `(.L_x_1626) ;  /* 0xfffffffc00f08947 */ /* 0x004fea000383ffff */
[----:B------:R-:W-:Y:S05]  /*27dd0*/  BRA `(.L_x_1798) ;  /* 0xffffff8800b47947 */ /* 0x000fea000383ffff */
.L_x_1630:
[----:B--2---:R2:W3:Y:S02]  /*27de0*/  SYNCS.PHASECHK.TRANS64.TRYWAIT P0, [R10+URZ+0x2d8a0], R9 ;  /* 0x02d8a0090a0075a7 */ /* 0x0044e4000800017f */
[----:B---3--:R-:W-:Y:S05]  /*27df0*/  @!P0 NANOSLEEP.SYNCS 0x989680 ;  /* 0x009896800000895d */ /* 0x008fea0003900000 */
[----:B------:R-:W3:Y:S02]  /*27e00*/  @!P0 SYNCS.PHASECHK.TRANS64 P0, [R10+URZ+0x2d8a0], R9 ;  /* 0x02d8a0090a0085a7 */ /* 0x000ee4000800007f */
[----:B---3--:R-:W-:Y:S05]  /*27e10*/  @!P0 BRA `(.L_x_1630) ;  /* 0xfffffffc00f08947 */ /* 0x008fea000383ffff */
[----:B------:R-:W-:Y:S05]  /*27e20*/  BRA `(.L_x_1799) ;  /* 0xffffff8800d07947 */ /* 0x000fea000383ffff */
.L_x_1637:
[----:B0-----:R0:W3:Y:S02]  /*27e30*/  SYNCS.PHASECHK.TRANS64.TRYWAIT P0, [R10+URZ+0x2d8c0], R9 ;  /* 0x02d8c0090a0075a7 */ /* 0x0010e4000800017f */
[----:B---3--:R-:W-:Y:S05]  /*27e40*/  @!P0 NANOSLEEP.SYNCS 0x989680 ;  /* 0x009896800000895d */ /* 0x008fea0003900000 */
[----:B------:R-:W3:Y:S02]  /*27e50*/  @!P0 SYNCS.PHASECHK.TRANS64 P0, [R10+URZ+0x2d8c0], R9 ;  /* 0x02d8c0090a0085a7 */ /* 0x000ee4000800007f */
[----:B---3--:R-:W-:Y:S05]  /*27e60*/  @!P0 BRA `(.L_x_1637) ;  /* 0xfffffffc00f08947 */ /* 0x008fea000383ffff */
[----:B------:R-:W-:Y:S05]  /*27e70*/  BRA `(.L_x_1800) ;  /* 0xffffff8c00cc7947 */ /* 0x000fea000383ffff */
.L_x_1646:
[----:B0-----:R0:W2:Y:S02]  /*27e80*/  SYNCS.PHASECHK.TRANS64.TRYWAIT P1, [R9+URZ+0x2d8a0], R8 ;  /* 0x02d8a008090075a7 */ /* 0x0010a4000802017f */
[----:B--2---:R-:W-:Y:S05]  /*27e90*/  @!P1 NANOSLEEP.SYNCS 0x989680 ;  /* 0x009896800000995d */ /* 0x004fea0003900000 */
[----:B------:R-:W2:Y:S02]  /*27ea0*/  @!P1 SYNCS.PHASECHK.TRANS64 P1, [R9+URZ+0x2d8a0], R8 ;  /* 0x02d8a008090095a7 */ /* 0x000ea4000802007f */
[----:B--2---:R-:W-:Y:S05]  /*27eb0*/  @!P1 BRA `(.L_x_1646) ;  /* 0xfffffffc00f09947 */ /* 0x004fea000383ffff */
[----:B------:R-:W-:Y:S05]  /*27ec0*/  BRA `(.L_x_1801) ;  /* 0xffffff94000c7947 */ /* 0x000fea000383ffff */
.L_x_1653:
[----:B--2---:R2:W3:Y:S02]  /*27ed0*/  SYNCS.PHASECHK.TRANS64.TRYWAIT P1, [R9+URZ+0x2d8c0], R8 ;  /* 0x02d8c008090075a7 */ /* 0x0044e4000802017f */
[----:B---3--:R-:W-:Y:S05]  /*27ee0*/  @!P1 NANOSLEEP.SYNCS 0x989680 ;  /* 0x009896800000995d */ /* 0x008fea0003900000 */
[----:B------:R-:W3:Y:S02]  /*27ef0*/  @!P1 SYNCS.PHASECHK.TRANS64 P1, [R9+URZ+0x2d8c0], R8 ;  /* 0x02d8c008090095a7 */ /* 0x000ee4000802007f */
[----:B---3--:R-:W-:Y:S05]  /*27f00*/  @!P1 BRA `(.L_x_1653) ;  /* 0xfffffffc00f09947 */ /* 0x008fea000383ffff */
[----:B------:R-:W-:Y:S05]  /*27f10*/  BRA `(.L_x_1802) ;  /* 0xffffff9800047947 */ /* 0x000fea000383ffff */
.L_x_1678:
[----:B------:R-:W0:Y:S01]  /*27f20*/  S2R R19, SR_TID.X ;  /* 0x0000000000137919 */ /* 0x000e220000002100 */
[----:B------:R-:W-:Y:S01]  /*27f30*/  BSSY B0, `(.L_x_1803) ;  /* 0x000000a000007945 */ /* 0x000fe20003800000 */
[----:B------:R-:W-:Y:S01]  /*27f40*/  MOV R12, RZ ;  /* 0x000000ff000c7202 */ /* 0x000fe20000000f00 */
        /* <DEDUP_REMOVED lines=8> */
.L_x_1804:
[----:B------:R-:W-:Y:S05]  /*27fd0*/  BSYNC B0 ;  /* 0x0000000000007941 */ /* 0x000fea0003800000 */
.L_x_1803:
[----:B------:R-:W-:Y:S05]  /*27fe0*/  BRA `(.L_x_1805) ;  /* 0xffffffa800cc7947 */ /* 0x000fea000383ffff */
.L_x_1681:
[----:B0-----:R0:W1:Y:S02]  /*27ff0*/  SYNCS.PHASECHK.TRANS64.TRYWAIT P0, [R2+URZ+0x2d840], R3 ;  /* 0x02d84003020075a7 */ /* 0x001064000800017f */
[----:B-1----:R-:W-:Y:S05]  /*28000*/  @!P0 NANOSLEEP.SYNCS 0x989680 ;  /* 0x009896800000895d */ /* 0x002fea0003900000 */
[----:B------:R-:W1:Y:S02]  /*28010*/  @!P0 SYNCS.PHASECHK.TRANS64 P0, [R2+URZ+0x2d840], R3 ;  /* 0x02d84003020085a7 */ /* 0x000e64000800007f */
[----:B-1----:R-:W-:Y:S05]  /*28020*/  @!P0 BRA `(.L_x_1681) ;  /* 0xfffffffc00f08947 */ /* 0x002fea000383ffff */
[----:B------:R-:W-:Y:S05]  /*28030*/  BRA `(.L_x_1806) ;  /* 0xffffffac00207947 */ /* 0x000fea000383ffff */
.L_x_1682:
        /* <DEDUP_REMOVED lines=8> */
.L_x_1808:
[----:B------:R-:W-:Y:S05]  /*280c0*/  BSYNC B0 ;  /* 0x0000000000007941 */ /* 0x000fea0003800000 */
.L_x_1807:
        /* <DEDUP_REMOVED lines=9> */
.L_x_1809:
[----:B------:R-:W-:Y:S02]  /*28160*/  IMAD.MOV.U32 R13, RZ, RZ, R7 ;  /* 0x000000ffff0d7224 */ /* 0x000fe400078e0007 */
[----:B------:R-:W-:Y:S02]  /*28170*/  IMAD.MOV.U32 R12, RZ, RZ, 0x1 ;  /* 0x00000001ff0c7424 */ /* 0x000fe400078e00ff */
[----:B------:R-:W-:-:S07]  /*28180*/  IMAD.MOV.U32 R5, RZ, RZ, R14 ;  /* 0x000000ffff057224 */ /* 0x000fce00078e000e */
[----:B------:R-:W-:Y:S05]  /*28190*/  WARPSYNC.COLLECTIVE R15, `(.L_x_1810) ;  /* 0x000000000f087348 */ /* 0x000fea0003c00000 */
[----:B------:R0:W1:Y:S02]  /*281a0*/  SHFL.IDX P6, R14, R13, R12, R11 ;  /* 0x0000000c0d0e7389 */ /* 0x00006400000c000b */
[----:B01----:R-:W-:Y:S01]  /*281b0*/  ENDCOLLECTIVE ;  /* 0x000000000000791b */ /* 0x003fe20003800000 */
.L_x_1810:
[----:B------:R-:W-:-:S05]  /*281c0*/  @P0 LEA R5, P1, R9, R5, 0x1 ;  /* 0x0000000509050211 */ /* 0x000fca00078208ff */
[----:B------:R-:W-:Y:S01]  /*281d0*/  @P0 IMAD.X R4, RZ, RZ, R4, P1 ;  /* 0x000000ffff040224 */ /* 0x000fe200008e0604 */
[----:B------:R-:W-:-:S04]  /*281e0*/  ISETP.GE.AND P1, PT, R3, 0x21, PT ;  /* 0x000000210300780c */ /* 0x000fc80003f26270 */
        /* <DEDUP_REMOVED lines=14> */
.L_x_1811:
[----:B------:R-:W-:Y:S02]  /*282d0*/  @P1 IMAD R6, R8, 0x2, R18 ;  /* 0x0000000208061824 */ /* 0x000fe400078e0212 */
[----:B------:R-:W-:Y:S02]  /*282e0*/  IMAD.MOV.U32 R13, RZ, RZ, R7 ;  /* 0x000000ffff0d7224 */ /* 0x000fe400078e0007 */
[----:B------:R-:W-:Y:S02]  /*282f0*/  IMAD.MOV.U32 R12, RZ, RZ, 0x2 ;  /* 0x00000002ff0c7424 */ /* 0x000fe400078e00ff */
[----:B------:R-:W-:-:S07]  /*28300*/  IMAD.MOV.U32 R5, RZ, RZ, R14 ;  /* 0x000000ffff057224 */ /* 0x000fce00078e000e */
[----:B------:R-:W-:Y:S05]  /*28310*/  WARPSYNC.COLLECTIVE R15, `(.L_x_1812) ;  /* 0x000000000f087348 */ /* 0x000fea0003c00000 */
[----:B------:R0:W1:Y:S02]  /*28320*/  SHFL.IDX P6, R14, R13, R12, R11 ;  /* 0x0000000c0d0e7389 */ /* 0x00006400000c000b */
[----:B01----:R-:W-:Y:S01]  /*28330*/  ENDCOLLECTIVE ;  /* 0x000000000000791b */ /* 0x003fe20003800000 */
.L_x_1812:
        /* <DEDUP_REMOVED lines=17> */
.L_x_1813:
[----:B------:R-:W-:Y:S02]  /*28450*/  @P1 IMAD R6, R8, 0x2, R18 ;  /* 0x0000000208061824 */ /* 0x000fe400078e0212 */
[----:B------:R-:W-:Y:S02]  /*28460*/  IMAD.MOV.U32 R13, RZ, RZ, R7 ;  /* 0x000000ffff0d7224 */ /* 0x000fe400078e0007 */
[----:B------:R-:W-:Y:S02]  /*28470*/  IMAD.MOV.U32 R12, RZ, RZ, 0x3 ;  /* 0x00000003ff0c7424 */ /* 0x000fe400078e00ff */
[----:B------:R-:W-:-:S07]  /*28480*/  IMAD.MOV.U32 R5, RZ, RZ, R14 ;  /* 0x000000ffff057224 */ /* 0x000fce00078e000e */
[----:B------:R-:W-:Y:S05]  /*28490*/  WARPSYNC.COLLECTIVE R15, `(.L_x_1814) ;  /* 0x000000000f087348 */ /* 0x000fea0003c00000 */
[----:B------:R0:W1:Y:S02]  /*284a0*/  SHFL.IDX P6, R14, R13, R12, R11 ;  /* 0x0000000c0d0e7389 */ /* 0x00006400000c000b */
[----:B01----:R-:W-:Y:S01]  /*284b0*/  ENDCOLLECTIVE ;  /* 0x000000000000791b */ /* 0x003fe20003800000 */
.L_x_1814:
        /* <DEDUP_REMOVED lines=10> */
.L_x_1815:
        /* <DEDUP_REMOVED lines=8> */
.L_x_1687:
[----:B------:R-:W-:Y:S01]  /*285e0*/  IMAD.MOV.U32 R13, RZ, RZ, R4 ;  /* 0x000000ffff0d7224 */ /* 0x000fe200078e0004 */
[----:B------:R-:W-:Y:S01]  /*285f0*/  MOV R11, 0x1c1f ;  /* 0x00001c1f000b7802 */ /* 0x000fe20000000f00 */
[----:B------:R-:W-:Y:S02]  /*28600*/  IMAD.MOV.U32 R12, RZ, RZ, RZ ;  /* 0x000000ffff0c7224 */ /* 0x000fe400078e00ff */
[----:B------:R-:W-:Y:S02]  /*28610*/  IMAD.MOV.U32 R15, RZ, RZ, -0x1 ;  /* 0xffffffffff0f7424 */ /* 0x000fe400078e00ff */
[----:B-----5:R-:W-:Y:S02]  /*28620*/  IMAD R0, R21, R9, RZ ;  /* 0x0000000915007224 */ /* 0x020fe400078e02ff */
[----:B------:R-:W-:-:S07]  /*28630*/  IMAD.IADD R25, R20, 0x1, R25 ;  /* 0x0000000114197824 */ /* 0x000fce00078e0219 */
[----:B------:R-:W-:Y:S05]  /*28640*/  WARPSYNC.COLLECTIVE R15, `(.L_x_1817) ;  /* 0x000000000f087348 */ /* 0x000fea0003c00000 */
[----:B------:R0:W1:Y:S02]  /*28650*/  SHFL.IDX P6, R14, R13, R12, R11 ;  /* 0x0000000c0d0e7389 */ /* 0x00006400000c000b */
[----:B01----:R-:W-:Y:S01]  /*28660*/  ENDCOLLECTIVE ;  /* 0x000000000000791b */ /* 0x003fe20003800000 */
.L_x_1817:
[C---:B------:R-:W-:Y:S01]  /*28670*/  VIADD R9, R25.reuse, 0x20 ;  /* 0x0000002019097836 */ /* 0x040fe20000000000 */
[----:B------:R-:W-:Y:S01]  /*28680*/  ISETP.GE.AND P3, PT, R25, R0, PT ;  /* 0x000000001900720c */ /* 0x000fe20003f66270 */
[----:B------:R-:W-:Y:S02]  /*28690*/  IMAD.MOV.U32 R13, RZ, RZ, R5 ;  /* 0x000000ffff0d7224 */ /* 0x000fe400078e0005 */
[----:B------:R-:W-:-:S10]  /*286a0*/  IMAD.MOV.U32 R2, RZ, RZ, R14 ;  /* 0x000000ffff027224 */ /* 0x000fd400078e000e */
[----:B------:R-:W-:Y:S05]  /*286b0*/  WARPSYNC.COLLECTIVE R15, `(.L_x_1818) ;  /* 0x000000000f087348 */ /* 0x000fea0003c00000 */
[----:B------:R0:W1:Y:S02]  /*286c0*/  SHFL.IDX P6, R14, R13, R12, R11 ;  /* 0x0000000c0d0e7389 */ /* 0x00006400000c000b */
[----:B01----:R-:W-:Y:S01]  /*286d0*/  ENDCOLLECTIVE ;  /* 0x000000000000791b */ /* 0x003fe20003800000 */
.L_x_1818:
[----:B------:R-:W-:Y:S02]  /*286e0*/  IMAD.MOV.U32 R13, RZ, RZ, R4 ;  /* 0x000000ffff0d7224 */ /* 0x000fe400078e0004 */
[----:B------:R-:W-:Y:S02]  /*286f0*/  IMAD.MOV.U32 R12, RZ, RZ, 0x1 ;  /* 0x00000001ff0c7424 */ /* 0x000fe400078e00ff */
[----:B------:R-:W-:-:S07]  /*28700*/  IMAD.MOV.U32 R3, RZ, RZ, R14 ;  /* 0x000000ffff037224 */ /* 0x000fce00078e000e */
[----:B------:R-:W-:Y:S05]  /*28710*/  WARPSYNC.COLLECTIVE R15, `(.L_x_1819) ;  /* 0x000000000f087348 */ /* 0x000fea0003c00000 */
[----:B------:R0:W1:Y:S02]  /*28720*/  SHFL.IDX P6, R14, R13, R12, R11 ;  /* 0x0000000c0d0e7389 */ /* 0x00006400000c000b */
[----:B01----:R-:W-:Y:S01]  /*28730*/  ENDCOLLECTIVE ;  /* 0x000000000000791b */ /* 0x003fe20003800000 */
.L_x_1819:
        /* <DEDUP_REMOVED lines=17> */
.L_x_1820:
[----:B------:R-:W-:Y:S02]  /*28850*/  IMAD.MOV.U32 R13, RZ, RZ, R4 ;  /* 0x000000ffff0d7224 */ /* 0x000fe400078e0004 */
[----:B------:R-:W-:Y:S02]  /*28860*/  IMAD.MOV.U32 R12, RZ, RZ, 0x2 ;  /* 0x00000002ff0c7424 */ /* 0x000fe400078e00ff */
[----:B------:R-:W-:-:S07]  /*28870*/  IMAD.MOV.U32 R3, RZ, RZ, R14 ;  /* 0x000000ffff037224 */ /* 0x000fce00078e000e */
[----:B------:R-:W-:Y:S05]  /*28880*/  WARPSYNC.COLLECTIVE R15, `(.L_x_1821) ;  /* 0x000000000f087348 */ /* 0x000fea0003c00000 */
[----:B------:R0:W1:Y:S02]  /*28890*/  SHFL.IDX P6, R14, R13, R12, R11 ;  /* 0x0000000c0d0e7389 */ /* 0x00006400000c000b */
[----:B01----:R-:W-:Y:S01]  /*288a0*/  ENDCOLLECTIVE ;  /* 0x000000000000791b */ /* 0x003fe20003800000 */
.L_x_1821:
        /* <DEDUP_REMOVED lines=18> */
.L_x_1822:
[----:B------:R-:W-:Y:S02]  /*289d0*/  IMAD.MOV.U32 R13, RZ, RZ, R4 ;  /* 0x000000ffff0d7224 */ /* 0x000fe400078e0004 */
[----:B------:R-:W-:Y:S02]  /*289e0*/  IMAD.MOV.U32 R12, RZ, RZ, 0x3 ;  /* 0x00000003ff0c7424 */ /* 0x000fe400078e00ff */
[----:B------:R-:W-:-:S07]  /*289f0*/  IMAD.MOV.U32 R3, RZ, RZ, R14 ;  /* 0x000000ffff037224 */ /* 0x000fce00078e000e */
[----:B------:R-:W-:Y:S05]  /*28a00*/  WARPSYNC.COLLECTIVE R15, `(.L_x_1823) ;  /* 0x000000000f087348 */ /* 0x000fea0003c00000 */
[----:B------:R0:W1:Y:S02]  /*28a10*/  SHFL.IDX P6, R14, R13, R12, R11 ;  /* 0x0000000c0d0e7389 */ /* 0x00006400000c000b */
[----:B01----:R-:W-:Y:S01]  /*28a20*/  ENDCOLLECTIVE ;  /* 0x000000000000791b */ /* 0x003fe20003800000 */
.L_x_1823:
        /* <DEDUP_REMOVED lines=10> */
.L_x_1824:
[----:B------:R-:W-:Y:S01]  /*28ad0*/  @!PT LDS RZ, [RZ] ;  /* 0x00000000fffff984 */ /* 0x000fe20000000800 */
[----:B------:R-:W-:Y:S01]  /*28ae0*/  @!PT LDS RZ, [RZ] ;  /* 0x00000000fffff984 */ /* 0x000fe20000000800 */
[----:B------:R-:W-:Y:S01]  /*28af0*/  @!PT LDS RZ, [RZ] ;  /* 0x00000000fffff984 */ /* 0x000fe20000000800 */
[----:B------:R-:W-:Y:S04]  /*28b00*/  @!P3 LDGSTS.E.BYPASS.LTC128B.128 [R8+0xd400], desc[UR54][R2.64], !P0 ;  /* 0x0d4000000208bfae */ /* 0x000fe8000c101d76 */
[----:B------:R-:W-:Y:S04]  /*28b10*/  @!P3 LDGSTS.E.BYPASS.LTC128B.128 [R8+0x10400], desc[UR54][R2.64+0x40], !P1 ;  /* 0x104000400208bfae */ /* 0x000fe8000c901d76 */
[----:B------:R0:W-:Y:S01]  /*28b20*/  @!P3 LDGSTS.E.BYPASS.LTC128B.128 [R8+0x13400], desc[UR54][R2.64+0x80], !P2 ;  /* 0x134000800208bfae */ /* 0x0001e2000d101d76 */
[----:B------:R-:W-:Y:S02]  /*28b30*/  IMAD.MOV.U32 R13, RZ, RZ, R6 ;  /* 0x000000ffff0d7224 */ /* 0x000fe400078e0006 */
[----:B------:R-:W-:-:S02]  /*28b40*/  IMAD.MOV.U32 R12, RZ, RZ, RZ ;  /* 0x000000ffff0c7224 */ /* 0x000fc400078e00ff */
[----:B0-----:R-:W-:Y:S02]  /*28b50*/  VIADD R2, R25, 0x60 ;  /* 0x0000006019027836 */ /* 0x001fe40000000000 */
[----:B------:R-:W-:-:S07]  /*28b60*/  IMAD.MOV.U32 R5, RZ, RZ, R14 ;  /* 0x000000ffff057224 */ /* 0x000fce00078e000e */
[----:B------:R-:W-:Y:S05]  /*28b70*/  WARPSYNC.COLLECTIVE R15, `(.L_x_1825) ;  /* 0x000000000f087348 */ /* 0x000fea0003c00000 */
[----:B------:R0:W1:Y:S02]  /*28b80*/  SHFL.IDX P6, R14, R13, R12, R11 ;  /* 0x0000000c0d0e7389 */ /* 0x00006400000c000b */
[----:B01----:R-:W-:Y:S01]  /*28b90*/  ENDCOLLECTIVE ;  /* 0x000000000000791b */ /* 0x003fe20003800000 */
.L_x_1825:
[----:B------:R-:W-:-:S13]  /*28ba0*/  ISETP.GE.AND P3, PT, R2, R0, PT ;  /* 0x000000000200720c */ /* 0x000fda0003f66270 */
[----:B------:R-:W-:Y:S01]  /*28bb0*/  @!P3 LEA R2, P4, R10, R5, 0x1 ;  /* 0x000000050a02b211 */ /* 0x000fe200078808ff */
[----:B------:R-:W-:-:S04]  /*28bc0*/  IMAD.MOV.U32 R13, RZ, RZ, R7 ;  /* 0x000000ffff0d7224 */ /* 0x000fc800078e0007 */
[----:B------:R-:W-:-:S05]  /*28bd0*/  @!P3 IMAD.X R3, RZ, RZ, R4, P4 ;  /* 0x000000ffff03b224 */ /* 0x000fca00020e0604 */
        /* <DEDUP_REMOVED lines=12> */
.L_x_1826:
[----:B------:R-:W-:Y:S01]  /*28ca0*/  IMAD.MOV.U32 R13, RZ, RZ, R6 ;  /* 0x000000ffff0d7224 */ /* 0x000fe200078e0006 */
[----:B------:R-:W-:Y:S01]  /*28cb0*/  MOV R12, 0x1 ;  /* 0x00000001000c7802 */ /* 0x000fe20000000f00 */
[----:B------:R-:W-:-:S07]  /*28cc0*/  IMAD.MOV.U32 R3, RZ, RZ, R14 ;  /* 0x000000ffff037224 */ /* 0x000fce00078e000e */
[----:B------:R-:W-:Y:S05]  /*28cd0*/  WARPSYNC.COLLECTIVE R15, `(.L_x_1827) ;  /* 0x000000000f087348 */ /* 0x000fea0003c00000 */
[----:B------:R0:W1:Y:S02]  /*28ce0*/  SHFL.IDX P6, R14, R13, R12, R11 ;  /* 0x0000000c0d0e7389 */ /* 0x00006400000c000b */
[----:B01----:R-:W-:Y:S01]  /*28cf0*/  ENDCOLLECTIVE ;  /* 0x000000000000791b */ /* 0x003fe20003800000 */
.L_x_1827:
        /* <DEDUP_REMOVED lines=10> */
.L_x_1828:
[----:B------:R-:W-:Y:S01]  /*28da0*/  @!PT LDS RZ, [RZ] ;  /* 0x00000000fffff984 */ /* 0x000fe20000000800 */
[----:B------:R-:W-:Y:S01]  /*28db0*/  @!PT LDS RZ, [RZ] ;  /* 0x00000000fffff984 */ /* 0x000fe20000000800 */
[----:B------:R-:W-:Y:S01]  /*28dc0*/  @!PT LDS RZ, [RZ] ;  /* 0x00000000fffff984 */ /* 0x000fe20000000800 */
[----:B------:R-:W-:Y:S04]  /*28dd0*/  @!P3 LDGSTS.E.BYPASS.LTC128B.128 [R8+0xe400], desc[UR54][R2.64], !P0 ;  /* 0x0e4000000208bfae */ /* 0x000fe8000c101d76 */
[----:B------:R-:W-:Y:S04]  /*28de0*/  @!P3 LDGSTS.E.BYPASS.LTC128B.128 [R8+0x11400], desc[UR54][R2.64+0x40], !P1 ;  /* 0x114000400208bfae */ /* 0x000fe8000c901d76 */
[----:B------:R0:W-:Y:S02]  /*28df0*/  @!P3 LDGSTS.E.BYPASS.LTC128B.128 [R8+0x14400], desc[UR54][R2.64+0x80], !P2 ;  /* 0x144000800208bfae */ /* 0x0001e4000d101d76 */
[----:B0-----:R-:W-:Y:S01]  /*28e00*/  IMAD.MOV.U32 R2, RZ, RZ, R14 ;  /* 0x000000ffff027224 */ /* 0x001fe200078e000e */
[----:B------:R-:W-:Y:S06]  /*28e10*/  BRA `(.L_x_1829) ;  /* 0xffffffac00fc7947 */ /* 0x000fec000383ffff */
.L_x_1690:
[----:B-1----:R1:W2:Y:S02]  /*28e20*/  SYNCS.PHASECHK.TRANS64.TRYWAIT P0, [R18+URZ+0x2d820], R0 ;  /* 0x02d82000120075a7 */ /* 0x0022a4000800017f */
[----:B--2---:R-:W-:Y:S05]  /*28e30*/  @!P0 NANOSLEEP.SYNCS 0x989680 ;  /* 0x009896800000895d */ /* 0x004fea0003900000 */
[----:B------:R-:W2:Y:S02]  /*28e40*/  @!P0 SYNCS.PHASECHK.TRANS64 P0, [R18+URZ+0x2d820], R0 ;  /* 0x02d82000120085a7 */ /* 0x000ea4000800007f */
[----:B--2---:R-:W-:Y:S05]  /*28e50*/  @!P0 BRA `(.L_x_1690) ;  /* 0xfffffffc00f08947 */ /* 0x004fea000383ffff */
[----:B------:R-:W-:Y:S05]  /*28e60*/  BRA `(.L_x_1830) ;  /* 0xffffffb000607947 */ /* 0x000fea000383ffff */
.L_x_1695:
[----:B0-----:R0:W1:Y:S02]  /*28e70*/  SYNCS.PHASECHK.TRANS64.TRYWAIT P0, [R5+URZ+0x2d840], R0 ;  /* 0x02d84000050075a7 */ /* 0x001064000800017f */
[----:B-1----:R-:W-:Y:S05]  /*28e80*/  @!P0 NANOSLEEP.SYNCS 0x989680 ;  /* 0x009896800000895d */ /* 0x002fea0003900000 */
[----:B------:R-:W1:Y:S02]  /*28e90*/  @!P0 SYNCS.PHASECHK.TRANS64 P0, [R5+URZ+0x2d840], R0 ;  /* 0x02d84000050085a7 */ /* 0x000e64000800007f */
[----:B-1----:R-:W-:Y:S05]  /*28ea0*/  @!P0 BRA `(.L_x_1695) ;  /* 0xfffffffc00f08947 */ /* 0x002fea000383ffff */
[----:B------:R-:W-:Y:S05]  /*28eb0*/  BRA `(.L_x_1831) ;  /* 0xffffffb400547947 */ /* 0x000fea000383ffff */
.L_x_1696:
        /* <DEDUP_REMOVED lines=8> */
.L_x_1833:
[----:B------:R-:W-:Y:S05]  /*28f40*/  BSYNC B1 ;  /* 0x0000000000017941 */ /* 0x000fea0003800000 */
.L_x_1832:
        /* <DEDUP_REMOVED lines=13> */
.L_x_1834:
[----:B------:R-:W-:Y:S01]  /*29020*/  MOV R13, R7 ;  /* 0x00000007000d7202 */ /* 0x000fe20000000f00 */
[----:B------:R-:W-:Y:S02]  /*29030*/  IMAD.MOV.U32 R12, RZ, RZ, 0x1 ;  /* 0x00000001ff0c7424 */ /* 0x000fe400078e00ff */
[----:B------:R-:W-:Y:S02]  /*29040*/  IMAD.SHL.U32 R21, R21, 0x8, RZ ;  /* 0x0000000815157824 */ /* 0x000fe400078e00ff */
[----:B------:R-:W-:-:S03]  /*29050*/  IMAD.MOV.U32 R2, RZ, RZ, R14 ;  /* 0x000000ffff027224 */ /* 0x000fc600078e000e */
[----:B------:R-:W-:-:S07]  /*29060*/  LOP3.LUT R21, R21, 0x18, RZ, 0xc0, !PT ;  /* 0x0000001815157812 */ /* 0x000fce00078ec0ff */
[----:B------:R-:W-:Y:S05]  /*29070*/  WARPSYNC.COLLECTIVE R15, `(.L_x_1835) ;  /* 0x000000000f087348 */ /* 0x000fea0003c00000 */
[----:B------:R0:W1:Y:S02]  /*29080*/  SHFL.IDX P6, R14, R13, R12, R11 ;  /* 0x0000000c0d0e7389 */ /* 0x00006400000c000b */
[----:B01----:R-:W-:Y:S01]  /*29090*/  ENDCOLLECTIVE ;  /* 0x000000000000791b */ /* 0x003fe20003800000 */
.L_x_1835:
        /* <DEDUP_REMOVED lines=14> */
.L_x_1836:
[----:B------:R-:W-:Y:S02]  /*29180*/  IMAD.MOV.U32 R13, RZ, RZ, R7 ;  /* 0x000000ffff0d7224 */ /* 0x000fe400078e0007 */
[----:B------:R-:W-:Y:S02]  /*29190*/  IMAD.MOV.U32 R12, RZ, RZ, 0x2 ;  /* 0x00000002ff0c7424 */ /* 0x000fe400078e00ff */
[----:B------:R-:W-:-:S07]  /*291a0*/  IMAD.MOV.U32 R2, RZ, RZ, R14 ;  /* 0x000000ffff027224 */ /* 0x000fce00078e000e */
[----:B------:R-:W-:Y:S05]  /*291b0*/  WARPSYNC.COLLECTIVE R15, `(.L_x_1837) ;  /* 0x000000000f087348 */ /* 0x000fea0003c00000 */
[----:B------:R0:W1:Y:S02]  /*291c0*/  SHFL.IDX P6, R14, R13, R12, R11 ;  /* 0x0000000c0d0e7389 */ /* 0x00006400000c000b */
[----:B01----:R-:W-:Y:S01]  /*291d0*/  ENDCOLLECTIVE ;  /* 0x000000000000791b */ /* 0x003fe20003800000 */
.L_x_1837:
        /* <DEDUP_REMOVED lines=13> */
.L_x_1838:
[----:B------:R-:W-:Y:S02]  /*292b0*/  IMAD.MOV.U32 R13, RZ, RZ, R7 ;  /* 0x000000ffff0d7224 */ /* 0x000fe400078e0007 */
[----:B------:R-:W-:Y:S02]  /*292c0*/  IMAD.MOV.U32 R12, RZ, RZ, 0x3 ;  /* 0x00000003ff0c7424 */ /* 0x000fe400078e00ff */
[----:B------:R-:W-:-:S07]  /*292d0*/  IMAD.MOV.U32 R2, RZ, RZ, R14 ;  /* 0x000000ffff027224 */ /* 0x000fce00078e000e */
[----:B------:R-:W-:Y:S05]  /*292e0*/  WARPSYNC.COLLECTIVE R15, `(.L_x_1839) ;  /* 0x000000000f087348 */ /* 0x000fea0003c00000 */
[----:B------:R0:W1:Y:S02]  /*292f0*/  SHFL.IDX P6, R14, R13, R12, R11 ;  /* 0x0000000c0d0e7389 */ /* 0x00006400000c000b */
[----:B01----:R-:W-:Y:S01]  /*29300*/  ENDCOLLECTIVE ;  /* 0x000000000000791b */ /* 0x003fe20003800000 */
.L_x_1839:
        /* <DEDUP_REMOVED lines=14> */
.L_x_1840:
[----:B------:R-:W-:Y:S01]  /*293f0*/  IMAD.MOV.U32 R2, RZ, RZ, R14 ;  /* 0x000000ffff027224 */ /* 0x000fe200078e000e */
[----:B------:R-:W-:Y:S06]  /*29400*/  BRA `(.L_x_1841) ;  /* 0xffffffb000d47947 */ /* 0x000fec000383ffff */
.L_x_1701:
[----:B-1----:R1:W2:Y:S02]  /*29410*/  SYNCS.PHASECHK.TRANS64.TRYWAIT P0, [R5+URZ+0x2d860], R2 ;  /* 0x02d86002050075a7 */ /* 0x0022a4000800017f */
[----:B--2---:R-:W-:Y:S05]  /*29420*/  @!P0 NANOSLEEP.SYNCS 0x989680 ;  /* 0x009896800000895d */ /* 0x004fea0003900000 */
[----:B------:R-:W2:Y:S02]  /*29430*/  @!P0 SYNCS.PHASECHK.TRANS64 P0, [R5+URZ+0x2d860], R2 ;  /* 0x02d86002050085a7 */ /* 0x000ea4000800007f */
[----:B--2---:R-:W-:Y:S05]  /*29440*/  @!P0 BRA `(.L_x_1701) ;  /* 0xfffffffc00f08947 */ /* 0x004fea000383ffff */
[----:B------:R-:W-:Y:S05]  /*29450*/  BRA `(.L_x_1842) ;  /* 0xffffffb400387947 */ /* 0x000fea000383ffff */
.L_x_1702:
        /* <DEDUP_REMOVED lines=8> */
.L_x_1844:
[----:B------:R-:W-:Y:S05]  /*294e0*/  BSYNC B1 ;  /* 0x0000000000017941 */ /* 0x000fea0003800000 */
.L_x_1843:
        /* <DEDUP_REMOVED lines=9> */
.L_x_1845:
[----:B------:R-:W-:Y:S02]  /*29580*/  IMAD.MOV.U32 R13, RZ, RZ, R22 ;  /* 0x000000ffff0d7224 */ /* 0x000fe400078e0016 */
[----:B------:R-:W-:Y:S02]  /*29590*/  IMAD.MOV.U32 R12, RZ, RZ, 0x1 ;  /* 0x00000001ff0c7424 */ /* 0x000fe400078e00ff */
[----:B------:R-:W-:-:S07]  /*295a0*/  IMAD.MOV.U32 R2, RZ, RZ, R14 ;  /* 0x000000ffff027224 */ /* 0x000fce00078e000e */
[----:B------:R-:W-:Y:S05]  /*295b0*/  WARPSYNC.COLLECTIVE R15, `(.L_x_1846) ;  /* 0x000000000f087348 */ /* 0x000fea0003c00000 */
[----:B------:R0:W1:Y:S02]  /*295c0*/  SHFL.IDX P6, R14, R13, R12, R11 ;  /* 0x0000000c0d0e7389 */ /* 0x00006400000c000b */
[----:B01----:R-:W-:Y:S01]  /*295d0*/  ENDCOLLECTIVE ;  /* 0x000000000000791b */ /* 0x003fe20003800000 */
.L_x_1846:
        /* <DEDUP_REMOVED lines=16> */
.L_x_1847:
[----:B------:R-:W-:Y:S01]  /*296e0*/  IMAD.MOV.U32 R13, RZ, RZ, R22 ;  /* 0x000000ffff0d7224 */ /* 0x000fe200078e0016 */
[----:B------:R-:W-:Y:S01]  /*296f0*/  MOV R12, 0x2 ;  /* 0x00000002000c7802 */ /* 0x000fe20000000f00 */
[----:B------:R-:W-:-:S07]  /*29700*/  IMAD.MOV.U32 R2, RZ, RZ, R14 ;  /* 0x000000ffff027224 */ /* 0x000fce00078e000e */
[----:B------:R-:W-:Y:S05]  /*29710*/  WARPSYNC.COLLECTIVE R15, `(.L_x_1848) ;  /* 0x000000000f087348 */ /* 0x000fea0003c00000 */
[----:B------:R0:W1:Y:S02]  /*29720*/  SHFL.IDX P6, R14, R13, R12, R11 ;  /* 0x0000000c0d0e7389 */ /* 0x00006400000c000b */
[----:B01----:R-:W-:Y:S01]  /*29730*/  ENDCOLLECTIVE ;  /* 0x000000000000791b */ /* 0x003fe20003800000 */
.L_x_1848:
        /* <DEDUP_REMOVED lines=16> */
.L_x_1849:
[----:B------:R-:W-:Y:S02]  /*29840*/  IMAD.MOV.U32 R13, RZ, RZ, R22 ;  /* 0x000000ffff0d7224 */ /* 0x000fe400078e0016 */
[----:B------:R-:W-:Y:S02]  /*29850*/  IMAD.MOV.U32 R12, RZ, RZ, 0x3 ;  /* 0x00000003ff0c7424 */ /* 0x000fe400078e00ff */
[----:B------:R-:W-:-:S07]  /*29860*/  IMAD.MOV.U32 R2, RZ, RZ, R14 ;  /* 0x000000ffff027224 */ /* 0x000fce00078e000e */
[----:B------:R-:W-:Y:S05]  /*29870*/  WARPSYNC.COLLECTIVE R15, `(.L_x_1850) ;  /* 0x000000000f087348 */ /* 0x000fea0003c00000 */
[----:B------:R0:W1:Y:S02]  /*29880*/  SHFL.IDX P6, R14, R13, R12, R11 ;  /* 0x0000000c0d0e7389 */ /* 0x00006400000c000b */
[----:B01----:R-:W-:Y:S01]  /*29890*/  ENDCOLLECTIVE ;  /* 0x000000000000791b */ /* 0x003fe20003800000 */
.L_x_1850:
        /* <DEDUP_REMOVED lines=13> */
.L_x_1851:
        /* <DEDUP_REMOVED lines=8> */
.L_x_1710:
[----:B-1----:R1:W2:Y:S02]  /*299f0*/  SYNCS.PHASECHK.TRANS64.TRYWAIT P0, [R0+URZ+0x2d860], R3 ;  /* 0x02d86003000075a7 */ /* 0x0022a4000800017f */
[----:B--2---:R-:W-:Y:S05]  /*29a00*/  @!P0 NANOSLEEP.SYNCS 0x989680 ;  /* 0x009896800000895d */ /* 0x004fea0003900000 */
[----:B------:R-:W2:Y:S02]  /*29a10*/  @!P0 SYNCS.PHASECHK.TRANS64 P0, [R0+URZ+0x2d860], R3 ;  /* 0x02d86003000085a7 */ /* 0x000ea4000800007f */
[----:B--2---:R-:W-:Y:S05]  /*29a20*/  @!P0 BRA `(.L_x_1710) ;  /* 0xfffffffc00f08947 */ /* 0x004fea000383ffff */
[----:B------:R-:W-:Y:S05]  /*29a30*/  BRA `(.L_x_1853) ;  /* 0xffffffb400b87947 */ /* 0x000fea000383ffff */
.L_x_1711:
[----:B------:R-:W-:Y:S01]  /*29a40*/  BSSY B0, `(.L_x_1854) ;  /* 0x0000008000007945 */ /* 0x000fe20003800000 */
[----:B------:R-:W-:Y:S02]  /*29a50*/  IMAD.MOV.U32 R13, RZ, RZ, R22 ;  /* 0x000000ffff0d7224 */ /* 0x000fe400078e0016 */
[----:B------:R-:W-:Y:S02]  /*29a60*/  IMAD.MOV.U32 R12, RZ, RZ, RZ ;  /* 0x000000ffff0c7224 */ /* 0x000fe400078e00ff */
[----:B------:R-:W-:Y:S02]  /*29a70*/  IMAD.MOV.U32 R11, RZ, RZ, 0x1c1f ;  /* 0x00001c1fff0b7424 */ /* 0x000fe400078e00ff */
[----:B------:R-:W-:-:S07]  /*29a80*/  IMAD.MOV.U32 R15, RZ, RZ, -0x1 ;  /* 0xffffffffff0f7424 */ /* 0x000fce00078e00ff */
[----:B01---5:R-:W-:Y:S05]  /*29a90*/  WARPSYNC.COLLECTIVE R15, `(.L_x_1855) ;  /* 0x000000000f087348 */ /* 0x023fea0003c00000 */
[----:B------:R2:W3:Y:S02]  /*29aa0*/  SHFL.IDX P6, R14, R13, R12, R11 ;  /* 0x0000000c0d0e7389 */ /* 0x0004e400000c000b */
[----:B0123-5:R-:W-:Y:S01]  /*29ab0*/  ENDCOLLECTIVE ;  /* 0x000000000000791b */ /* 0x02ffe20003800000 */
.L_x_1855:
[----:B------:R-:W-:Y:S05]  /*29ac0*/  BSYNC B0 ;  /* 0x0000000000007941 */ /* 0x000fea0003800000 */
.L_x_1854:
        /* <DEDUP_REMOVED lines=10> */
.L_x_1856:
        /* <DEDUP_REMOVED lines=17> */
.L_x_1857:
        /* <DEDUP_REMOVED lines=14> */
.L_x_1858:
[----:B------:R-:W-:Y:S02]  /*29d60*/  IMAD.MOV.U32 R13, RZ, RZ, R22 ;  /* 0x000000ffff0d7224 */ /* 0x000fe400078e0016 */
[----:B------:R-:W-:Y:S01]  /*29d70*/  IMAD.MOV.U32 R12, RZ, RZ, 0x2 ;  /* 0x00000002ff0c7424 */ /* 0x000fe200078e00ff */
[----:B------:R-:W-:-:S13]  /*29d80*/  IADD3 R2, P4, R14, R5, RZ ;  /* 0x000000050e027210 */ /* 0x000fda0007f9e0ff */
[----:B------:R-:W-:Y:S05]  /*29d90*/  WARPSYNC.COLLECTIVE R15, `(.L_x_1859) ;  /* 0x000000000f087348 */ /* 0x000fea0003c00000 */
[----:B------:R0:W1:Y:S02]  /*29da0*/  SHFL.IDX P6, R14, R13, R12, R11 ;  /* 0x0000000c0d0e7389 */ /* 0x00006400000c000b */
[----:B01----:R-:W-:Y:S01]  /*29db0*/  ENDCOLLECTIVE ;  /* 0x000000000000791b */ /* 0x003fe20003800000 */
.L_x_1859:
        /* <DEDUP_REMOVED lines=15> */
.L_x_1860:
[----:B------:R-:W-:Y:S02]  /*29eb0*/  IMAD.MOV.U32 R13, RZ, RZ, R22 ;  /* 0x000000ffff0d7224 */ /* 0x000fe400078e0016 */
[----:B------:R-:W-:Y:S01]  /*29ec0*/  IMAD.MOV.U32 R12, RZ, RZ, 0x3 ;  /* 0x00000003ff0c7424 */ /* 0x000fe200078e00ff */
[----:B------:R-:W-:-:S13]  /*29ed0*/  IADD3 R2, P4, R14, R5, RZ ;  /* 0x000000050e027210 */ /* 0x000fda0007f9e0ff */
[----:B------:R-:W-:Y:S05]  /*29ee0*/  WARPSYNC.COLLECTIVE R15, `(.L_x_1861) ;  /* 0x000000000f087348 */ /* 0x000fea0003c00000 */
[----:B------:R0:W1:Y:S02]  /*29ef0*/  SHFL.IDX P6, R14, R13, R12, R11 ;  /* 0x0000000c0d0e7389 */ /* 0x00006400000c000b */
[----:B01----:R-:W-:Y:S01]  /*29f00*/  ENDCOLLECTIVE ;  /* 0x000000000000791b */ /* 0x003fe20003800000 */
.L_x_1861:
[----:B------:R-:W-:Y:S01]  /*29f10*/  IMAD.X R3, RZ, RZ, R3, P4 ;  /* 0x000000ffff037224 */ /* 0x000fe200020e0603 */
[----:B------:R-:W-:-:S04]  /*29f20*/  ISETP.LT.OR P4, PT, R6, 0x41, P1 ;  /* 0x000000410600780c */ /* 0x000fc80000f81670 */
[----:B------:R-:W-:Y:S01]  /*29f30*/  @!PT LDS RZ, [RZ] ;  /* 0x00000000fffff984 */ /* 0x000fe20000000800 */
[----:B------:R-:W-:Y:S01]  /*29f40*/  @!PT LDS RZ, [RZ] ;  /* 0x00000000fffff984 */ /* 0x000fe20000000800 */
[----:B------:R-:W-:Y:S01]  /*29f50*/  @!PT LDS RZ, [RZ] ;  /* 0x00000000fffff984 */ /* 0x000fe20000000800 */
[----:B------:R0:W-:Y:S01]  /*29f60*/  LDGSTS.E.BYPASS.LTC128B.128 [R4+0x1400], desc[UR54][R2.64], !P3 ;  /* 0x0140000002047fae */ /* 0x0001e2000d901d76 */
[----:B------:R-:W-:Y:S02]  /*29f70*/  ISETP.LT.OR P3, PT, R6, 0x41, P0 ;  /* 0x000000410600780c */ /* 0x000fe40000761670 */
[----:B------:R-:W-:-:S06]  /*29f80*/  MOV R13, R19 ;  /* 0x00000013000d7202 */ /* 0x000fcc0000000f00 */
[----:B------:R0:W-:Y:S05]  /*29f90*/  LDGSTS.E.BYPASS.LTC128B.128 [R4+0x3400], desc[UR54][R2.64+0x40], !P4 ;  /* 0x0340004002047fae */ /* 0x0001ea000e101d76 */
[----:B------:R0:W-:Y:S01]  /*29fa0*/  LDGSTS.E.BYPASS.LTC128B.128 [R4+0x5400], desc[UR54][R2.64+0x80], !P3 ;  /* 0x0540008002047fae */ /* 0x0001e2000d901d76 */
[----:B------:R-:W-:-:S07]  /*29fb0*/  IMAD.MOV.U32 R22, RZ, RZ, R14 ;  /* 0x000000ffff167224 */ /* 0x000fce00078e000e */
[----:B0-----:R-:W-:Y:S05]  /*29fc0*/  WARPSYNC.COLLECTIVE R15, `(.L_x_1862) ;  /* 0x000000000f087348 */ /* 0x001fea0003c00000 */
[----:B------:R1:W2:Y:S02]  /*29fd0*/  SHFL.IDX P6, R14, R13, R12, R11 ;  /* 0x0000000c0d0e7389 */ /* 0x0002a400000c000b */
[----:B012---:R-:W-:Y:S01]  /*29fe0*/  ENDCOLLECTIVE ;  /* 0x000000000000791b */ /* 0x007fe20003800000 */
.L_x_1862:
[----:B------:R-:W-:Y:S05]  /*29ff0*/  BRA `(.L_x_1863) ;  /* 0xffffffb400187947 */ /* 0x000fea000383ffff */
.L_x_1716:
[----:B------:R-:W-:Y:S01]  /*2a000*/  BSSY B0, `(.L_x_1864) ;  /* 0x0000008000007945 */ /* 0x000fe20003800000 */
[----:B------:R-:W-:Y:S02]  /*2a010*/  IMAD.MOV.U32 R13, RZ, RZ, R24 ;  /* 0x000000ffff0d7224 */ /* 0x000fe400078e0018 */
[----:B-1----:R-:W-:Y:S02]  /*2a020*/  IMAD.MOV.U32 R12, RZ, RZ, RZ ;  /* 0x000000ffff0c7224 */ /* 0x002fe400078e00ff */
[----:B------:R-:W-:Y:S02]  /*2a030*/  IMAD.MOV.U32 R11, RZ, RZ, 0x1f ;  /* 0x0000001fff0b7424 */ /* 0x000fe400078e00ff */
[----:B------:R-:W-:-:S07]  /*2a040*/  IMAD.MOV.U32 R15, RZ, RZ, -0x1 ;  /* 0xffffffffff0f7424 */ /* 0x000fce00078e00ff */
[----:B0----5:R-:W-:Y:S05]  /*2a050*/  WARPSYNC.COLLECTIVE R15, `(.L_x_1865) ;  /* 0x000000000f087348 */ /* 0x021fea0003c00000 */
[----:B------:R1:W2:Y:S02]  /*2a060*/  SHFL.IDX P6, R14, R13, R12, R11 ;  /* 0x0000000c0d0e7389 */ /* 0x0002a400000c000b */
[----:B012--5:R-:W-:Y:S01]  /*2a070*/  ENDCOLLECTIVE ;  /* 0x000000000000791b */ /* 0x027fe20003800000 */
.L_x_1865:
[----:B------:R-:W-:Y:S05]  /*2a080*/  BSYNC B0 ;  /* 0x0000000000007941 */ /* 0x000fea0003800000 */
.L_x_1864:
        /* <DEDUP_REMOVED lines=9> */
.L_x_1866:
        /* <DEDUP_REMOVED lines=23> */
.L_x_1867:
[----:B------:R-:W-:Y:S02]  /*2a290*/  MOV R12, 0x2 ;  /* 0x00000002000c7802 */ /* 0x000fe40000000f00 */
[----:B------:R-:W-:-:S05]  /*2a2a0*/  SEL R4, R14, RZ, P1 ;  /* 0x000000ff0e047207 */ /* 0x000fca0000800000 */
[----:B------:R-:W-:-:S04]  /*2a2b0*/  IMAD.IADD R4, R13, 0x1, R4 ;  /* 0x000000010d047824 */ /* 0x000fc800078e0204 */
[----:B------:R-:W-:-:S07]  /*2a2c0*/  IMAD.MOV.U32 R13, RZ, RZ, R4 ;  /* 0x000000ffff0d7224 */ /* 0x000fce00078e0004 */
[----:B------:R-:W-:Y:S05]  /*2a2d0*/  WARPSYNC.COLLECTIVE R15, `(.L_x_1868) ;  /* 0x000000000f087348 */ /* 0x000fea0003c00000 */
[----:B------:R0:W1:Y:S02]  /*2a2e0*/  SHFL.UP P6, R14, R13, R12, R11 ;  /* 0x0400000c0d0e7389 */ /* 0x00006400000c000b */
[----:B01----:R-:W-:Y:S01]  /*2a2f0*/  ENDCOLLECTIVE ;  /* 0x000000000000791b */ /* 0x003fe20003800000 */
.L_x_1868:
[----:B------:R-:W-:Y:S01]  /*2a300*/  IMAD.MOV.U32 R12, RZ, RZ, 0x4 ;  /* 0x00000004ff0c7424 */ /* 0x000fe200078e00ff */
[----:B------:R-:W-:-:S05]  /*2a310*/  SEL R3, R14, RZ, P2 ;  /* 0x000000ff0e037207 */ /* 0x000fca0001000000 */
[----:B------:R-:W-:-:S04]  /*2a320*/  IMAD.IADD R2, R4, 0x1, R3 ;  /* 0x0000000104027824 */ /* 0x000fc800078e0203 */
[----:B------:R-:W-:-:S07]  /*2a330*/  IMAD.MOV.U32 R13, RZ, RZ, R2 ;  /* 0x000000ffff0d7224 */ /* 0x000fce00078e0002 */
[----:B------:R-:W-:Y:S05]  /*2a340*/  WARPSYNC.COLLECTIVE R15, `(.L_x_1869) ;  /* 0x000000000f087348 */ /* 0x000fea0003c00000 */
[----:B------:R0:W1:Y:S02]  /*2a350*/  SHFL.UP P6, R14, R13, R12, R11 ;  /* 0x0400000c0d0e7389 */ /* 0x00006400000c000b */
[----:B01----:R-:W-:Y:S01]  /*2a360*/  ENDCOLLECTIVE ;  /* 0x000000000000791b */ /* 0x003fe20003800000 */
.L_x_1869:
[----:B------:R-:W-:Y:S01]  /*2a370*/  IMAD.MOV.U32 R12, RZ, RZ, 0x8 ;  /* 0x00000008ff0c7424 */ /* 0x000fe200078e00ff */
[----:B------:R-:W-:-:S05]  /*2a380*/  SEL R3, R14, RZ, P3 ;  /* 0x000000ff0e037207 */ /* 0x000fca0001800000 */
[----:B------:R-:W-:-:S04]  /*2a390*/  IMAD.IADD R3, R2, 0x1, R3 ;  /* 0x0000000102037824 */ /* 0x000fc800078e0203 */
[----:B------:R-:W-:-:S07]  /*2a3a0*/  IMAD.MOV.U32 R13, RZ, RZ, R3 ;  /* 0x000000ffff0d7224 */ /* 0x000fce00078e0003 */
[----:B------:R-:W-:Y:S05]  /*2a3b0*/  WARPSYNC.COLLECTIVE R15, `(.L_x_1870) ;  /* 0x000000000f087348 */ /* 0x000fea0003c00000 */
[----:B------:R0:W1:Y:S02]  /*2a3c0*/  SHFL.UP P6, R14, R13, R12, R11 ;  /* 0x0400000c0d0e7389 */ /* 0x00006400000c000b */
[----:B01----:R-:W-:Y:S01]  /*2a3d0*/  ENDCOLLECTIVE ;  /* 0x000000000000791b */ /* 0x003fe20003800000 */
.L_x_1870:
[----:B------:R-:W-:Y:S01]  /*2a3e0*/  IMAD.MOV.U32 R12, RZ, RZ, 0x10 ;  /* 0x00000010ff0c7424 */ /* 0x000fe200078e00ff */
[----:B------:R-:W-:-:S05]  /*2a3f0*/  SEL R4, R14, RZ, P4 ;  /* 0x000000ff0e047207 */ /* 0x000fca0002000000 */
[----:B------:R-:W-:-:S04]  /*2a400*/  IMAD.IADD R4, R3, 0x1, R4 ;  /* 0x0000000103047824 */ /* 0x000fc800078e0204 */
[----:B------:R-:W-:-:S07]  /*2a410*/  IMAD.MOV.U32 R13, RZ, RZ, R4 ;  /* 0x000000ffff0d7224 */ /* 0x000fce00078e0004 */
[----:B------:R-:W-:Y:S05]  /*2a420*/  WARPSYNC.COLLECTIVE R15, `(.L_x_1871) ;  /* 0x000000000f087348 */ /* 0x000fea0003c00000 */
[----:B------:R0:W1:Y:S02]  /*2a430*/  SHFL.UP P6, R14, R13, R12, R11 ;  /* 0x0400000c0d0e7389 */ /* 0x00006400000c000b */
[----:B01----:R-:W-:Y:S01]  /*2a440*/  ENDCOLLECTIVE ;  /* 0x000000000000791b */ /* 0x003fe20003800000 */
.L_x_1871:
        /* <DEDUP_REMOVED lines=8> */
.L_x_1872:
[----:B------:R-:W-:Y:S05]  /*2a4d0*/  BRA `(.L_x_1873) ;  /* 0xffffffb4003c7947 */ /* 0x000fea000383ffff */
.L_x_1719:
[----:B------:R-:W-:Y:S01]  /*2a4e0*/  BSSY B0, `(.L_x_1874) ;  /* 0x0000007000007945 */ /* 0x000fe20003800000 */
[----:B-1----:R-:W-:Y:S02]  /*2a4f0*/  IMAD.MOV.U32 R12, RZ, RZ, 0x1 ;  /* 0x00000001ff0c7424 */ /* 0x002fe400078e00ff */
[----:B------:R-:W-:Y:S02]  /*2a500*/  IMAD.MOV.U32 R11, RZ, RZ, RZ ;  /* 0x000000ffff0b7224 */ /* 0x000fe400078e00ff */
[----:B------:R-:W-:-:S07]  /*2a510*/  IMAD.MOV.U32 R15, RZ, RZ, -0x1 ;  /* 0xffffffffff0f7424 */ /* 0x000fce00078e00ff */
[----:B-----5:R-:W-:Y:S05]  /*2a520*/  WARPSYNC.COLLECTIVE R15, `(.L_x_1875) ;  /* 0x000000000f087348 */ /* 0x020fea0003c00000 */
[----:B------:R0:W1:Y:S02]  /*2a530*/  SHFL.UP P6, R14, R13, R12, R11 ;  /* 0x0400000c0d0e7389 */ /* 0x00006400000c000b */
[----:B01---5:R-:W-:Y:S01]  /*2a540*/  ENDCOLLECTIVE ;  /* 0x000000000000791b */ /* 0x023fe20003800000 */
.L_x_1875:
[----:B------:R-:W-:Y:S05]  /*2a550*/  BSYNC B0 ;  /* 0x0000000000007941 */ /* 0x000fea0003800000 */
.L_x_1874:
        /* <DEDUP_REMOVED lines=8> */
.L_x_1876:
[----:B------:R-:W-:Y:S01]  /*2a5e0*/  IMAD.MOV.U32 R12, RZ, RZ, 0x4 ;  /* 0x00000004ff0c7424 */ /* 0x000fe200078e00ff */
[----:B------:R-:W-:-:S05]  /*2a5f0*/  SEL R14, R14, RZ, P2 ;  /* 0x000000ff0e0e7207 */ /* 0x000fca0001000000 */
[----:B------:R-:W-:-:S04]  /*2a600*/  IMAD.IADD R3, R13, 0x1, R14 ;  /* 0x000000010d037824 */ /* 0x000fc800078e020e */
[----:B------:R-:W-:-:S07]  /*2a610*/  IMAD.MOV.U32 R13, RZ, RZ, R3 ;  /* 0x000000ffff0d7224 */ /* 0x000fce00078e0003 */
[----:B------:R-:W-:Y:S05]  /*2a620*/  WARPSYNC.COLLECTIVE R15, `(.L_x_1877) ;  /* 0x000000000f087348 */ /* 0x000fea0003c00000 */
[----:B------:R0:W1:Y:S02]  /*2a630*/  SHFL.UP P6, R14, R13, R12, R11 ;  /* 0x0400000c0d0e7389 */ /* 0x00006400000c000b */
[----:B01----:R-:W-:Y:S01]  /*2a640*/  ENDCOLLECTIVE ;  /* 0x000000000000791b */ /* 0x003fe20003800000 */
.L_x_1877:
[----:B------:R-:W-:Y:S01]  /*2a650*/  IMAD.MOV.U32 R12, RZ, RZ, 0x8 ;  /* 0x00000008ff0c7424 */ /* 0x000fe200078e00ff */
[----:B------:R-:W-:-:S05]  /*2a660*/  SEL R4, R14, RZ, P3 ;  /* 0x000000ff0e047207 */ /* 0x000fca0001800000 */
[----:B------:R-:W-:-:S04]  /*2a670*/  IMAD.IADD R4, R3, 0x1, R4 ;  /* 0x0000000103047824 */ /* 0x000fc800078e0204 */
[----:B------:R-:W-:-:S07]  /*2a680*/  IMAD.MOV.U32 R13, RZ, RZ, R4 ;  /* 0x000000ffff0d7224 */ /* 0x000fce00078e0004 */
[----:B------:R-:W-:Y:S05]  /*2a690*/  WARPSYNC.COLLECTIVE R15, `(.L_x_1878) ;  /* 0x000000000f087348 */ /* 0x000fea0003c00000 */
[----:B------:R0:W1:Y:S02]  /*2a6a0*/  SHFL.UP P6, R14, R13, R12, R11 ;  /* 0x0400000c0d0e7389 */ /* 0x00006400000c000b */
[----:B01----:R-:W-:Y:S01]  /*2a6b0*/  ENDCOLLECTIVE ;  /* 0x000000000000791b */ /* 0x003fe20003800000 */
.L_x_1878:
[----:B------:R-:W-:Y:S01]  /*2a6c0*/  IMAD.MOV.U32 R12, RZ, RZ, 0x10 ;  /* 0x00000010ff0c7424 */ /* 0x000fe200078e00ff */
[----:B------:R-:W-:-:S05]  /*2a6d0*/  SEL R7, R14, RZ, P4 ;  /* 0x000000ff0e077207 */ /* 0x000fca0002000000 */
[----:B------:R-:W-:-:S04]  /*2a6e0*/  IMAD.IADD R7, R4, 0x1, R7 ;  /* 0x0000000104077824 */ /* 0x000fc800078e0207 */
[----:B------:R-:W-:-:S07]  /*2a6f0*/  IMAD.MOV.U32 R13, RZ, RZ, R7 ;  /* 0x000000ffff0d7224 */ /* 0x000fce00078e0007 */
[----:B------:R-:W-:Y:S05]  /*2a700*/  WARPSYNC.COLLECTIVE R15, `(.L_x_1879) ;  /* 0x000000000f087348 */ /* 0x000fea0003c00000 */
[----:B------:R0:W1:Y:S02]  /*2a710*/  SHFL.UP P6, R14, R13, R12, R11 ;  /* 0x0400000c0d0e7389 */ /* 0x00006400000c000b */
[----:B01----:R-:W-:Y:S01]  /*2a720*/  ENDCOLLECTIVE ;  /* 0x000000000000791b */ /* 0x003fe20003800000 */
.L_x_1879:
        /* <DEDUP_REMOVED lines=8> */
.L_x_1880:
[----:B------:R-:W-:Y:S05]  /*2a7b0*/  BRA `(.L_x_1881) ;  /* 0xffffffb400287947 */ /* 0x000fea000383ffff */
.L_x_1721:
[----:B------:R-:W-:Y:S01]  /*2a7c0*/  BSSY B0, `(.L_x_1882) ;  /* 0x0000006000007945 */ /* 0x000fe20003800000 */
[----:B------:R-:W-:Y:S01]  /*2a7d0*/  PLOP3.LUT P6, PT, P6, PT, PT, 0x8, 0x0 ;  /* 0x000000000000781c */ /* 0x000fe200037ce170 */
[----:B------:R-:W-:-:S12]  /*2a7e0*/  IMAD.MOV.U32 R15, RZ, RZ, -0x1 ;  /* 0xffffffffff0f7424 */ /* 0x000fd800078e00ff */
[----:B01---5:R-:W-:Y:S05]  /*2a7f0*/  WARPSYNC.COLLECTIVE R15, `(.L_x_1883) ;  /* 0x000000000f087348 */ /* 0x023fea0003c00000 */
[----:B------:R-:W-:Y:S01]  /*2a800*/  VOTE.ANY R14, PT, P6 ;  /* 0x00000000000e7806 */ /* 0x000fe200030e0100 */
[----:B01---5:R-:W-:Y:S06]  /*2a810*/  ENDCOLLECTIVE ;  /* 0x000000000000791b */ /* 0x023fec0003800000 */
.L_x_1883:
[----:B------:R-:W-:Y:S05]  /*2a820*/  BSYNC B0 ;  /* 0x0000000000007941 */ /* 0x000fea0003800000 */
.L_x_1882:
[----:B------:R-:W-:Y:S01]  /*2a830*/  IMAD.MOV.U32 R3, RZ, RZ, R14 ;  /* 0x000000ffff037224 */ /* 0x000fe200078e000e */
[----:B------:R-:W-:Y:S01]  /*2a840*/  MOV R13, R25 ;  /* 0x00000019000d7202 */ /* 0x000fe20000000f00 */
[----:B------:R-:W-:Y:S02]  /*2a850*/  IMAD.MOV.U32 R11, RZ, RZ, 0x1f ;  /* 0x0000001fff0b7424 */ /* 0x000fe400078e00ff */
[----:B------:R-:W0:Y:S01]  /*2a860*/  POPC R7, R3 ;  /* 0x0000000300077309 */ /* 0x000e220000000000 */
[----:B------:R-:W-:Y:S02]  /*2a870*/  IMAD.MOV.U32 R15, RZ, RZ, -0x1 ;  /* 0xffffffffff0f7424 */ /* 0x000fe400078e00ff */
[----:B0-----:R-:W-:Y:S02]  /*2a880*/  IMAD.MOV.U32 R12, RZ, RZ, R7 ;  /* 0x000000ffff0c7224 */ /* 0x001fe400078e0007 */
[----:B------:R-:W-:-:S07]  /*2a890*/  IMAD.IADD R27, R7, 0x1, R27 ;  /* 0x00000001071b7824 */ /* 0x000fce00078e021b */
[----:B------:R-:W-:Y:S05]  /*2a8a0*/  WARPSYNC.COLLECTIVE R15, `(.L_x_1884) ;  /* 0x000000000f087348 */ /* 0x000fea0003c00000 */
[----:B------:R0:W1:Y:S02]  /*2a8b0*/  SHFL.IDX P6, R14, R13, R12, R11 ;  /* 0x0000000c0d0e7389 */ /* 0x00006400000c000b */
[----:B01----:R-:W-:Y:S01]  /*2a8c0*/  ENDCOLLECTIVE ;  /* 0x000000000000791b */ /* 0x003fe20003800000 */
.L_x_1884:
[----:B------:R-:W-:Y:S02]  /*2a8d0*/  IMAD.MOV.U32 R13, RZ, RZ, R5 ;  /* 0x000000ffff0d7224 */ /* 0x000fe400078e0005 */
[----:B------:R-:W-:-:S07]  /*2a8e0*/  IMAD.MOV.U32 R25, RZ, RZ, R14 ;  /* 0x000000ffff197224 */ /* 0x000fce00078e000e */
[----:B------:R-:W-:Y:S05]  /*2a8f0*/  WARPSYNC.COLLECTIVE R15, `(.L_x_1885) ;  /* 0x000000000f087348 */ /* 0x000fea0003c00000 */
[----:B------:R0:W1:Y:S02]  /*2a900*/  SHFL.IDX P6, R14, R13, R12, R11 ;  /* 0x0000000c0d0e7389 */ /* 0x00006400000c000b */
[----:B01----:R-:W-:Y:S01]  /*2a910*/  ENDCOLLECTIVE ;  /* 0x000000000000791b */ /* 0x003fe20003800000 */
.L_x_1885:
[----:B------:R-:W-:Y:S01]  /*2a920*/  IMAD.MOV.U32 R5, RZ, RZ, R14 ;  /* 0x000000ffff057224 */ /* 0x000fe200078e000e */
[----:B------:R-:W-:Y:S06]  /*2a930*/  BRA `(.L_x_1886) ;  /* 0xffffffb400087947 */ /* 0x000fec000383ffff */
.L_x_1723:
[----:B------:R-:W-:Y:S01]  /*2a940*/  BSSY B0, `(.L_x_1887) ;  /* 0x0000007000007945 */ /* 0x000fe20003800000 */
[----:B------:R-:W-:Y:S02]  /*2a950*/  IMAD.MOV.U32 R13, RZ, RZ, R2 ;  /* 0x000000ffff0d7224 */ /* 0x000fe400078e0002 */
[----:B------:R-:W-:Y:S02]  /*2a960*/  IMAD.MOV.U32 R11, RZ, RZ, 0x1f ;  /* 0x0000001fff0b7424 */ /* 0x000fe400078e00ff */
[----:B------:R-:W-:-:S07]  /*2a970*/  IMAD.MOV.U32 R15, RZ, RZ, -0x1 ;  /* 0xffffffffff0f7424 */ /* 0x000fce00078e00ff */
[----:B0-2345:R-:W-:Y:S05]  /*2a980*/  WARPSYNC.COLLECTIVE R15, `(.L_x_1888) ;  /* 0x000000000f087348 */ /* 0x03dfea0003c00000 */
[----:B------:R1:W0:Y:S02]  /*2a990*/  SHFL.IDX P6, R14, R13, R12, R11 ;  /* 0x0000000c0d0e7389 */ /* 0x00022400000c000b */
[----:B012345:R-:W-:Y:S01]  /*2a9a0*/  ENDCOLLECTIVE ;  /* 0x000000000000791b */ /* 0x03ffe20003800000 */
.L_x_1888:
[----:B------:R-:W-:Y:S05]  /*2a9b0*/  BSYNC B0 ;  /* 0x0000000000007941 */ /* 0x000fea0003800000 */
.L_x_1887:
[----:B------:R-:W-:Y:S01]  /*2a9c0*/  IMAD.MOV.U32 R24, RZ, RZ, R14 ;  /* 0x000000ffff187224 */ /* 0x000fe200078e000e */
[----:B------:R-:W-:Y:S06]  /*2a9d0*/  BRA `(.L_x_1722) ;  /* 0xffffffb000f87947 */ /* 0x000fec000383ffff */
.L_x_1729:
[----:B0-----:R0:W4:Y:S02]  /*2a9e0*/  SYNCS.PHASECHK.TRANS64.TRYWAIT P0, [R5+URZ+0x2d820], R0 ;  /* 0x02d82000050075a7 */ /* 0x001124000800017f */
[----:B----4-:R-:W-:Y:S05]  /*2a9f0*/  @!P0 NANOSLEEP.SYNCS 0x989680 ;  /* 0x009896800000895d */ /* 0x010fea0003900000 */
[----:B------:R-:W4:Y:S02]  /*2aa00*/  @!P0 SYNCS.PHASECHK.TRANS64 P0, [R5+URZ+0x2d820], R0 ;  /* 0x02d82000050085a7 */ /* 0x000f24000800007f */
[----:B----4-:R-:W-:Y:S05]  /*2aa10*/  @!P0 BRA `(.L_x_1729) ;  /* 0xfffffffc00f08947 */ /* 0x010fea000383ffff */
[----:B------:R-:W-:Y:S05]  /*2aa20*/  BRA `(.L_x_1889) ;  /* 0xffffffbc00547947 */ /* 0x000fea000383ffff */
.L_x_1730:
[----:B------:R-:W4:Y:S01]  /*2aa30*/  S2R R2, SR_TID.X ;  /* 0x0000000000027919 */ /* 0x000f220000002100 */
[----:B------:R-:W-:Y:S01]  /*2aa40*/  BSSY B0, `(.L_x_1890) ;  /* 0x000000a000007945 */ /* 0x000fe20003800000 */
[----:B-1----:R-:W-:Y:S02]  /*2aa50*/  IMAD.MOV.U32 R12, RZ, RZ, RZ ;  /* 0x000000ffff0c7224 */ /* 0x002fe400078e00ff */
[----:B------:R-:W-:Y:S02]  /*2aa60*/  IMAD.MOV.U32 R11, RZ, RZ, 0x1f ;  /* 0x0000001fff0b7424 */ /* 0x000fe400078e00ff */
[----:B------:R-:W-:Y:S01]  /*2aa70*/  IMAD.MOV.U32 R15, RZ, RZ, -0x1 ;  /* 0xffffffffff0f7424 */ /* 0x000fe200078e00ff */
[----:B----4-:R-:W-:-:S04]  /*2aa80*/  SHF.R.U32.HI R2, RZ, 0x5, R2 ;  /* 0x00000005ff027819 */ /* 0x010fc80000011602 */
[----:B------:R-:W-:-:S05]  /*2aa90*/  LOP3.LUT R2, R2, 0x3, RZ, 0xc0, !PT ;  /* 0x0000000302027812 */ /* 0x000fca00078ec0ff */
[----:B------:R-:W-:-:S07]  /*2aaa0*/  IMAD.MOV.U32 R13, RZ, RZ, R2 ;  /* 0x000000ffff0d7224 */ /* 0x000fce00078e0002 */
[----:B0-23-5:R-:W-:Y:S05]  /*2aab0*/  WARPSYNC.COLLECTIVE R15, `(.L_x_1891) ;  /* 0x000000000f087348 */ /* 0x02dfea0003c00000 */
[----:B------:R1:W4:Y:S02]  /*2aac0*/  SHFL.IDX P6, R14, R13, R12, R11 ;  /* 0x0000000c0d0e7389 */ /* 0x00032400000c000b */
[----:B012345:R-:W-:Y:S01]  /*2aad0*/  ENDCOLLECTIVE ;  /* 0x000000000000791b */ /* 0x03ffe20003800000 */
.L_x_1891:
[----:B------:R-:W-:Y:S05]  /*2aae0*/  BSYNC B0 ;  /* 0x0000000000007941 */ /* 0x000fea0003800000 */
.L_x_1890:
[----:B------:R-:W-:Y:S05]  /*2aaf0*/  BRA `(.L_x_1892) ;  /* 0xffffffbc003c7947 */ /* 0x000fea000383ffff */
.L_x_1731:
[----:B------:R-:W-:Y:S01]  /*2ab00*/  BSSY B0, `(.L_x_1893) ;  /* 0x0000006000007945 */ /* 0x000fe20003800000 */
[----:B------:R-:W-:-:S07]  /*2ab10*/  IMAD.MOV.U32 R15, RZ, RZ, -0x1 ;  /* 0xffffffffff0f7424 */ /* 0x000fce00078e00ff */
[----:B0123-5:R-:W-:Y:S05]  /*2ab20*/  WARPSYNC.COLLECTIVE R15, `(.L_x_1894) ;  /* 0x000000000f0c7348 */ /* 0x02ffea0003c00000 */
[----:B------:R-:W-:Y:S02]  /*2ab30*/  ELECT P6, UR62, PT ;  /* 0x00000000003e782f */ /* 0x000fe400038c0000 */
[----:B------:R-:W-:Y:S01]  /*2ab40*/  MOV R14, UR62 ;  /* 0x0000003e000e7c02 */ /* 0x000fe20008000f00 */
[----:B0123-5:R-:W-:Y:S10]  /*2ab50*/  ENDCOLLECTIVE ;  /* 0x000000000000791b */ /* 0x02fff40003800000 */
.L_x_1894:
[----:B------:R-:W-:Y:S05]  /*2ab60*/  BSYNC B0 ;  /* 0x0000000000007941 */ /* 0x000fea0003800000 */
.L_x_1893:
[----:B------:R-:W-:Y:S05]  /*2ab70*/  BRA `(.L_x_1895) ;  /* 0xffffffbc00307947 */ /* 0x000fea000383ffff */
.L_x_1733:
[----:B0-----:R0:W4:Y:S02]  /*2ab80*/  SYNCS.PHASECHK.TRANS64.TRYWAIT P1, [R3+URZ+0x2d840], R2 ;  /* 0x02d84002030075a7 */ /* 0x001124000802017f */
[----:B----4-:R-:W-:Y:S05]  /*2ab90*/  @!P1 NANOSLEEP.SYNCS 0x989680 ;  /* 0x009896800000995d */ /* 0x010fea0003900000 */
[----:B------:R-:W4:Y:S02]  /*2aba0*/  @!P1 SYNCS.PHASECHK.TRANS64 P1, [R3+URZ+0x2d840], R2 ;  /* 0x02d84002030095a7 */ /* 0x000f24000802007f */
[----:B----4-:R-:W-:Y:S05]  /*2abb0*/  @!P1 BRA `(.L_x_1733) ;  /* 0xfffffffc00f09947 */ /* 0x010fea000383ffff */
[----:B------:R-:W-:Y:S05]  /*2abc0*/  BRA `(.L_x_1896) ;  /* 0xffffffbc00547947 */ /* 0x000fea000383ffff */
.L_x_1735:
[----:B----4-:R4:W0:Y:S02]  /*2abd0*/  SYNCS.PHASECHK.TRANS64.TRYWAIT P1, [R5+URZ+0x2d840], R0 ;  /* 0x02d84000050075a7 */ /* 0x010824000802017f */
[----:B0-----:R-:W-:Y:S05]  /*2abe0*/  @!P1 NANOSLEEP.SYNCS 0x989680 ;  /* 0x009896800000995d */ /* 0x001fea0003900000 */
[----:B------:R-:W0:Y:S02]  /*2abf0*/  @!P1 SYNCS.PHASECHK.TRANS64 P1, [R5+URZ+0x2d840], R0 ;  /* 0x02d84000050095a7 */ /* 0x000e24000802007f */
[----:B0-----:R-:W-:Y:S05]  /*2ac00*/  @!P1 BRA `(.L_x_1735) ;  /* 0xfffffffc00f09947 */ /* 0x001fea000383ffff */
[----:B------:R-:W-:Y:S05]  /*2ac10*/  BRA `(.L_x_1897) ;  /* 0xffffffbc00647947 */ /* 0x000fea000383ffff */
.L_x_1737:
[----:B------:R0:W0:Y:S02]  /*2ac20*/  SYNCS.PHASECHK.TRANS64.TRYWAIT P1, [R3+URZ+0x2d860], R2 ;  /* 0x02d86002030075a7 */ /* 0x000024000802017f */
[----:B0-----:R-:W-:Y:S05]  /*2ac30*/  @!P1 NANOSLEEP.SYNCS 0x989680 ;  /* 0x009896800000995d */ /* 0x001fea0003900000 */
[----:B------:R-:W0:Y:S02]  /*2ac40*/  @!P1 SYNCS.PHASECHK.TRANS64 P1, [R3+URZ+0x2d860], R2 ;  /* 0x02d86002030095a7 */ /* 0x000e24000802007f */
[----:B0-----:R-:W-:Y:S05]  /*2ac50*/  @!P1 BRA `(.L_x_1737) ;  /* 0xfffffffc00f09947 */ /* 0x001fea000383ffff */
[----:B------:R-:W-:Y:S05]  /*2ac60*/  BRA `(.L_x_1898) ;  /* 0xffffffbc00607947 */ /* 0x000fea000383ffff */
.L_x_1899:
        /* <DEDUP_REMOVED lines=9> */
.L_x_2785:


//--------------------- .text._ZN7cutlass13device_kernelIN5flash11enable_sm90INS1_16FlashAttnFwdSm90INS1_25CollectiveMainloopFwdSm90ILi2EN4cute5tupleIJNS5_1CILi1EEES8_S8_EEENS6_IJNS7_ILi192EEENS7_ILi128EEENS7_ILi96EEEEEELi96ENS_6half_tEfNS_4arch4Sm90ELb1ELb0ELb1ELb0ELb1ELb0ELb0ELb0ELb1ELb1ELb1ELb0EEENS1_21CollectiveEpilogueFwdINS6_IJSA_SC_SB_EEES9_SE_SG_Li384ELb0ELb1ELb1ELb0EEENS1_19SingleTileSchedulerILb0ELb1ELb1ELi192EEEEEEEEEvNT_6ParamsE --------------------------
	.section	.text._ZN7cutlass13device_kernelIN5flash11enable_sm90INS1_16FlashAttnFwdSm90INS1_25CollectiveMainloopFwdSm90ILi2EN4cute5tupleIJNS5_1CILi1EEES8_S8_EEENS6_IJNS7_ILi192EEENS7_ILi128EEENS7_ILi96EEEEEELi96ENS_6half_tEfNS_4arch4Sm90ELb1ELb0ELb1ELb0ELb1ELb0ELb0ELb0ELb1ELb1ELb1ELb0EEENS1_21CollectiveEpilogueFwdINS6_IJSA_SC_SB_EEES9_SE_SG_Li384ELb0ELb1ELb1ELb0EEENS1_19SingleTileSchedulerILb0ELb1ELb1ELi192EEEEEEEEEvNT_6ParamsE,"ax",@progbits
	.align	128
.text._ZN7cutlass13device_kernelIN5flash11enable_sm90INS1_16FlashAttnFwdSm90INS1_25CollectiveMainloopFwdSm90ILi2EN4cute5tupleIJNS5_1CILi1EEES8_S8_EEENS6_IJNS7_ILi192EEENS7_ILi128EEENS7_ILi96EEEEEELi96ENS_6half_tEfNS_4arch4Sm90ELb1ELb0ELb1ELb0ELb1ELb0ELb0ELb0ELb1ELb1ELb1ELb0EEENS1_21CollectiveEpilogueFwdINS6_IJSA_SC_SB_EEES9_SE_SG_Li384ELb0ELb1ELb1ELb0EEENS1_19SingleTileSchedulerILb0ELb1ELb1ELi192EEEEEEEEEvNT_6ParamsE:
        .type           _ZN7cutlass13device_kernelIN5flash11enable_sm90INS1_16FlashAttnFwdSm90INS1_25CollectiveMainloopFwdSm90ILi2EN4cute5tupleIJNS5_1CILi1EEES8_S8_EEENS6_IJNS7_ILi192EEENS7_ILi128EEENS7_ILi96EEEEEELi96ENS_6half_tEfNS_4arch4Sm90ELb1ELb0ELb1ELb0ELb1ELb0ELb0ELb0ELb1ELb1ELb1ELb0EEENS1_21CollectiveEpilogueFwdINS6_IJSA_SC_SB_EEES9_SE_SG_Li384ELb0ELb1ELb1ELb0EEENS1_19SingleTileSchedulerILb0ELb1ELb1ELi192EEEEEEEEEvNT_6ParamsE,@function
        .size           _ZN7cutlass13device_kernelIN5flash11enable_sm90INS1_16FlashAttnFwdSm90INS1_25CollectiveMainloopFwdSm90ILi2EN4cute5tupleIJNS5_1CILi1EEES8_S8_EEENS6_IJNS7_ILi192EEENS7_ILi128EEENS7_ILi96EEEEEELi96ENS_6half_tEfNS_4arch4Sm90ELb1ELb0ELb1ELb0ELb1ELb0ELb0ELb0ELb1ELb1ELb1ELb0EEENS1_21CollectiveEpilogueFwdINS6_IJSA_SC_SB_EEES9_SE_SG_Li384ELb0ELb1ELb1ELb0EEENS1_19SingleTileSchedulerILb0ELb1ELb1ELi192EEEEEEEEEvNT_6ParamsE,(.L_x_2786 - _ZN7cutlass13device_kernelIN5flash11enable_sm90INS1_16FlashAttnFwdSm90INS1_25CollectiveMainloopFwdSm90ILi2EN4cute5tupleIJNS5_1CILi1EEES8_S8_EEENS6_IJNS7_ILi192EEENS7_ILi128EEENS7_ILi96EEEEEELi96ENS_6half_tEfNS_4arch4Sm90ELb1ELb0ELb1ELb0ELb1ELb0ELb0ELb0ELb1ELb1ELb1ELb0EEENS1_21CollectiveEpilogueFwdINS6_IJSA_SC_SB_EEES9_SE_SG_Li384ELb0ELb1ELb1ELb0EEENS1_19SingleTileSchedulerILb0ELb1ELb1ELi192EEEEEEEEEvNT_6ParamsE)
        .other          _ZN7cutlass13device_kernelIN5flash11enable_sm90INS1_16FlashAttnFwdSm90INS1_25CollectiveMainloopFwdSm90ILi2EN4cute5tupleIJNS5_1CILi1EEES8_S8_EEENS6_IJNS7_ILi192EEENS7_ILi128EEENS7_ILi96EEEEEELi96ENS_6half_tEfNS_4arch4Sm90ELb1ELb0ELb1ELb0ELb1ELb0ELb0ELb0ELb1ELb1ELb1ELb0EEENS1_21CollectiveEpilogueFwdINS6_IJSA_SC_SB_EEES9_SE_SG_Li384ELb0ELb1ELb1ELb0EEENS1_19SingleTileSchedulerILb0ELb1ELb1ELi192EEEEEEEEEvNT_6ParamsE,@"STO_CUDA_ENTRY STV_DEFAULT"
_ZN7cutlass13device_kernelIN5flash11enable_sm90INS1_16FlashAttnFwdSm90INS1_25CollectiveMainloopFwdSm90ILi2EN4cute5tupleIJNS5_1CILi1EEES8_S8_EEENS6_IJNS7_ILi192EEENS7_ILi128EEENS7_ILi96EEEEEELi96ENS_6half_tEfNS_4arch4Sm90ELb1ELb0ELb1ELb0ELb1ELb0ELb0ELb0ELb1ELb1ELb1ELb0EEENS1_21CollectiveEpilogueFwdINS6_IJSA_SC_SB_EEES9_SE_SG_Li384ELb0ELb1ELb1ELb0EEENS1_19SingleTileSchedulerILb0ELb1ELb1ELi192EEEEEEEEEvNT_6ParamsE:
        /* <DEDUP_REMOVED lines=45> */
.L_x_1900:
        /* <DEDUP_REMOVED lines=22> */
.L_x_1901:
        /* <DEDUP_REMOVED lines=18> */
.L_x_1902:
        /* <DEDUP_REMOVED lines=22> */
.L_x_1903:
        /* <DEDUP_REMOVED lines=23> */
.L_x_1904:
        /* <DEDUP_REMOVED lines=11> */
.L_x_1907:
        /* <DEDUP_REMOVED lines=24> */
[----:B------:R-:W1:Y:S01]  /*0a50*/  S2UR UR42, SR_CTAID.X ;  /* 0x00000000002a79c3 */ /* 0x000e620000002500 */
[----:B------:R-:W-:Y:S01]  /*0a60*/  ULDC UR4, c[0x0][0x448] ;  /* 0x0001120000047ab9 */ /* 0x000fe20000000800 */
[----:B------:R-:W-:Y:S01]  /*0a70*/  ULDC UR40, c[0x0][0x424] ;  /* 0x0001090000287ab9 */ /* 0x000fe20000000800 */
[----:B------:R-:W-:Y:S01]  /*0a80*/  UISETP.NE.AND UP1, UPT, UR4, 0x1, UPT ;  /* 0x000000010400788c */ /* 0x000fe2000bf25270 */
[----:B------:R-:W-:Y:S02]  /*0a90*/  ULDC UR7, c[0x0][0x288] ;  /* 0x0000a20000077ab9 */ /* 0x000fe40000000800 */
[----:B------:R-:W-:Y:S01]  /*0aa0*/  ULDC.64 UR4, c[0x0][0x418] ;  /* 0x0001060000047ab9 */ /* 0x000fe20000000a00 */
[----:B------:R-:W-:Y:S02]  /*0ab0*/  UIADD3 UR7, -UR7, 0x80, URZ ;  /* 0x0000008007077890 */ /* 0x000fe4000fffe13f */
[----:B------:R-:W-:Y:S01]  /*0ac0*/  UISETP.NE.U32.AND UP0, UPT, UR4, URZ, UPT ;  /* 0x0000003f0400728c */ /* 0x000fe2000bf05070 */
[----:B------:R-:W-:Y:S01]  /*0ad0*/  ULDC UR8, c[0x0][0x2f0] ;  /* 0x0000bc0000087ab9 */ /* 0x000fe20000000800 */
[----:B------:R-:W-:-:S02]  /*0ae0*/  UP2UR UR41, UPR, URZ, 0x2 ;  /* 0x000000023f297883 */ /* 0x000fc40008000000 */
[----:B------:R-:W-:Y:S01]  /*0af0*/  UISETP.NE.AND.EX UP0, UPT, UR5, URZ, UPT, UP0 ;  /* 0x0000003f0500728c */ /* 0x000fe2000bf05300 */
[----:B------:R-:W-:Y:S02]  /*0b00*/  @UP1 ULDC UR10, c[0x0][0x450] ;  /* 0x00011400000a1ab9 */ /* 0x000fe40000000800 */
[----:B------:R-:W-:Y:S01]  /*0b10*/  @UP1 ULDC UR5, c[0x0][0x44c] ;  /* 0x0001130000051ab9 */ /* 0x000fe20000000800 */
[----:B------:R-:W-:Y:S02]  /*0b20*/  USEL UR40, UR40, 0x1, UP0 ;  /* 0x0000000128287887 */ /* 0x000fe40008000000 */
[----:B------:R-:W-:Y:S02]  /*0b30*/  USHF.R.U32.HI UR11, URZ, 0x10, UR9 ;  /* 0x000000103f0b7899 */ /* 0x000fe40008011609 */
[----:B------:R-:W-:Y:S02]  /*0b40*/  UIMAD UR7, UR40, UR8, UR7 ;  /* 0x00000008280772a4 */ /* 0x000fe4000f8e0207 */
[----:B-1----:R-:W-:-:S04]  /*0b50*/  UIMAD UR42, UR42, 0xc0, URZ ;  /* 0x000000c02a2a78a4 */ /* 0x002fc8000f8e023f */
[----:B------:R-:W-:Y:S02]  /*0b60*/  @UP1 UIADD3 UR4, UR42, 0xbf, URZ ;  /* 0x000000bf2a041890 */ /* 0x000fe4000fffe03f */
[----:B------:R-:W-:Y:S02]  /*0b70*/  UIADD3 UR6, UR42, 0xbf, URZ ;  /* 0x000000bf2a067890 */ /* 0x000fe4000fffe03f */
[----:B------:R-:W-:Y:S02]  /*0b80*/  UIMAD.WIDE.U32 UR4, UR4, UR5, URZ ;  /* 0x00000005040472a5 */ /* 0x000fe4000f8e003f */
[----:B------:R-:W-:Y:S02]  /*0b90*/  UIMAD UR4, UR40, UR8, 0x7f ;  /* 0x0000007f280474a4 */ /* 0x000fe4000f8e0208 */
[----:B------:R-:W-:Y:S02]  /*0ba0*/  @UP1 USHF.R.U32.HI UR6, URZ, UR10, UR5 ;  /* 0x0000000a3f061299 */ /* 0x000fe40008011605 */
[----:B------:R-:W-:-:S02]  /*0bb0*/  USHF.R.S32.HI UR5, URZ, 0x1f, UR4 ;  /* 0x0000001f3f057899 */ /* 0x000fc40008011404 */
[----:B------:R-:W-:Y:S02]  /*0bc0*/  UIADD3 UR6, UR7, UR6, URZ ;  /* 0x0000000607067290 */ /* 0x000fe4000fffe03f */
[----:B------:R-:W-:Y:S02]  /*0bd0*/  ULEA.HI UR5, UR5, UR4, URZ, 0x7 ;  /* 0x0000000405057291 */ /* 0x000fe4000f8f383f */
[----:B------:R-:W-:Y:S02]  /*0be0*/  USHF.R.S32.HI UR7, URZ, 0x1f, UR6 ;  /* 0x0000001f3f077899 */ /* 0x000fe40008011406 */
[----:B------:R-:W-:Y:S02]  /*0bf0*/  USHF.R.S32.HI UR5, URZ, 0x7, UR5 ;  /* 0x000000073f057899 */ /* 0x000fe40008011405 */
[----:B------:R-:W-:Y:S01]  /*0c00*/  ULEA.HI UR7, UR7, UR6, URZ, 0x7 ;  /* 0x0000000607077291 */ /* 0x000fe2000f8f383f */
[----:B------:R-:W-:-:S03]  /*0c10*/  UMOV UR4, URZ ;  /* 0x0000003f00047c82 */ /* 0x000fc60008000000 */
[----:B------:R-:W-:-:S04]  /*0c20*/  USHF.R.S32.HI UR7, URZ, 0x7, UR7 ;  /* 0x000000073f077899 */ /* 0x000fc80008011407 */
[----:B------:R-:W-:-:S04]  /*0c30*/  UISETP.LT.AND UP0, UPT, UR5, UR7, UPT ;  /* 0x000000070500728c */ /* 0x000fc8000bf01270 */
[----:B------:R-:W-:Y:S02]  /*0c40*/  USEL UR10, UR5, UR7, UP0 ;  /* 0x00000007050a7287 */ /* 0x000fe40008000000 */
[----:B------:R-:W-:Y:S02]  /*0c50*/  UISETP.NE.AND UP0, UPT, UR11, URZ, UPT ;  /* 0x0000003f0b00728c */ /* 0x000fe4000bf05270 */
[----:B------:R-:W-:Y:S02]  /*0c60*/  UISETP.GE.AND UP1, UPT, UR10, 0x1, UPT ;  /* 0x000000010a00788c */ /* 0x000fe4000bf26270 */
[----:B------:R-:W-:-:S04]  /*0c70*/  ULOP3.LUT UR7, UR9, 0xffff, URZ, 0xc0, !UPT ;  /* 0x0000ffff09077892 */ /* 0x000fc8000f8ec03f */
[----:B------:R-:W-:-:S03]  /*0c80*/  PLOP3.LUT P0, PT, PT, PT, UP1, 0x80, 0x0 ;  /* 0x000000000000781c */ /* 0x000fc60003f0f018 */
[----:B------:R-:W-:-:S10]  /*0c90*/  @!UP0 ULDC UR11, c[0x0][0x9f0] ;  /* 0x00027c00000b8ab9 */ /* 0x000fd40000000800 */
[----:B------:R-:W-:Y:S05]  /*0ca0*/  @!P0 BRA `(.L_x_1909) ;  /* 0x0000000000848947 */ /* 0x000fea0003800000 */
[----:B------:R-:W-:Y:S01]  /*0cb0*/  IMAD.U32 R3, RZ, RZ, UR11 ;  /* 0x0000000bff037e24 */ /* 0x000fe2000f8e00ff */
[----:B------:R-:W-:Y:S01]  /*0cc0*/  UIADD3 UR6, UR11, -0x1, UR10 ;  /* 0xffffffff0b067890 */ /* 0x000fe2000fffe00a */
[----:B------:R-:W-:-:S03]  /*0cd0*/  UMOV UR4, URZ ;  /* 0x0000003f00047c82 */ /* 0x000fc60008000000 */
[-C--:B------:R-:W-:Y:S02]  /*0ce0*/  IABS R0, R3.reuse ;  /* 0x0000000300007213 */ /* 0x080fe40000000000 */
[----:B------:R-:W-:Y:S01]  /*0cf0*/  IMAD.U32 R4, RZ, RZ, UR6 ;  /* 0x00000006ff047e24 */ /* 0x000fe2000f8e00ff */
[----:B------:R-:W-:Y:S01]  /*0d00*/  IABS R5, R3 ;  /* 0x0000000300057213 */ /* 0x000fe20000000000 */
[----:B------:R-:W-:Y:S01]  /*0d10*/  ULOP3.LUT UR6, UR6, UR11, URZ, 0x3c, !UPT ;  /* 0x0000000b06067292 */ /* 0x000fe2000f8e3c3f */
[----:B------:R-:W-:Y:S02]  /*0d20*/  R2UR UR12, R0 ;  /* 0x00000000000c72ca */ /* 0x000fe400000e0000 */
[----:B------:R-:W-:-:S05]  /*0d30*/  IABS R4, R4 ;  /* 0x0000000400047213 */ /* 0x000fca0000000000 */
[----:B------:R-:W-:-:S05]  /*0d40*/  IMAD.MOV.U32 R3, RZ, RZ, R4 ;  /* 0x000000ffff037224 */ /* 0x000fca00078e0004 */
[----:B------:R-:W-:Y:S01]  /*0d50*/  R2UR UR9, R3 ;  /* 0x00000000030972ca */ /* 0x000fe200000e0000 */
[----:B------:R-:W1:Y:S08]  /*0d60*/  I2F.RP R0, UR12 ;  /* 0x0000000c00007d06 */ /* 0x000e700008209400 */
[----:B-1----:R-:W0:Y:S02]  /*0d70*/  MUFU.RCP R0, R0 ;  /* 0x0000000000007308 */ /* 0x002e240000001000 */
[----:B0-----:R-:W-:Y:S01]  /*0d80*/  IADD3 R2, R0, 0xffffffe, RZ ;  /* 0x0ffffffe00027810 */ /* 0x001fe20007ffe0ff */
[----:B------:R-:W-:-:S05]  /*0d90*/  IMAD.MOV R0, RZ, RZ, -R5 ;  /* 0x000000ffff007224 */ /* 0x000fca00078e0a05 */
        /* <DEDUP_REMOVED lines=18> */
.L_x_1909:
[----:B------:R-:W-:Y:S01]  /*0ec0*/  UIMAD UR5, UR7, UR4, URZ ;  /* 0x00000004070572a4 */ /* 0x000fe2000f8e023f */
[----:B------:R-:W-:Y:S01]  /*0ed0*/  IMAD.U32 R0, RZ, RZ, UR10 ;  /* 0x0000000aff007e24 */ /* 0x000fe2000f8e00ff */
[----:B------:R-:W-:Y:S01]  /*0ee0*/  MOV R3, UR4 ;  /* 0x0000000400037c02 */ /* 0x000fe20008000f00 */
[----:B------:R-:W-:Y:S01]  /*0ef0*/  VIADD R17, R6, 0xffffff80 ;  /* 0xffffff8006117836 */ /* 0x000fe20000000000 */
[----:B------:R-:W-:Y:S01]  /*0f00*/  PLOP3.LUT P0, PT, PT, PT, PT, 0x80, 0x0 ;  /* 0x000000000000781c */ /* 0x000fe20003f0f070 */
[----:B0-----:R-:W-:Y:S01]  /*0f10*/  IMAD.MOV.U32 R2, RZ, RZ, RZ ;  /* 0x000000ffff027224 */ /* 0x001fe200078e00ff */
[----:B------:R-:W-:Y:S01]  /*0f20*/  VIADDMNMX R0, R3, UR5, R0, PT ;  /* 0x0000000503007c46 */ /* 0x000fe2000b800100 */
[----:B------:R-:W-:Y:S01]  /*0f30*/  IMAD.U32 R142, RZ, RZ, UR5 ;  /* 0x00000005ff8e7e24 */ /* 0x000fe2000f8e00ff */
[----:B------:R-:W-:Y:S02]  /*0f40*/  CS2R R134, SRZ ;  /* 0x0000000000867805 */ /* 0x000fe4000001ff00 */
[----:B------:R-:W-:-:S02]  /*0f50*/  CS2R R132, SRZ ;  /* 0x0000000000847805 */ /* 0x000fc4000001ff00 */
[----:B------:R-:W-:Y:S01]  /*0f60*/  R2UR UR39, R0 ;  /* 0x00000000002772ca */ /* 0x000fe200000e0000 */
        /* <DEDUP_REMOVED lines=12> */
[----:B------:R-:W-:Y:S01]  /*1030*/  UISETP.GT.AND UP0, UPT, UR39, UR5, UPT ;  /* 0x000000052700728c */ /* 0x000fe2000bf04270 */
[----:B------:R-:W-:-:S02]  /*1040*/  CS2R R108, SRZ ;  /* 0x00000000006c7805 */ /* 0x000fc4000001ff00 */
[----:B------:R-:W-:Y:S02]  /*1050*/  CS2R R106, SRZ ;  /* 0x00000000006a7805 */ /* 0x000fe4000001ff00 */
[----:B------:R-:W-:Y:S02]  /*1060*/  CS2R R104, SRZ ;  /* 0x0000000000687805 */ /* 0x000fe4000001ff00 */
[----:B------:R-:W-:Y:S02]  /*1070*/  CS2R R102, SRZ ;  /* 0x0000000000667805 */ /* 0x000fe4000001ff00 */
[----:B------:R-:W-:Y:S02]  /*1080*/  CS2R R100, SRZ ;  /* 0x0000000000647805 */ /* 0x000fe4000001ff00 */
[----:B------:R-:W-:Y:S02]  /*1090*/  PLOP3.LUT P1, PT, PT, PT, UP0, 0x80, 0x0 ;  /* 0x000000000000781c */ /* 0x000fe40003f2f008 */
        /* <DEDUP_REMOVED lines=19> */
[----:B------:R-:W-:Y:S02]  /*11d0*/  MOV R16, UR7 ;  /* 0x0000000700107c02 */ /* 0x000fe40008000f00 */
        /* <DEDUP_REMOVED lines=21> */
[----:B------:R-:W-:Y:S01]  /*1330*/  MOV R13, RZ ;  /* 0x000000ff000d7202 */ /* 0x000fe20000000f00 */
[----:B------:R-:W-:-:S02]  /*1340*/  IMAD.U32 R11, RZ, RZ, UR7 ;  /* 0x00000007ff0b7e24 */ /* 0x000fc4000f8e00ff */
[----:B------:R-:W-:Y:S02]  /*1350*/  IMAD.MOV.U32 R8, RZ, RZ, 0x70 ;  /* 0x00000070ff087424 */ /* 0x000fe400078e00ff */
[----:B0-----:R-:W-:-:S07]  /*1360*/  IMAD.MOV.U32 R12, RZ, RZ, 0x1 ;  /* 0x00000001ff0c7424 */ /* 0x001fce00078e00ff */
[----:B------:R-:W-:-:S07]  /*1370*/  LEPC R20, `(.L_x_1911) ;  /* 0x000000001014794e */ /* 0x000fce0000000000 */
[----:B-1----:R-:W-:Y:S05]  /*1380*/  CALL.ABS.NOINC R2 ;  /* 0x0000000002007343 */ /* 0x002fea0003c00000 */
.L_x_1911:
        /* <DEDUP_REMOVED lines=8> */
.L_x_1997:
[----:B------:R-:W2:Y:S02]  /*1410*/  LDL R2, [R1+0xc] ;  /* 0x00000c0001027983 */ /* 0x000ea40000100800 */
[----:B--2---:R-:W-:Y:S02]  /*1420*/  R2UR UR4, R2 ;  /* 0x00000000020472ca */ /* 0x004fe400000e0000 */
[----:B------:R-:W-:-:S05]  /*1430*/  LOP3.LUT R2, R0, 0xfffffff8, RZ, 0xc0, !PT ;  /* 0xfffffff800027812 */ /* 0x000fca00078ec0ff */
[----:B------:R-:W-:Y:S02]  /*1440*/  IMAD.IADD R3, R3, 0x1, -R2 ;  /* 0x0000000103037824 */ /* 0x000fe400078e0a02 */
[----:B------:R-:W-:-:S03]  /*1450*/  IMAD.MOV.U32 R2, RZ, RZ, 0x20 ;  /* 0x00000020ff027424 */ /* 0x000fc600078e00ff */
[----:B------:R-:W-:Y:S01]  /*1460*/  LOP3.LUT P1, RZ, R3, 0x4, RZ, 0xc0, !PT ;  /* 0x0000000403ff7812 */ /* 0x000fe2000782c0ff */
[----:B------:R-:W-:-:S06]  /*1470*/  ULOP3.LUT UR4, UR4, 0x1, URZ, 0xfc, !UPT ;  /* 0x0000000104047892 */ /* 0x000fcc000f8efc3f */
[----:B0-----:R-:W-:-:S05]  /*1480*/  IMAD.U32 R5, RZ, RZ, UR4 ;  /* 0x00000004ff057e24 */ /* 0x001fca000f8e00ff */
[----:B------:R-:W-:Y:S02]  /*1490*/  ISETP.NE.AND P0, PT, R5, 0x3, PT ;  /* 0x000000030500780c */ /* 0x000fe40003f05270 */
[----:B------:R-:W-:-:S11]  /*14a0*/  SEL R5, R2, 0xffffffe0, !P1 ;  /* 0xffffffe002057807 */ /* 0x000fd60004800000 */
[----:B------:R-:W-:Y:S05]  /*14b0*/  @!P0 BRA `(.L_x_1913) ;  /* 0x0000000000048947 */ /* 0x000fea0003800000 */
[----:B------:R-:W-:Y:S01]  /*14c0*/  BPT.TRAP 0x1 ;  /* 0x000000040000795c */ /* 0x000fe20000300000 */
.L_x_1913:
[----:B------:R0:W1:Y:S01]  /*14d0*/  SYNCS.PHASECHK.TRANS64.TRYWAIT P1, [UR38+0x2d830], R6 ;  /* 0x02d83006ff0075a7 */ /* 0x0000620008020166 */
[----:B------:R-:W-:Y:S05]  /*14e0*/  @!P0 BRA `(.L_x_1914) ;  /* 0x0000000000048947 */ /* 0x000fea0003800000 */
[----:B------:R-:W-:Y:S01]  /*14f0*/  BPT.TRAP 0x1 ;  /* 0x000000040000795c */ /* 0x000fe20000300000 */
.L_x_1914:
[----:B------:R-:W-:-:S04]  /*1500*/  MOV R8, UR43 ;  /* 0x0000002b00087c02 */ /* 0x000fc80008000f00 */
[----:B------:R-:W-:Y:S01]  /*1510*/  LOP3.LUT R8, R8, 0x10000, RZ, 0xfc, !PT ;  /* 0x0001000008087812 */ /* 0x000fe200078efcff */
[----:B-1----:R-:W-:Y:S06]  /*1520*/  @P1 BRA `(.L_x_1915) ;  /* 0x0000000000081947 */ /* 0x002fec0003800000 */
[----:B------:R-:W1:Y:S02]  /*1530*/  SYNCS.PHASECHK.TRANS64.TRYWAIT P1, [UR38+0x2d830], R6 ;  /* 0x02d83006ff0075a7 */ /* 0x000e640008020166 */
[----:B-1----:R-:W-:Y:S05]  /*1540*/  @!P1 BRA `(.L_x_1916) ;  /* 0x000000e400d09947 */ /* 0x002fea0003800000 */
.L_x_1915:
        /* <DEDUP_REMOVED lines=14> */
[----:B------:R-:W-:Y:S01]  /*1630*/  UMOV UR5, UR17 ;  /* 0x0000001100057c82 */ /* 0x000fe20008000000 */
        /* <DEDUP_REMOVED lines=10> */
[----:B------:R-:W-:Y:S01]  /*16e0*/  UIADD3 UR6, UR60, 0x202, URZ ;  /* 0x000002023c067890 */ /* 0x000fe2000fffe03f */
[----:B------:R-:W-:Y:S01]  /*16f0*/  UMOV UR4, UR16 ;  /* 0x0000001000047c82 */ /* 0x000fe20008000000 */
[----:B------:R-:W-:Y:S01]  /*1700*/  UIADD3 UR20, UR24, 0x600, URZ ;  /* 0x0000060018147890 */ /* 0x000fe2000fffe03f */
[----:B------:R-:W-:Y:S01]  /*1710*/  UMOV UR21, 0x80000020 ;  /* 0x8000002000157882 */ /* 0x000fe20000000000 */
[----:B------:R-:W-:Y:S01]  /*1720*/  UIADD3 UR24, UR24, 0x602, URZ ;  /* 0x0000060218187890 */ /* 0x000fe2000fffe03f */
        /* <DEDUP_REMOVED lines=27> */
.L_x_1917:
[----:B------:R-:W-:Y:S01]  /*18e0*/  LOP3.LUT R10, R89, 0xffffff80, RZ, 0xc0, !PT ;  /* 0xffffff80590a7812 */ /* 0x000fe200078ec0ff */
[----:B------:R-:W-:Y:S01]  /*18f0*/  ULDC UR10, c[0x0][0x9d8] ;  /* 0x00027600000a7ab9 */ /* 0x000fe20000000800 */
[----:B------:R-:W-:Y:S01]  /*1900*/  UISETP.NE.AND UP0, UPT, UR41, URZ, UPT ;  /* 0x0000003f2900728c */ /* 0x000fe2000bf05270 */
[----:B01----:R-:W-:Y:S01]  /*1910*/  FMUL.FTZ R6, R27, UR10 ;  /* 0x0000000a1b067c20 */ /* 0x003fe20008410000 */
[----:B------:R-:W-:Y:S01]  /*1920*/  FMUL.FTZ R12, R31, UR10 ;  /* 0x0000000a1f0c7c20 */ /* 0x000fe20008410000 */
[----:B------:R-:W-:Y:S02]  /*1930*/  IMAD.IADD R10, R17, 0x1, -R10 ;  /* 0x00000001110a7824 */ /* 0x000fe400078e0a0a */
[----:B------:R-:W-:Y:S01]  /*1940*/  FMUL.FTZ R13, R30, UR10 ;  /* 0x0000000a1e0d7c20 */ /* 0x000fe20008410000 */
[----:B------:R-:W-:-:S04]  /*1950*/  IMAD.HI R27, R88, 0x55555556, RZ ;  /* 0x55555556581b7827 */ /* 0x000fc800078e02ff */
[----:B------:R-:W-:Y:S01]  /*1960*/  FMUL.FTZ R31, R32, UR10 ;  /* 0x0000000a201f7c20 */ /* 0x000fe20008410000 */
[----:B------:R-:W-:Y:S01]  /*1970*/  FMUL.FTZ R93, R29, UR10 ;  /* 0x0000000a1d5d7c20 */ /* 0x000fe20008410000 */
[----:B------:R-:W-:Y:S01]  /*1980*/  SHF.R.S32.HI R7, RZ, 0x1f, R10 ;  /* 0x0000001fff077819 */ /* 0x000fe2000001140a */
[----:B------:R-:W-:Y:S01]  /*1990*/  FMUL.FTZ R32, R33, UR10 ;  /* 0x0000000a21207c20 */ /* 0x000fe20008410000 */
[----:B------:R-:W-:Y:S01]  /*19a0*/  LEA.HI R30, R18, R17, RZ, 0x2 ;  /* 0x00000011121e7211 */ /* 0x000fe200078f10ff */
[----:B------:R-:W-:Y:S01]  /*19b0*/  FMUL.FTZ R33, R36, UR10 ;  /* 0x0000000a24217c20 */ /* 0x000fe20008410000 */
[-C--:B------:R-:W-:Y:S01]  /*19c0*/  LEA.HI R29, R7, R10.reuse, RZ, 0x2 ;  /* 0x0000000a071d7211 */ /* 0x080fe200078f10ff */
[----:B------:R-:W-:Y:S01]  /*19d0*/  FMUL.FTZ R36, R41, UR10 ;  /* 0x0000000a29247c20 */ /* 0x000fe20008410000 */
[----:B------:R-:W-:Y:S01]  /*19e0*/  LEA.HI R41, R27, R27, RZ, 0x1 ;  /* 0x0000001b1b297211 */ /* 0x000fe200078f08ff */
[----:B------:R-:W-:Y:S01]  /*19f0*/  FMUL.FTZ R92, R28, UR10 ;  /* 0x0000000a1c5c7c20 */ /* 0x000fe20008410000 */
[----:B------:R-:W-:Y:S01]  /*1a00*/  LEA.HI R27, R7, R10, RZ, 0x5 ;  /* 0x0000000a071b7211 */ /* 0x000fe200078f28ff */
[----:B------:R-:W-:Y:S01]  /*1a10*/  FMUL.FTZ R21, R42, UR10 ;  /* 0x0000000a2a157c20 */ /* 0x000fe20008410000 */
[----:B------:R-:W-:Y:S01]  /*1a20*/  LOP3.LUT R30, R30, 0xfffffffc, RZ, 0xc0, !PT ;  /* 0xfffffffc1e1e7812 */ /* 0x000fe200078ec0ff */
[----:B------:R-:W-:Y:S01]  /*1a30*/  IMAD R41, R41, -0x3, R88 ;  /* 0xfffffffd29297824 */ /* 0x000fe200078e0258 */
[--C-:B------:R-:W-:Y:S01]  /*1a40*/  SHF.R.S32.HI R7, RZ, 0x2, R29.reuse ;  /* 0x00000002ff077819 */ /* 0x100fe2000001141d */
[----:B------:R-:W-:Y:S01]  /*1a50*/  @UP0 ULDC UR4, c[0x0][0x44c] ;  /* 0x0001130000040ab9 */ /* 0x000fe20000000800 */
[----:B------:R-:W-:Y:S01]  /*1a60*/  SHF.R.S32.HI R28, RZ, 0x1f, R29 ;  /* 0x0000001fff1c7819 */ /* 0x000fe2000001141d */
[----:B------:R-:W-:Y:S01]  /*1a70*/  IMAD.IADD R30, R17, 0x1, -R30 ;  /* 0x00000001111e7824 */ /* 0x000fe200078e0a1e */
[----:B------:R-:W-:Y:S01]  /*1a80*/  SHF.R.S32.HI R27, RZ, 0x5, R27 ;  /* 0x00000005ff1b7819 */ /* 0x000fe2000001141b */
[----:B------:R-:W-:Y:S01]  /*1a90*/  FMUL.FTZ R14, R34, UR10 ;  /* 0x0000000a220e7c20 */ /* 0x000fe20008410000 */
[-C--:B------:R-:W-:Y:S01]  /*1aa0*/  LEA.HI R28, R28, R7.reuse, RZ, 0x3 ;  /* 0x000000071c1c7211 */ /* 0x080fe200078f18ff */
[----:B------:R-:W-:Y:S01]  /*1ab0*/  FMUL.FTZ R34, R37, UR10 ;  /* 0x0000000a25227c20 */ /* 0x000fe20008410000 */
[----:B------:R-:W-:Y:S01]  /*1ac0*/  LEA R42, R27, UR42, 0x4 ;  /* 0x0000002a1b2a7c11 */ /* 0x000fe2000f8e20ff */
[----:B------:R-:W-:Y:S01]  /*1ad0*/  FMUL.FTZ R37, R44, UR10 ;  /* 0x0000000a2c257c20 */ /* 0x000fe20008410000 */
[----:B------:R-:W-:Y:S01]  /*1ae0*/  LOP3.LUT R28, R28, 0xfffffff8, RZ, 0xc0, !PT ;  /* 0xfffffff81c1c7812 */ /* 0x000fe200078ec0ff */
[----:B------:R-:W-:Y:S01]  /*1af0*/  @UP0 ULDC UR5, c[0x0][0x450] ;  /* 0x0001140000050ab9 */ /* 0x000fe20000000800 */
[----:B------:R-:W-:Y:S01]  /*1b00*/  LEA.HI R27, R30, R30, RZ, 0x1 ;  /* 0x0000001e1e1b7211 */ /* 0x000fe200078f08ff */
[----:B------:R-:W-:Y:S01]  /*1b10*/  FMUL.FTZ R19, R38, UR10 ;  /* 0x0000000a26137c20 */ /* 0x000fe20008410000 */
[----:B------:R-:W-:Y:S01]  /*1b20*/  IADD3 R28, R42, R7, -R28 ;  /* 0x000000072a1c7210 */ /* 0x000fe20007ffe81c */
[----:B------:R-:W-:Y:S01]  /*1b30*/  FMUL.FTZ R38, R45, UR10 ;  /* 0x0000000a2d267c20 */ /* 0x000fe20008410000 */
[----:B------:R-:W-:Y:S01]  /*1b40*/  LOP3.LUT R7, R27, 0x1ffffffe, RZ, 0xc0, !PT ;  /* 0x1ffffffe1b077812 */ /* 0x000fe200078ec0ff */
[----:B------:R-:W-:Y:S01]  /*1b50*/  FMUL.FTZ R90, R24, UR10 ;  /* 0x0000000a185a7c20 */ /* 0x000fe20008410000 */
[----:B------:R-:W-:Y:S01]  /*1b60*/  PLOP3.LUT P1, PT, PT, PT, UP0, 0x80, 0x0 ;  /* 0x000000000000781c */ /* 0x000fe20003f2f008 */
[----:B------:R-:W-:Y:S01]  /*1b70*/  FMUL.FTZ R91, R25, UR10 ;  /* 0x0000000a195b7c20 */ /* 0x000fe20008410000 */
[----:B------:R-:W-:Y:S01]  /*1b80*/  LEA R28, R41, R28, 0x6 ;  /* 0x0000001c291c7211 */ /* 0x000fe200078e30ff */
[----:B------:R-:W-:Y:S01]  /*1b90*/  IMAD.IADD R7, R30, 0x1, -R7 ;  /* 0x000000011e077824 */ /* 0x000fe200078e0a07 */
[----:B------:R-:W-:Y:S01]  /*1ba0*/  PLOP3.LUT P2, PT, PT, PT, UP0, 0x80, 0x0 ;  /* 0x000000000000781c */ /* 0x000fe20003f4f008 */
[----:B------:R-:W0:Y:S01]  /*1bb0*/  MUFU.TANH R90, R90 ;  /* 0x0000005a005a7308 */ /* 0x000e220000002400 */
[----:B------:R-:W-:Y:S01]  /*1bc0*/  LOP3.LUT R29, R29, 0x7ffffffc, RZ, 0xc0, !PT ;  /* 0x7ffffffc1d1d7812 */ /* 0x000fe200078ec0ff */
[----:B------:R-:W-:-:S02]  /*1bd0*/  IMAD R7, R7, 0x8, R28 ;  /* 0x0000000807077824 */ /* 0x000fc400078e021c */
[----:B------:R-:W-:Y:S01]  /*1be0*/  FMUL.FTZ R23, R46, UR10 ;  /* 0x0000000a2e177c20 */ /* 0x000fe20008410000 */
[----:B------:R-:W-:Y:S01]  /*1bf0*/  ULDC UR7, c[0x0][0x288] ;  /* 0x0000a20000077ab9 */ /* 0x000fe20000000800 */
[----:B------:R-:W-:Y:S01]  /*1c00*/  FMUL.FTZ R22, R43, UR10 ;  /* 0x0000000a2b167c20 */ /* 0x000fe20008410000 */
[----:B------:R-:W-:Y:S02]  /*1c10*/  IMAD.MOV.U32 R44, RZ, RZ, R7 ;  /* 0x000000ffff2c7224 */ /* 0x000fe400078e0007 */
[----:B------:R-:W-:Y:S01]  /*1c20*/  FMUL.FTZ R15, R35, UR10 ;  /* 0x0000000a230f7c20 */ /* 0x000fe20008410000 */
[----:B------:R-:W-:Y:S01]  /*1c30*/  @P1 IMAD.HI.U32 R30, R7, UR4, RZ ;  /* 0x00000004071e1c27 */ /* 0x000fe2000f8e00ff */
[----:B------:R-:W-:Y:S01]  /*1c40*/  UMOV UR4, 0xffffff80 ;  /* 0xffffff8000047882 */ /* 0x000fe20000000000 */
[----:B------:R-:W1:Y:S01]  /*1c50*/  MUFU.TANH R91, R91 ;  /* 0x0000005b005b7308 */ /* 0x000e620000002400 */
[----:B------:R-:W-:Y:S01]  /*1c60*/  UIMAD UR4, UR39, UR4, 0x80 ;  /* 0x00000080270474a4 */ /* 0x000fe2000f8e0204 */
[----:B------:R-:W-:Y:S01]  /*1c70*/  IMAD.IADD R10, R10, 0x1, -R29 ;  /* 0x000000010a0a7824 */ /* 0x000fe200078e0a1d */
[----:B------:R-:W-:Y:S01]  /*1c80*/  @P2 SHF.R.U32.HI R44, RZ, UR5, R30 ;  /* 0x00000005ff2c2c19 */ /* 0x000fe2000801161e */
[----:B------:R-:W-:Y:S01]  /*1c90*/  ULDC UR5, c[0x0][0x2f0] ;  /* 0x0000bc0000057ab9 */ /* 0x000fe20000000800 */
[----:B------:R-:W-:Y:S01]  /*1ca0*/  UIADD3 UR6, UR4, 0x1, URZ ;  /* 0x0000000104067890 */ /* 0x000fe2000fffe03f */
[----:B------:R-:W-:Y:S01]  /*1cb0*/  MOV R30, UR5 ;  /* 0x00000005001e7c02 */ /* 0x000fe20008000f00 */
[----:B------:R-:W-:Y:S01]  /*1cc0*/  UIMAD UR4, UR40, UR5, UR4 ;  /* 0x00000005280472a4 */ /* 0x000fe2000f8e0204 */
[----:B------:R-:W2:Y:S01]  /*1cd0*/  SHFL.IDX PT, R42, R44, RZ, 0x1c1f ;  /* 0x001c1fff2c2a7589 */ /* 0x000ea200000e0000 */
[----:B------:R-:W3:Y:S01]  /*1ce0*/  MUFU.TANH R92, R92 ;  /* 0x0000005c005c7308 */ /* 0x000ee20000002400 */
[----:B------:R-:W-:Y:S01]  /*1cf0*/  FMUL.FTZ R35, R40, UR10 ;  /* 0x0000000a28237c20 */ /* 0x000fe20008410000 */
[----:B------:R-:W-:-:S02]  /*1d00*/  IMAD.U32 R45, RZ, RZ, UR6 ;  /* 0x00000006ff2d7e24 */ /* 0x000fc4000f8e00ff */
[----:B------:R-:W-:Y:S01]  /*1d10*/  FMUL.FTZ R20, R39, UR10 ;  /* 0x0000000a27147c20 */ /* 0x000fe20008410000 */
[----:B------:R-:W-:Y:S02]  /*1d20*/  IMAD.U32 R41, RZ, RZ, UR4 ;  /* 0x00000004ff297e24 */ /* 0x000fe4000f8e00ff */
[----:B------:R-:W-:Y:S01]  /*1d30*/  FMUL.FTZ R39, R48, UR10 ;  /* 0x0000000a30277c20 */ /* 0x000fe20008410000 */
[----:B------:R-:W-:Y:S02]  /*1d40*/  IMAD R45, R10, -0x2, R45 ;  /* 0xfffffffe0a2d7824 */ /* 0x000fe400078e022d */
[----:B------:R-:W-:Y:S01]  /*1d50*/  FMUL.FTZ R60, R60, UR10 ;  /* 0x0000000a3c3c7c20 */ /* 0x000fe20008410000 */
[----:B------:R-:W-:Y:S01]  /*1d60*/  IMAD R46, R10, -0x2, R41 ;  /* 0xfffffffe0a2e7824 */ /* 0x000fe200078e0229 */
[----:B------:R-:W4:Y:S01]  /*1d70*/  MUFU.TANH R93, R93 ;  /* 0x0000005d005d7308 */ /* 0x000f220000002400 */
[----:B------:R-:W-:Y:S02]  /*1d80*/  IMAD R45, R30, UR40, R45 ;  /* 0x000000281e2d7c24 */ /* 0x000fe4000f8e022d */
[----:B------:R-:W-:Y:S01]  /*1d90*/  FMUL.FTZ R30, R59, UR10 ;  /* 0x0000000a3b1e7c20 */ /* 0x000fe20008410000 */
[----:B------:R-:W-:Y:S01]  /*1da0*/  FMUL.FTZ R57, R57, UR10 ;  /* 0x0000000a39397c20 */ /* 0x000fe20008410000 */
[----:B------:R-:W-:Y:S01]  /*1db0*/  FMUL.FTZ R29, R58, UR10 ;  /* 0x0000000a3a1d7c20 */ /* 0x000fe20008410000 */
[----:B------:R-:W-:-:S02]  /*1dc0*/  VIADD R41, R45, -UR7 ;  /* 0x800000072d297c36 */ /* 0x000fc40008000000 */
[----:B------:R-:W-:Y:S01]  /*1dd0*/  FMUL.FTZ R40, R49, UR10 ;  /* 0x0000000a31287c20 */ /* 0x000fe20008410000 */
[----:B------:R-:W-:Y:S01]  /*1de0*/  FMUL.FTZ R24, R47, UR10 ;  /* 0x0000000a2f187c20 */ /* 0x000fe20008410000 */
[----:B------:R-:W5:Y:S01]  /*1df0*/  MUFU.TANH R31, R31 ;  /* 0x0000001f001f7308 */ /* 0x000f620000002400 */
[----:B------:R-:W-:Y:S01]  /*1e00*/  FMUL.FTZ R11, R26, UR10 ;  /* 0x0000000a1a0b7c20 */ /* 0x000fe20008410000 */
[----:B------:R-:W-:Y:S01]  /*1e10*/  FMUL.FTZ R56, R56, UR10 ;  /* 0x0000000a38387c20 */ /* 0x000fe20008410000 */
[----:B------:R-:W-:Y:S01]  /*1e20*/  FMUL.FTZ R26, R51, UR10 ;  /* 0x0000000a331a7c20 */ /* 0x000fe20008410000 */
[----:B------:R-:W-:Y:S01]  /*1e30*/  FMUL.FTZ R51, R52, UR10 ;  /* 0x0000000a34337c20 */ /* 0x000fe20008410000 */
[----:B------:R-:W-:Y:S01]  /*1e40*/  FMUL.FTZ R25, R50, UR10 ;  /* 0x0000000a32197c20 */ /* 0x000fe20008410000 */
[----:B--2---:R-:W-:Y:S01]  /*1e50*/  VIADDMNMX R41, R42, R41, R46, PT ;  /* 0x000000292a297246 */ /* 0x004fe2000380012e */
[----:B------:R-:W-:Y:S01]  /*1e60*/  FMUL.FTZ R42, R61, UR10 ;  /* 0x0000000a3d2a7c20 */ /* 0x000fe20008410000 */
[----:B------:R-:W-:Y:S01]  /*1e70*/  MUFU.TANH R32, R32 ;  /* 0x0000002000207308 */ /* 0x000fe20000002400 */
[----:B------:R-:W-:Y:S01]  /*1e80*/  FMUL.FTZ R50, R53, UR10 ;  /* 0x0000000a35327c20 */ /* 0x000fe20008410000 */
[----:B------:R-:W-:Y:S01]  /*1e90*/  ISETP.GT.AND P1, PT, R41, RZ, PT ;  /* 0x000000ff2900720c */ /* 0x000fe20003f24270 */
[----:B------:R-:W-:Y:S01]  /*1ea0*/  FMUL.FTZ R28, R55, UR10 ;  /* 0x0000000a371c7c20 */ /* 0x000fe20008410000 */
[C---:B------:R-:W-:Y:S01]  /*1eb0*/  ISETP.GT.AND P2, PT, R41.reuse, 0x1, PT ;  /* 0x000000012900780c */ /* 0x040fe20003f44270 */
[----:B------:R-:W-:Y:S01]  /*1ec0*/  FMUL.FTZ R27, R54, UR10 ;  /* 0x0000000a361b7c20 */ /* 0x000fe20008410000 */
[----:B------:R-:W-:Y:S01]  /*1ed0*/  ISETP.GT.AND P3, PT, R41, 0x8, PT ;  /* 0x000000082900780c */ /* 0x000fe20003f64270 */
[----:B------:R-:W-:Y:S01]  /*1ee0*/  FMUL.FTZ R64, R64, UR10 ;  /* 0x0000000a40407c20 */ /* 0x000fe20008410000 */
[----:B0-----:R-:W-:Y:S01]  /*1ef0*/  FSEL R90, R90, -INF , P1 ;  /* 0xff8000005a5a7808 */ /* 0x001fe20000800000 */
[----:B------:R-:W0:Y:S01]  /*1f00*/  MUFU.TANH R33, R33 ;  /* 0x0000002100217308 */ /* 0x000e220000002400 */
[----:B-1----:R-:W-:Y:S01]  /*1f10*/  FSEL R91, R91, -INF , P2 ;  /* 0xff8000005b5b7808 */ /* 0x002fe20001000000 */
[----:B------:R-:W-:Y:S01]  /*1f20*/  FMUL.FTZ R65, R65, UR10 ;  /* 0x0000000a41417c20 */ /* 0x000fe20008410000 */
[----:B------:R-:W-:Y:S01]  /*1f30*/  ISETP.GT.AND P1, PT, R41, 0x9, PT ;  /* 0x000000092900780c */ /* 0x000fe20003f24270 */
[----:B------:R-:W-:Y:S01]  /*1f40*/  FMUL.FTZ R68, R68, UR10 ;  /* 0x0000000a44447c20 */ /* 0x000fe20008410000 */
[----:B---3--:R-:W-:Y:S01]  /*1f50*/  FSEL R92, R92, -INF , P3 ;  /* 0xff8000005c5c7808 */ /* 0x008fe20001800000 */
[----:B------:R-:W-:Y:S01]  /*1f60*/  FMUL.FTZ R69, R69, UR10 ;  /* 0x0000000a45457c20 */ /* 0x000fe20008410000 */
[----:B------:R-:W-:Y:S01]  /*1f70*/  FMNMX.FTZ R43, R90, R91, !PT ;  /* 0x0000005b5a2b7209 */ /* 0x000fe20007810000 */
[----:B------:R-:W1:Y:S01]  /*1f80*/  MUFU.TANH R34, R34 ;  /* 0x0000002200227308 */ /* 0x000e620000002400 */
[----:B------:R-:W-:Y:S01]  /*1f90*/  ISETP.GT.AND P2, PT, R41, 0x10, PT ;  /* 0x000000102900780c */ /* 0x000fe20003f44270 */
[----:B------:R-:W-:Y:S01]  /*1fa0*/  FMUL.FTZ R72, R72, UR10 ;  /* 0x0000000a48487c20 */ /* 0x000fe20008410000 */
[----:B----4-:R-:W-:Y:S01]  /*1fb0*/  FSEL R88, R93, -INF , P1 ;  /* 0xff8000005d587808 */ /* 0x010fe20000800000 */
[----:B------:R-:W-:Y:S01]  /*1fc0*/  FMUL.FTZ R73, R73, UR10 ;  /* 0x0000000a49497c20 */ /* 0x000fe20008410000 */
[----:B------:R-:W-:Y:S01]  /*1fd0*/  FMNMX.FTZ R43, R92, R43, !PT ;  /* 0x0000002b5c2b7209 */ /* 0x000fe20007810000 */
[----:B------:R-:W-:Y:S01]  /*1fe0*/  FMUL.FTZ R76, R76, UR10 ;  /* 0x0000000a4c4c7c20 */ /* 0x000fe20008410000 */
[----:B------:R-:W-:Y:S01]  /*1ff0*/  ISETP.GT.AND P1, PT, R41, 0x11, PT ;  /* 0x000000112900780c */ /* 0x000fe20003f24270 */
[----:B------:R-:W2:Y:S01]  /*2000*/  MUFU.TANH R35, R35 ;  /* 0x0000002300237308 */ /* 0x000ea20000002400 */
[----:B-----5:R-:W-:Y:S01]  /*2010*/  FSEL R61, R31, -INF , P2 ;  /* 0xff8000001f3d7808 */ /* 0x020fe20001000000 */
[----:B------:R-:W-:Y:S01]  /*2020*/  FMUL.FTZ R77, R77, UR10 ;  /* 0x0000000a4d4d7c20 */ /* 0x000fe20008410000 */
[----:B------:R-:W-:Y:S01]  /*2030*/  FMNMX.FTZ R48, R88, R43, !PT ;  /* 0x0000002b58307209 */ /* 0x000fe20007810000 */
[----:B------:R-:W-:Y:S01]  /*2040*/  FMUL.FTZ R80, R80, UR10 ;  /* 0x0000000a50507c20 */ /* 0x000fe20008410000 */
[----:B------:R-:W-:Y:S01]  /*2050*/  ISETP.GT.AND P2, PT, R41, 0x18, PT ;  /* 0x000000182900780c */ /* 0x000fe20003f44270 */
[----:B------:R-:W-:Y:S01]  /*2060*/  FMUL.FTZ R81, R81, UR10 ;  /* 0x0000000a51517c20 */ /* 0x000fe20008410000 */
[----:B------:R-:W-:Y:S01]  /*2070*/  FMNMX.FTZ R31, R61, R48, !PT ;  /* 0x000000303d1f7209 */ /* 0x000fe20007810000 */
[----:B------:R-:W-:Y:S01]  /*2080*/  MUFU.TANH R36, R36 ;  /* 0x0000002400247308 */ /* 0x000fe20000002400 */
[----:B0-----:R-:W-:Y:S01]  /*2090*/  FSEL R59, R33, -INF , P2 ;  /* 0xff800000213b7808 */ /* 0x001fe20001000000 */
[----:B------:R-:W-:Y:S01]  /*20a0*/  FMUL.FTZ R84, R84, UR10 ;  /* 0x0000000a54547c20 */ /* 0x000fe20008410000 */
[----:B------:R-:W-:Y:S01]  /*20b0*/  ISETP.GT.AND P2, PT, R41, 0x20, PT ;  /* 0x000000202900780c */ /* 0x000fe20003f44270 */
[----:B------:R-:W-:Y:S01]  /*20c0*/  FMUL.FTZ R85, R85, UR10 ;  /* 0x0000000a55557c20 */ /* 0x000fe20008410000 */
[----:B------:R-:W-:Y:S01]  /*20d0*/  ULDC UR35, c[0x0][0x988] ;  /* 0x0002620000237ab9 */ /* 0x000fe20000000800 */
[----:B------:R-:W-:Y:S01]  /*20e0*/  FMUL.FTZ R71, R71, UR10 ;  /* 0x0000000a47477c20 */ /* 0x000fe20008410000 */
[----:B------:R-:W-:Y:S01]  /*20f0*/  SHF.L.U32 R0, R0, 0x6, RZ ;  /* 0x0000000600007819 */ /* 0x000fe200000006ff */
[----:B------:R0:W-:Y:S01]  /*2100*/  MUFU.TANH R89, R60 ;  /* 0x0000003c00597308 */ /* 0x0001e20000002400 */
[----:B------:R-:W3:Y:S01]  /*2110*/  S2UR UR11, SR_CgaCtaId ;  /* 0x00000000000b79c3 */ /* 0x000ee20000008800 */
[----:B------:R-:W-:Y:S01]  /*2120*/  UIADD3 UR4, UR38, 0x2d840, URZ ;  /* 0x0002d84026047890 */ /* 0x000fe2000fffe03f */
[----:B------:R-:W-:Y:S01]  /*2130*/  R2UR UR15, R142 ;  /* 0x000000008e0f72ca */ /* 0x000fe200000e0000 */
[----:B------:R-:W-:Y:S01]  /*2140*/  @UP0 ULDC UR14, c[0x0][0x450] ;  /* 0x00011400000e0ab9 */ /* 0x000fe20000000800 */
[----:B------:R-:W-:Y:S01]  /*2150*/  UIMAD UR5, UR40, UR5, -UR7 ;  /* 0x00000005280572a4 */ /* 0x000fe2000f8e0a07 */
[----:B------:R-:W-:Y:S01]  /*2160*/  CS2R R134, SRZ ;  /* 0x0000000000867805 */ /* 0x000fe2000001ff00 */
[----:B------:R-:W-:Y:S01]  /*2170*/  UIADD3 UR39, UR39, -0x2, URZ ;  /* 0xfffffffe27277890 */ /* 0x000fe2000fffe03f */
[----:B------:R-:W4:Y:S01]  /*2180*/  MUFU.TANH R37, R37 ;  /* 0x0000002500257308 */ /* 0x000f220000002400 */
[----:B0-----:R-:W-:Y:S01]  /*2190*/  FSEL R60, R32, -INF , P1 ;  /* 0xff800000203c7808 */ /* 0x001fe20000800000 */
[----:B------:R-:W-:Y:S01]  /*21a0*/  UMOV UR6, URZ ;  /* 0x0000003f00067c82 */ /* 0x000fe20008000000 */
[----:B------:R-:W-:-:S02]  /*21b0*/  ISETP.GT.AND P1, PT, R41, 0x19, PT ;  /* 0x000000192900780c */ /* 0x000fc40003f24270 */
[----:B------:R-:W-:Y:S02]  /*21c0*/  CS2R R132, SRZ ;  /* 0x0000000000847805 */ /* 0x000fe4000001ff00 */
[----:B------:R-:W-:Y:S02]  /*21d0*/  FMNMX.FTZ R32, R60, R31, !PT ;  /* 0x0000001f3c207209 */ /* 0x000fe40007810000 */
[----:B------:R-:W-:Y:S02]  /*21e0*/  CS2R R130, SRZ ;  /* 0x0000000000827805 */ /* 0x000fe4000001ff00 */
[----:B-1----:R-:W-:Y:S01]  /*21f0*/  FSEL R58, R34, -INF , P1 ;  /* 0xff800000223a7808 */ /* 0x002fe20000800000 */
[----:B------:R-:W-:Y:S01]  /*2200*/  MUFU.TANH R38, R38 ;  /* 0x0000002600267308 */ /* 0x000fe20000002400 */
[----:B------:R-:W-:Y:S02]  /*2210*/  FMNMX.FTZ R31, R59, R32, !PT ;  /* 0x000000203b1f7209 */ /* 0x000fe40007810000 */
[----:B------:R-:W-:-:S02]  /*2220*/  CS2R R128, SRZ ;  /* 0x0000000000807805 */ /* 0x000fc4000001ff00 */
[----:B------:R-:W-:Y:S02]  /*2230*/  ISETP.GT.AND P1, PT, R41, 0x21, PT ;  /* 0x000000212900780c */ /* 0x000fe40003f24270 */
[----:B------:R-:W-:Y:S02]  /*2240*/  CS2R R126, SRZ ;  /* 0x00000000007e7805 */ /* 0x000fe4000001ff00 */
[----:B------:R-:W-:Y:S02]  /*2250*/  FMNMX.FTZ R32, R58, R31, !PT ;  /* 0x0000001f3a207209 */ /* 0x000fe40007810000 */
[----:B------:R-:W-:Y:S02]  /*2260*/  CS2R R124, SRZ ;  /* 0x00000000007c7805 */ /* 0x000fe4000001ff00 */
[----:B------:R-:W-:Y:S01]  /*2270*/  CS2R R122, SRZ ;  /* 0x00000000007a7805 */ /* 0x000fe2000001ff00 */
[----:B------:R-:W0:Y:S01]  /*2280*/  MUFU.TANH R39, R39 ;  /* 0x0000002700277308 */ /* 0x000e220000002400 */
[----:B---3--:R-:W-:Y:S01]  /*2290*/  UPRMT UR4, UR11, 0x654, UR4 ;  /* 0x000006540b047896 */ /* 0x008fe20008000004 */
[----:B------:R-:W-:-:S02]  /*22a0*/  CS2R R120, SRZ ;  /* 0x0000000000787805 */ /* 0x000fc4000001ff00 */
[----:B------:R-:W-:Y:S02]  /*22b0*/  CS2R R118, SRZ ;  /* 0x0000000000767805 */ /* 0x000fe4000001ff00 */
[----:B------:R-:W-:Y:S02]  /*22c0*/  CS2R R116, SRZ ;  /* 0x0000000000747805 */ /* 0x000fe4000001ff00 */
[----:B------:R-:W-:Y:S02]  /*22d0*/  CS2R R114, SRZ ;  /* 0x0000000000727805 */ /* 0x000fe4000001ff00 */
[----:B------:R-:W-:Y:S02]  /*22e0*/  CS2R R112, SRZ ;  /* 0x0000000000707805 */ /* 0x000fe4000001ff00 */
[----:B------:R-:W-:Y:S01]  /*22f0*/  CS2R R110, SRZ ;  /* 0x00000000006e7805 */ /* 0x000fe2000001ff00 */
[----:B------:R2:W-:Y:S01]  /*2300*/  MUFU.TANH R47, R57 ;  /* 0x00000039002f7308 */ /* 0x0005e20000002400 */
[----:B------:R-:W-:Y:S01]  /*2310*/  CS2R R108, SRZ ;  /* 0x00000000006c7805 */ /* 0x000fe2000001ff00 */
[----:B------:R-:W-:Y:S01]  /*2320*/  SYNCS.ARRIVE.TRANS64.RED.A1T0 RZ, [UR4], RZ ;  /* 0x000000ffffff79a7 */ /* 0x000fe20008100404 */
[----:B------:R-:W-:Y:S01]  /*2330*/  UMOV UR4, URZ ;  /* 0x0000003f00047c82 */ /* 0x000fe20008000000 */
[----:B------:R-:W-:-:S02]  /*2340*/  CS2R R106, SRZ ;  /* 0x00000000006a7805 */ /* 0x000fc4000001ff00 */
[----:B------:R-:W-:Y:S02]  /*2350*/  CS2R R104, SRZ ;  /* 0x0000000000687805 */ /* 0x000fe4000001ff00 */
[----:B------:R-:W-:Y:S02]  /*2360*/  CS2R R102, SRZ ;  /* 0x0000000000667805 */ /* 0x000fe4000001ff00 */
[----:B------:R-:W-:Y:S01]  /*2370*/  CS2R R100, SRZ ;  /* 0x0000000000647805 */ /* 0x000fe2000001ff00 */
[----:B------:R-:W1:Y:S01]  /*2380*/  MUFU.TANH R40, R40 ;  /* 0x0000002800287308 */ /* 0x000e620000002400 */
[----:B--2---:R-:W-:Y:S02]  /*2390*/  FSEL R57, R35, -INF , P2 ;  /* 0xff80000023397808 */ /* 0x004fe40001000000 */
[----:B------:R-:W-:Y:S02]  /*23a0*/  CS2R R98, SRZ ;  /* 0x0000000000627805 */ /* 0x000fe4000001ff00 */
[----:B------:R-:W-:-:S02]  /*23b0*/  ISETP.GT.AND P2, PT, R41, 0x28, PT ;  /* 0x000000282900780c */ /* 0x000fc40003f44270 */
[----:B------:R-:W-:Y:S02]  /*23c0*/  CS2R R96, SRZ ;  /* 0x0000000000607805 */ /* 0x000fe4000001ff00 */
[----:B------:R-:W-:Y:S02]  /*23d0*/  FMNMX.FTZ R31, R57, R32, !PT ;  /* 0x00000020391f7209 */ /* 0x000fe40007810000 */
[----:B------:R-:W-:Y:S02]  /*23e0*/  CS2R R94, SRZ ;  /* 0x00000000005e7805 */ /* 0x000fe4000001ff00 */
[----:B----4-:R-:W-:Y:S01]  /*23f0*/  FSEL R55, R37, -INF , P2 ;  /* 0xff80000025377808 */ /* 0x010fe20001000000 */
[----:B------:R2:W-:Y:S01]  /*2400*/  MUFU.TANH R49, R56 ;  /* 0x0000003800317308 */ /* 0x0005e20000002400 */
[----:B------:R-:W-:-:S04]  /*2410*/  ISETP.GT.AND P2, PT, R41, 0x30, PT ;  /* 0x000000302900780c */ /* 0x000fc80003f44270 */
[----:B0-----:R-:W-:Y:S02]  /*2420*/  FSEL R53, R39, -INF , P2 ;  /* 0xff80000027357808 */ /* 0x001fe40001000000 */
[C---:B------:R-:W-:Y:S01]  /*2430*/  ISETP.GT.AND P2, PT, R41.reuse, 0x38, PT ;  /* 0x000000382900780c */ /* 0x040fe20003f44270 */
[----:B------:R-:W0:Y:S01]  /*2440*/  MUFU.TANH R51, R51 ;  /* 0x0000003300337308 */ /* 0x000e220000002400 */
[----:B--2---:R-:W-:Y:S02]  /*2450*/  FSEL R56, R36, -INF , P1 ;  /* 0xff80000024387808 */ /* 0x004fe40000800000 */
[----:B------:R-:W-:Y:S02]  /*2460*/  ISETP.GT.AND P1, PT, R41, 0x29, PT ;  /* 0x000000292900780c */ /* 0x000fe40003f24270 */
[----:B------:R-:W-:Y:S02]  /*2470*/  FMNMX.FTZ R32, R56, R31, !PT ;  /* 0x0000001f38207209 */ /* 0x000fe40007810000 */
[----:B------:R-:W-:Y:S01]  /*2480*/  FSEL R54, R38, -INF , P1 ;  /* 0xff80000026367808 */ /* 0x000fe20000800000 */
[----:B------:R-:W2:Y:S01]  /*2490*/  MUFU.TANH R50, R50 ;  /* 0x0000003200327308 */ /* 0x000ea20000002400 */
[----:B------:R-:W-:-:S02]  /*24a0*/  FMNMX.FTZ R31, R55, R32, !PT ;  /* 0x00000020371f7209 */ /* 0x000fc40007810000 */
[----:B------:R-:W-:Y:S02]  /*24b0*/  ISETP.GT.AND P1, PT, R41, 0x31, PT ;  /* 0x000000312900780c */ /* 0x000fe40003f24270 */
[----:B------:R-:W-:Y:S02]  /*24c0*/  FMNMX.FTZ R32, R54, R31, !PT ;  /* 0x0000001f36207209 */ /* 0x000fe40007810000 */
[----:B-1----:R-:W-:Y:S01]  /*24d0*/  FSEL R52, R40, -INF , P1 ;  /* 0xff80000028347808 */ /* 0x002fe20000800000 */
[----:B------:R-:W1:Y:S01]  /*24e0*/  MUFU.TANH R42, R42 ;  /* 0x0000002a002a7308 */ /* 0x000e620000002400 */
[----:B------:R-:W-:Y:S02]  /*24f0*/  FMNMX.FTZ R31, R53, R32, !PT ;  /* 0x00000020351f7209 */ /* 0x000fe40007810000 */
[----:B------:R-:W-:Y:S02]  /*2500*/  ISETP.GT.AND P1, PT, R41, 0x39, PT ;  /* 0x000000392900780c */ /* 0x000fe40003f24270 */
[----:B0-----:R-:W-:-:S02]  /*2510*/  FSEL R51, R51, -INF , P2 ;  /* 0xff80000033337808 */ /* 0x001fc40001000000 */
[----:B------:R-:W-:Y:S01]  /*2520*/  FMNMX.FTZ R32, R52, R31, !PT ;  /* 0x0000001f34207209 */ /* 0x000fe20007810000 */
[----:B------:R-:W0:Y:S01]  /*2530*/  MUFU.TANH R64, R64 ;  /* 0x0000004000407308 */ /* 0x000e220000002400 */
[----:B------:R-:W-:Y:S02]  /*2540*/  ISETP.GT.AND P2, PT, R41, 0x40, PT ;  /* 0x000000402900780c */ /* 0x000fe40003f44270 */
[----:B--2---:R-:W-:Y:S02]  /*2550*/  FSEL R50, R50, -INF , P1 ;  /* 0xff80000032327808 */ /* 0x004fe40000800000 */
[----:B------:R-:W-:Y:S02]  /*2560*/  FMNMX.FTZ R31, R51, R32, !PT ;  /* 0x00000020331f7209 */ /* 0x000fe40007810000 */
[----:B------:R-:W-:Y:S01]  /*2570*/  ISETP.GT.AND P1, PT, R41, 0x41, PT ;  /* 0x000000412900780c */ /* 0x000fe20003f24270 */
[----:B------:R-:W2:Y:S01]  /*2580*/  MUFU.TANH R65, R65 ;  /* 0x0000004100417308 */ /* 0x000ea20000002400 */
[----:B------:R-:W-:-:S02]  /*2590*/  FSEL R49, R49, -INF , P2 ;  /* 0xff80000031317808 */ /* 0x000fc40001000000 */
[----:B------:R-:W-:Y:S02]  /*25a0*/  FMNMX.FTZ R32, R50, R31, !PT ;  /* 0x0000001f32207209 */ /* 0x000fe40007810000 */
[----:B------:R-:W-:Y:S02]  /*25b0*/  ISETP.GT.AND P2, PT, R41, 0x48, PT ;  /* 0x000000482900780c */ /* 0x000fe40003f44270 */
[----:B------:R-:W-:Y:S01]  /*25c0*/  FSEL R48, R47, -INF , P1 ;  /* 0xff8000002f307808 */ /* 0x000fe20000800000 */
[----:B------:R-:W3:Y:S01]  /*25d0*/  MUFU.TANH R68, R68 ;  /* 0x0000004400447308 */ /* 0x000ee20000002400 */
[----:B------:R-:W-:Y:S02]  /*25e0*/  FMNMX.FTZ R31, R49, R32, !PT ;  /* 0x00000020311f7209 */ /* 0x000fe40007810000 */
[----:B------:R-:W-:Y:S02]  /*25f0*/  ISETP.GT.AND P1, PT, R41, 0x49, PT ;  /* 0x000000492900780c */ /* 0x000fe40003f24270 */
[----:B------:R-:W-:-:S02]  /*2600*/  FSEL R47, R89, -INF , P2 ;  /* 0xff800000592f7808 */ /* 0x000fc40001000000 */
[----:B------:R-:W-:Y:S01]  /*2610*/  FMNMX.FTZ R32, R48, R31, !PT ;  /* 0x0000001f30207209 */ /* 0x000fe20007810000 */
[----:B------:R4:W5:Y:S01]  /*2620*/  MUFU.TANH R33, R69 ;  /* 0x0000004500217308 */ /* 0x0009620000002400 */
[----:B------:R-:W-:Y:S02]  /*2630*/  ISETP.GT.AND P2, PT, R41, 0x50, PT ;  /* 0x000000502900780c */ /* 0x000fe40003f44270 */
[----:B-1----:R-:W-:Y:S02]  /*2640*/  FSEL R43, R42, -INF , P1 ;  /* 0xff8000002a2b7808 */ /* 0x002fe40000800000 */
[----:B------:R-:W-:Y:S02]  /*2650*/  FMNMX.FTZ R32, R47, R32, !PT ;  /* 0x000000202f207209 */ /* 0x000fe40007810000 */
[----:B------:R-:W-:Y:S01]  /*2660*/  ISETP.GT.AND P1, PT, R41, 0x51, PT ;  /* 0x000000512900780c */ /* 0x000fe20003f24270 */
[----:B------:R-:W1:Y:S01]  /*2670*/  MUFU.TANH R72, R72 ;  /* 0x0000004800487308 */ /* 0x000e620000002400 */
[----:B0-----:R-:W-:Y:S01]  /*2680*/  FSEL R42, R64, -INF , P2 ;  /* 0xff800000402a7808 */ /* 0x001fe20001000000 */
[----:B------:R-:W-:Y:S01]  /*2690*/  FMUL.FTZ R64, R62, UR10 ;  /* 0x0000000a3e407c20 */ /* 0x000fe20008410000 */
[----:B------:R-:W-:Y:S01]  /*26a0*/  FMNMX.FTZ R31, R43, R32, !PT ;  /* 0x000000202b1f7209 */ /* 0x000fe20007810000 */
[----:B----4-:R-:W-:Y:S01]  /*26b0*/  FMUL.FTZ R69, R67, UR10 ;  /* 0x0000000a43457c20 */ /* 0x010fe20008410000 */
[----:B------:R-:W-:Y:S01]  /*26c0*/  ISETP.GT.AND P2, PT, R41, 0x58, PT ;  /* 0x000000582900780c */ /* 0x000fe20003f44270 */
[----:B------:R-:W-:Y:S01]  /*26d0*/  FMUL.FTZ R67, R70, UR10 ;  /* 0x0000000a46437c20 */ /* 0x000fe20008410000 */
[----:B--2---:R-:W-:Y:S01]  /*26e0*/  FSEL R36, R65, -INF , P1 ;  /* 0xff80000041247808 */ /* 0x004fe20000800000 */
[----:B------:R-:W0:Y:S01]  /*26f0*/  MUFU.TANH R73, R73 ;  /* 0x0000004900497308 */ /* 0x000e220000002400 */
[----:B------:R-:W-:Y:S01]  /*2700*/  FMNMX.FTZ R31, R42, R31, !PT ;  /* 0x0000001f2a1f7209 */ /* 0x000fe20007810000 */
[----:B------:R-:W-:Y:S01]  /*2710*/  FMUL.FTZ R70, R74, UR10 ;  /* 0x0000000a4a467c20 */ /* 0x000fe20008410000 */
[----:B------:R-:W-:Y:S01]  /*2720*/  ISETP.GT.AND P1, PT, R41, 0x59, PT ;  /* 0x000000592900780c */ /* 0x000fe20003f24270 */
[----:B------:R-:W-:Y:S01]  /*2730*/  FMUL.FTZ R74, R75, UR10 ;  /* 0x0000000a4b4a7c20 */ /* 0x000fe20008410000 */
[----:B---3--:R-:W-:Y:S01]  /*2740*/  FSEL R37, R68, -INF , P2 ;  /* 0xff80000044257808 */ /* 0x008fe20001000000 */
[----:B------:R-:W-:Y:S01]  /*2750*/  FMUL.FTZ R68, R66, UR10 ;  /* 0x0000000a42447c20 */ /* 0x000fe20008410000 */
[----:B------:R-:W-:Y:S01]  /*2760*/  FMNMX.FTZ R32, R36, R31, !PT ;  /* 0x0000001f24207209 */ /* 0x000fe20007810000 */
[----:B------:R-:W2:Y:S01]  /*2770*/  MUFU.TANH R76, R76 ;  /* 0x0000004c004c7308 */ /* 0x000ea20000002400 */
[----:B------:R-:W-:Y:S01]  /*2780*/  ISETP.GT.AND P2, PT, R41, 0x60, PT ;  /* 0x000000602900780c */ /* 0x000fe20003f44270 */
[----:B------:R-:W3:Y:S01]  /*2790*/  SHFL.IDX PT, R66, R44, 0x1, 0x1c1f ;  /* 0x003c1f002c427f89 */ /* 0x000ee200000e0000 */
[----:B-----5:R-:W-:Y:S01]  /*27a0*/  FSEL R33, R33, -INF , P1 ;  /* 0xff80000021217808 */ /* 0x020fe20000800000 */
[----:B------:R-:W-:Y:S01]  /*27b0*/  FMUL.FTZ R75, R79, UR10 ;  /* 0x0000000a4f4b7c20 */ /* 0x000fe20008410000 */
[----:B------:R-:W-:Y:S01]  /*27c0*/  FMNMX.FTZ R34, R37, R32, !PT ;  /* 0x0000002025227209 */ /* 0x000fe20007810000 */
[----:B------:R-:W-:Y:S01]  /*27d0*/  FMUL.FTZ R79, R87, UR10 ;  /* 0x0000000a574f7c20 */ /* 0x000fe20008410000 */
[----:B------:R-:W-:Y:S01]  /*27e0*/  ISETP.GT.AND P1, PT, R41, 0x61, PT ;  /* 0x000000612900780c */ /* 0x000fe20003f24270 */
[----:B------:R-:W4:Y:S01]  /*27f0*/  MUFU.TANH R77, R77 ;  /* 0x0000004d004d7308 */ /* 0x000f220000002400 */
[----:B-1----:R-:W-:-:S02]  /*2800*/  FSEL R32, R72, -INF , P2 ;  /* 0xff80000048207808 */ /* 0x002fc40001000000 */
[----:B------:R-:W-:Y:S02]  /*2810*/  FMNMX.FTZ R35, R33, R34, !PT ;  /* 0x0000002221237209 */ /* 0x000fe40007810000 */
[----:B------:R-:W-:Y:S02]  /*2820*/  ISETP.GT.AND P2, PT, R41, 0x68, PT ;  /* 0x000000682900780c */ /* 0x000fe40003f44270 */
[----:B0-----:R-:W-:Y:S01]  /*2830*/  FSEL R31, R73, -INF , P1 ;  /* 0xff800000491f7808 */ /* 0x001fe20000800000 */
[----:B------:R-:W0:Y:S01]  /*2840*/  MUFU.TANH R80, R80 ;  /* 0x0000005000507308 */ /* 0x000e220000002400 */
[----:B------:R-:W-:Y:S01]  /*2850*/  FMNMX.FTZ R38, R32, R35, !PT ;  /* 0x0000002320267209 */ /* 0x000fe20007810000 */
[----:B------:R-:W-:Y:S01]  /*2860*/  FMUL.FTZ R73, R78, UR10 ;  /* 0x0000000a4e497c20 */ /* 0x000fe20008410000 */
[----:B------:R-:W-:Y:S01]  /*2870*/  ISETP.GT.AND P1, PT, R41, 0x69, PT ;  /* 0x000000692900780c */ /* 0x000fe20003f24270 */
[----:B------:R-:W-:Y:S01]  /*2880*/  FMUL.FTZ R78, R86, UR10 ;  /* 0x0000000a564e7c20 */ /* 0x000fe20008410000 */
[----:B--2---:R-:W-:Y:S01]  /*2890*/  FSEL R34, R76, -INF , P2 ;  /* 0xff8000004c227808 */ /* 0x004fe20001000000 */
[----:B------:R-:W-:Y:S01]  /*28a0*/  FMUL.FTZ R76, R82, UR10 ;  /* 0x0000000a524c7c20 */ /* 0x000fe20008410000 */
[----:B------:R-:W-:Y:S01]  /*28b0*/  FMNMX.FTZ R39, R31, R38, !PT ;  /* 0x000000261f277209 */ /* 0x000fe20007810000 */
[----:B------:R-:W1:Y:S01]  /*28c0*/  MUFU.TANH R81, R81 ;  /* 0x0000005100517308 */ /* 0x000e620000002400 */
[----:B------:R-:W-:-:S02]  /*28d0*/  ISETP.GT.AND P2, PT, R41, 0x70, PT ;  /* 0x000000702900780c */ /* 0x000fc40003f44270 */
[----:B----4-:R-:W-:Y:S01]  /*28e0*/  FSEL R35, R77, -INF , P1 ;  /* 0xff8000004d237808 */ /* 0x010fe20000800000 */
[----:B------:R-:W-:Y:S01]  /*28f0*/  FMUL.FTZ R77, R83, UR10 ;  /* 0x0000000a534d7c20 */ /* 0x000fe20008410000 */
[----:B------:R-:W-:Y:S02]  /*2900*/  FMNMX.FTZ R40, R34, R39, !PT ;  /* 0x0000002722287209 */ /* 0x000fe40007810000 */
[----:B------:R-:W-:Y:S01]  /*2910*/  ISETP.GT.AND P1, PT, R41, 0x71, PT ;  /* 0x000000712900780c */ /* 0x000fe20003f24270 */
[----:B------:R-:W2:Y:S01]  /*2920*/  MUFU.TANH R84, R84 ;  /* 0x0000005400547308 */ /* 0x000ea20000002400 */
[----:B0-----:R-:W-:Y:S02]  /*2930*/  FSEL R38, R80, -INF , P2 ;  /* 0xff80000050267808 */ /* 0x001fe40001000000 */
[----:B------:R-:W-:Y:S02]  /*2940*/  FMNMX.FTZ R65, R35, R40, !PT ;  /* 0x0000002823417209 */ /* 0x000fe40007810000 */
[----:B------:R-:W-:-:S02]  /*2950*/  ISETP.GT.AND P2, PT, R41, 0x78, PT ;  /* 0x000000782900780c */ /* 0x000fc40003f44270 */
[----:B------:R-:W-:Y:S01]  /*2960*/  FMNMX.FTZ R40, R38, R65, !PT ;  /* 0x0000004126287209 */ /* 0x000fe20007810000 */
[----:B------:R-:W0:Y:S01]  /*2970*/  MUFU.TANH R85, R85 ;  /* 0x0000005500557308 */ /* 0x000e220000002400 */
[----:B-1----:R-:W-:Y:S01]  /*2980*/  FSEL R39, R81, -INF , P1 ;  /* 0xff80000051277808 */ /* 0x002fe20000800000 */
[----:B------:R-:W-:Y:S01]  /*2990*/  FMUL.FTZ R65, R63, UR10 ;  /* 0x0000000a3f417c20 */ /* 0x000fe20008410000 */
[----:B------:R-:W-:Y:S01]  /*29a0*/  ISETP.GT.AND P1, PT, R41, 0x79, PT ;  /* 0x000000792900780c */ /* 0x000fe20003f24270 */
[----:B------:R-:W-:Y:S01]  /*29b0*/  @UP0 ULDC UR10, c[0x0][0x44c] ;  /* 0x00011300000a0ab9 */ /* 0x000fe20000000800 */
[----:B------:R-:W-:Y:S01]  /*29c0*/  FMNMX.FTZ R62, R39, R40, !PT ;  /* 0x00000028273e7209 */ /* 0x000fe20007810000 */
[----:B------:R-:W-:Y:S01]  /*29d0*/  UIMAD.WIDE.U32 UR10, UR42, UR10, URZ ;  /* 0x0000000a2a0a72a5 */ /* 0x000fe2000f8e003f */
[----:B---3--:R-:W-:Y:S01]  /*29e0*/  IADD3 R81, R66, -UR7, R45 ;  /* 0x8000000742517c10 */ /* 0x008fe2000fffe02d */
[----:B------:R-:W-:Y:S01]  /*29f0*/  MUFU.TANH R11, R11 ;  /* 0x0000000b000b7308 */ /* 0x000fe20000002400 */
[----:B--2---:R-:W-:Y:S01]  /*2a00*/  FSEL R41, R84, -INF , P2 ;  /* 0xff80000054297808 */ /* 0x004fe20001000000 */
[----:B------:R-:W-:Y:S01]  /*2a10*/  @UP0 USHF.R.U32.HI UR42, URZ, UR14, UR11 ;  /* 0x0000000e3f2a0299 */ /* 0x000fe2000801160b */
[----:B------:R-:W-:-:S02]  /*2a20*/  VIMNMX R81, R46, R81, PT ;  /* 0x000000512e517248 */ /* 0x000fc40003fe0100 */
[----:B------:R-:W-:Y:S01]  /*2a30*/  FMNMX.FTZ R63, R41, R62, !PT ;  /* 0x0000003e293f7209 */ /* 0x000fe20007810000 */
[----:B------:R-:W-:Y:S01]  /*2a40*/  UIADD3 UR5, UR5, UR42, URZ ;  /* 0x0000002a05057290 */ /* 0x000fe2000fffe03f */
[----:B------:R-:W-:Y:S01]  /*2a50*/  ISETP.GT.AND P2, PT, R81, 0x1, PT ;  /* 0x000000015100780c */ /* 0x000fe20003f44270 */
[----:B------:R-:W1:Y:S01]  /*2a60*/  MUFU.TANH R6, R6 ;  /* 0x0000000600067308 */ /* 0x000e620000002400 */
[----:B0-----:R-:W-:Y:S01]  /*2a70*/  FSEL R40, R85, -INF , P1 ;  /* 0xff80000055287808 */ /* 0x001fe20000800000 */
[----:B------:R-:W-:Y:S01]  /*2a80*/  USHF.R.S32.HI UR7, URZ, 0x1f, UR5 ;  /* 0x0000001f3f077899 */ /* 0x000fe20008011405 */
[----:B------:R-:W-:Y:S02]  /*2a90*/  ISETP.GT.AND P3, PT, R81, 0x8, PT ;  /* 0x000000085100780c */ /* 0x000fe40003f64270 */
[----:B------:R-:W-:Y:S01]  /*2aa0*/  FMNMX.FTZ R63, R40, R63, !PT ;  /* 0x0000003f283f7209 */ /* 0x000fe20007810000 */
[----:B------:R-:W-:Y:S02]  /*2ab0*/  ULEA.HI UR7, UR7, UR5, URZ, 0x7 ;  /* 0x0000000507077291 */ /* 0x000fe4000f8f383f */
[----:B------:R-:W0:Y:S02]  /*2ac0*/  MUFU.TANH R13, R13 ;  /* 0x0000000d000d7308 */ /* 0x000e240000002400 */
[----:B------:R-:W2:Y:S01]  /*2ad0*/  SHFL.BFLY PT, R62, R63, 0x2, 0x1f ;  /* 0x0c401f003f3e7f89 */ /* 0x000ea200000e0000 */
[----:B------:R-:W-:-:S04]  /*2ae0*/  USHF.R.S32.HI UR7, URZ, 0x7, UR7 ;  /* 0x000000073f077899 */ /* 0x000fc80008011407 */
[----:B------:R-:W-:Y:S01]  /*2af0*/  UISETP.LT.AND UP0, UPT, UR15, UR7, UPT ;  /* 0x000000070f00728c */ /* 0x000fe2000bf01270 */
[----:B------:R-:W-:Y:S01]  /*2b00*/  MUFU.TANH R12, R12 ;  /* 0x0000000c000c7308 */ /* 0x000fe20000002400 */
[----:B-1----:R-:W-:Y:S02]  /*2b10*/  FSEL R66, R6, -INF , P2 ;  /* 0xff80000006427808 */ /* 0x002fe40001000000 */
[----:B------:R-:W-:Y:S01]  /*2b20*/  ISETP.GT.AND P2, PT, R81, 0x10, PT ;  /* 0x000000105100780c */ /* 0x000fe20003f44270 */
[----:B------:R-:W-:-:S04]  /*2b30*/  USEL UR32, UR15, UR7, !UP0 ;  /* 0x000000070f207287 */ /* 0x000fc8000c000000 */
[----:B------:R-:W1:Y:S01]  /*2b40*/  MUFU.TANH R14, R14 ;  /* 0x0000000e000e7308 */ /* 0x000e620000002400 */
[----:B0-----:R-:W-:Y:S01]  /*2b50*/  FSEL R13, R13, -INF , P3 ;  /* 0xff8000000d0d7808 */ /* 0x001fe20001800000 */
[----:B------:R-:W-:-:S06]  /*2b60*/  UISETP.GE.AND UP0, UPT, UR39, UR32, UPT ;  /* 0x000000202700728c */ /* 0x000fcc000bf06270 */
[----:B------:R-:W0:Y:S01]  /*2b70*/  MUFU.TANH R15, R15 ;  /* 0x0000000f000f7308 */ /* 0x000e220000002400 */
[----:B--2---:R-:W-:-:S05]  /*2b80*/  FMNMX.FTZ R62, R63, R62, !PT ;  /* 0x0000003e3f3e7209 */ /* 0x004fca0007810000 */
[----:B------:R-:W2:Y:S02]  /*2b90*/  SHFL.BFLY PT, R63, R62, 0x1, 0x1f ;  /* 0x0c201f003e3f7f89 */ /* 0x000ea400000e0000 */
[----:B------:R-:W3:Y:S01]  /*2ba0*/  MUFU.TANH R19, R19 ;  /* 0x0000001300137308 */ /* 0x000ee20000002400 */
[----:B-1----:R-:W-:Y:S02]  /*2bb0*/  FSEL R14, R14, -INF , P2 ;  /* 0xff8000000e0e7808 */ /* 0x002fe40001000000 */
[----:B------:R-:W-:-:S05]  /*2bc0*/  ISETP.GT.AND P2, PT, R81, 0x18, PT ;  /* 0x000000185100780c */ /* 0x000fca0003f44270 */
[----:B------:R-:W1:Y:S08]  /*2bd0*/  MUFU.TANH R20, R20 ;  /* 0x0000001400147308 */ /* 0x000e700000002400 */
[----:B------:R-:W4:Y:S01]  /*2be0*/  MUFU.TANH R21, R21 ;  /* 0x0000001500157308 */ /* 0x000f220000002400 */
[----:B--2---:R-:W-:-:S07]  /*2bf0*/  FMNMX.FTZ R72, R62, R63, !PT ;  /* 0x0000003f3e487209 */ /* 0x004fce0007810000 */
[----:B------:R-:W2:Y:S01]  /*2c00*/  MUFU.TANH R22, R22 ;  /* 0x0000001600167308 */ /* 0x000ea20000002400 */
[C---:B------:R-:W-:Y:S01]  /*2c10*/  FSETP.NEU.FTZ.AND P1, PT, R72.reuse, -INF , PT ;  /* 0xff8000004800780b */ /* 0x040fe20003f3d000 */
[----:B------:R-:W-:-:S06]  /*2c20*/  FMUL.FTZ R62, R72, UR35 ;  /* 0x00000023483e7c20 */ /* 0x000fcc0008410000 */
[----:B------:R-:W5:Y:S01]  /*2c30*/  MUFU.TANH R23, R23 ;  /* 0x0000001700177308 */ /* 0x000f620000002400 */
[----:B------:R-:W-:Y:S02]  /*2c40*/  FSEL R62, R62, RZ, P1 ;  /* 0x000000ff3e3e7208 */ /* 0x000fe40000800000 */
[----:B------:R-:W-:-:S03]  /*2c50*/  ISETP.GT.AND P1, PT, R81, RZ, PT ;  /* 0x000000ff5100720c */ /* 0x000fc60003f24270 */
[--C-:B------:R-:W-:Y:S01]  /*2c60*/  FFMA.FTZ R84, R59, UR35, -R62.reuse ;  /* 0x000000233b547c23 */ /* 0x100fe2000801083e */
[----:B------:R-:W-:Y:S01]  /*2c70*/  FSEL R63, R11, -INF , P1 ;  /* 0xff8000000b3f7808 */ /* 0x000fe20000800000 */
[----:B------:R-:W5:Y:S01]  /*2c80*/  MUFU.TANH R24, R24 ;  /* 0x0000001800187308 */ /* 0x000f620000002400 */
[----:B------:R-:W-:Y:S01]  /*2c90*/  ISETP.GT.AND P1, PT, R81, 0x9, PT ;  /* 0x000000095100780c */ /* 0x000fe20003f24270 */
[--C-:B------:R-:W-:Y:S01]  /*2ca0*/  FFMA.FTZ R53, R53, UR35, -R62.reuse ;  /* 0x0000002335357c23 */ /* 0x100fe2000801083e */
[----:B------:R-:W-:Y:S01]  /*2cb0*/  FMNMX.FTZ R6, R63, R66, !PT ;  /* 0x000000423f067209 */ /* 0x000fe20007810000 */
[--C-:B------:R-:W-:Y:S01]  /*2cc0*/  FFMA.FTZ R45, R91, UR35, -R62.reuse ;  /* 0x000000235b2d7c23 */ /* 0x100fe2000801083e */
[----:B------:R-:W-:Y:S01]  /*2cd0*/  FSEL R12, R12, -INF , P1 ;  /* 0xff8000000c0c7808 */ /* 0x000fe20000800000 */
[--C-:B------:R-:W-:Y:S01]  /*2ce0*/  FFMA.FTZ R90, R90, UR35, -R62.reuse ;  /* 0x000000235a5a7c23 */ /* 0x100fe2000801083e */
[----:B------:R-:W-:Y:S01]  /*2cf0*/  FMNMX.FTZ R83, R13, R6, !PT ;  /* 0x000000060d537209 */ /* 0x000fe20007810000 */
[--C-:B------:R-:W-:Y:S01]  /*2d00*/  FFMA.FTZ R6, R61, UR35, -R62.reuse ;  /* 0x000000233d067c23 */ /* 0x100fe2000801083e */
[----:B------:R-:W-:Y:S01]  /*2d10*/  ISETP.GT.AND P1, PT, R81, 0x11, PT ;  /* 0x000000115100780c */ /* 0x000fe20003f24270 */
[----:B------:R-:W5:Y:S01]  /*2d20*/  MUFU.TANH R25, R25 ;  /* 0x0000001900197308 */ /* 0x000f620000002400 */
[----:B------:R-:W-:Y:S01]  /*2d30*/  FMNMX.FTZ R83, R12, R83, !PT ;  /* 0x000000530c537209 */ /* 0x000fe20007810000 */
[--C-:B------:R-:W-:Y:S01]  /*2d40*/  FFMA.FTZ R92, R92, UR35, -R62.reuse ;  /* 0x000000235c5c7c23 */ /* 0x100fe2000801083e */
[----:B0-----:R-:W-:Y:S01]  /*2d50*/  FSEL R15, R15, -INF , P1 ;  /* 0xff8000000f0f7808 */ /* 0x001fe20000800000 */
[--C-:B------:R-:W-:Y:S01]  /*2d60*/  FFMA.FTZ R46, R88, UR35, -R62.reuse ;  /* 0x00000023582e7c23 */ /* 0x100fe2000801083e */
[----:B------:R-:W-:Y:S01]  /*2d70*/  FMNMX.FTZ R80, R14, R83, !PT ;  /* 0x000000530e507209 */ /* 0x000fe20007810000 */
[--C-:B------:R-:W-:Y:S01]  /*2d80*/  FFMA.FTZ R51, R51, UR35, -R62.reuse ;  /* 0x0000002333337c23 */ /* 0x100fe2000801083e */
[----:B------:R-:W-:Y:S01]  /*2d90*/  ISETP.GT.AND P1, PT, R81, 0x19, PT ;  /* 0x000000195100780c */ /* 0x000fe20003f24270 */
[----:B------:R-:W0:Y:S01]  /*2da0*/  MUFU.TANH R26, R26 ;  /* 0x0000001a001a7308 */ /* 0x000e220000002400 */
[----:B---3--:R-:W-:Y:S01]  /*2db0*/  FSEL R61, R19, -INF , P2 ;  /* 0xff800000133d7808 */ /* 0x008fe20001000000 */
[--C-:B------:R-:W-:Y:S01]  /*2dc0*/  FFMA.FTZ R19, R60, UR35, -R62.reuse ;  /* 0x000000233c137c23 */ /* 0x100fe2000801083e */
[----:B------:R-:W-:Y:S01]  /*2dd0*/  FMNMX.FTZ R80, R15, R80, !PT ;  /* 0x000000500f507209 */ /* 0x000fe20007810000 */
[--C-:B------:R-:W-:Y:S01]  /*2de0*/  FFMA.FTZ R50, R50, UR35, -R62.reuse ;  /* 0x0000002332327c23 */ /* 0x100fe2000801083e */
[----:B------:R-:W-:Y:S01]  /*2df0*/  ISETP.GT.AND P2, PT, R81, 0x20, PT ;  /* 0x000000205100780c */ /* 0x000fe20003f44270 */
[--C-:B------:R-:W-:Y:S01]  /*2e00*/  FFMA.FTZ R49, R49, UR35, -R62.reuse ;  /* 0x0000002331317c23 */ /* 0x100fe2000801083e */
[----:B-1----:R-:W-:Y:S01]  /*2e10*/  FSEL R20, R20, -INF , P1 ;  /* 0xff80000014147808 */ /* 0x002fe20000800000 */
[----:B------:R-:W1:Y:S01]  /*2e20*/  MUFU.TANH R27, R27 ;  /* 0x0000001b001b7308 */ /* 0x000e620000002400 */
[----:B------:R-:W-:Y:S01]  /*2e30*/  FMNMX.FTZ R83, R61, R80, !PT ;  /* 0x000000503d537209 */ /* 0x000fe20007810000 */
[--C-:B------:R-:W-:Y:S01]  /*2e40*/  FFMA.FTZ R48, R48, UR35, -R62.reuse ;  /* 0x0000002330307c23 */ /* 0x100fe2000801083e */
[----:B------:R-:W-:Y:S01]  /*2e50*/  ISETP.GT.AND P1, PT, R81, 0x21, PT ;  /* 0x000000215100780c */ /* 0x000fe20003f24270 */
[--C-:B------:R-:W-:Y:S01]  /*2e60*/  FFMA.FTZ R47, R47, UR35, -R62.reuse ;  /* 0x000000232f2f7c23 */ /* 0x100fe2000801083e */
[----:B----4-:R-:W-:Y:S01]  /*2e70*/  FSEL R60, R21, -INF , P2 ;  /* 0xff800000153c7808 */ /* 0x010fe20001000000 */
[--C-:B------:R-:W-:Y:S01]  /*2e80*/  FFMA.FTZ R21, R58, UR35, -R62.reuse ;  /* 0x000000233a157c23 */ /* 0x100fe2000801083e */
[----:B------:R-:W-:Y:S01]  /*2e90*/  FMNMX.FTZ R83, R20, R83, !PT ;  /* 0x0000005314537209 */ /* 0x000fe20007810000 */
[----:B------:R-:W3:Y:S01]  /*2ea0*/  MUFU.TANH R28, R28 ;  /* 0x0000001c001c7308 */ /* 0x000ee20000002400 */
[----:B------:R-:W-:Y:S01]  /*2eb0*/  ISETP.GT.AND P2, PT, R81, 0x28, PT ;  /* 0x000000285100780c */ /* 0x000fe20003f44270 */
[--C-:B------:R-:W-:Y:S01]  /*2ec0*/  FFMA.FTZ R42, R42, UR35, -R62.reuse ;  /* 0x000000232a2a7c23 */ /* 0x100fe2000801083e */
[----:B--2---:R-:W-:Y:S01]  /*2ed0*/  FSEL R59, R22, -INF , P1 ;  /* 0xff800000163b7808 */ /* 0x004fe20000800000 */
[--C-:B------:R-:W-:Y:S01]  /*2ee0*/  FFMA.FTZ R33, R33, UR35, -R62.reuse ;  /* 0x0000002321217c23 */ /* 0x100fe2000801083e */
[----:B------:R-:W-:Y:S01]  /*2ef0*/  FMNMX.FTZ R82, R60, R83, !PT ;  /* 0x000000533c527209 */ /* 0x000fe20007810000 */
[--C-:B------:R-:W-:Y:S01]  /*2f00*/  FFMA.FTZ R32, R32, UR35, -R62.reuse ;  /* 0x0000002320207c23 */ /* 0x100fe2000801083e */
[----:B-----5:R-:W-:Y:S01]  /*2f10*/  FSEL R80, R23, -INF , P2 ;  /* 0xff80000017507808 */ /* 0x020fe20001000000 */
[----:B------:R-:W2:Y:S01]  /*2f20*/  MUFU.TANH R29, R29 ;  /* 0x0000001d001d7308 */ /* 0x000ea20000002400 */
[----:B------:R-:W-:Y:S01]  /*2f30*/  ISETP.GT.AND P1, PT, R81, 0x29, PT ;  /* 0x000000295100780c */ /* 0x000fe20003f24270 */
[--C-:B------:R-:W-:Y:S01]  /*2f40*/  FFMA.FTZ R31, R31, UR35, -R62.reuse ;  /* 0x000000231f1f7c23 */ /* 0x100fe2000801083e */
[----:B------:R-:W-:Y:S01]  /*2f50*/  FMNMX.FTZ R23, R59, R82, !PT ;  /* 0x000000523b177209 */ /* 0x000fe20007810000 */
[--C-:B------:R-:W-:Y:S01]  /*2f60*/  FFMA.FTZ R34, R34, UR35, -R62.reuse ;  /* 0x0000002322227c23 */ /* 0x100fe2000801083e */
[----:B------:R-:W-:Y:S01]  /*2f70*/  ISETP.GT.AND P2, PT, R81, 0x30, PT ;  /* 0x000000305100780c */ /* 0x000fe20003f44270 */
[--C-:B------:R-:W-:Y:S01]  /*2f80*/  FFMA.FTZ R38, R38, UR35, -R62.reuse ;  /* 0x0000002326267c23 */ /* 0x100fe2000801083e */
[----:B------:R-:W-:Y:S01]  /*2f90*/  FSEL R58, R24, -INF , P1 ;  /* 0xff800000183a7808 */ /* 0x000fe20000800000 */
[--C-:B------:R-:W-:Y:S01]  /*2fa0*/  FFMA.FTZ R24, R57, UR35, -R62.reuse ;  /* 0x0000002339187c23 */ /* 0x100fe2000801083e */
[----:B------:R-:W-:Y:S01]  /*2fb0*/  FMNMX.FTZ R23, R80, R23, !PT ;  /* 0x0000001750177209 */ /* 0x000fe20007810000 */
[----:B------:R-:W4:Y:S01]  /*2fc0*/  MUFU.TANH R30, R30 ;  /* 0x0000001e001e7308 */ /* 0x000f220000002400 */
[----:B------:R-:W-:Y:S01]  /*2fd0*/  ISETP.GT.AND P1, PT, R81, 0x31, PT ;  /* 0x000000315100780c */ /* 0x000fe20003f24270 */
[--C-:B------:R-:W-:Y:S01]  /*2fe0*/  FFMA.FTZ R39, R39, UR35, -R62.reuse ;  /* 0x0000002327277c23 */ /* 0x100fe2000801083e */
[----:B------:R-:W-:Y:S01]  /*2ff0*/  FSEL R82, R25, -INF , P2 ;  /* 0xff80000019527808 */ /* 0x000fe20001000000 */
[----:B------:R-:W-:Y:S01]  /*3000*/  FFMA.FTZ R40, R40, UR35, -R62 ;  /* 0x0000002328287c23 */ /* 0x000fe2000801083e */
[----:B------:R-:W-:-:S02]  /*3010*/  FMNMX.FTZ R23, R58, R23, !PT ;  /* 0x000000173a177209 */ /* 0x000fc40007810000 */
[----:B------:R-:W-:Y:S02]  /*3020*/  CS2R R88, SRZ ;  /* 0x0000000000587805 */ /* 0x000fe4000001ff00 */
[----:B0-----:R-:W-:Y:S01]  /*3030*/  FSEL R57, R26, -INF , P1 ;  /* 0xff8000001a397808 */ /* 0x001fe20000800000 */
[----:B------:R-:W0:Y:S01]  /*3040*/  MUFU.TANH R64, R64 ;  /* 0x0000004000407308 */ /* 0x000e220000002400 */
[C---:B------:R-:W-:Y:S02]  /*3050*/  ISETP.GT.AND P2, PT, R81.reuse, 0x38, PT ;  /* 0x000000385100780c */ /* 0x040fe40003f44270 */
[----:B------:R-:W-:Y:S01]  /*3060*/  FMNMX.FTZ R26, R82, R23, !PT ;  /* 0x00000017521a7209 */ /* 0x000fe20007810000 */
[----:B------:R-:W-:Y:S01]  /*3070*/  FFMA.FTZ R23, R56, UR35, -R62 ;  /* 0x0000002338177c23 */ /* 0x000fe2000801083e */
[----:B------:R-:W-:Y:S02]  /*3080*/  ISETP.GT.AND P1, PT, R81, 0x39, PT ;  /* 0x000000395100780c */ /* 0x000fe40003f24270 */
[----:B-1----:R-:W-:Y:S01]  /*3090*/  FSEL R27, R27, -INF , P2 ;  /* 0xff8000001b1b7808 */ /* 0x002fe20001000000 */
[----:B------:R-:W1:Y:S01]  /*30a0*/  MUFU.TANH R65, R65 ;  /* 0x0000004100417308 */ /* 0x000e620000002400 */
[----:B------:R-:W-:-:S02]  /*30b0*/  FMNMX.FTZ R26, R57, R26, !PT ;  /* 0x0000001a391a7209 */ /* 0x000fc40007810000 */
[----:B------:R-:W-:Y:S02]  /*30c0*/  ISETP.GT.AND P2, PT, R81, 0x40, PT ;  /* 0x000000405100780c */ /* 0x000fe40003f44270 */
[----:B---3--:R-:W-:Y:S02]  /*30d0*/  FSEL R56, R28, -INF , P1 ;  /* 0xff8000001c387808 */ /* 0x008fe40000800000 */
[----:B------:R-:W-:Y:S01]  /*30e0*/  FMNMX.FTZ R25, R27, R26, !PT ;  /* 0x0000001a1b197209 */ /* 0x000fe20007810000 */
[----:B------:R-:W3:Y:S01]  /*30f0*/  MUFU.TANH R68, R68 ;  /* 0x0000004400447308 */ /* 0x000ee20000002400 */
[----:B------:R-:W-:Y:S01]  /*3100*/  ISETP.GT.AND P1, PT, R81, 0x41, PT ;  /* 0x000000415100780c */ /* 0x000fe20003f24270 */
[--C-:B------:R-:W-:Y:S01]  /*3110*/  FFMA.FTZ R26, R55, UR35, -R62.reuse ;  /* 0x00000023371a7c23 */ /* 0x100fe2000801083e */
[----:B--2---:R-:W-:Y:S01]  /*3120*/  FSEL R83, R29, -INF , P2 ;  /* 0xff8000001d537808 */ /* 0x004fe20001000000 */
[----:B------:R-:W-:Y:S01]  /*3130*/  FFMA.FTZ R55, R54, UR35, -R62 ;  /* 0x0000002336377c23 */ /* 0x000fe2000801083e */
[----:B------:R-:W-:-:S02]  /*3140*/  FMNMX.FTZ R28, R56, R25, !PT ;  /* 0x00000019381c7209 */ /* 0x000fc40007810000 */
[----:B------:R-:W-:Y:S01]  /*3150*/  ISETP.GT.AND P2, PT, R81, 0x48, PT ;  /* 0x000000485100780c */ /* 0x000fe20003f44270 */
[----:B------:R-:W2:Y:S01]  /*3160*/  MUFU.TANH R69, R69 ;  /* 0x0000004500457308 */ /* 0x000ea20000002400 */
[----:B----4-:R-:W-:Y:S02]  /*3170*/  FSEL R30, R30, -INF , P1 ;  /* 0xff8000001e1e7808 */ /* 0x010fe40000800000 */
[----:B------:R-:W-:Y:S02]  /*3180*/  FMNMX.FTZ R25, R83, R28, !PT ;  /* 0x0000001c53197209 */ /* 0x000fe40007810000 */
[----:B------:R-:W-:Y:S02]  /*3190*/  ISETP.GT.AND P1, PT, R81, 0x49, PT ;  /* 0x000000495100780c */ /* 0x000fe40003f24270 */
[----:B0-----:R-:W-:Y:S01]  /*31a0*/  FSEL R64, R64, -INF , P2 ;  /* 0xff80000040407808 */ /* 0x001fe20001000000 */
[----:B------:R-:W0:Y:S01]  /*31b0*/  MUFU.TANH R67, R67 ;  /* 0x0000004300437308 */ /* 0x000e220000002400 */
[----:B------:R-:W-:-:S02]  /*31c0*/  FMNMX.FTZ R29, R30, R25, !PT ;  /* 0x000000191e1d7209 */ /* 0x000fc40007810000 */
[----:B------:R-:W-:Y:S02]  /*31d0*/  ISETP.GT.AND P2, PT, R81, 0x50, PT ;  /* 0x000000505100780c */ /* 0x000fe40003f44270 */
[----:B-1----:R-:W-:Y:S02]  /*31e0*/  FSEL R65, R65, -INF , P1 ;  /* 0xff80000041417808 */ /* 0x002fe40000800000 */
[----:B------:R-:W-:Y:S01]  /*31f0*/  FMNMX.FTZ R28, R64, R29, !PT ;  /* 0x0000001d401c7209 */ /* 0x000fe20007810000 */
[----:B------:R-:W1:Y:S01]  /*3200*/  MUFU.TANH R71, R71 ;  /* 0x0000004700477308 */ /* 0x000e620000002400 */
[----:B------:R-:W-:Y:S02]  /*3210*/  ISETP.GT.AND P1, PT, R81, 0x51, PT ;  /* 0x000000515100780c */ /* 0x000fe40003f24270 */
[----:B---3--:R-:W-:Y:S02]  /*3220*/  FSEL R68, R68, -INF , P2 ;  /* 0xff80000044447808 */ /* 0x008fe40001000000 */
[----:B------:R-:W-:-:S02]  /*3230*/  FMNMX.FTZ R29, R65, R28, !PT ;  /* 0x0000001c411d7209 */ /* 0x000fc40007810000 */
[----:B------:R-:W-:Y:S01]  /*3240*/  ISETP.GT.AND P2, PT, R81, 0x58, PT ;  /* 0x000000585100780c */ /* 0x000fe20003f44270 */
[----:B------:R-:W3:Y:S01]  /*3250*/  MUFU.TANH R70, R70 ;  /* 0x0000004600467308 */ /* 0x000ee20000002400 */
[----:B--2---:R-:W-:Y:S02]  /*3260*/  FSEL R69, R69, -INF , P1 ;  /* 0xff80000045457808 */ /* 0x004fe40000800000 */
[----:B------:R-:W-:Y:S01]  /*3270*/  FMNMX.FTZ R54, R68, R29, !PT ;  /* 0x0000001d44367209 */ /* 0x000fe20007810000 */
[----:B------:R-:W-:Y:S01]  /*3280*/  FFMA.FTZ R29, R52, UR35, -R62 ;  /* 0x00000023341d7c23 */ /* 0x000fe2000801083e */
        /* <DEDUP_REMOVED lines=8> */
[C---:B------:R-:W-:Y:S02]  /*3310*/  ISETP.GT.AND P1, PT, R81.reuse, 0x61, PT ;  /* 0x000000615100780c */ /* 0x040fe40003f24270 */
[----:B---3--:R-:W-:Y:S02]  /*3320*/  FSEL R70, R70, -INF , P2 ;  /* 0xff80000046467808 */ /* 0x008fe40001000000 */
[----:B------:R-:W-:-:S03]  /*3330*/  ISETP.GT.AND P2, PT, R81, 0x68, PT ;  /* 0x000000685100780c */ /* 0x000fc60003f44270 */
[----:B------:R-:W2:Y:S01]  /*3340*/  MUFU.TANH R75, R75 ;  /* 0x0000004b004b7308 */ /* 0x000ea20000002400 */
[----:B0-----:R-:W-:Y:S02]  /*3350*/  FSEL R74, R74, -INF , P1 ;  /* 0xff8000004a4a7808 */ /* 0x001fe40000800000 */
[----:B------:R-:W-:-:S05]  /*3360*/  ISETP.GT.AND P1, PT, R81, 0x69, PT ;  /* 0x000000695100780c */ /* 0x000fca0003f24270 */
[----:B------:R-:W0:Y:S01]  /*3370*/  MUFU.TANH R76, R76 ;  /* 0x0000004c004c7308 */ /* 0x000e220000002400 */
[----:B-1----:R-:W-:Y:S02]  /*3380*/  FSEL R73, R73, -INF , P2 ;  /* 0xff80000049497808 */ /* 0x002fe40001000000 */
[----:B------:R-:W-:-:S05]  /*3390*/  ISETP.GT.AND P2, PT, R81, 0x70, PT ;  /* 0x000000705100780c */ /* 0x000fca0003f44270 */
[----:B------:R1:W-:Y:S01]  /*33a0*/  MUFU.EX2 R28, R53 ;  /* 0x00000035001c7308 */ /* 0x0003e20000000800 */
[----:B--2---:R-:W-:Y:S02]  /*33b0*/  FSEL R75, R75, -INF , P1 ;  /* 0xff8000004b4b7808 */ /* 0x004fe40000800000 */
[----:B------:R-:W-:-:S05]  /*33c0*/  ISETP.GT.AND P1, PT, R81, 0x71, PT ;  /* 0x000000715100780c */ /* 0x000fca0003f24270 */
[----:B------:R-:W2:Y:S01]  /*33d0*/  MUFU.TANH R77, R77 ;  /* 0x0000004d004d7308 */ /* 0x000ea20000002400 */
[----:B-1----:R-:W-:Y:S02]  /*33e0*/  FMNMX.FTZ R53, R71, R54, !PT ;  /* 0x0000003647357209 */ /* 0x002fe40007810000 */
[----:B0-----:R-:W-:Y:S02]  /*33f0*/  FSEL R76, R76, -INF , P2 ;  /* 0xff8000004c4c7808 */ /* 0x001fe40001000000 */
[----:B------:R-:W-:Y:S02]  /*3400*/  FMNMX.FTZ R53, R70, R53, !PT ;  /* 0x0000003546357209 */ /* 0x000fe40007810000 */
[----:B------:R-:W-:Y:S01]  /*3410*/  ISETP.GT.AND P2, PT, R81, 0x78, PT ;  /* 0x000000785100780c */ /* 0x000fe20003f44270 */
[----:B------:R-:W0:Y:S01]  /*3420*/  MUFU.TANH R78, R78 ;  /* 0x0000004e004e7308 */ /* 0x000e220000002400 */
[----:B------:R-:W-:-:S04]  /*3430*/  FMNMX.FTZ R52, R74, R53, !PT ;  /* 0x000000354a347209 */ /* 0x000fc80007810000 */
[----:B------:R-:W-:-:S03]  /*3440*/  FMNMX.FTZ R52, R73, R52, !PT ;  /* 0x0000003449347209 */ /* 0x000fc60007810000 */
[----:B------:R-:W1:Y:S01]  /*3450*/  MUFU.TANH R79, R79 ;  /* 0x0000004f004f7308 */ /* 0x000e620000002400 */
[----:B------:R-:W-:Y:S02]  /*3460*/  FMNMX.FTZ R53, R75, R52, !PT ;  /* 0x000000344b357209 */ /* 0x000fe40007810000 */
[----:B--2---:R-:W-:Y:S02]  /*3470*/  FSEL R52, R77, -INF , P1 ;  /* 0xff8000004d347808 */ /* 0x004fe40000800000 */
[----:B------:R-:W-:Y:S02]  /*3480*/  FMNMX.FTZ R53, R76, R53, !PT ;  /* 0x000000354c357209 */ /* 0x000fe40007810000 */
[----:B------:R-:W-:Y:S01]  /*3490*/  ISETP.GT.AND P1, PT, R81, 0x79, PT ;  /* 0x000000795100780c */ /* 0x000fe20003f24270 */
[----:B------:R2:W-:Y:S01]  /*34a0*/  MUFU.EX2 R22, R84 ;  /* 0x0000005400167308 */ /* 0x0005e20000000800 */
[----:B0-----:R-:W-:Y:S02]  /*34b0*/  FSEL R78, R78, -INF , P2 ;  /* 0xff8000004e4e7808 */ /* 0x001fe40001000000 */
[----:B------:R-:W-:-:S04]  /*34c0*/  FMNMX.FTZ R53, R52, R53, !PT ;  /* 0x0000003534357209 */ /* 0x000fc80007810000 */
[----:B------:R-:W-:Y:S01]  /*34d0*/  FMNMX.FTZ R54, R78, R53, !PT ;  /* 0x000000354e367209 */ /* 0x000fe20007810000 */
[----:B------:R0:W-:Y:S01]  /*34e0*/  MUFU.EX2 R44, R90 ;  /* 0x0000005a002c7308 */ /* 0x0001e20000000800 */
[----:B-1----:R-:W-:-:S04]  /*34f0*/  FSEL R79, R79, -INF , P1 ;  /* 0xff8000004f4f7808 */ /* 0x002fc80000800000 */
[----:B------:R-:W-:Y:S01]  /*3500*/  FMNMX.FTZ R53, R79, R54, !PT ;  /* 0x000000364f357209 */ /* 0x000fe20007810000 */
[--C-:B------:R-:W-:Y:S01]  /*3510*/  FFMA.FTZ R54, R43, UR35, -R62.reuse ;  /* 0x000000232b367c23 */ /* 0x100fe2000801083e */
[--C-:B------:R-:W-:Y:S01]  /*3520*/  FFMA.FTZ R43, R36, UR35, -R62.reuse ;  /* 0x00000023242b7c23 */ /* 0x100fe2000801083e */
[--C-:B------:R-:W-:Y:S01]  /*3530*/  FFMA.FTZ R36, R37, UR35, -R62.reuse ;  /* 0x0000002325247c23 */ /* 0x100fe2000801083e */
[--C-:B------:R-:W-:Y:S01]  /*3540*/  FFMA.FTZ R37, R35, UR35, -R62.reuse ;  /* 0x0000002323257c23 */ /* 0x100fe2000801083e */
[----:B--2---:R-:W1:Y:S01]  /*3550*/  SHFL.BFLY PT, R84, R53, 0x2, 0x1f ;  /* 0x0c401f0035547f89 */ /* 0x004e6200000e0000 */
[----:B------:R-:W-:Y:S01]  /*3560*/  FFMA.FTZ R35, R41, UR35, -R62 ;  /* 0x0000002329237c23 */ /* 0x000fe2000801083e */
[----:B------:R-:W2:Y:S01]  /*3570*/  MUFU.EX2 R45, R45 ;  /* 0x0000002d002d7308 */ /* 0x000ea20000000800 */
[----:B0-----:R-:W-:-:S07]  /*3580*/  CS2R R90, SRZ ;  /* 0x00000000005a7805 */ /* 0x001fce000001ff00 */
[----:B------:R0:W-:Y:S08]  /*3590*/  MUFU.EX2 R11, R92 ;  /* 0x0000005c000b7308 */ /* 0x0001f00000000800 */
[----:B------:R-:W3:Y:S01]  /*35a0*/  MUFU.EX2 R46, R46 ;  /* 0x0000002e002e7308 */ /* 0x000ee20000000800 */
[----:B0-----:R-:W-:Y:S02]  /*35b0*/  CS2R R92, SRZ ;  /* 0x00000000005c7805 */ /* 0x001fe4000001ff00 */
[----:B-1----:R-:W-:-:S05]  /*35c0*/  FMNMX.FTZ R84, R53, R84, !PT ;  /* 0x0000005435547209 */ /* 0x002fca0007810000 */
        /* <DEDUP_REMOVED lines=10> */
[----:B------:R-:W-:-:S03]  /*3670*/  LOP3.LUT P1, RZ, R3, 0x2, RZ, 0xc0, !PT ;  /* 0x0000000203ff7812 */ /* 0x000fc6000782c0ff */
[----:B------:R-:W-:Y:S01]  /*3680*/  MUFU.EX2 R26, R26 ;  /* 0x0000001a001a7308 */ /* 0x000fe20000000800 */
[--C-:B------:R-:W-:Y:S01]  /*3690*/  FFMA.FTZ R13, R13, UR35, -R41.reuse ;  /* 0x000000230d0d7c23 */ /* 0x100fe20008010829 */
[--C-:B------:R-:W-:Y:S01]  /*36a0*/  FFMA.FTZ R12, R12, UR35, -R41.reuse ;  /* 0x000000230c0c7c23 */ /* 0x100fe20008010829 */
[--C-:B------:R-:W-:Y:S01]  /*36b0*/  FFMA.FTZ R63, R63, UR35, -R41.reuse ;  /* 0x000000233f3f7c23 */ /* 0x100fe20008010829 */
[--C-:B------:R-:W-:Y:S01]  /*36c0*/  FFMA.FTZ R66, R66, UR35, -R41.reuse ;  /* 0x0000002342427c23 */ /* 0x100fe20008010829 */
[--C-:B------:R-:W-:Y:S01]  /*36d0*/  FFMA.FTZ R53, R14, UR35, -R41.reuse ;  /* 0x000000230e357c23 */ /* 0x100fe20008010829 */
[----:B------:R-:W-:Y:S01]  /*36e0*/  LEA.HI R14, R18, R17, RZ, 0x5 ;  /* 0x00000011120e7211 */ /* 0x000fe200078f28ff */
[----:B------:R-:W-:Y:S01]  /*36f0*/  FFMA.FTZ R62, R15, UR35, -R41 ;  /* 0x000000230f3e7c23 */ /* 0x000fe20008010829 */
[----:B------:R0:W-:Y:S01]  /*3700*/  MUFU.EX2 R85, R13 ;  /* 0x0000000d00557308 */ /* 0x0001e20000000800 */
[----:B------:R-:W-:Y:S01]  /*3710*/  LOP3.LUT R15, R0, 0x7ffffe00, RZ, 0xc0, !PT ;  /* 0x7ffffe00000f7812 */ /* 0x000fe200078ec0ff */
[----:B--2---:R-:W-:Y:S01]  /*3720*/  FADD.FTZ R0, R44, R45 ;  /* 0x0000002d2c007221 */ /* 0x004fe20000010000 */
[----:B------:R-:W-:-:S02]  /*3730*/  IMAD.SHL.U32 R14, R14, 0x20, RZ ;  /* 0x000000200e0e7824 */ /* 0x000fc400078e00ff */
[--C-:B------:R-:W-:Y:S01]  /*3740*/  FFMA.FTZ R27, R27, UR35, -R41.reuse ;  /* 0x000000231b1b7c23 */ /* 0x100fe20008010829 */
[--C-:B------:R-:W-:Y:S01]  /*3750*/  FFMA.FTZ R61, R61, UR35, -R41.reuse ;  /* 0x000000233d3d7c23 */ /* 0x100fe20008010829 */
[--C-:B------:R-:W-:Y:S01]  /*3760*/  FFMA.FTZ R60, R60, UR35, -R41.reuse ;  /* 0x000000233c3c7c23 */ /* 0x100fe20008010829 */
[--C-:B------:R-:W-:Y:S01]  /*3770*/  FFMA.FTZ R59, R59, UR35, -R41.reuse ;  /* 0x000000233b3b7c23 */ /* 0x100fe20008010829 */
[----:B------:R1:W-:Y:S01]  /*3780*/  MUFU.EX2 R86, R12 ;  /* 0x0000000c00567308 */ /* 0x0003e20000000800 */
[----:B0-----:R-:W-:Y:S01]  /*3790*/  SHF.R.S32.HI R13, RZ, 0x4, R4 ;  /* 0x00000004ff0d7819 */ /* 0x001fe20000011404 */
[--C-:B------:R-:W-:Y:S01]  /*37a0*/  FFMA.FTZ R56, R56, UR35, -R41.reuse ;  /* 0x0000002338387c23 */ /* 0x100fe20008010829 */
[--C-:B------:R-:W-:Y:S01]  /*37b0*/  FFMA.FTZ R18, R83, UR35, -R41.reuse ;  /* 0x0000002353127c23 */ /* 0x100fe20008010829 */
[--C-:B------:R-:W-:Y:S01]  /*37c0*/  FFMA.FTZ R67, R67, UR35, -R41.reuse ;  /* 0x0000002343437c23 */ /* 0x100fe20008010829 */
[----:B------:R-:W-:Y:S01]  /*37d0*/  FFMA.FTZ R71, R71, UR35, -R41 ;  /* 0x0000002347477c23 */ /* 0x000fe20008010829 */
[----:B------:R-:W-:-:S02]  /*37e0*/  IMAD.SHL.U32 R13, R13, 0x8, RZ ;  /* 0x000000080d0d7824 */ /* 0x000fc400078e00ff */
[--C-:B------:R-:W-:Y:S01]  /*37f0*/  FFMA.FTZ R70, R70, UR35, -R41.reuse ;  /* 0x0000002346467c23 */ /* 0x100fe20008010829 */
[----:B------:R0:W-:Y:S01]  /*3800*/  MUFU.EX2 R81, R63 ;  /* 0x0000003f00517308 */ /* 0x0001e20000000800 */
[----:B-1----:R-:W-:Y:S02]  /*3810*/  IMAD.SHL.U32 R12, R3, 0x40, RZ ;  /* 0x00000040030c7824 */ /* 0x002fe400078e00ff */
[--C-:B------:R-:W-:Y:S01]  /*3820*/  FFMA.FTZ R3, R30, UR35, -R41.reuse ;  /* 0x000000231e037c23 */ /* 0x100fe20008010829 */
[--C-:B------:R-:W-:Y:S01]  /*3830*/  FFMA.FTZ R74, R74, UR35, -R41.reuse ;  /* 0x000000234a4a7c23 */ /* 0x100fe20008010829 */
[--C-:B------:R-:W-:Y:S01]  /*3840*/  FFMA.FTZ R73, R73, UR35, -R41.reuse ;  /* 0x0000002349497c23 */ /* 0x100fe20008010829 */
[--C-:B------:R-:W-:Y:S01]  /*3850*/  FFMA.FTZ R75, R75, UR35, -R41.reuse ;  /* 0x000000234b4b7c23 */ /* 0x100fe20008010829 */
[----:B------:R-:W-:Y:S01]  /*3860*/  LOP3.LUT R12, R12, 0x1c0, RZ, 0xc0, !PT ;  /* 0x000001c00c0c7812 */ /* 0x000fe200078ec0ff */
[--C-:B------:R-:W-:Y:S01]  /*3870*/  FFMA.FTZ R76, R76, UR35, -R41.reuse ;  /* 0x000000234c4c7c23 */ /* 0x100fe20008010829 */
[----:B------:R1:W2:Y:S01]  /*3880*/  MUFU.EX2 R84, R66 ;  /* 0x0000004200547308 */ /* 0x0002a20000000800 */
[----:B0-----:R-:W-:Y:S01]  /*3890*/  FFMA.FTZ R63, R80, UR35, -R41 ;  /* 0x00000023503f7c23 */ /* 0x001fe20008010829 */
[----:B------:R-:W-:Y:S01]  /*38a0*/  LOP3.LUT R13, R12, 0x8, R13, 0xf8, !PT ;  /* 0x000000080c0d7812 */ /* 0x000fe200078ef80d */
[--C-:B------:R-:W-:Y:S01]  /*38b0*/  FFMA.FTZ R80, R58, UR35, -R41.reuse ;  /* 0x000000233a507c23 */ /* 0x100fe20008010829 */
[----:B------:R-:W-:Y:S01]  /*38c0*/  SHF.R.U32.HI R12, RZ, 0x3, R12 ;  /* 0x00000003ff0c7819 */ /* 0x000fe2000001160c */
[--C-:B------:R-:W-:Y:S01]  /*38d0*/  FFMA.FTZ R58, R57, UR35, -R41.reuse ;  /* 0x00000023393a7c23 */ /* 0x100fe20008010829 */
[--C-:B------:R-:W-:Y:S01]  /*38e0*/  FFMA.FTZ R52, R52, UR35, -R41.reuse ;  /* 0x0000002334347c23 */ /* 0x100fe20008010829 */
[--C-:B------:R-:W-:Y:S01]  /*38f0*/  FFMA.FTZ R78, R78, UR35, -R41.reuse ;  /* 0x000000234e4e7c23 */ /* 0x100fe20008010829 */
[----:B------:R-:W-:Y:S01]  /*3900*/  LOP3.LUT R12, R13, R12, RZ, 0x3c, !PT ;  /* 0x0000000c0d0c7212 */ /* 0x000fe200078e3cff */
[----:B------:R-:W0:Y:S01]  /*3910*/  MUFU.EX2 R53, R53 ;  /* 0x0000003500357308 */ /* 0x000e220000000800 */
[----:B------:R-:W-:Y:S01]  /*3920*/  LOP3.LUT R13, R14, 0x7ffffc00, RZ, 0xc0, !PT ;  /* 0x7ffffc000e0d7812 */ /* 0x000fe200078ec0ff */
[----:B-1----:R-:W-:Y:S01]  /*3930*/  FFMA.FTZ R66, R20, UR35, -R41 ;  /* 0x0000002314427c23 */ /* 0x002fe20008010829 */
[----:B---3--:R-:W-:-:S02]  /*3940*/  F2FP.F16.F32.PACK_AB R14, R46, R11 ;  /* 0x0000000b2e0e723e */ /* 0x008fc400000000ff */
[----:B------:R-:W-:Y:S01]  /*3950*/  IADD3 R30, R12, R15, R13 ;  /* 0x0000000f0c1e7210 */ /* 0x000fe20007ffe00d */
[----:B------:R-:W-:Y:S01]  /*3960*/  FADD.FTZ R13, R11, R0 ;  /* 0x000000000b0d7221 */ /* 0x000fe20000010000 */
[----:B------:R-:W-:Y:S01]  /*3970*/  F2FP.F16.F32.PACK_AB R12, R45, R44 ;  /* 0x0000002c2d0c723e */ /* 0x000fe200000000ff */
[----:B------:R-:W1:Y:S01]  /*3980*/  MUFU.EX2 R62, R62 ;  /* 0x0000003e003e7308 */ /* 0x000e620000000800 */
[----:B--2---:R-:W-:Y:S01]  /*3990*/  FADD.FTZ R0, R81, R84 ;  /* 0x0000005451007221 */ /* 0x004fe20000010000 */
[--C-:B------:R-:W-:Y:S01]  /*39a0*/  FFMA.FTZ R11, R64, UR35, -R41.reuse ;  /* 0x00000023400b7c23 */ /* 0x100fe20008010829 */
[--C-:B------:R-:W-:Y:S01]  /*39b0*/  FFMA.FTZ R44, R65, UR35, -R41.reuse ;  /* 0x00000023412c7c23 */ /* 0x100fe20008010829 */
[--C-:B------:R-:W-:Y:S01]  /*39c0*/  FFMA.FTZ R45, R69, UR35, -R41.reuse ;  /* 0x00000023452d7c23 */ /* 0x100fe20008010829 */
[----:B------:R-:W-:Y:S01]  /*39d0*/  FADD.FTZ R15, R85, R0 ;  /* 0x00000000550f7221 */ /* 0x000fe20000010000 */
[----:B------:R-:W-:Y:S01]  /*39e0*/  LEA R0, R30, UR38, 0x1 ;  /* 0x000000261e007c11 */ /* 0x000fe2000f8e08ff */
[----:B------:R-:W-:Y:S01]  /*39f0*/  FFMA.FTZ R30, R68, UR35, -R41 ;  /* 0x00000023441e7c23 */ /* 0x000fe20008010829 */
[----:B------:R2:W-:Y:S01]  /*3a00*/  MUFU.EX2 R4, R27 ;  /* 0x0000001b00047308 */ /* 0x0005e20000000800 */
[C---:B------:R-:W-:Y:S01]  /*3a10*/  FADD.FTZ R20, R86.reuse, R15 ;  /* 0x0000000f56147221 */ /* 0x040fe20000010000 */
[----:B------:R-:W-:-:S06]  /*3a20*/  F2FP.F16.F32.PACK_AB R15, R86, R85 ;  /* 0x00000055560f723e */ /* 0x000fcc00000000ff */
[----:B------:R-:W3:Y:S01]  /*3a30*/  MUFU.EX2 R61, R61 ;  /* 0x0000003d003d7308 */ /* 0x000ee20000000800 */
[----:B--2---:R-:W-:Y:S01]  /*3a40*/  FADD.FTZ R27, R46, R13 ;  /* 0x0000000d2e1b7221 */ /* 0x004fe20000010000 */
[----:B------:R-:W-:-:S03]  /*3a50*/  F2FP.F16.F32.PACK_AB R13, R84, R81 ;  /* 0x00000051540d723e */ /* 0x000fc600000000ff */
[----:B------:R-:W-:Y:S01]  /*3a60*/  FADD.FTZ R46, R6, R27 ;  /* 0x0000001b062e7221 */ /* 0x000fe20000010000 */
[----:B0-----:R-:W-:Y:S01]  /*3a70*/  FADD.FTZ R27, R53, R20 ;  /* 0x00000014351b7221 */ /* 0x001fe20000010000 */
[----:B------:R0:W-:Y:S01]  /*3a80*/  STSM.16.M88.4 [R0+0x21800], R12 ;  /* 0x0218000c00007844 */ /* 0x0001e20000000200 */
[----:B------:R-:W2:Y:S01]  /*3a90*/  MUFU.EX2 R66, R66 ;  /* 0x0000004200427308 */ /* 0x000ea20000000800 */
[----:B------:R-:W-:Y:S01]  /*3aa0*/  FADD.FTZ R57, R19, R46 ;  /* 0x0000002e13397221 */ /* 0x000fe20000010000 */
[----:B-1----:R-:W-:-:S03]  /*3ab0*/  FADD.FTZ R20, R62, R27 ;  /* 0x0000001b3e147221 */ /* 0x002fc60000010000 */
[----:B------:R-:W-:Y:S01]  /*3ac0*/  FADD.FTZ R46, R22, R57 ;  /* 0x00000039162e7221 */ /* 0x000fe20000010000 */
[C---:B------:R-:W-:Y:S02]  /*3ad0*/  F2FP.F16.F32.PACK_AB R22, R21.reuse, R22 ;  /* 0x000000161516723e */ /* 0x040fe400000000ff */
[----:B------:R-:W1:Y:S01]  /*3ae0*/  MUFU.EX2 R60, R60 ;  /* 0x0000003c003c7308 */ /* 0x000e620000000800 */
[----:B------:R-:W-:Y:S01]  /*3af0*/  FADD.FTZ R57, R21, R46 ;  /* 0x0000002e15397221 */ /* 0x000fe20000010000 */
[----:B---3--:R-:W-:Y:S01]  /*3b00*/  FADD.FTZ R27, R61, R20 ;  /* 0x000000143d1b7221 */ /* 0x008fe20000010000 */
[----:B------:R-:W-:Y:S02]  /*3b10*/  F2FP.F16.F32.PACK_AB R21, R62, R53 ;  /* 0x000000353e15723e */ /* 0x000fe400000000ff */
[----:B------:R-:W-:Y:S01]  /*3b20*/  FADD.FTZ R20, R24, R57 ;  /* 0x0000003918147221 */ /* 0x000fe20000010000 */
[----:B------:R-:W-:Y:S02]  /*3b30*/  SEL R53, R2, 0xffffffe0, !P1 ;  /* 0xffffffe002357807 */ /* 0x000fe40004800000 */
[----:B------:R-:W3:Y:S01]  /*3b40*/  MUFU.EX2 R59, R59 ;  /* 0x0000003b003b7308 */ /* 0x000ee20000000800 */
[----:B--2---:R-:W-:Y:S01]  /*3b50*/  FADD.FTZ R27, R66, R27 ;  /* 0x0000001b421b7221 */ /* 0x004fe20000010000 */
[----:B------:R-:W-:Y:S01]  /*3b60*/  FADD.FTZ R57, R23, R20 ;  /* 0x0000001417397221 */ /* 0x000fe20000010000 */
[----:B------:R-:W-:-:S02]  /*3b70*/  F2FP.F16.F32.PACK_AB R20, R19, R6 ;  /* 0x000000061314723e */ /* 0x000fc400000000ff */
[----:B------:R-:W-:Y:S01]  /*3b80*/  F2FP.F16.F32.PACK_AB R24, R23, R24 ;  /* 0x000000181718723e */ /* 0x000fe200000000ff */
[----:B------:R-:W-:Y:S01]  /*3b90*/  FADD.FTZ R46, R26, R57 ;  /* 0x000000391a2e7221 */ /* 0x000fe20000010000 */
[----:B------:R-:W-:Y:S01]  /*3ba0*/  F2FP.F16.F32.PACK_AB R23, R66, R61 ;  /* 0x0000003d4217723e */ /* 0x000fe200000000ff */
[----:B------:R2:W4:Y:S01]  /*3bb0*/  MUFU.EX2 R25, R55 ;  /* 0x0000003700197308 */ /* 0x0005220000000800 */
[----:B-1----:R-:W-:Y:S01]  /*3bc0*/  FADD.FTZ R6, R60, R27 ;  /* 0x0000001b3c067221 */ /* 0x002fe20000010000 */
[----:B------:R-:W-:-:S06]  /*3bd0*/  PLOP3.LUT P1, PT, PT, PT, UP0, 0x80, 0x0 ;  /* 0x000000000000781c */ /* 0x000fcc0003f2f008 */
[----:B------:R-:W1:Y:S01]  /*3be0*/  MUFU.EX2 R63, R63 ;  /* 0x0000003f003f7308 */ /* 0x000e620000000800 */
[--C-:B--2---:R-:W-:Y:S01]  /*3bf0*/  FFMA.FTZ R55, R82, UR35, -R41.reuse ;  /* 0x0000002352377c23 */ /* 0x104fe20008010829 */
[----:B---3--:R-:W-:Y:S01]  /*3c00*/  FADD.FTZ R6, R59, R6 ;  /* 0x000000063b067221 */ /* 0x008fe20000010000 */
[----:B------:R-:W-:-:S05]  /*3c10*/  FFMA.FTZ R41, R79, UR35, -R41 ;  /* 0x000000234f297c23 */ /* 0x000fca0008010829 */
[----:B------:R-:W2:Y:S01]  /*3c20*/  MUFU.EX2 R80, R80 ;  /* 0x0000005000507308 */ /* 0x000ea20000000800 */
[C---:B----4-:R-:W-:Y:S01]  /*3c30*/  FADD.FTZ R19, R25.reuse, R46 ;  /* 0x0000002e19137221 */ /* 0x050fe20000010000 */
[----:B------:R-:W-:Y:S02]  /*3c40*/  F2FP.F16.F32.PACK_AB R26, R25, R26 ;  /* 0x0000001a191a723e */ /* 0x000fe400000000ff */
[----:B------:R-:W-:Y:S01]  /*3c50*/  F2FP.F16.F32.PACK_AB R25, R59, R60 ;  /* 0x0000003c3b19723e */ /* 0x000fe200000000ff */
[----:B0-----:R-:W-:-:S03]  /*3c60*/  FADD.FTZ R12, R28, R19 ;  /* 0x000000131c0c7221 */ /* 0x001fc60000010000 */
[----:B------:R-:W0:Y:S01]  /*3c70*/  MUFU.EX2 R29, R29 ;  /* 0x0000001d001d7308 */ /* 0x000e220000000800 */
[----:B-1----:R-:W-:-:S07]  /*3c80*/  FADD.FTZ R13, R63, R6 ;  /* 0x000000063f0d7221 */ /* 0x002fce0000010000 */
[----:B------:R-:W1:Y:S01]  /*3c90*/  MUFU.EX2 R55, R55 ;  /* 0x0000003700377308 */ /* 0x000e620000000800 */
[C---:B--2---:R-:W-:Y:S01]  /*3ca0*/  FADD.FTZ R6, R80.reuse, R13 ;  /* 0x0000000d50067221 */ /* 0x044fe20000010000 */
[----:B------:R-:W-:-:S06]  /*3cb0*/  F2FP.F16.F32.PACK_AB R27, R80, R63 ;  /* 0x0000003f501b723e */ /* 0x000fcc00000000ff */
        /* <DEDUP_REMOVED lines=9> */
[----:B------:R0:W3:Y:S01]  /*3d50*/  MUFU.EX2 R17, R56 ;  /* 0x0000003800117308 */ /* 0x0000e20000000800 */
[C---:B-1----:R-:W-:Y:S01]  /*3d60*/  FADD.FTZ R2, R50.reuse, R15 ;  /* 0x0000000f32027221 */ /* 0x042fe20000010000 */
[----:B------:R-:W-:-:S06]  /*3d70*/  F2FP.F16.F32.PACK_AB R14, R50, R51 ;  /* 0x00000033320e723e */ /* 0x000fcc00000000ff */
[----:B------:R-:W1:Y:S01]  /*3d80*/  MUFU.EX2 R48, R48 ;  /* 0x0000003000307308 */ /* 0x000e620000000800 */
[----:B--2---:R-:W-:Y:S01]  /*3d90*/  FADD.FTZ R15, R49, R2 ;  /* 0x00000002310f7221 */ /* 0x004fe20000010000 */
[----:B0-----:R-:W-:-:S04]  /*3da0*/  VIADD R56, R0, 0x21800 ;  /* 0x0002180000387836 */ /* 0x001fc80000000000 */
[----:B------:R-:W-:Y:S02]  /*3db0*/  IMAD.IADD R2, R56, 0x1, R53 ;  /* 0x0000000138027824 */ /* 0x000fe400078e0235 */
[----:B------:R-:W0:Y:S01]  /*3dc0*/  MUFU.EX2 R18, R18 ;  /* 0x0000001200127308 */ /* 0x000e220000000800 */
[----:B---3--:R-:W-:Y:S01]  /*3dd0*/  FADD.FTZ R13, R17, R6 ;  /* 0x00000006110d7221 */ /* 0x008fe20000010000 */
[----:B------:R-:W-:Y:S01]  /*3de0*/  IMAD R53, R5, 0x2, R0 ;  /* 0x0000000205357824 */ /* 0x000fe200078e0200 */
[----:B------:R2:W-:Y:S04]  /*3df0*/  STSM.16.M88.4 [R2], R20 ;  /* 0x0000001402007844 */ /* 0x0005e80000000200 */
[----:B------:R3:W-:Y:S01]  /*3e00*/  STSM.16.M88.4 [R53+0x21800], R24 ;  /* 0x0218001835007844 */ /* 0x0007e20000000200 */
[----:B------:R-:W4:Y:S01]  /*3e10*/  MUFU.EX2 R47, R47 ;  /* 0x0000002f002f7308 */ /* 0x000f220000000800 */
[----:B-1----:R-:W-:-:S07]  /*3e20*/  FADD.FTZ R12, R48, R15 ;  /* 0x0000000f300c7221 */ /* 0x002fce0000010000 */
[----:B------:R-:W1:Y:S01]  /*3e30*/  MUFU.EX2 R3, R3 ;  /* 0x0000000300037308 */ /* 0x000e620000000800 */
[----:B0-----:R-:W-:Y:S01]  /*3e40*/  FADD.FTZ R6, R18, R13 ;  /* 0x0000000d12067221 */ /* 0x001fe20000010000 */
[----:B--2---:R-:W-:-:S06]  /*3e50*/  F2FP.F16.F32.PACK_AB R20, R48, R49 ;  /* 0x000000313014723e */ /* 0x004fcc00000000ff */
[----:B------:R-:W0:Y:S01]  /*3e60*/  MUFU.EX2 R54, R54 ;  /* 0x0000003600367308 */ /* 0x000e220000000800 */
[----:B----4-:R-:W-:Y:S01]  /*3e70*/  FADD.FTZ R13, R47, R12 ;  /* 0x0000000c2f0d7221 */ /* 0x010fe20000010000 */
[----:B------:R-:W-:-:S06]  /*3e80*/  F2FP.F16.F32.PACK_AB R12, R29, R28 ;  /* 0x0000001c1d0c723e */ /* 0x000fcc00000000ff */
[----:B------:R-:W2:Y:S01]  /*3e90*/  MUFU.EX2 R11, R11 ;  /* 0x0000000b000b7308 */ /* 0x000ea20000000800 */
[----:B-1----:R-:W-:-:S07]  /*3ea0*/  FADD.FTZ R6, R3, R6 ;  /* 0x0000000603067221 */ /* 0x002fce0000010000 */
[----:B------:R-:W1:Y:S01]  /*3eb0*/  MUFU.EX2 R42, R42 ;  /* 0x0000002a002a7308 */ /* 0x000e620000000800 */
[C---:B0-----:R-:W-:Y:S01]  /*3ec0*/  FADD.FTZ R15, R54.reuse, R13 ;  /* 0x0000000d360f7221 */ /* 0x041fe20000010000 */
[----:B------:R-:W-:-:S06]  /*3ed0*/  F2FP.F16.F32.PACK_AB R22, R54, R47 ;  /* 0x0000002f3616723e */ /* 0x000fcc00000000ff */
[----:B------:R-:W0:Y:S01]  /*3ee0*/  MUFU.EX2 R43, R43 ;  /* 0x0000002b002b7308 */ /* 0x000e220000000800 */
[----:B--2---:R-:W-:-:S07]  /*3ef0*/  FADD.FTZ R13, R11, R6 ;  /* 0x000000060b0d7221 */ /* 0x004fce0000010000 */
[----:B------:R-:W2:Y:S01]  /*3f00*/  MUFU.EX2 R44, R44 ;  /* 0x0000002c002c7308 */ /* 0x000ea20000000800 */
[----:B-1----:R-:W-:-:S07]  /*3f10*/  FADD.FTZ R6, R42, R15 ;  /* 0x0000000f2a067221 */ /* 0x002fce0000010000 */
[----:B------:R-:W3:Y:S01]  /*3f20*/  MUFU.EX2 R36, R36 ;  /* 0x0000002400247308 */ /* 0x000ee20000000800 */
[----:B0-----:R-:W-:-:S07]  /*3f30*/  FADD.FTZ R21, R43, R6 ;  /* 0x000000062b157221 */ /* 0x001fce0000010000 */
[----:B------:R-:W0:Y:S01]  /*3f40*/  MUFU.EX2 R30, R30 ;  /* 0x0000001e001e7308 */ /* 0x000e220000000800 */
[----:B--2---:R-:W-:Y:S01]  /*3f50*/  FADD.FTZ R15, R44, R13 ;  /* 0x0000000d2c0f7221 */ /* 0x004fe20000010000 */
[----:B------:R-:W-:-:S06]  /*3f60*/  F2FP.F16.F32.PACK_AB R13, R58, R55 ;  /* 0x000000373a0d723e */ /* 0x000fcc00000000ff */
[----:B------:R-:W1:Y:S01]  /*3f70*/  MUFU.EX2 R45, R45 ;  /* 0x0000002d002d7308 */ /* 0x000e620000000800 */
[----:B---3--:R-:W-:Y:S01]  /*3f80*/  FADD.FTZ R24, R36, R21 ;  /* 0x0000001524187221 */ /* 0x008fe20000010000 */
[----:B------:R-:W-:-:S06]  /*3f90*/  F2FP.F16.F32.PACK_AB R21, R3, R18 ;  /* 0x000000120315723e */ /* 0x000fcc00000000ff */
[----:B------:R-:W2:Y:S01]  /*3fa0*/  MUFU.EX2 R33, R33 ;  /* 0x0000002100217308 */ /* 0x000ea20000000800 */
[----:B0-----:R-:W-:Y:S01]  /*3fb0*/  FADD.FTZ R6, R30, R15 ;  /* 0x0000000f1e067221 */ /* 0x001fe20000010000 */
[----:B------:R-:W-:-:S06]  /*3fc0*/  F2FP.F16.F32.PACK_AB R15, R17, R4 ;  /* 0x00000004110f723e */ /* 0x000fcc00000000ff */
[----:B------:R-:W0:Y:S01]  /*3fd0*/  MUFU.EX2 R67, R67 ;  /* 0x0000004300437308 */ /* 0x000e220000000800 */
[----:B-1----:R-:W-:Y:S01]  /*3fe0*/  FADD.FTZ R4, R45, R6 ;  /* 0x000000062d047221 */ /* 0x002fe20000010000 */
[C---:B------:R-:W-:Y:S01]  /*3ff0*/  LEA R6, R5.reuse, R56, 0x1 ;  /* 0x0000003805067211 */ /* 0x040fe200078e08ff */
[----:B------:R-:W-:Y:S01]  /*4000*/  IMAD R5, R5, 0x2, R2 ;  /* 0x0000000205057824 */ /* 0x000fe200078e0202 */
[----:B------:R-:W-:-:S04]  /*4010*/  F2FP.F16.F32.PACK_AB R25, R45, R30 ;  /* 0x0000001e2d19723e */ /* 0x000fc800000000ff */
[----:B------:R-:W1:Y:S01]  /*4020*/  MUFU.EX2 R32, R32 ;  /* 0x0000002000207308 */ /* 0x000e620000000800 */
[----:B--2---:R-:W-:Y:S01]  /*4030*/  FADD.FTZ R23, R33, R24 ;  /* 0x0000001821177221 */ /* 0x004fe20000010000 */
[----:B------:R2:W-:Y:S01]  /*4040*/  STSM.16.M88.4 [R5], R12 ;  /* 0x0000000c05007844 */ /* 0x0005e20000000200 */
[----:B------:R-:W-:Y:S02]  /*4050*/  F2FP.F16.F32.PACK_AB R24, R43, R42 ;  /* 0x0000002a2b18723e */ /* 0x000fe400000000ff */
[----:B------:R-:W-:-:S03]  /*4060*/  F2FP.F16.F32.PACK_AB R26, R33, R36 ;  /* 0x00000024211a723e */ /* 0x000fc600000000ff */
[----:B------:R-:W3:Y:S01]  /*4070*/  MUFU.EX2 R46, R71 ;  /* 0x00000047002e7308 */ /* 0x000ee20000000800 */
[----:B0-----:R-:W-:-:S07]  /*4080*/  FADD.FTZ R17, R67, R4 ;  /* 0x0000000443117221 */ /* 0x001fce0000010000 */
[----:B------:R-:W2:Y:S01]  /*4090*/  MUFU.EX2 R31, R31 ;  /* 0x0000001f001f7308 */ /* 0x000ea20000000800 */
[----:B-1----:R-:W-:Y:S01]  /*40a0*/  FADD.FTZ R4, R32, R23 ;  /* 0x0000001720047221 */ /* 0x002fe20000010000 */
[----:B------:R-:W-:-:S05]  /*40b0*/  F2FP.F16.F32.PACK_AB R23, R44, R11 ;  /* 0x0000000b2c17723e */ /* 0x000fca00000000ff */
[----:B------:R0:W-:Y:S01]  /*40c0*/  STSM.16.M88.4 [R0+0x27800], R20 ;  /* 0x0278001400007844 */ /* 0x0001e20000000200 */
[----:B------:R-:W1:Y:S01]  /*40d0*/  MUFU.EX2 R34, R34 ;  /* 0x0000002200227308 */ /* 0x000e620000000800 */
[C---:B---3--:R-:W-:Y:S01]  /*40e0*/  F2FP.F16.F32.PACK_AB R27, R46.reuse, R67 ;  /* 0x000000432e1b723e */ /* 0x048fe200000000ff */
[----:B------:R-:W-:-:S04]  /*40f0*/  FADD.FTZ R17, R46, R17 ;  /* 0x000000112e117221 */ /* 0x000fc80000010000 */
[----:B------:R3:W-:Y:S02]  /*4100*/  STSM.16.M88.4 [R2+0x6000], R24 ;  /* 0x0060001802007844 */ /* 0x0007e40000000200 */
[----:B------:R-:W4:Y:S01]  /*4110*/  MUFU.EX2 R37, R37 ;  /* 0x0000002500257308 */ /* 0x000f220000000800 */
[C---:B--2---:R-:W-:Y:S01]  /*4120*/  F2FP.F16.F32.PACK_AB R12, R31.reuse, R32 ;  /* 0x000000201f0c723e */ /* 0x044fe200000000ff */
[----:B------:R-:W-:-:S06]  /*4130*/  FADD.FTZ R11, R31, R4 ;  /* 0x000000041f0b7221 */ /* 0x000fcc0000010000 */
[----:B------:R-:W2:Y:S01]  /*4140*/  MUFU.EX2 R70, R70 ;  /* 0x0000004600467308 */ /* 0x000ea20000000800 */
[----:B-1----:R-:W-:-:S07]  /*4150*/  FADD.FTZ R18, R34, R11 ;  /* 0x0000000b22127221 */ /* 0x002fce0000010000 */
[----:B------:R-:W1:Y:S01]  /*4160*/  MUFU.EX2 R19, R74 ;  /* 0x0000004a00137308 */ /* 0x000e620000000800 */
[----:B----4-:R-:W-:-:S07]  /*4170*/  F2FP.F16.F32.PACK_AB R14, R37, R34 ;  /* 0x00000022250e723e */ /* 0x010fce00000000ff */
[----:B------:R-:W4:Y:S01]  /*4180*/  MUFU.EX2 R73, R73 ;  /* 0x0000004900497308 */ /* 0x000f220000000800 */
[----:B--2---:R-:W-:Y:S01]  /*4190*/  FADD.FTZ R4, R70, R17 ;  /* 0x0000001146047221 */ /* 0x004fe20000010000 */
[----:B------:R-:W-:-:S06]  /*41a0*/  FADD.FTZ R17, R37, R18 ;  /* 0x0000001225117221 */ /* 0x000fcc0000010000 */
[----:B------:R-:W2:Y:S01]  /*41b0*/  MUFU.EX2 R28, R75 ;  /* 0x0000004b001c7308 */ /* 0x000ea20000000800 */
[C---:B-1----:R-:W-:Y:S01]  /*41c0*/  F2FP.F16.F32.PACK_AB R13, R19.reuse, R70 ;  /* 0x00000046130d723e */ /* 0x042fe200000000ff */
[----:B------:R-:W-:-:S06]  /*41d0*/  FADD.FTZ R4, R19, R4 ;  /* 0x0000000413047221 */ /* 0x000fcc0000010000 */
[----:B------:R-:W1:Y:S01]  /*41e0*/  MUFU.EX2 R38, R38 ;  /* 0x0000002600267308 */ /* 0x000e620000000800 */
[----:B----4-:R-:W-:-:S07]  /*41f0*/  FADD.FTZ R11, R73, R4 ;  /* 0x00000004490b7221 */ /* 0x010fce0000010000 */
[----:B------:R-:W0:Y:S01]  /*4200*/  MUFU.EX2 R39, R39 ;  /* 0x0000002700277308 */ /* 0x000e220000000800 */
[C---:B--2---:R-:W-:Y:S01]  /*4210*/  F2FP.F16.F32.PACK_AB R15, R28.reuse, R73 ;  /* 0x000000491c0f723e */ /* 0x044fe200000000ff */
[----:B------:R-:W-:-:S04]  /*4220*/  FADD.FTZ R11, R28, R11 ;  /* 0x0000000b1c0b7221 */ /* 0x000fc80000010000 */
[----:B------:R3:W-:Y:S02]  /*4230*/  STSM.16.M88.4 [R53+0x27800], R12 ;  /* 0x0278000c35007844 */ /* 0x0007e40000000200 */
[----:B------:R-:W-:Y:S01]  /*4240*/  MUFU.EX2 R35, R35 ;  /* 0x0000002300237308 */ /* 0x000fe20000000800 */
[----:B-1----:R-:W-:-:S07]  /*4250*/  FADD.FTZ R4, R38, R17 ;  /* 0x0000001126047221 */ /* 0x002fce0000010000 */
[----:B------:R-:W1:Y:S01]  /*4260*/  MUFU.EX2 R40, R40 ;  /* 0x0000002800287308 */ /* 0x000e620000000800 */
[C---:B0-----:R-:W-:Y:S01]  /*4270*/  F2FP.F16.F32.PACK_AB R20, R39.reuse, R38 ;  /* 0x000000262714723e */ /* 0x041fe200000000ff */
[----:B------:R-:W-:-:S06]  /*4280*/  FADD.FTZ R18, R39, R4 ;  /* 0x0000000427127221 */ /* 0x000fcc0000010000 */
[----:B------:R-:W0:Y:S08]  /*4290*/  MUFU.EX2 R76, R76 ;  /* 0x0000004c004c7308 */ /* 0x000e300000000800 */
[----:B------:R-:W2:Y:S01]  /*42a0*/  MUFU.EX2 R3, R52 ;  /* 0x0000003400037308 */ /* 0x000ea20000000800 */
[----:B-1----:R-:W-:Y:S01]  /*42b0*/  F2FP.F16.F32.PACK_AB R22, R40, R35 ;  /* 0x000000232816723e */ /* 0x002fe200000000ff */
[----:B------:R-:W-:-:S06]  /*42c0*/  FADD.FTZ R35, R35, R18 ;  /* 0x0000001223237221 */ /* 0x000fcc0000010000 */
[----:B------:R-:W-:Y:S01]  /*42d0*/  MUFU.EX2 R78, R78 ;  /* 0x0000004e004e7308 */ /* 0x000fe20000000800 */
[----:B0-----:R-:W-:-:S07]  /*42e0*/  FADD.FTZ R4, R76, R11 ;  /* 0x0000000b4c047221 */ /* 0x001fce0000010000 */
[----:B------:R-:W0:Y:S01]  /*42f0*/  MUFU.EX2 R41, R41 ;  /* 0x0000002900297308 */ /* 0x000e220000000800 */
[C---:B--2---:R-:W-:Y:S01]  /*4300*/  F2FP.F16.F32.PACK_AB R21, R3.reuse, R76 ;  /* 0x0000004c0315723e */ /* 0x044fe200000000ff */
[----:B------:R-:W-:Y:S01]  /*4310*/  FADD.FTZ R11, R3, R4 ;  /* 0x00000004030b7221 */ /* 0x000fe20000010000 */
[----:B------:R-:W-:Y:S01]  /*4320*/  FADD.FTZ R4, R40, R35 ;  /* 0x0000002328047221 */ /* 0x000fe20000010000 */
[----:B0-----:R-:W-:Y:S02]  /*4330*/  F2FP.F16.F32.PACK_AB R23, R41, R78 ;  /* 0x0000004e2917723e */ /* 0x001fe400000000ff */
[----:B------:R-:W-:-:S03]  /*4340*/  FADD.FTZ R78, R78, R11 ;  /* 0x0000000b4e4e7221 */ /* 0x000fc60000010000 */
[----:B------:R3:W-:Y:S01]  /*4350*/  STSM.16.M88.4 [R5+0x6000], R20 ;  /* 0x0060001405007844 */ /* 0x0007e20000000200 */
[----:B------:R-:W-:Y:S01]  /*4360*/  FADD.FTZ R3, R41, R78 ;  /* 0x0000004e29037221 */ /* 0x000fe20000010000 */
[----:B------:R0:W-:Y:S06]  /*4370*/  MEMBAR.ALL.CTA ;  /* 0x0000000000007992 */ /* 0x0001ec0000008000 */
[----:B0-----:R-:W0:Y:S02]  /*4380*/  FENCE.VIEW.ASYNC.S ;  /* 0x00000000000073c6 */ /* 0x001e240000000000 */
[----:B0-----:R-:W-:Y:S01]  /*4390*/  NOP ;  /* 0x0000000000007918 */ /* 0x001fe20000000000 */
[----:B------:R-:W-:Y:S05]  /*43a0*/  @!P1 BRA `(.L_x_1918) ;  /* 0x0000003000d09947 */ /* 0x000fea0003800000 */
[----:B---3--:R-:W-:Y:S01]  /*43b0*/  IMAD.MOV.U32 R12, RZ, RZ, R77 ;  /* 0x000000ffff0c7224 */ /* 0x008fe200078e004d */
[----:B------:R-:W-:Y:S01]  /*43c0*/  UMOV UR42, URZ ;  /* 0x0000003f002a7c82 */ /* 0x000fe20008000000 */
[----:B------:R-:W-:Y:S01]  /*43d0*/  IMAD.MOV.U32 R11, RZ, RZ, R72 ;  /* 0x000000ffff0b7224 */ /* 0x000fe200078e0048 */
[----:B------:R-:W-:Y:S01]  /*43e0*/  UMOV UR5, URZ ;  /* 0x0000003f00057c82 */ /* 0x000fe20008000000 */
[----:B------:R-:W-:Y:S01]  /*43f0*/  IMAD.MOV.U32 R135, RZ, RZ, RZ ;  /* 0x000000ffff877224 */ /* 0x000fe200078e00ff */
[----:B------:R-:W-:Y:S01]  /*4400*/  ULDC UR34, c[0x0][0x288] ;  /* 0x0000a20000227ab9 */ /* 0x000fe20000000800 */
[----:B------:R-:W-:Y:S01]  /*4410*/  ULDC UR33, c[0x0][0x2f0] ;  /* 0x0000bc0000217ab9 */ /* 0x000fe20000000800 */
[----:B------:R-:W-:Y:S01]  /*4420*/  ULDC UR7, c[0x0][0x9d8] ;  /* 0x0002760000077ab9 */ /* 0x000fe20000000800 */
[----:B------:R-:W-:-:S05]  /*4430*/  ULDC UR35, c[0x0][0x988] ;  /* 0x0002620000237ab9 */ /* 0x000fca0000000800 */
.L_x_1929:
        /* <DEDUP_REMOVED lines=8> */
.L_x_1920:
[----:B------:R-:W-:Y:S01]  /*44c0*/  UIADD3 UR4, UR5, 0x1, URZ ;  /* 0x0000000105047890 */ /* 0x000fe2000fffe03f */
[----:B------:R-:W-:-:S03]  /*44d0*/  MOV R13, UR6 ;  /* 0x00000006000d7c02 */ /* 0x000fc60008000f00 */
[----:B------:R-:W-:Y:S01]  /*44e0*/  UISETP.NE.AND UP0, UPT, UR4, 0x2, UPT ;  /* 0x000000020400788c */ /* 0x000fe2000bf05270 */
[----:B------:R-:W-:-:S03]  /*44f0*/  SHF.L.U32 R13, R13, 0x1f, RZ ;  /* 0x0000001f0d0d7819 */ /* 0x000fc600000006ff */
[----:B------:R-:W-:-:S04]  /*4500*/  USEL UR4, UR4, URZ, UP0 ;  /* 0x0000003f04047287 */ /* 0x000fc80008000000 */
[----:B------:R-:W-:-:S09]  /*4510*/  ULEA UR4, UR4, UR38, 0x3 ;  /* 0x0000002604047291 */ /* 0x000fd2000f8e183f */
[----:B------:R0:W1:Y:S01]  /*4520*/  SYNCS.PHASECHK.TRANS64.TRYWAIT P1, [UR4+0x2d830], R13 ;  /* 0x02d8300dff0075a7 */ /* 0x0000620008020144 */
[----:B------:R-:W-:Y:S05]  /*4530*/  @!P0 BRA `(.L_x_1921) ;  /* 0x0000000000048947 */ /* 0x000fea0003800000 */
[----:B------:R-:W-:Y:S01]  /*4540*/  BPT.TRAP 0x1 ;  /* 0x000000040000795c */ /* 0x000fe20000300000 */
.L_x_1921:
[----:B-1----:R-:W-:Y:S05]  /*4550*/  @P1 BRA `(.L_x_1919) ;  /* 0x0000000000081947 */ /* 0x002fea0003800000 */
[----:B------:R-:W1:Y:S02]  /*4560*/  SYNCS.PHASECHK.TRANS64.TRYWAIT P1, [UR4+0x2d830], R13 ;  /* 0x02d8300dff0075a7 */ /* 0x000e640008020144 */
[----:B-1----:R-:W-:Y:S05]  /*4570*/  @!P1 BRA `(.L_x_1922) ;  /* 0x000000b400dc9947 */ /* 0x002fea0003800000 */
.L_x_1919:
        /* <DEDUP_REMOVED lines=42> */
.L_x_1924:
[----:B------:R-:W-:Y:S01]  /*4820*/  ULEA UR10, UR5, UR38, 0x3 ;  /* 0x00000026050a7291 */ /* 0x000fe2000f8e183f */
[----:B------:R-:W-:-:S05]  /*4830*/  IMAD.U32 R13, RZ, RZ, UR42 ;  /* 0x0000002aff0d7e24 */ /* 0x000fca000f8e00ff */
[----:B------:R-:W-:-:S04]  /*4840*/  SHF.L.U32 R13, R13, 0x1f, RZ ;  /* 0x0000001f0d0d7819 */ /* 0x000fc800000006ff */
[----:B------:R0:W1:Y:S01]  /*4850*/  SYNCS.PHASECHK.TRANS64.TRYWAIT P1, [UR10+0x2d850], R13 ;  /* 0x02d8500dff0075a7 */ /* 0x000062000802014a */
[----:B------:R-:W-:Y:S05]  /*4860*/  @!P0 BRA `(.L_x_1925) ;  /* 0x0000000000048947 */ /* 0x000fea0003800000 */
[----:B------:R-:W-:Y:S01]  /*4870*/  BPT.TRAP 0x1 ;  /* 0x000000040000795c */ /* 0x000fe20000300000 */
.L_x_1925:
[----:B-1----:R-:W-:Y:S05]  /*4880*/  @P1 BRA `(.L_x_1923) ;  /* 0x0000000000081947 */ /* 0x002fea0003800000 */
[----:B------:R-:W1:Y:S02]  /*4890*/  SYNCS.PHASECHK.TRANS64.TRYWAIT P1, [UR10+0x2d850], R13 ;  /* 0x02d8500dff0075a7 */ /* 0x000e64000802014a */
[----:B-1----:R-:W-:Y:S05]  /*48a0*/  @!P1 BRA `(.L_x_1926) ;  /* 0x000000b400289947 */ /* 0x002fea0003800000 */
.L_x_1923:
        /* <DEDUP_REMOVED lines=71> */
.L_x_1927:
[----:B------:R-:W-:Y:S01]  /*4d20*/  UISETP.NE.AND UP0, UPT, UR41, URZ, UPT ;  /* 0x0000003f2900728c */ /* 0x000fe2000bf05270 */
[----:B------:R-:W-:Y:S01]  /*4d30*/  FMUL.FTZ R143, R29, UR7 ;  /* 0x000000071d8f7c20 */ /* 0x000fe20008410000 */
[----:B------:R-:W-:Y:S02]  /*4d40*/  IMAD.MOV.U32 R137, RZ, RZ, R7 ;  /* 0x000000ffff897224 */ /* 0x000fe400078e0007 */
[----:B------:R-:W-:Y:S01]  /*4d50*/  FMUL.FTZ R144, R33, UR7 ;  /* 0x0000000721907c20 */ /* 0x000fe20008410000 */
[----:B------:R-:W-:Y:S01]  /*4d60*/  FMUL.FTZ R140, R25, UR7 ;  /* 0x00000007198c7c20 */ /* 0x000fe20008410000 */
[----:B------:R-:W-:Y:S01]  /*4d70*/  FMUL.FTZ R141, R24, UR7 ;  /* 0x00000007188d7c20 */ /* 0x000fe20008410000 */
[----:B------:R-:W-:Y:S01]  /*4d80*/  PLOP3.LUT P1, PT, PT, PT, UP0, 0x80, 0x0 ;  /* 0x000000000000781c */ /* 0x000fe20003f2f008 */
[----:B------:R-:W-:Y:S01]  /*4d90*/  FMUL.FTZ R25, R47, UR7 ;  /* 0x000000072f197c20 */ /* 0x000fe20008410000 */
[----:B------:R-:W-:Y:S01]  /*4da0*/  PLOP3.LUT P2, PT, PT, PT, UP0, 0x80, 0x0 ;  /* 0x000000000000781c */ /* 0x000fe20003f4f008 */
[----:B------:R-:W-:Y:S01]  /*4db0*/  FMUL.FTZ R17, R31, UR7 ;  /* 0x000000071f117c20 */ /* 0x000fe20008410000 */
[----:B------:R-:W-:Y:S01]  /*4dc0*/  MOV R47, 0xfffffffe ;  /* 0xfffffffe002f7802 */ /* 0x000fe20000000f00 */
[----:B------:R-:W-:Y:S01]  /*4dd0*/  @UP0 ULDC UR10, c[0x0][0x44c] ;  /* 0x00011300000a0ab9 */ /* 0x000fe20000000800 */
[----:B------:R-:W1:Y:S01]  /*4de0*/  MUFU.TANH R141, R141 ;  /* 0x0000008d008d7308 */ /* 0x000e620000002400 */
[----:B------:R-:W-:-:S02]  /*4df0*/  IMAD.U32 R31, RZ, RZ, UR33 ;  /* 0x00000021ff1f7e24 */ /* 0x000fc4000f8e00ff */
[----:B------:R-:W-:Y:S01]  /*4e00*/  FMUL.FTZ R139, R28, UR7 ;  /* 0x000000071c8b7c20 */ /* 0x000fe20008410000 */
[----:B------:R-:W-:Y:S01]  /*4e10*/  FMUL.FTZ R145, R32, UR7 ;  /* 0x0000000720917c20 */ /* 0x000fe20008410000 */
[----:B------:R-:W-:Y:S01]  /*4e20*/  FMUL.FTZ R19, R35, UR7 ;  /* 0x0000000723137c20 */ /* 0x000fe20008410000 */
[----:B------:R-:W-:Y:S01]  /*4e30*/  FMUL.FTZ R35, R36, UR7 ;  /* 0x0000000724237c20 */ /* 0x000fe20008410000 */
[----:B------:R-:W-:Y:S01]  /*4e40*/  FMUL.FTZ R36, R37, UR7 ;  /* 0x0000000725247c20 */ /* 0x000fe20008410000 */
[----:B------:R-:W-:Y:S01]  /*4e50*/  @P1 IMAD.HI.U32 R29, R7, UR10, RZ ;  /* 0x0000000a071d1c27 */ /* 0x000fe2000f8e00ff */
[----:B------:R-:W-:Y:S01]  /*4e60*/  @UP0 ULDC UR10, c[0x0][0x450] ;  /* 0x00011400000a0ab9 */ /* 0x000fe20000000800 */
[----:B------:R-:W2:Y:S02]  /*4e70*/  MUFU.TANH R140, R140 ;  /* 0x0000008c008c7308 */ /* 0x000ea40000002400 */
[----:B------:R-:W-:Y:S01]  /*4e80*/  FMUL.FTZ R18, R34, UR7 ;  /* 0x0000000722127c20 */ /* 0x000fe20008410000 */
[----:B------:R-:W-:Y:S01]  /*4e90*/  FMUL.FTZ R37, R40, UR7 ;  /* 0x0000000728257c20 */ /* 0x000fe20008410000 */
[----:B------:R-:W-:Y:S01]  /*4ea0*/  @P2 SHF.R.U32.HI R137, RZ, UR10, R29 ;  /* 0x0000000aff892c19 */ /* 0x000fe2000801161d */
[----:B------:R-:W-:Y:S01]  /*4eb0*/  UMOV UR10, 0xffffff80 ;  /* 0xffffff80000a7882 */ /* 0x000fe20000000000 */
[----:B------:R-:W-:Y:S01]  /*4ec0*/  FMUL.FTZ R14, R27, UR7 ;  /* 0x000000071b0e7c20 */ /* 0x000fe20008410000 */
[----:B------:R-:W-:Y:S01]  /*4ed0*/  UIMAD UR10, UR39, UR10, 0x1 ;  /* 0x00000001270a74a4 */ /* 0x000fe2000f8e020a */
[----:B------:R-:W-:Y:S01]  /*4ee0*/  FMUL.FTZ R27, R51, UR7 ;  /* 0x00000007331b7c20 */ /* 0x000fe20008410000 */
[----:B------:R-:W3:Y:S01]  /*4ef0*/  SHFL.IDX PT, R33, R137, RZ, 0x1c1f ;  /* 0x001c1fff89217589 */ /* 0x000ee200000e0000 */
[----:B------:R-:W4:Y:S01]  /*4f00*/  MUFU.TANH R139, R139 ;  /* 0x0000008b008b7308 */ /* 0x000f220000002400 */
[----:B------:R-:W-:Y:S01]  /*4f10*/  FMUL.FTZ R20, R38, UR7 ;  /* 0x0000000726147c20 */ /* 0x000fe20008410000 */
[----:B------:R-:W-:Y:S01]  /*4f20*/  FMUL.FTZ R38, R41, UR7 ;  /* 0x0000000729267c20 */ /* 0x000fe20008410000 */
[----:B------:R-:W-:-:S02]  /*4f30*/  IMAD R136, R10, R47, UR10 ;  /* 0x0000000a0a887e24 */ /* 0x000fc4000f8e022f */
[----:B0-----:R-:W-:Y:S01]  /*4f40*/  FMUL.FTZ R13, R26, UR7 ;  /* 0x000000071a0d7c20 */ /* 0x001fe20008410000 */
[----:B------:R-:W-:Y:S01]  /*4f50*/  FMUL.FTZ R26, R50, UR7 ;  /* 0x00000007321a7c20 */ /* 0x000fe20008410000 */
[----:B------:R-:W-:Y:S01]  /*4f60*/  FMUL.FTZ R21, R39, UR7 ;  /* 0x0000000727157c20 */ /* 0x000fe20008410000 */
[----:B------:R-:W-:Y:S01]  /*4f70*/  IMAD R136, R31, UR40, R136 ;  /* 0x000000281f887c24 */ /* 0x000fe2000f8e0288 */
        /* <DEDUP_REMOVED lines=14> */
[----:B------:R-:W-:Y:S01]  /*5060*/  FMUL.FTZ R48, R60, UR7 ;  /* 0x000000073c307c20 */ /* 0x000fe20008410000 */
[----:B---3--:R-:W-:Y:S01]  /*5070*/  IADD3 R146, R33, -UR34, R136 ;  /* 0x8000002221927c10 */ /* 0x008fe2000fffe088 */
[----:B------:R-:W3:Y:S01]  /*5080*/  MUFU.TANH R144, R144 ;  /* 0x0000009000907308 */ /* 0x000ee20000002400 */
[----:B------:R-:W-:Y:S01]  /*5090*/  FMUL.FTZ R29, R55, UR7 ;  /* 0x00000007371d7c20 */ /* 0x000fe20008410000 */
[----:B------:R-:W-:Y:S01]  /*50a0*/  FMUL.FTZ R47, R61, UR7 ;  /* 0x000000073d2f7c20 */ /* 0x000fe20008410000 */
[----:B------:R-:W-:Y:S01]  /*50b0*/  ISETP.GT.AND P1, PT, R146, RZ, PT ;  /* 0x000000ff9200720c */ /* 0x000fe20003f24270 */
[----:B------:R-:W-:Y:S01]  /*50c0*/  FMUL.FTZ R49, R64, UR7 ;  /* 0x0000000740317c20 */ /* 0x000fe20008410000 */
[----:B------:R-:W-:Y:S01]  /*50d0*/  ISETP.GT.AND P2, PT, R146, 0x1, PT ;  /* 0x000000019200780c */ /* 0x000fe20003f44270 */
[----:B------:R-:W-:Y:S01]  /*50e0*/  FMUL.FTZ R15, R30, UR7 ;  /* 0x000000071e0f7c20 */ /* 0x000fe20008410000 */
[----:B-1----:R-:W-:Y:S01]  /*50f0*/  FSEL R141, R141, -INF , P1 ;  /* 0xff8000008d8d7808 */ /* 0x002fe20000800000 */
[----:B------:R-:W1:Y:S01]  /*5100*/  MUFU.TANH R35, R35 ;  /* 0x0000002300237308 */ /* 0x000e620000002400 */
[----:B------:R-:W-:Y:S01]  /*5110*/  ISETP.GT.AND P1, PT, R146, 0x8, PT ;  /* 0x000000089200780c */ /* 0x000fe20003f24270 */
[----:B------:R-:W-:Y:S01]  /*5120*/  FMUL.FTZ R30, R58, UR7 ;  /* 0x000000073a1e7c20 */ /* 0x000fe20008410000 */
[----:B--2---:R-:W-:Y:S01]  /*5130*/  FSEL R140, R140, -INF , P2 ;  /* 0xff8000008c8c7808 */ /* 0x004fe20001000000 */
[----:B------:R-:W-:Y:S01]  /*5140*/  FMUL.FTZ R80, R80, UR7 ;  /* 0x0000000750507c20 */ /* 0x000fe20008410000 */
[----:B------:R-:W-:Y:S01]  /*5150*/  FMNMX.FTZ R33, R141, R11, !PT ;  /* 0x0000000b8d217209 */ /* 0x000fe20007810000 */
[----:B------:R-:W-:Y:S01]  /*5160*/  FMUL.FTZ R81, R81, UR7 ;  /* 0x0000000751517c20 */ /* 0x000fe20008410000 */
[----:B------:R-:W-:Y:S01]  /*5170*/  ISETP.GT.AND P2, PT, R146, 0x9, PT ;  /* 0x000000099200780c */ /* 0x000fe20003f44270 */
[----:B------:R-:W2:Y:S01]  /*5180*/  MUFU.TANH R36, R36 ;  /* 0x0000002400247308 */ /* 0x000ea20000002400 */
[----:B----4-:R-:W-:Y:S01]  /*5190*/  FSEL R139, R139, -INF , P1 ;  /* 0xff8000008b8b7808 */ /* 0x010fe20000800000 */
[----:B------:R-:W-:Y:S01]  /*51a0*/  FMUL.FTZ R84, R84, UR7 ;  /* 0x0000000754547c20 */ /* 0x000fe20008410000 */
[----:B------:R-:W-:Y:S01]  /*51b0*/  FMNMX.FTZ R34, R140, R33, !PT ;  /* 0x000000218c227209 */ /* 0x000fe20007810000 */
[----:B------:R-:W-:Y:S01]  /*51c0*/  FMUL.FTZ R85, R85, UR7 ;  /* 0x0000000755557c20 */ /* 0x000fe20008410000 */
[C---:B------:R-:W-:Y:S01]  /*51d0*/  ISETP.GT.AND P1, PT, R146.reuse, 0x10, PT ;  /* 0x000000109200780c */ /* 0x040fe20003f24270 */
[----:B------:R-:W-:Y:S01]  /*51e0*/  FMUL.FTZ R31, R59, UR7 ;  /* 0x000000073b1f7c20 */ /* 0x000fe20008410000 */
[----:B0-----:R-:W-:Y:S01]  /*51f0*/  FSEL R32, R143, -INF , P2 ;  /* 0xff8000008f207808 */ /* 0x001fe20001000000 */
[----:B------:R-:W0:Y:S01]  /*5200*/  MUFU.TANH R37, R37 ;  /* 0x0000002500257308 */ /* 0x000e220000002400 */
[----:B------:R-:W-:Y:S01]  /*5210*/  FMNMX.FTZ R51, R139, R34, !PT ;  /* 0x000000228b337209 */ /* 0x000fe20007810000 */
[----:B------:R-:W4:Y:S01]  /*5220*/  S2UR UR11, SR_CgaCtaId ;  /* 0x00000000000b79c3 */ /* 0x000f220000008800 */
[----:B------:R-:W-:Y:S01]  /*5230*/  ISETP.GT.AND P2, PT, R146, 0x11, PT ;  /* 0x000000119200780c */ /* 0x000fe20003f44270 */
[----:B------:R-:W-:Y:S01]  /*5240*/  ULEA UR10, UR4, UR38, 0x3 ;  /* 0x00000026040a7291 */ /* 0x000fe2000f8e183f */
[----:B-----5:R-:W-:-:S02]  /*5250*/  FSEL R33, R145, -INF , P1 ;  /* 0xff80000091217808 */ /* 0x020fc40000800000 */
[----:B------:R-:W-:Y:S01]  /*5260*/  FMNMX.FTZ R50, R32, R51, !PT ;  /* 0x0000003320327209 */ /* 0x000fe20007810000 */
[----:B------:R-:W5:Y:S01]  /*5270*/  MUFU.TANH R38, R38 ;  /* 0x0000002600267308 */ /* 0x000f620000002400 */
[----:B------:R-:W-:Y:S01]  /*5280*/  ISETP.GT.AND P1, PT, R146, 0x18, PT ;  /* 0x000000189200780c */ /* 0x000fe20003f24270 */
[----:B------:R-:W-:Y:S01]  /*5290*/  UIADD3 UR10, UR10, 0x2d840, URZ ;  /* 0x0002d8400a0a7890 */ /* 0x000fe2000fffe03f */
[----:B---3--:R-:W-:Y:S02]  /*52a0*/  FSEL R34, R144, -INF , P2 ;  /* 0xff80000090227808 */ /* 0x008fe40001000000 */
[----:B------:R-:W-:Y:S01]  /*52b0*/  FMNMX.FTZ R51, R33, R50, !PT ;  /* 0x0000003221337209 */ /* 0x000fe20007810000 */
[----:B------:R-:W-:Y:S01]  /*52c0*/  FMUL.FTZ R50, R65, UR7 ;  /* 0x0000000741327c20 */ /* 0x000fe20008410000 */
[----:B------:R-:W-:Y:S01]  /*52d0*/  ISETP.GT.AND P2, PT, R146, 0x19, PT ;  /* 0x000000199200780c */ /* 0x000fe20003f44270 */
[----:B------:R-:W3:Y:S01]  /*52e0*/  MUFU.TANH R39, R39 ;  /* 0x0000002700277308 */ /* 0x000ee20000002400 */
[----:B-1----:R-:W-:Y:S01]  /*52f0*/  FSEL R35, R35, -INF , P1 ;  /* 0xff80000023237808 */ /* 0x002fe20000800000 */
[----:B------:R-:W-:Y:S01]  /*5300*/  FMUL.FTZ R65, R70, UR7 ;  /* 0x0000000746417c20 */ /* 0x000fe20008410000 */
[----:B------:R-:W-:Y:S01]  /*5310*/  FMNMX.FTZ R52, R34, R51, !PT ;  /* 0x0000003322347209 */ /* 0x000fe20007810000 */
[----:B------:R-:W-:Y:S01]  /*5320*/  FMUL.FTZ R51, R68, UR7 ;  /* 0x0000000744337c20 */ /* 0x000fe20008410000 */
[----:B------:R-:W-:Y:S01]  /*5330*/  ISETP.GT.AND P1, PT, R146, 0x20, PT ;  /* 0x000000209200780c */ /* 0x000fe20003f24270 */
[----:B------:R-:W-:Y:S01]  /*5340*/  FMUL.FTZ R70, R79, UR7 ;  /* 0x000000074f467c20 */ /* 0x000fe20008410000 */
[----:B--2---:R-:W-:Y:S01]  /*5350*/  FSEL R36, R36, -INF , P2 ;  /* 0xff80000024247808 */ /* 0x004fe20001000000 */
[----:B------:R-:W1:Y:S01]  /*5360*/  MUFU.TANH R40, R40 ;  /* 0x0000002800287308 */ /* 0x000e620000002400 */
[----:B------:R-:W-:Y:S01]  /*5370*/  FMNMX.FTZ R53, R35, R52, !PT ;  /* 0x0000003423357209 */ /* 0x000fe20007810000 */
[----:B------:R-:W2:Y:S01]  /*5380*/  SHFL.IDX PT, R79, R137, 0x1, 0x1c1f ;  /* 0x003c1f00894f7f89 */ /* 0x000ea200000e0000 */
[----:B------:R-:W-:Y:S01]  /*5390*/  ISETP.GT.AND P2, PT, R146, 0x21, PT ;  /* 0x000000219200780c */ /* 0x000fe20003f44270 */
[----:B----4-:R-:W-:Y:S01]  /*53a0*/  UPRMT UR10, UR11, 0x654, UR10 ;  /* 0x000006540b0a7896 */ /* 0x010fe2000800000a */
[----:B0-----:R-:W-:-:S02]  /*53b0*/  FSEL R37, R37, -INF , P1 ;  /* 0xff80000025257808 */ /* 0x001fc40000800000 */
[----:B------:R-:W-:Y:S01]  /*53c0*/  FMNMX.FTZ R52, R36, R53, !PT ;  /* 0x0000003524347209 */ /* 0x000fe20007810000 */
[----:B------:R-:W0:Y:S01]  /*53d0*/  MUFU.TANH R41, R41 ;  /* 0x0000002900297308 */ /* 0x000e220000002400 */
[----:B------:R-:W-:Y:S02]  /*53e0*/  ISETP.GT.AND P1, PT, R146, 0x28, PT ;  /* 0x000000289200780c */ /* 0x000fe40003f24270 */
[----:B-----5:R-:W-:Y:S02]  /*53f0*/  FSEL R38, R38, -INF , P2 ;  /* 0xff80000026267808 */ /* 0x020fe40001000000 */
[----:B------:R-:W-:Y:S01]  /*5400*/  FMNMX.FTZ R53, R37, R52, !PT ;  /* 0x0000003425357209 */ /* 0x000fe20007810000 */
[----:B------:R-:W-:Y:S01]  /*5410*/  FMUL.FTZ R52, R69, UR7 ;  /* 0x0000000745347c20 */ /* 0x000fe20008410000 */
[----:B------:R-:W-:Y:S01]  /*5420*/  ISETP.GT.AND P2, PT, R146, 0x29, PT ;  /* 0x000000299200780c */ /* 0x000fe20003f44270 */
[----:B------:R-:W4:Y:S01]  /*5430*/  MUFU.TANH R42, R42 ;  /* 0x0000002a002a7308 */ /* 0x000f220000002400 */
[----:B---3--:R-:W-:Y:S01]  /*5440*/  FSEL R39, R39, -INF , P1 ;  /* 0xff80000027277808 */ /* 0x008fe20000800000 */
[----:B------:R-:W-:Y:S01]  /*5450*/  SYNCS.ARRIVE.TRANS64.RED.A1T0 RZ, [UR10], RZ ;  /* 0x000000ffffff79a7 */ /* 0x000fe2000810040a */
[----:B------:R-:W-:-:S02]  /*5460*/  FMNMX.FTZ R54, R38, R53, !PT ;  /* 0x0000003526367209 */ /* 0x000fc40007810000 */
[----:B------:R-:W-:Y:S02]  /*5470*/  ISETP.GT.AND P1, PT, R146, 0x30, PT ;  /* 0x000000309200780c */ /* 0x000fe40003f24270 */
[----:B-1----:R-:W-:Y:S01]  /*5480*/  FSEL R40, R40, -INF , P2 ;  /* 0xff80000028287808 */ /* 0x002fe20001000000 */
[----:B------:R-:W1:Y:S01]  /*5490*/  MUFU.TANH R43, R43 ;  /* 0x0000002b002b7308 */ /* 0x000e620000002400 */
[----:B------:R-:W-:Y:S01]  /*54a0*/  FMNMX.FTZ R53, R39, R54, !PT ;  /* 0x0000003627357209 */ /* 0x000fe20007810000 */
[----:B------:R-:W-:Y:S01]  /*54b0*/  FMUL.FTZ R54, R72, UR7 ;  /* 0x0000000748367c20 */ /* 0x000fe20008410000 */
[----:B------:R-:W-:Y:S02]  /*54c0*/  ISETP.GT.AND P2, PT, R146, 0x31, PT ;  /* 0x000000319200780c */ /* 0x000fe40003f44270 */
[----:B0-----:R-:W-:Y:S02]  /*54d0*/  FSEL R41, R41, -INF , P1 ;  /* 0xff80000029297808 */ /* 0x001fe40000800000 */
[----:B------:R-:W-:Y:S01]  /*54e0*/  FMNMX.FTZ R56, R40, R53, !PT ;  /* 0x0000003528387209 */ /* 0x000fe20007810000 */
[----:B------:R-:W0:Y:S01]  /*54f0*/  MUFU.TANH R44, R44 ;  /* 0x0000002c002c7308 */ /* 0x000e220000002400 */
[----:B------:R-:W-:Y:S01]  /*5500*/  ISETP.GT.AND P1, PT, R146, 0x38, PT ;  /* 0x000000389200780c */ /* 0x000fe20003f24270 */
[----:B------:R-:W-:Y:S01]  /*5510*/  FMUL.FTZ R53, R73, UR7 ;  /* 0x0000000749357c20 */ /* 0x000fe20008410000 */
[----:B----4-:R-:W-:Y:S01]  /*5520*/  FSEL R42, R42, -INF , P2 ;  /* 0xff8000002a2a7808 */ /* 0x010fe20001000000 */
[----:B------:R-:W-:Y:S01]  /*5530*/  FMUL.FTZ R73, R83, UR7 ;  /* 0x0000000753497c20 */ /* 0x000fe20008410000 */
[----:B------:R-:W-:-:S02]  /*5540*/  FMNMX.FTZ R55, R41, R56, !PT ;  /* 0x0000003829377209 */ /* 0x000fc40007810000 */
[----:B------:R-:W-:Y:S01]  /*5550*/  ISETP.GT.AND P2, PT, R146, 0x39, PT ;  /* 0x000000399200780c */ /* 0x000fe20003f44270 */
[----:B------:R-:W3:Y:S01]  /*5560*/  MUFU.TANH R45, R45 ;  /* 0x0000002d002d7308 */ /* 0x000ee20000002400 */
[----:B-1----:R-:W-:Y:S02]  /*5570*/  FSEL R43, R43, -INF , P1 ;  /* 0xff8000002b2b7808 */ /* 0x002fe40000800000 */
[----:B------:R-:W-:Y:S01]  /*5580*/  FMNMX.FTZ R56, R42, R55, !PT ;  /* 0x000000372a387209 */ /* 0x000fe20007810000 */
[----:B------:R-:W-:Y:S01]  /*5590*/  FMUL.FTZ R55, R76, UR7 ;  /* 0x000000074c377c20 */ /* 0x000fe20008410000 */
[----:B------:R-:W-:Y:S01]  /*55a0*/  ISETP.GT.AND P1, PT, R146, 0x40, PT ;  /* 0x000000409200780c */ /* 0x000fe20003f24270 */
[----:B------:R-:W-:Y:S01]  /*55b0*/  FMUL.FTZ R76, R86, UR7 ;  /* 0x00000007564c7c20 */ /* 0x000fe20008410000 */
[----:B------:R-:W-:Y:S01]  /*55c0*/  FMNMX.FTZ R57, R43, R56, !PT ;  /* 0x000000382b397209 */ /* 0x000fe20007810000 */
[----:B------:R-:W1:Y:S01]  /*55d0*/  MUFU.TANH R46, R46 ;  /* 0x0000002e002e7308 */ /* 0x000e620000002400 */
[----:B0-----:R-:W-:-:S02]  /*55e0*/  FSEL R44, R44, -INF , P2 ;  /* 0xff8000002c2c7808 */ /* 0x001fc40001000000 */
[----:B------:R-:W-:Y:S02]  /*55f0*/  ISETP.GT.AND P2, PT, R146, 0x41, PT ;  /* 0x000000419200780c */ /* 0x000fe40003f44270 */
[----:B------:R-:W-:Y:S02]  /*5600*/  FMNMX.FTZ R56, R44, R57, !PT ;  /* 0x000000392c387209 */ /* 0x000fe40007810000 */
[----:B--2---:R-:W-:Y:S01]  /*5610*/  IADD3 R79, R79, -UR34, R136 ;  /* 0x800000224f4f7c10 */ /* 0x004fe2000fffe088 */
[----:B------:R-:W0:Y:S01]  /*5620*/  MUFU.TANH R48, R48 ;  /* 0x0000003000307308 */ /* 0x000e220000002400 */
[----:B---3--:R-:W-:Y:S02]  /*5630*/  FSEL R45, R45, -INF , P1 ;  /* 0xff8000002d2d7808 */ /* 0x008fe40000800000 */
[----:B------:R-:W-:Y:S02]  /*5640*/  ISETP.GT.AND P1, PT, R146, 0x48, PT ;  /* 0x000000489200780c */ /* 0x000fe40003f24270 */
[----:B------:R-:W-:Y:S01]  /*5650*/  FMNMX.FTZ R57, R45, R56, !PT ;  /* 0x000000382d397209 */ /* 0x000fe20007810000 */
[----:B------:R-:W-:Y:S01]  /*5660*/  FMUL.FTZ R56, R77, UR7 ;  /* 0x000000074d387c20 */ /* 0x000fe20008410000 */
[----:B------:R-:W-:Y:S01]  /*5670*/  ISETP.GT.AND P3, PT, R79, 0x1, PT ;  /* 0x000000014f00780c */ /* 0x000fe20003f64270 */
[----:B------:R-:W2:Y:S01]  /*5680*/  MUFU.TANH R47, R47 ;  /* 0x0000002f002f7308 */ /* 0x000ea20000002400 */
[----:B-1----:R-:W-:Y:S01]  /*5690*/  FSEL R46, R46, -INF , P2 ;  /* 0xff8000002e2e7808 */ /* 0x002fe20001000000 */
[----:B------:R-:W-:Y:S01]  /*56a0*/  FMUL.FTZ R77, R87, UR7 ;  /* 0x00000007574d7c20 */ /* 0x000fe20008410000 */
[----:B------:R-:W-:-:S02]  /*56b0*/  ISETP.GT.AND P2, PT, R146, 0x49, PT ;  /* 0x000000499200780c */ /* 0x000fc40003f44270 */
[----:B------:R-:W-:-:S03]  /*56c0*/  FMNMX.FTZ R57, R46, R57, !PT ;  /* 0x000000392e397209 */ /* 0x000fc60007810000 */
[----:B------:R-:W1:Y:S01]  /*56d0*/  MUFU.TANH R49, R49 ;  /* 0x0000003100317308 */ /* 0x000e620000002400 */
[----:B0-----:R-:W-:Y:S02]  /*56e0*/  FSEL R48, R48, -INF , P1 ;  /* 0xff80000030307808 */ /* 0x001fe40000800000 */
[----:B------:R-:W-:Y:S02]  /*56f0*/  ISETP.GT.AND P1, PT, R146, 0x50, PT ;  /* 0x000000509200780c */ /* 0x000fe40003f24270 */
[----:B------:R-:W-:-:S03]  /*5700*/  FMNMX.FTZ R58, R48, R57, !PT ;  /* 0x00000039303a7209 */ /* 0x000fc60007810000 */
[----:B------:R-:W0:Y:S01]  /*5710*/  MUFU.TANH R50, R50 ;  /* 0x0000003200327308 */ /* 0x000e220000002400 */
[----:B--2---:R-:W-:Y:S02]  /*5720*/  FSEL R47, R47, -INF , P2 ;  /* 0xff8000002f2f7808 */ /* 0x004fe40001000000 */
[----:B------:R-:W-:Y:S02]  /*5730*/  ISETP.GT.AND P2, PT, R146, 0x51, PT ;  /* 0x000000519200780c */ /* 0x000fe40003f44270 */
[----:B------:R-:W-:-:S03]  /*5740*/  FMNMX.FTZ R58, R47, R58, !PT ;  /* 0x0000003a2f3a7209 */ /* 0x000fc60007810000 */
[----:B------:R-:W2:Y:S01]  /*5750*/  MUFU.TANH R51, R51 ;  /* 0x0000003300337308 */ /* 0x000ea20000002400 */
[----:B-1----:R-:W-:Y:S02]  /*5760*/  FSEL R49, R49, -INF , P1 ;  /* 0xff80000031317808 */ /* 0x002fe40000800000 */
[----:B------:R-:W-:Y:S02]  /*5770*/  ISETP.GT.AND P1, PT, R146, 0x58, PT ;  /* 0x000000589200780c */ /* 0x000fe40003f24270 */
        /* <DEDUP_REMOVED lines=24> */
[----:B------:R-:W-:Y:S01]  /*5900*/  FMNMX.FTZ R59, R55, R58, !PT ;  /* 0x0000003a373b7209 */ /* 0x000fe20007810000 */
[----:B------:R-:W-:Y:S01]  /*5910*/  FMUL.FTZ R58, R62, UR7 ;  /* 0x000000073e3a7c20 */ /* 0x000fe20008410000 */
[----:B------:R-:W-:Y:S01]  /*5920*/  FMUL.FTZ R62, R63, UR7 ;  /* 0x000000073f3e7c20 */ /* 0x000fe20008410000 */
[----:B------:R-:W1:Y:S01]  /*5930*/  MUFU.TANH R81, R81 ;  /* 0x0000005100517308 */ /* 0x000e620000002400 */
[----:B0-----:R-:W-:Y:S02]  /*5940*/  FSEL R56, R56, -INF , P2 ;  /* 0xff80000038387808 */ /* 0x001fe40001000000 */
[----:B------:R-:W-:-:S02]  /*5950*/  ISETP.GT.AND P2, PT, R146, 0x71, PT ;  /* 0x000000719200780c */ /* 0x000fc40003f44270 */
        /* <DEDUP_REMOVED lines=10> */
[----:B0-----:R-:W-:-:S04]  /*5a00*/  FSEL R60, R84, -INF , P1 ;  /* 0xff800000543c7808 */ /* 0x001fc80000800000 */
[----:B------:R-:W-:Y:S01]  /*5a10*/  FMNMX.FTZ R64, R60, R63, !PT ;  /* 0x0000003f3c407209 */ /* 0x000fe20007810000 */
[----:B------:R-:W-:Y:S01]  /*5a20*/  FMUL.FTZ R63, R66, UR7 ;  /* 0x00000007423f7c20 */ /* 0x000fe20008410000 */
[----:B------:R-:W-:Y:S01]  /*5a30*/  FMUL.FTZ R66, R71, UR7 ;  /* 0x0000000747427c20 */ /* 0x000fe20008410000 */
[----:B------:R-:W0:Y:S01]  /*5a40*/  MUFU.TANH R14, R14 ;  /* 0x0000000e000e7308 */ /* 0x000e220000002400 */
[----:B--2---:R-:W-:Y:S01]  /*5a50*/  FSEL R61, R61, -INF , P2 ;  /* 0xff8000003d3d7808 */ /* 0x004fe20001000000 */
[----:B------:R-:W-:Y:S01]  /*5a60*/  FMUL.FTZ R71, R82, UR7 ;  /* 0x0000000752477c20 */ /* 0x000fe20008410000 */
[----:B------:R-:W-:Y:S02]  /*5a70*/  ISETP.GT.AND P2, PT, R79, RZ, PT ;  /* 0x000000ff4f00720c */ /* 0x000fe40003f44270 */
[----:B------:R-:W-:Y:S01]  /*5a80*/  FMNMX.FTZ R69, R61, R64, !PT ;  /* 0x000000403d457209 */ /* 0x000fe20007810000 */
[----:B------:R-:W-:Y:S01]  /*5a90*/  FMUL.FTZ R64, R67, UR7 ;  /* 0x0000000743407c20 */ /* 0x000fe20008410000 */
[----:B------:R-:W-:Y:S01]  /*5aa0*/  FMUL.FTZ R67, R74, UR7 ;  /* 0x000000074a437c20 */ /* 0x000fe20008410000 */
[----:B------:R-:W2:Y:S01]  /*5ab0*/  MUFU.TANH R15, R15 ;  /* 0x0000000f000f7308 */ /* 0x000ea20000002400 */
[----:B-1----:R-:W-:Y:S01]  /*5ac0*/  FSEL R13, R13, -INF , P2 ;  /* 0xff8000000d0d7808 */ /* 0x002fe20001000000 */
[----:B------:R-:W1:Y:S01]  /*5ad0*/  SHFL.BFLY PT, R68, R69, 0x2, 0x1f ;  /* 0x0c401f0045447f89 */ /* 0x000e6200000e0000 */
[----:B------:R-:W-:-:S02]  /*5ae0*/  ISETP.GT.AND P2, PT, R79, 0x8, PT ;  /* 0x000000084f00780c */ /* 0x000fc40003f44270 */
[----:B------:R-:W-:-:S03]  /*5af0*/  FMNMX.FTZ R81, R13, R12, !PT ;  /* 0x0000000c0d517209 */ /* 0x000fc60007810000 */
[----:B------:R-:W-:Y:S01]  /*5b00*/  MUFU.TANH R17, R17 ;  /* 0x0000001100117308 */ /* 0x000fe20000002400 */
[----:B0-----:R-:W-:Y:S02]  /*5b10*/  FSEL R80, R14, -INF , P3 ;  /* 0xff8000000e507808 */ /* 0x001fe40001800000 */
[----:B------:R-:W-:Y:S02]  /*5b20*/  ISETP.GT.AND P3, PT, R79, 0x9, PT ;  /* 0x000000094f00780c */ /* 0x000fe40003f64270 */
[----:B------:R-:W-:-:S03]  /*5b30*/  FMNMX.FTZ R82, R80, R81, !PT ;  /* 0x0000005150527209 */ /* 0x000fc60007810000 */
[----:B------:R-:W0:Y:S01]  /*5b40*/  MUFU.TANH R18, R18 ;  /* 0x0000001200127308 */ /* 0x000e220000002400 */
[----:B--2---:R-:W-:Y:S02]  /*5b50*/  FSEL R15, R15, -INF , P2 ;  /* 0xff8000000f0f7808 */ /* 0x004fe40001000000 */
[----:B------:R-:W-:Y:S02]  /*5b60*/  ISETP.GT.AND P2, PT, R79, 0x10, PT ;  /* 0x000000104f00780c */ /* 0x000fe40003f44270 */
[----:B------:R-:W-:-:S03]  /*5b70*/  FMNMX.FTZ R81, R15, R82, !PT ;  /* 0x000000520f517209 */ /* 0x000fc60007810000 */
[----:B------:R-:W-:Y:S01]  /*5b80*/  MUFU.TANH R19, R19 ;  /* 0x0000001300137308 */ /* 0x000fe20000002400 */
[----:B-1----:R-:W-:Y:S01]  /*5b90*/  FMNMX.FTZ R74, R69, R68, !PT ;  /* 0x00000044454a7209 */ /* 0x002fe20007810000 */
[----:B------:R-:W-:Y:S01]  /*5ba0*/  FMUL.FTZ R68, R75, UR7 ;  /* 0x000000074b447c20 */ /* 0x000fe20008410000 */
[----:B------:R-:W-:-:S03]  /*5bb0*/  FMUL.FTZ R69, R78, UR7 ;  /* 0x000000074e457c20 */ /* 0x000fc60008410000 */
[----:B------:R-:W1:Y:S02]  /*5bc0*/  SHFL.BFLY PT, R75, R74, 0x1, 0x1f ;  /* 0x0c201f004a4b7f89 */ /* 0x000e6400000e0000 */
[----:B------:R-:W2:Y:S01]  /*5bd0*/  MUFU.TANH R20, R20 ;  /* 0x0000001400147308 */ /* 0x000ea20000002400 */
[----:B0-----:R-:W-:Y:S02]  /*5be0*/  FSEL R18, R18, -INF , P2 ;  /* 0xff80000012127808 */ /* 0x001fe40001000000 */
[----:B------:R-:W-:-:S05]  /*5bf0*/  ISETP.GT.AND P2, PT, R79, 0x18, PT ;  /* 0x000000184f00780c */ /* 0x000fca0003f44270 */
[----:B------:R-:W-:Y:S08]  /*5c00*/  MUFU.TANH R21, R21 ;  /* 0x0000001500157308 */ /* 0x000ff00000002400 */
[----:B------:R-:W0:Y:S01]  /*5c10*/  MUFU.TANH R22, R22 ;  /* 0x0000001600167308 */ /* 0x000e220000002400 */
[----:B--2---:R-:W-:Y:S02]  /*5c20*/  FSEL R20, R20, -INF , P2 ;  /* 0xff80000014147808 */ /* 0x004fe40001000000 */
[----:B------:R-:W-:-:S02]  /*5c30*/  ISETP.GT.AND P2, PT, R79, 0x20, PT ;  /* 0x000000204f00780c */ /* 0x000fc40003f44270 */
[----:B-1----:R-:W-:-:S03]  /*5c40*/  FMNMX.FTZ R72, R74, R75, !PT ;  /* 0x0000004b4a487209 */ /* 0x002fc60007810000 */
[----:B------:R-:W-:Y:S01]  /*5c50*/  MUFU.TANH R23, R23 ;  /* 0x0000001700177308 */ /* 0x000fe20000002400 */
[C---:B------:R-:W-:Y:S01]  /*5c60*/  FSETP.NEU.FTZ.AND P1, PT, R72.reuse, -INF , PT ;  /* 0xff8000004800780b */ /* 0x040fe20003f3d000 */
[----:B------:R-:W-:-:S06]  /*5c70*/  FMUL.FTZ R78, R72, UR35 ;  /* 0x00000023484e7c20 */ /* 0x000fcc0008410000 */
[----:B------:R-:W1:Y:S01]  /*5c80*/  MUFU.TANH R24, R24 ;  /* 0x0000001800187308 */ /* 0x000e620000002400 */
[----:B------:R-:W-:Y:S02]  /*5c90*/  FSEL R78, R78, RZ, P1 ;  /* 0x000000ff4e4e7208 */ /* 0x000fe40000800000 */
[----:B0-----:R-:W-:Y:S02]  /*5ca0*/  FSEL R22, R22, -INF , P2 ;  /* 0xff80000016167808 */ /* 0x001fe40001000000 */
[----:B------:R-:W-:Y:S01]  /*5cb0*/  ISETP.GT.AND P2, PT, R79, 0x28, PT ;  /* 0x000000284f00780c */ /* 0x000fe20003f44270 */
[--C-:B------:R-:W-:Y:S01]  /*5cc0*/  FFMA.FTZ R83, R32, UR35, -R78.reuse ;  /* 0x0000002320537c23 */ /* 0x100fe2000801084e */
[----:B------:R-:W-:Y:S01]  /*5cd0*/  FSEL R32, R17, -INF , P3 ;  /* 0xff80000011207808 */ /* 0x000fe20001800000 */
[--C-:B------:R-:W-:Y:S01]  /*5ce0*/  FFMA.FTZ R84, R33, UR35, -R78.reuse ;  /* 0x0000002321547c23 */ /* 0x100fe2000801084e */
[----:B------:R-:W-:Y:S01]  /*5cf0*/  ISETP.GT.AND P3, PT, R79, 0x11, PT ;  /* 0x000000114f00780c */ /* 0x000fe20003f64270 */
[----:B------:R0:W-:Y:S01]  /*5d00*/  MUFU.EX2 R17, R83 ;  /* 0x0000005300117308 */ /* 0x0001e20000000800 */
[----:B------:R-:W-:Y:S01]  /*5d10*/  FMNMX.FTZ R81, R32, R81, !PT ;  /* 0x0000005120517209 */ /* 0x000fe20007810000 */
[--C-:B------:R-:W-:Y:S01]  /*5d20*/  FFMA.FTZ R75, R141, UR35, -R78.reuse ;  /* 0x000000238d4b7c23 */ /* 0x100fe2000801084e */
[----:B------:R-:W-:Y:S01]  /*5d30*/  FSEL R33, R19, -INF , P3 ;  /* 0xff80000013217808 */ /* 0x000fe20001800000 */
[--C-:B------:R-:W-:Y:S01]  /*5d40*/  FFMA.FTZ R74, R140, UR35, -R78.reuse ;  /* 0x000000238c4a7c23 */ /* 0x100fe2000801084e */
[----:B------:R-:W-:Y:S01]  /*5d50*/  FMNMX.FTZ R82, R18, R81, !PT ;  /* 0x0000005112527209 */ /* 0x000fe20007810000 */
[--C-:B------:R-:W-:Y:S01]  /*5d60*/  FFMA.FTZ R139, R139, UR35, -R78.reuse ;  /* 0x000000238b8b7c23 */ /* 0x100fe2000801084e */
[----:B------:R-:W-:Y:S01]  /*5d70*/  ISETP.GT.AND P3, PT, R79, 0x19, PT ;  /* 0x000000194f00780c */ /* 0x000fe20003f64270 */
[----:B------:R-:W-:Y:S01]  /*5d80*/  MUFU.TANH R25, R25 ;  /* 0x0000001900197308 */ /* 0x000fe20000002400 */
[----:B------:R-:W-:Y:S01]  /*5d90*/  FMNMX.FTZ R81, R33, R82, !PT ;  /* 0x0000005221517209 */ /* 0x000fe20007810000 */
[--C-:B0-----:R-:W-:Y:S01]  /*5da0*/  FFMA.FTZ R83, R34, UR35, -R78.reuse ;  /* 0x0000002322537c23 */ /* 0x101fe2000801084e */
[----:B------:R-:W-:Y:S01]  /*5db0*/  FSEL R34, R21, -INF , P3 ;  /* 0xff80000015227808 */ /* 0x000fe20001800000 */
[--C-:B------:R-:W-:Y:S01]  /*5dc0*/  FFMA.FTZ R40, R40, UR35, -R78.reuse ;  /* 0x0000002328287c23 */ /* 0x100fe2000801084e */
[----:B------:R-:W-:Y:S01]  /*5dd0*/  FMNMX.FTZ R81, R20, R81, !PT ;  /* 0x0000005114517209 */ /* 0x000fe20007810000 */
[--C-:B------:R-:W-:Y:S01]  /*5de0*/  FFMA.FTZ R41, R41, UR35, -R78.reuse ;  /* 0x0000002329297c23 */ /* 0x100fe2000801084e */
[----:B------:R-:W-:Y:S01]  /*5df0*/  ISETP.GT.AND P3, PT, R79, 0x21, PT ;  /* 0x000000214f00780c */ /* 0x000fe20003f64270 */
[----:B------:R-:W0:Y:S01]  /*5e00*/  MUFU.TANH R26, R26 ;  /* 0x0000001a001a7308 */ /* 0x000e220000002400 */
[----:B------:R-:W-:Y:S01]  /*5e10*/  FMNMX.FTZ R81, R34, R81, !PT ;  /* 0x0000005122517209 */ /* 0x000fe20007810000 */
[--C-:B------:R-:W-:Y:S01]  /*5e20*/  FFMA.FTZ R42, R42, UR35, -R78.reuse ;  /* 0x000000232a2a7c23 */ /* 0x100fe2000801084e */
[----:B-1----:R-:W-:Y:S01]  /*5e30*/  FSEL R24, R24, -INF , P2 ;  /* 0xff80000018187808 */ /* 0x002fe20001000000 */
[--C-:B------:R-:W-:Y:S01]  /*5e40*/  FFMA.FTZ R43, R43, UR35, -R78.reuse ;  /* 0x000000232b2b7c23 */ /* 0x100fe2000801084e */
[----:B------:R-:W-:Y:S01]  /*5e50*/  FMNMX.FTZ R82, R22, R81, !PT ;  /* 0x0000005116527209 */ /* 0x000fe20007810000 */
[--C-:B------:R-:W-:Y:S01]  /*5e60*/  FFMA.FTZ R44, R44, UR35, -R78.reuse ;  /* 0x000000232c2c7c23 */ /* 0x100fe2000801084e */
[----:B------:R-:W-:Y:S01]  /*5e70*/  ISETP.GT.AND P2, PT, R79, 0x30, PT ;  /* 0x000000304f00780c */ /* 0x000fe20003f44270 */
        /* <DEDUP_REMOVED lines=8> */
[----:B------:R-:W-:Y:S01]  /*5f00*/  MUFU.TANH R27, R27 ;  /* 0x0000001b001b7308 */ /* 0x000fe20000002400 */
[--C-:B-1----:R-:W-:Y:S01]  /*5f10*/  FFMA.FTZ R84, R35, UR35, -R78.reuse ;  /* 0x0000002323547c23 */ /* 0x102fe2000801084e */
[----:B------:R-:W-:Y:S01]  /*5f20*/  FSEL R35, R23, -INF , P3 ;  /* 0xff80000017237808 */ /* 0x000fe20001800000 */
[--C-:B------:R-:W-:Y:S01]  /*5f30*/  FFMA.FTZ R52, R52, UR35, -R78.reuse ;  /* 0x0000002334347c23 */ /* 0x100fe2000801084e */
[----:B------:R-:W-:Y:S01]  /*5f40*/  ISETP.GT.AND P3, PT, R79, 0x29, PT ;  /* 0x000000294f00780c */ /* 0x000fe20003f64270 */
[--C-:B------:R-:W-:Y:S01]  /*5f50*/  FFMA.FTZ R54, R54, UR35, -R78.reuse ;  /* 0x0000002336367c23 */ /* 0x100fe2000801084e */
[----:B------:R-:W-:Y:S01]  /*5f60*/  FMNMX.FTZ R81, R35, R82, !PT ;  /* 0x0000005223517209 */ /* 0x000fe20007810000 */
[--C-:B------:R-:W-:Y:S01]  /*5f70*/  FFMA.FTZ R53, R53, UR35, -R78.reuse ;  /* 0x0000002335357c23 */ /* 0x100fe2000801084e */
[----:B------:R-:W1:Y:S01]  /*5f80*/  MUFU.TANH R28, R28 ;  /* 0x0000001c001c7308 */ /* 0x000e620000002400 */
[----:B0-----:R-:W-:Y:S01]  /*5f90*/  FSEL R26, R26, -INF , P2 ;  /* 0xff8000001a1a7808 */ /* 0x001fe20001000000 */
[--C-:B------:R-:W-:Y:S01]  /*5fa0*/  FFMA.FTZ R55, R55, UR35, -R78.reuse ;  /* 0x0000002337377c23 */ /* 0x100fe2000801084e */
[----:B------:R-:W-:Y:S01]  /*5fb0*/  FMNMX.FTZ R81, R24, R81, !PT ;  /* 0x0000005118517209 */ /* 0x000fe20007810000 */
[--C-:B------:R-:W-:Y:S01]  /*5fc0*/  FFMA.FTZ R56, R56, UR35, -R78.reuse ;  /* 0x0000002338387c23 */ /* 0x100fe2000801084e */
[----:B------:R-:W-:Y:S01]  /*5fd0*/  ISETP.GT.AND P2, PT, R79, 0x38, PT ;  /* 0x000000384f00780c */ /* 0x000fe20003f44270 */
[--C-:B------:R-:W-:Y:S01]  /*5fe0*/  FFMA.FTZ R57, R57, UR35, -R78.reuse ;  /* 0x0000002339397c23 */ /* 0x100fe2000801084e */
[--C-:B------:R-:W-:Y:S01]  /*5ff0*/  FFMA.FTZ R59, R59, UR35, -R78.reuse ;  /* 0x000000233b3b7c23 */ /* 0x100fe2000801084e */
[----:B------:R0:W-:Y:S01]  /*6000*/  MUFU.EX2 R21, R83 ;  /* 0x0000005300157308 */ /* 0x0001e20000000800 */
[--C-:B------:R-:W-:Y:S01]  /*6010*/  FFMA.FTZ R60, R60, UR35, -R78.reuse ;  /* 0x000000233c3c7c23 */ /* 0x100fe2000801084e */
[----:B------:R-:W-:-:S06]  /*6020*/  FFMA.FTZ R61, R61, UR35, -R78 ;  /* 0x000000233d3d7c23 */ /* 0x000fcc000801084e */
[----:B------:R-:W-:Y:S01]  /*6030*/  MUFU.TANH R29, R29 ;  /* 0x0000001d001d7308 */ /* 0x000fe20000002400 */
[----:B0-----:R-:W-:Y:S01]  /*6040*/  FFMA.FTZ R83, R36, UR35, -R78 ;  /* 0x0000002324537c23 */ /* 0x001fe2000801084e */
[----:B------:R-:W-:Y:S02]  /*6050*/  FSEL R36, R25, -INF , P3 ;  /* 0xff80000019247808 */ /* 0x000fe40001800000 */
[----:B------:R-:W-:Y:S02]  /*6060*/  ISETP.GT.AND P3, PT, R79, 0x31, PT ;  /* 0x000000314f00780c */ /* 0x000fe40003f64270 */
[----:B------:R-:W-:Y:S02]  /*6070*/  FMNMX.FTZ R81, R36, R81, !PT ;  /* 0x0000005124517209 */ /* 0x000fe40007810000 */
[----:B------:R-:W0:Y:S01]  /*6080*/  MUFU.TANH R30, R30 ;  /* 0x0000001e001e7308 */ /* 0x000e220000002400 */
[----:B-1----:R-:W-:Y:S02]  /*6090*/  FSEL R28, R28, -INF , P2 ;  /* 0xff8000001c1c7808 */ /* 0x002fe40001000000 */
[----:B------:R-:W-:-:S02]  /*60a0*/  FMNMX.FTZ R82, R26, R81, !PT ;  /* 0x000000511a527209 */ /* 0x000fc40007810000 */
[----:B------:R-:W-:-:S03]  /*60b0*/  ISETP.GT.AND P2, PT, R79, 0x40, PT ;  /* 0x000000404f00780c */ /* 0x000fc60003f44270 */
[----:B------:R1:W-:Y:S08]  /*60c0*/  MUFU.EX2 R23, R84 ;  /* 0x0000005400177308 */ /* 0x0003f00000000800 */
[----:B------:R-:W-:Y:S01]  /*60d0*/  MUFU.TANH R31, R31 ;  /* 0x0000001f001f7308 */ /* 0x000fe20000002400 */
[----:B-1----:R-:W-:Y:S01]  /*60e0*/  FFMA.FTZ R84, R37, UR35, -R78 ;  /* 0x0000002325547c23 */ /* 0x002fe2000801084e */
[----:B------:R-:W-:-:S02]  /*60f0*/  FSEL R37, R27, -INF , P3 ;  /* 0xff8000001b257808 */ /* 0x000fc40001800000 */
[----:B------:R-:W-:Y:S02]  /*6100*/  ISETP.GT.AND P3, PT, R79, 0x39, PT ;  /* 0x000000394f00780c */ /* 0x000fe40003f64270 */
[----:B------:R-:W-:Y:S02]  /*6110*/  FMNMX.FTZ R81, R37, R82, !PT ;  /* 0x0000005225517209 */ /* 0x000fe40007810000 */
[----:B------:R-:W1:Y:S01]  /*6120*/  MUFU.TANH R58, R58 ;  /* 0x0000003a003a7308 */ /* 0x000e620000002400 */
[----:B0-----:R-:W-:Y:S02]  /*6130*/  FSEL R30, R30, -INF , P2 ;  /* 0xff8000001e1e7808 */ /* 0x001fe40001000000 */
[----:B------:R-:W-:Y:S02]  /*6140*/  FMNMX.FTZ R81, R28, R81, !PT ;  /* 0x000000511c517209 */ /* 0x000fe40007810000 */
[----:B------:R-:W-:-:S03]  /*6150*/  ISETP.GT.AND P2, PT, R79, 0x48, PT ;  /* 0x000000484f00780c */ /* 0x000fc60003f44270 */
[----:B------:R0:W-:Y:S08]  /*6160*/  MUFU.EX2 R25, R83 ;  /* 0x0000005300197308 */ /* 0x0001f00000000800 */
[----:B------:R-:W2:Y:S01]  /*6170*/  MUFU.TANH R62, R62 ;  /* 0x0000003e003e7308 */ /* 0x000ea20000002400 */
[----:B0-----:R-:W-:Y:S01]  /*6180*/  FFMA.FTZ R83, R38, UR35, -R78 ;  /* 0x0000002326537c23 */ /* 0x001fe2000801084e */
[----:B------:R-:W-:-:S02]  /*6190*/  FSEL R38, R29, -INF , P3 ;  /* 0xff8000001d267808 */ /* 0x000fc40001800000 */
[C---:B------:R-:W-:Y:S02]  /*61a0*/  ISETP.GT.AND P3, PT, R79.reuse, 0x41, PT ;  /* 0x000000414f00780c */ /* 0x040fe40003f64270 */
[----:B------:R-:W-:Y:S02]  /*61b0*/  FMNMX.FTZ R81, R38, R81, !PT ;  /* 0x0000005126517209 */ /* 0x000fe40007810000 */
[----:B------:R-:W0:Y:S01]  /*61c0*/  MUFU.TANH R63, R63 ;  /* 0x0000003f003f7308 */ /* 0x000e220000002400 */
[----:B-1----:R-:W-:Y:S02]  /*61d0*/  FSEL R58, R58, -INF , P2 ;  /* 0xff8000003a3a7808 */ /* 0x002fe40001000000 */
[----:B------:R-:W-:Y:S02]  /*61e0*/  FMNMX.FTZ R82, R30, R81, !PT ;  /* 0x000000511e527209 */ /* 0x000fe40007810000 */
[----:B------:R-:W-:-:S03]  /*61f0*/  ISETP.GT.AND P2, PT, R79, 0x50, PT ;  /* 0x000000504f00780c */ /* 0x000fc60003f44270 */
[----:B------:R1:W-:Y:S08]  /*6200*/  MUFU.EX2 R27, R84 ;  /* 0x00000054001b7308 */ /* 0x0003f00000000800 */
[----:B------:R-:W3:Y:S01]  /*6210*/  MUFU.TANH R64, R64 ;  /* 0x0000004000407308 */ /* 0x000ee20000002400 */
[----:B-1----:R-:W-:Y:S01]  /*6220*/  FFMA.FTZ R84, R39, UR35, -R78 ;  /* 0x0000002327547c23 */ /* 0x002fe2000801084e */
[----:B------:R-:W-:-:S02]  /*6230*/  FSEL R39, R31, -INF , P3 ;  /* 0xff8000001f277808 */ /* 0x000fc40001800000 */
[----:B------:R-:W-:Y:S02]  /*6240*/  ISETP.GT.AND P3, PT, R79, 0x49, PT ;  /* 0x000000494f00780c */ /* 0x000fe40003f64270 */
[----:B------:R-:W-:Y:S02]  /*6250*/  FMNMX.FTZ R81, R39, R82, !PT ;  /* 0x0000005227517209 */ /* 0x000fe40007810000 */
[----:B------:R-:W1:Y:S01]  /*6260*/  MUFU.TANH R65, R65 ;  /* 0x0000004100417308 */ /* 0x000e620000002400 */
[----:B--2---:R-:W-:Y:S02]  /*6270*/  FSEL R62, R62, -INF , P3 ;  /* 0xff8000003e3e7808 */ /* 0x004fe40001800000 */
[----:B------:R-:W-:Y:S02]  /*6280*/  FMNMX.FTZ R81, R58, R81, !PT ;  /* 0x000000513a517209 */ /* 0x000fe40007810000 */
[----:B------:R-:W-:Y:S02]  /*6290*/  ISETP.GT.AND P3, PT, R79, 0x51, PT ;  /* 0x000000514f00780c */ /* 0x000fe40003f64270 */
[----:B0-----:R-:W-:Y:S01]  /*62a0*/  FSEL R63, R63, -INF , P2 ;  /* 0xff8000003f3f7808 */ /* 0x001fe20001000000 */
[----:B------:R-:W0:Y:S01]  /*62b0*/  MUFU.TANH R66, R66 ;  /* 0x0000004200427308 */ /* 0x000e220000002400 */
[----:B------:R-:W-:-:S02]  /*62c0*/  FMNMX.FTZ R82, R62, R81, !PT ;  /* 0x000000513e527209 */ /* 0x000fc40007810000 */
[----:B------:R-:W-:Y:S02]  /*62d0*/  ISETP.GT.AND P2, PT, R79, 0x58, PT ;  /* 0x000000584f00780c */ /* 0x000fe40003f44270 */
[----:B---3--:R-:W-:Y:S02]  /*62e0*/  FSEL R64, R64, -INF , P3 ;  /* 0xff80000040407808 */ /* 0x008fe40001800000 */
[----:B------:R-:W-:Y:S01]  /*62f0*/  FMNMX.FTZ R81, R63, R82, !PT ;  /* 0x000000523f517209 */ /* 0x000fe20007810000 */
[----:B------:R-:W2:Y:S01]  /*6300*/  MUFU.TANH R67, R67 ;  /* 0x0000004300437308 */ /* 0x000ea20000002400 */
[----:B------:R-:W-:Y:S02]  /*6310*/  ISETP.GT.AND P3, PT, R79, 0x59, PT ;  /* 0x000000594f00780c */ /* 0x000fe40003f64270 */
[----:B-1----:R-:W-:Y:S02]  /*6320*/  FSEL R65, R65, -INF , P2 ;  /* 0xff80000041417808 */ /* 0x002fe40001000000 */
[----:B------:R-:W-:-:S02]  /*6330*/  FMNMX.FTZ R82, R64, R81, !PT ;  /* 0x0000005140527209 */ /* 0x000fc40007810000 */
[----:B------:R-:W-:Y:S01]  /*6340*/  ISETP.GT.AND P2, PT, R79, 0x60, PT ;  /* 0x000000604f00780c */ /* 0x000fe20003f44270 */
[----:B------:R-:W1:Y:S01]  /*6350*/  MUFU.TANH R68, R68 ;  /* 0x0000004400447308 */ /* 0x000e620000002400 */
[----:B0-----:R-:W-:Y:S02]  /*6360*/  FSEL R66, R66, -INF , P3 ;  /* 0xff80000042427808 */ /* 0x001fe40001800000 */
[----:B------:R-:W-:Y:S02]  /*6370*/  FMNMX.FTZ R81, R65, R82, !PT ;  /* 0x0000005241517209 */ /* 0x000fe40007810000 */
[----:B------:R-:W-:Y:S02]  /*6380*/  ISETP.GT.AND P3, PT, R79, 0x61, PT ;  /* 0x000000614f00780c */ /* 0x000fe40003f64270 */
[----:B------:R-:W-:Y:S01]  /*6390*/  FMNMX.FTZ R82, R66, R81, !PT ;  /* 0x0000005142527209 */ /* 0x000fe20007810000 */
[----:B------:R-:W0:Y:S01]  /*63a0*/  MUFU.TANH R69, R69 ;  /* 0x0000004500457308 */ /* 0x000e220000002400 */
[----:B--2---:R-:W-:-:S02]  /*63b0*/  FSEL R67, R67, -INF , P2 ;  /* 0xff80000043437808 */ /* 0x004fc40001000000 */
        /* <DEDUP_REMOVED lines=22> */
[----:B------:R-:W-:Y:S01]  /*6520*/  MUFU.EX2 R75, R75 ;  /* 0x0000004b004b7308 */ /* 0x000fe20000000800 */
[----:B--2---:R-:W-:-:S04]  /*6530*/  FSEL R76, R76, -INF , P2 ;  /* 0xff8000004c4c7808 */ /* 0x004fc80001000000 */
[----:B------:R-:W-:-:S03]  /*6540*/  FMNMX.FTZ R82, R76, R81, !PT ;  /* 0x000000514c527209 */ /* 0x000fc60007810000 */
[----:B------:R-:W-:Y:S01]  /*6550*/  MUFU.EX2 R74, R74 ;  /* 0x0000004a004a7308 */ /* 0x000fe20000000800 */
[----:B-1----:R-:W-:-:S04]  /*6560*/  FSEL R79, R77, -INF , P3 ;  /* 0xff8000004d4f7808 */ /* 0x002fc80001800000 */
[----:B------:R-:W-:-:S03]  /*6570*/  FMNMX.FTZ R82, R79, R82, !PT ;  /* 0x000000524f527209 */ /* 0x000fc60007810000 */
[----:B------:R-:W-:Y:S02]  /*6580*/  MUFU.EX2 R14, R139 ;  /* 0x0000008b000e7308 */ /* 0x000fe40000000800 */
[----:B------:R-:W0:Y:S06]  /*6590*/  SHFL.BFLY PT, R77, R82, 0x2, 0x1f ;  /* 0x0c401f00524d7f89 */ /* 0x000e2c00000e0000 */
[----:B------:R1:W-:Y:S08]  /*65a0*/  MUFU.EX2 R31, R84 ;  /* 0x00000054001f7308 */ /* 0x0003f00000000800 */
[----:B------:R2:W-:Y:S08]  /*65b0*/  MUFU.EX2 R29, R83 ;  /* 0x00000053001d7308 */ /* 0x0005f00000000800 */
[----:B------:R-:W-:Y:S01]  /*65c0*/  MUFU.EX2 R40, R40 ;  /* 0x0000002800287308 */ /* 0x000fe20000000800 */
[----:B0-----:R-:W-:-:S05]  /*65d0*/  FMNMX.FTZ R81, R82, R77, !PT ;  /* 0x0000004d52517209 */ /* 0x001fca0007810000 */
[----:B------:R-:W0:Y:S02]  /*65e0*/  SHFL.BFLY PT, R82, R81, 0x1, 0x1f ;  /* 0x0c201f0051527f89 */ /* 0x000e2400000e0000 */
[----:B------:R-:W-:Y:S08]  /*65f0*/  MUFU.EX2 R41, R41 ;  /* 0x0000002900297308 */ /* 0x000ff00000000800 */
[----:B------:R-:W-:Y:S08]  /*6600*/  MUFU.EX2 R42, R42 ;  /* 0x0000002a002a7308 */ /* 0x000ff00000000800 */
[----:B------:R-:W-:Y:S01]  /*6610*/  MUFU.EX2 R43, R43 ;  /* 0x0000002b002b7308 */ /* 0x000fe20000000800 */
[----:B0-----:R-:W-:-:S07]  /*6620*/  FMNMX.FTZ R77, R81, R82, !PT ;  /* 0x00000052514d7209 */ /* 0x001fce0007810000 */
[----:B------:R-:W-:Y:S01]  /*6630*/  MUFU.EX2 R44, R44 ;  /* 0x0000002c002c7308 */ /* 0x000fe20000000800 */
[C---:B------:R-:W-:Y:S01]  /*6640*/  FSETP.NEU.FTZ.AND P2, PT, R77.reuse, -INF , PT ;  /* 0xff8000004d00780b */ /* 0x040fe20003f5d000 */
[----:B------:R-:W-:-:S06]  /*6650*/  FMUL.FTZ R81, R77, UR35 ;  /* 0x000000234d517c20 */ /* 0x000fcc0008410000 */
[----:B------:R-:W-:Y:S01]  /*6660*/  MUFU.EX2 R45, R45 ;  /* 0x0000002d002d7308 */ /* 0x000fe20000000800 */
[----:B------:R-:W-:-:S05]  /*6670*/  FSEL R81, R81, RZ, P2 ;  /* 0x000000ff51517208 */ /* 0x000fca0001000000 */
[--C-:B------:R-:W-:Y:S01]  /*6680*/  FFMA.FTZ R87, R80, UR35, -R81.reuse ;  /* 0x0000002350577c23 */ /* 0x100fe20008010851 */
[--C-:B------:R-:W-:Y:S01]  /*6690*/  FFMA.FTZ R80, R18, UR35, -R81.reuse ;  /* 0x0000002312507c23 */ /* 0x100fe20008010851 */
[----:B------:R-:W-:Y:S01]  /*66a0*/  FSEL R18, R72, RZ, P1 ;  /* 0x000000ff48127208 */ /* 0x000fe20000800000 */
[--C-:B------:R-:W-:Y:S01]  /*66b0*/  FFMA.FTZ R13, R13, UR35, -R81.reuse ;  /* 0x000000230d0d7c23 */ /* 0x100fe20008010851 */
[--C-:B------:R-:W-:Y:S01]  /*66c0*/  FFMA.FTZ R15, R15, UR35, -R81.reuse ;  /* 0x000000230f0f7c23 */ /* 0x100fe20008010851 */
[----:B------:R-:W-:Y:S01]  /*66d0*/  FFMA.FTZ R86, R32, UR35, -R81 ;  /* 0x0000002320567c23 */ /* 0x000fe20008010851 */
[----:B------:R-:W-:Y:S01]  /*66e0*/  MUFU.EX2 R87, R87 ;  /* 0x0000005700577308 */ /* 0x000fe20000000800 */
[----:B------:R-:W-:Y:S01]  /*66f0*/  FADD.FTZ R18, -R18, R11 ;  /* 0x0000000b12127221 */ /* 0x000fe20000010100 */
[----:B------:R-:W-:Y:S01]  /*6700*/  FSEL R11, R77, RZ, P2 ;  /* 0x000000ff4d0b7208 */ /* 0x000fe20001000000 */
[--C-:B------:R-:W-:Y:S01]  /*6710*/  FFMA.FTZ R85, R33, UR35, -R81.reuse ;  /* 0x0000002321557c23 */ /* 0x100fe20008010851 */
[--C-:B------:R-:W-:Y:S01]  /*6720*/  FFMA.FTZ R140, R39, UR35, -R81.reuse ;  /* 0x00000023278c7c23 */ /* 0x100fe20008010851 */
[----:B------:R-:W-:Y:S01]  /*6730*/  FMUL.FTZ R18, R18, UR35 ;  /* 0x0000002312127c20 */ /* 0x000fe20008410000 */
[--C-:B------:R-:W-:Y:S01]  /*6740*/  FFMA.FTZ R78, R20, UR35, -R81.reuse ;  /* 0x00000023144e7c23 */ /* 0x100fe20008010851 */
[----:B------:R-:W-:Y:S01]  /*6750*/  FADD.FTZ R11, -R11, R12 ;  /* 0x0000000c0b0b7221 */ /* 0x000fe20000010100 */
[----:B------:R-:W-:Y:S01]  /*6760*/  MUFU.EX2 R13, R13 ;  /* 0x0000000d000d7308 */ /* 0x000fe20000000800 */
[--C-:B-1----:R-:W-:Y:S01]  /*6770*/  FFMA.FTZ R84, R34, UR35, -R81.reuse ;  /* 0x0000002322547c23 */ /* 0x102fe20008010851 */
[--C-:B------:R-:W-:Y:S01]  /*6780*/  FFMA.FTZ R34, R22, UR35, -R81.reuse ;  /* 0x0000002316227c23 */ /* 0x100fe20008010851 */
[----:B------:R-:W-:Y:S01]  /*6790*/  FMUL.FTZ R11, R11, UR35 ;  /* 0x000000230b0b7c20 */ /* 0x000fe20008410000 */
[--C-:B--2---:R-:W-:Y:S01]  /*67a0*/  FFMA.FTZ R83, R35, UR35, -R81.reuse ;  /* 0x0000002323537c23 */ /* 0x104fe20008010851 */
        /* <DEDUP_REMOVED lines=17> */
[----:B------:R-:W-:-:S02]  /*68c0*/  FFMA.FTZ R68, R76, UR35, -R81 ;  /* 0x000000234c447c23 */ /* 0x000fc40008010851 */
[----:B------:R-:W2:Y:S01]  /*68d0*/  MUFU.EX2 R15, R15 ;  /* 0x0000000f000f7308 */ /* 0x000ea20000000800 */
[----:B0-----:R-:W-:-:S04]  /*68e0*/  FFMA.FTZ R39, R18, R4, R75 ;  /* 0x0000000412277223 */ /* 0x001fc8000001004b */
[----:B------:R-:W-:-:S03]  /*68f0*/  FADD.FTZ R39, R74, R39 ;  /* 0x000000274a277221 */ /* 0x000fc60000010000 */
[----:B------:R-:W0:Y:S01]  /*6900*/  MUFU.EX2 R86, R86 ;  /* 0x0000005600567308 */ /* 0x000e220000000800 */
[----:B-1----:R-:W-:Y:S01]  /*6910*/  FFMA.FTZ R4, R11, R3, R13 ;  /* 0x000000030b047223 */ /* 0x002fe2000001000d */
[----:B------:R-:W-:Y:S01]  /*6920*/  FADD.FTZ R12, R14, R39 ;  /* 0x000000270e0c7221 */ /* 0x000fe20000010000 */
[----:B------:R-:W-:Y:S02]  /*6930*/  FFMA.FTZ R39, R63, UR35, -R81 ;  /* 0x000000233f277c23 */ /* 0x000fe40008010851 */
        /* <DEDUP_REMOVED lines=39> */
[----:B------:R-:W-:-:S06]  /*6bb0*/  FFMA.FTZ R63, R69, UR35, -R81 ;  /* 0x00000023453f7c23 */ /* 0x000fcc0008010851 */
        /* <DEDUP_REMOVED lines=65> */
[----:B0-----:R-:W-:-:S03]  /*6fd0*/  FADD.FTZ R4, R61, R4 ;  /* 0x000000043d047221 */ /* 0x001fc60000010000 */
[----:B-1----:R-:W-:Y:S01]  /*6fe0*/  FADD.FTZ R3, R69, R12 ;  /* 0x0000000c45037221 */ /* 0x002fe20000010000 */
[----:B------:R-:W-:Y:S06]  /*6ff0*/  @!P0 BRA `(.L_x_1928) ;  /* 0x0000000000048947 */ /* 0x000fec0003800000 */
[----:B------:R-:W-:Y:S01]  /*7000*/  BPT.TRAP 0x1 ;  /* 0x000000040000795c */ /* 0x000fe20000300000 */
.L_x_1928:
[----:B------:R-:W0:Y:S01]  /*7010*/  S2UR UR10, SR_CgaCtaId ;  /* 0x00000000000a79c3 */ /* 0x000e220000008800 */
[----:B------:R-:W-:Y:S01]  /*7020*/  ULEA UR5, UR5, UR38, 0x3 ;  /* 0x0000002605057291 */ /* 0x000fe2000f8e183f */
[----:B------:R-:W-:Y:S01]  /*7030*/  F2FP.F16.F32.PACK_AB R12, R74, R75 ;  /* 0x0000004b4a0c723e */ /* 0x000fe200000000ff */
[----:B------:R-:W-:Y:S01]  /*7040*/  UISETP.GT.AND UP0, UPT, UR39, UR32, UPT ;  /* 0x000000202700728c */ /* 0x000fe2000bf04270 */
[----:B------:R-:W-:Y:S01]  /*7050*/  F2FP.F16.F32.PACK_AB R13, R87, R13 ;  /* 0x0000000d570d723e */ /* 0x000fe200000000ff */
[----:B------:R-:W-:Y:S01]  /*7060*/  UIADD3 UR5, UR5, 0x2d860, URZ ;  /* 0x0002d86005057890 */ /* 0x000fe2000fffe03f */
[----:B------:R-:W-:Y:S01]  /*7070*/  F2FP.F16.F32.PACK_AB R14, R17, R14 ;  /* 0x0000000e110e723e */ /* 0x000fe200000000ff */
[----:B------:R-:W-:Y:S01]  /*7080*/  UMOV UR42, UR6 ;  /* 0x00000006002a7c82 */ /* 0x000fe20008000000 */
[----:B------:R-:W-:Y:S01]  /*7090*/  F2FP.F16.F32.PACK_AB R15, R86, R15 ;  /* 0x0000000f560f723e */ /* 0x000fe200000000ff */
[----:B------:R-:W-:Y:S01]  /*70a0*/  FMUL.FTZ R90, R90, R11 ;  /* 0x0000000b5a5a7220 */ /* 0x000fe20000410000 */
        /* <DEDUP_REMOVED lines=16> */
[----:B------:R-:W-:Y:S01]  /*71b0*/  UIADD3 UR10, UR39, -0x1, URZ ;  /* 0xffffffff270a7890 */ /* 0x000fe2000fffe03f */
[----:B------:R-:W-:Y:S01]  /*71c0*/  F2FP.F16.F32.PACK_AB R28, R42, R41 ;  /* 0x000000292a1c723e */ /* 0x000fe200000000ff */
[-C--:B------:R-:W-:Y:S01]  /*71d0*/  FMUL.FTZ R106, R106, R11.reuse ;  /* 0x0000000b6a6a7220 */ /* 0x080fe20000410000 */
        /* <DEDUP_REMOVED lines=12> */
[----:B------:R-:W-:Y:S01]  /*72a0*/  UMOV UR5, UR4 ;  /* 0x0000000400057c82 */ /* 0x000fe20008000000 */
[----:B------:R-:W-:Y:S01]  /*72b0*/  F2FP.F16.F32.PACK_AB R35, R139, R38 ;  /* 0x000000268b23723e */ /* 0x000fe200000000ff */
[----:B------:R2:W-:Y:S01]  /*72c0*/  STSM.16.M88.4 [R6], R24 ;  /* 0x0000001806007844 */ /* 0x0005e20000000200 */
[----:B------:R-:W-:Y:S01]  /*72d0*/  PLOP3.LUT P1, PT, PT, PT, UP0, 0x80, 0x0 ;  /* 0x000000000000781c */ /* 0x000fe20003f2f008 */
[-C--:B------:R-:W-:Y:S01]  /*72e0*/  FMUL.FTZ R111, R111, R11.reuse ;  /* 0x0000000b6f6f7220 */ /* 0x080fe20000410000 */
[-C--:B------:R-:W-:Y:S01]  /*72f0*/  FMUL.FTZ R114, R114, R11.reuse ;  /* 0x0000000b72727220 */ /* 0x080fe20000410000 */
[----:B------:R-:W-:Y:S01]  /*7300*/  STSM.16.M88.4 [R5], R28 ;  /* 0x0000001c05007844 */ /* 0x000fe20000000200 */
[-C--:B------:R-:W-:Y:S01]  /*7310*/  FMUL.FTZ R115, R115, R11.reuse ;  /* 0x0000000b73737220 */ /* 0x080fe20000410000 */
[-C--:B------:R-:W-:Y:S01]  /*7320*/  FMUL.FTZ R118, R118, R11.reuse ;  /* 0x0000000b76767220 */ /* 0x080fe20000410000 */
[----:B------:R-:W-:Y:S01]  /*7330*/  FMUL.FTZ R119, R119, R11 ;  /* 0x0000000b77777220 */ /* 0x000fe20000410000 */
[----:B0-----:R-:W-:Y:S01]  /*7340*/  F2FP.F16.F32.PACK_AB R12, R50, R49 ;  /* 0x00000031320c723e */ /* 0x001fe200000000ff */
[----:B------:R-:W-:Y:S01]  /*7350*/  STSM.16.M88.4 [R0+0x27800], R32 ;  /* 0x0278002000007844 */ /* 0x000fe20000000200 */
[----:B------:R-:W-:Y:S01]  /*7360*/  F2FP.F16.F32.PACK_AB R13, R137, R39 ;  /* 0x00000027890d723e */ /* 0x000fe200000000ff */
[----:B------:R-:W-:Y:S01]  /*7370*/  FMUL.FTZ R122, R122, R11 ;  /* 0x0000000b7a7a7220 */ /* 0x000fe20000410000 */
[----:B------:R-:W-:Y:S01]  /*7380*/  F2FP.F16.F32.PACK_AB R14, R52, R51 ;  /* 0x00000033340e723e */ /* 0x000fe200000000ff */
[-C--:B------:R-:W-:Y:S01]  /*7390*/  FMUL.FTZ R123, R123, R11.reuse ;  /* 0x0000000b7b7b7220 */ /* 0x080fe20000410000 */
        /* <DEDUP_REMOVED lines=9> */
[----:B------:R-:W-:Y:S01]  /*7430*/  FMUL.FTZ R131, R131, R11 ;  /* 0x0000000b83837220 */ /* 0x000fe20000410000 */
[----:B--2---:R-:W-:Y:S01]  /*7440*/  F2FP.F16.F32.PACK_AB R24, R59, R57 ;  /* 0x000000393b18723e */ /* 0x004fe200000000ff */
[-C--:B------:R-:W-:Y:S01]  /*7450*/  FMUL.FTZ R134, R134, R11.reuse ;  /* 0x0000000b86867220 */ /* 0x080fe20000410000 */
[----:B------:R-:W-:Y:S01]  /*7460*/  F2FP.F16.F32.PACK_AB R25, R67, R64 ;  /* 0x000000404319723e */ /* 0x000fe200000000ff */
[----:B------:R1:W-:Y:S01]  /*7470*/  STSM.16.M88.4 [R6+0x6000], R20 ;  /* 0x0060001406007844 */ /* 0x0003e20000000200 */
[----:B------:R-:W-:Y:S01]  /*7480*/  F2FP.F16.F32.PACK_AB R26, R61, R60 ;  /* 0x0000003c3d1a723e */ /* 0x000fe200000000ff */
[----:B------:R-:W-:Y:S01]  /*7490*/  FMUL.FTZ R135, R135, R11 ;  /* 0x0000000b87877220 */ /* 0x000fe20000410000 */
[----:B------:R-:W-:Y:S01]  /*74a0*/  F2FP.F16.F32.PACK_AB R27, R69, R68 ;  /* 0x00000044451b723e */ /* 0x000fe200000000ff */
[-C--:B------:R-:W-:Y:S01]  /*74b0*/  FMUL.FTZ R88, R88, R18.reuse ;  /* 0x0000001258587220 */ /* 0x080fe20000410000 */
[-C--:B------:R-:W-:Y:S01]  /*74c0*/  FMUL.FTZ R89, R89, R18.reuse ;  /* 0x0000001259597220 */ /* 0x080fe20000410000 */
[-C--:B------:R-:W-:Y:S01]  /*74d0*/  FMUL.FTZ R92, R92, R18.reuse ;  /* 0x000000125c5c7220 */ /* 0x080fe20000410000 */
[-C--:B------:R-:W-:Y:S01]  /*74e0*/  FMUL.FTZ R93, R93, R18.reuse ;  /* 0x000000125d5d7220 */ /* 0x080fe20000410000 */
        /* <DEDUP_REMOVED lines=27> */
[----:B0-----:R-:W-:-:S02]  /*76a0*/  IMAD.MOV.U32 R12, RZ, RZ, R77 ;  /* 0x000000ffff0c7224 */ /* 0x001fc400078e004d */
[----:B------:R-:W-:Y:S01]  /*76b0*/  IMAD.MOV.U32 R11, RZ, RZ, R72 ;  /* 0x000000ffff0b7224 */ /* 0x000fe200078e0048 */
[----:B--2---:R-:W-:Y:S01]  /*76c0*/  NOP ;  /* 0x0000000000007918 */ /* 0x004fe20000000000 */
[----:B-1----:R-:W-:Y:S05]  /*76d0*/  @P1 BRA `(.L_x_1929) ;  /* 0xffffffcc00581947 */ /* 0x002fea000383ffff */
[----:B------:R-:W-:-:S05]  /*76e0*/  UMOV UR39, UR10 ;  /* 0x0000000a00277c82 */ /* 0x000fca0008000000 */
.L_x_1918:
[----:B------:R-:W-:-:S13]  /*76f0*/  R2UR UR5, R142 ;  /* 0x000000008e0572ca */ /* 0x000fda00000e0000 */
[----:B------:R-:W-:-:S06]  /*7700*/  UISETP.GE.AND UP0, UPT, UR39, UR5, UPT ;  /* 0x000000052700728c */ /* 0x000fcc000bf06270 */
[----:B------:R-:W-:-:S13]  /*7710*/  PLOP3.LUT P1, PT, PT, PT, UP0, 0x80, 0x0 ;  /* 0x000000000000781c */ /* 0x000fda0003f2f008 */
[----:B------:R-:W-:Y:S05]  /*7720*/  @!P1 BRA `(.L_x_1930) ;  /* 0x0000002800789947 */ /* 0x000fea0003800000 */
[----:B------:R-:W3:Y:S01]  /*7730*/  S2R R7, SR_TID.X ;  /* 0x0000000000077919 */ /* 0x000ee20000002100 */
[----:B------:R-:W-:Y:S01]  /*7740*/  R2UR UR5, R138 ;  /* 0x000000008a0572ca */ /* 0x000fe200000e0000 */
[----:B------:R-:W-:Y:S01]  /*7750*/  UMOV UR7, UR4 ;  /* 0x0000000400077c82 */ /* 0x000fe20008000000 */
[----:B------:R-:W-:Y:S01]  /*7760*/  UMOV UR11, 0x40000040 ;  /* 0x40000040000b7882 */ /* 0x000fe20000000000 */
[----:B------:R-:W-:Y:S01]  /*7770*/  IMAD.MOV.U32 R11, RZ, RZ, R77 ;  /* 0x000000ffff0b7224 */ /* 0x000fe200078e004d */
[----:B------:R-:W-:Y:S01]  /*7780*/  UMOV UR30, UR6 ;  /* 0x00000006001e7c82 */ /* 0x000fe20008000000 */
[----:B------:R-:W-:Y:S01]  /*7790*/  IMAD.U32 R137, RZ, RZ, UR11 ;  /* 0x0000000bff897e24 */ /* 0x000fe2000f8e00ff */
[----:B------:R-:W-:Y:S01]  /*77a0*/  UMOV UR29, 0x40000040 ;  /* 0x40000040001d7882 */ /* 0x000fe20000000000 */
        /* <DEDUP_REMOVED lines=10> */
[----:B------:R-:W-:Y:S01]  /*7850*/  UIADD3 UR40, UR61, 0x600, URZ ;  /* 0x000006003d287890 */ /* 0x000fe2000fffe03f */
[----:B------:R-:W-:Y:S01]  /*7860*/  UMOV UR10, UR4 ;  /* 0x00000004000a7c82 */ /* 0x000fe20008000000 */
[----:B------:R-:W-:Y:S01]  /*7870*/  UIADD3 UR44, UR61, 0x602, URZ ;  /* 0x000006023d2c7890 */ /* 0x000fe2000fffe03f */
[----:B------:R-:W-:Y:S01]  /*7880*/  IMAD.U32 R136, RZ, RZ, UR10 ;  /* 0x0000000aff887e24 */ /* 0x000fe2000f8e00ff */
[----:B------:R-:W-:-:S02]  /*7890*/  UIADD3 UR48, UR61, 0x604, URZ ;  /* 0x000006043d307890 */ /* 0x000fc4000fffe03f */
[----:B------:R-:W-:Y:S01]  /*78a0*/  UIADD3 UR52, UR61, 0x606, URZ ;  /* 0x000006063d347890 */ /* 0x000fe2000fffe03f */
[----:B---3--:R-:W-:Y:S02]  /*78b0*/  SHF.R.U32.HI R12, RZ, 0x7, R7 ;  /* 0x00000007ff0c7819 */ /* 0x008fe40000011607 */
[----:B------:R-:W-:Y:S02]  /*78c0*/  ISETP.GE.U32.AND P1, PT, R7, 0x180, PT ;  /* 0x000001800700780c */ /* 0x000fe40003f26070 */
[----:B------:R-:W-:Y:S01]  /*78d0*/  MOV R7, R72 ;  /* 0x0000004800077202 */ /* 0x000fe20000000f00 */
[C---:B------:R-:W-:Y:S02]  /*78e0*/  VIADD R10, R12.reuse, 0x9 ;  /* 0x000000090c0a7836 */ /* 0x040fe40000000000 */
[----:B------:R-:W-:-:S03]  /*78f0*/  VIADD R139, R12, 0x8 ;  /* 0x000000080c8b7836 */ /* 0x000fc60000000000 */
[----:B------:R-:W-:-:S07]  /*7900*/  SEL R10, R10, 0x9, !P1 ;  /* 0x000000090a0a7807 */ /* 0x000fce0004800000 */
.L_x_1941:
[----:B------:R-:W-:Y:S01]  /*7910*/  R2UR UR10, R16 ;  /* 0x00000000100a72ca */ /* 0x000fe200000e0000 */
[----:B------:R-:W-:-:S04]  /*7920*/  UIADD3 UR4, UR7, 0x1, URZ ;  /* 0x0000000107047890 */ /* 0x000fc8000fffe03f */
[----:B------:R-:W-:-:S04]  /*7930*/  UISETP.NE.AND UP0, UPT, UR4, 0x2, UPT ;  /* 0x000000020400788c */ /* 0x000fc8000bf05270 */
[----:B------:R-:W-:Y:S02]  /*7940*/  USEL UR6, URZ, 0x1, UP0 ;  /* 0x000000013f067887 */ /* 0x000fe40008000000 */
[----:B------:R-:W-:Y:S02]  /*7950*/  USEL UR4, UR4, URZ, UP0 ;  /* 0x0000003f04047287 */ /* 0x000fe40008000000 */
[----:B------:R-:W-:Y:S01]  /*7960*/  ISETP.NE.AND P2, PT, RZ, UR10, PT ;  /* 0x0000000aff007c0c */ /* 0x000fe2000bf45270 */
[----:B------:R-:W-:-:S12]  /*7970*/  ULOP3.LUT UR6, UR30, UR6, URZ, 0x3c, !UPT ;  /* 0x000000061e067292 */ /* 0x000fd8000f8e3c3f */
[----:B0-----:R-:W-:Y:S05]  /*7980*/  @P2 BRA `(.L_x_1931) ;  /* 0x00000000002c2947 */ /* 0x001fea0003800000 */
[----:B------:R-:W-:Y:S05]  /*7990*/  @!P0 BRA `(.L_x_1932) ;  /* 0x0000000000048947 */ /* 0x000fea0003800000 */
[----:B------:R-:W-:Y:S01]  /*79a0*/  BPT.TRAP 0x1 ;  /* 0x000000040000795c */ /* 0x000fe20000300000 */
.L_x_1932:
[----:B------:R-:W-:Y:S01]  /*79b0*/  ULEA UR10, UR4, UR38, 0x3 ;  /* 0x00000026040a7291 */ /* 0x000fe2000f8e183f */
[----:B------:R-:W-:-:S04]  /*79c0*/  MOV R12, UR6 ;  /* 0x00000006000c7c02 */ /* 0x000fc80008000f00 */
[----:B------:R-:W-:-:S04]  /*79d0*/  SHF.L.U32 R12, R12, 0x1f, RZ ;  /* 0x0000001f0c0c7819 */ /* 0x000fc800000006ff */
[----:B------:R0:W1:Y:S01]  /*79e0*/  SYNCS.PHASECHK.TRANS64.TRYWAIT P1, [UR10+0x2d830], R12 ;  /* 0x02d8300cff0075a7 */ /* 0x000062000802014a */
[----:B------:R-:W-:Y:S05]  /*79f0*/  @!P0 BRA `(.L_x_1933) ;  /* 0x0000000000048947 */ /* 0x000fea0003800000 */
[----:B------:R-:W-:Y:S01]  /*7a00*/  BPT.TRAP 0x1 ;  /* 0x000000040000795c */ /* 0x000fe20000300000 */
.L_x_1933:
[----:B-1----:R-:W-:Y:S05]  /*7a10*/  @P1 BRA `(.L_x_1931) ;  /* 0x0000000000081947 */ /* 0x002fea0003800000 */
[----:B------:R-:W1:Y:S02]  /*7a20*/  SYNCS.PHASECHK.TRANS64.TRYWAIT P1, [UR10+0x2d830], R12 ;  /* 0x02d8300cff0075a7 */ /* 0x000e64000802014a */
[----:B-1----:R-:W-:Y:S05]  /*7a30*/  @!P1 BRA `(.L_x_1934) ;  /* 0x0000008000dc9947 */ /* 0x002fea0003800000 */
.L_x_1931:
        /* <DEDUP_REMOVED lines=37> */
.L_x_1936:
[----:B------:R-:W-:Y:S01]  /*7c90*/  ULEA UR10, UR7, UR38, 0x3 ;  /* 0x00000026070a7291 */ /* 0x000fe2000f8e183f */
[----:B01----:R-:W-:-:S05]  /*7ca0*/  IMAD.U32 R12, RZ, RZ, UR30 ;  /* 0x0000001eff0c7e24 */ /* 0x003fca000f8e00ff */
[----:B------:R-:W-:-:S04]  /*7cb0*/  SHF.L.U32 R12, R12, 0x1f, RZ ;  /* 0x0000001f0c0c7819 */ /* 0x000fc800000006ff */
[----:B------:R0:W1:Y:S01]  /*7cc0*/  SYNCS.PHASECHK.TRANS64.TRYWAIT P1, [UR10+0x2d850], R12 ;  /* 0x02d8500cff0075a7 */ /* 0x000062000802014a */
[----:B------:R-:W-:Y:S05]  /*7cd0*/  @!P0 BRA `(.L_x_1937) ;  /* 0x0000000000048947 */ /* 0x000fea0003800000 */
[----:B------:R-:W-:Y:S01]  /*7ce0*/  BPT.TRAP 0x1 ;  /* 0x000000040000795c */ /* 0x000fe20000300000 */
.L_x_1937:
[----:B-1----:R-:W-:Y:S05]  /*7cf0*/  @P1 BRA `(.L_x_1935) ;  /* 0x0000000000081947 */ /* 0x002fea0003800000 */
[----:B------:R-:W1:Y:S02]  /*7d00*/  SYNCS.PHASECHK.TRANS64.TRYWAIT P1, [UR10+0x2d850], R12 ;  /* 0x02d8500cff0075a7 */ /* 0x000e64000802014a */
[----:B-1----:R-:W-:Y:S05]  /*7d10*/  @!P1 BRA `(.L_x_1938) ;  /* 0x00000080003c9947 */ /* 0x002fea0003800000 */
.L_x_1935:
[----:B------:R-:W-:Y:S01]  /*7d20*/  UIADD3 UR10, UR38, 0x400, URZ ;  /* 0x00000400260a7890 */ /* 0x000fe2000fffe03f */
[----:B------:R-:W-:Y:S01]  /*7d30*/  WARPGROUP.ARRIVE ;  /* 0x00000000000079c5 */ /* 0x000fe20000000000 */
[----:B------:R-:W-:Y:S01]  /*7d40*/  UMOV UR56, UR61 ;  /* 0x0000003d00387c82 */ /* 0x000fe20008000000 */
[----:B------:R-:W-:Y:S01]  /*7d50*/  UMOV UR57, 0x40000040 ;  /* 0x4000004000397882 */ /* 0x000fe20000000000 */
[----:B------:R-:W-:Y:S01]  /*7d60*/  USHF.R.U32.HI UR10, URZ, 0x4, UR10 ;  /* 0x000000043f0a7899 */ /* 0x000fe2000801160a */
[----:B01----:R-:W-:Y:S01]  /*7d70*/  MOV R12, UR13 ;  /* 0x0000000d000c7c02 */ /* 0x003fe20008000f00 */
[----:B------:R-:W-:Y:S01]  /*7d80*/  UMOV UR59, 0x80000020 ;  /* 0x80000020003b7882 */ /* 0x000fe20000000000 */
[----:B------:R-:W-:Y:S01]  /*7d90*/  MOV R13, UR12 ;  /* 0x0000000c000d7c02 */ /* 0x000fe20008000f00 */
[----:B------:R-:W-:Y:S01]  /*7da0*/  ULOP3.LUT UR10, UR10, 0x3fff, URZ, 0xc0, !UPT ;  /* 0x00003fff0a0a7892 */ /* 0x000fe2000f8ec03f */
[----:B------:R-:W-:Y:S01]  /*7db0*/  R2UR UR12, R136 ;  /* 0x00000000880c72ca */ /* 0x000fe200000e0000 */
[----:B------:R-:W-:Y:S01]  /*7dc0*/  UMOV UR15, 0x80000020 ;  /* 0x80000020000f7882 */ /* 0x000fe20000000000 */
[----:B------:R-:W-:Y:S01]  /*7dd0*/  R2UR UR13, R137 ;  /* 0x00000000890d72ca */ /* 0x000fe200000e0000 */
[----:B------:R-:W-:Y:S01]  /*7de0*/  ULOP3.LUT UR10, UR10, 0x2000000, URZ, 0xfc, !UPT ;  /* 0x020000000a0a7892 */ /* 0x000fe2000f8efc3f */
        /* <DEDUP_REMOVED lines=8> */
[----:B------:R-:W-:Y:S01]  /*7e70*/  HGMMA.64x96x16.F32 R88, gdesc[UR56].tnspB, R88, gsb0 ;  /* 0x41600000385879f0 */ /* 0x000fe20008000858 */
[----:B------:R-:W-:Y:S01]  /*7e80*/  UIADD3 UR42, UR58, 0x100, URZ ;  /* 0x000001003a2a7890 */ /* 0x000fe2000fffe03f */
[----:B------:R-:W-:Y:S01]  /*7e90*/  UMOV UR14, UR10 ;  /* 0x0000000a000e7c82 */ /* 0x000fe20008000000 */
[----:B------:R-:W-:-:S02]  /*7ea0*/  UIADD3 UR46, UR58, 0x140, URZ ;  /* 0x000001403a2e7890 */ /* 0x000fc4000fffe03f */
[----:B------:R-:W-:Y:S01]  /*7eb0*/  UIADD3 UR50, UR58, 0x180, URZ ;  /* 0x000001803a327890 */ /* 0x000fe2000fffe03f */
[----:B------:R-:W-:Y:S01]  /*7ec0*/  UMOV UR51, 0x80000020 ;  /* 0x8000002000337882 */ /* 0x000fe20000000000 */
[----:B------:R-:W-:Y:S01]  /*7ed0*/  UIADD3 UR54, UR58, 0x1c0, URZ ;  /* 0x000001c03a367890 */ /* 0x000fe2000fffe03f */
[----:B------:R-:W-:Y:S01]  /*7ee0*/  UMOV UR55, 0x80000020 ;  /* 0x8000002000377882 */ /* 0x000fe20000000000 */
[----:B------:R-:W-:Y:S02]  /*7ef0*/  WARPGROUP.DEPBAR.LE gsb0, 0x0 ;  /* 0x00008000000079c5 */ /* 0x000fe40000010000 */
[----:B------:R-:W-:-:S06]  /*7f00*/  WARPGROUP.ARRIVE ;  /* 0x00000000000079c5 */ /* 0x000fcc0000000000 */
[----:B------:R-:W-:Y:S01]  /*7f10*/  HGMMA.64x96x16.F32 R88, gdesc[UR12].tnspB, R88, gsb0 ;  /* 0x416000000c5879f0 */ /* 0x000fe20008000858 */
[----:B------:R-:W-:Y:S02]  /*7f20*/  R2UR UR13, R12 ;  /* 0x000000000c0d72ca */ /* 0x000fe400000e0000 */
[----:B------:R-:W-:Y:S01]  /*7f30*/  R2UR UR12, R13 ;  /* 0x000000000d0c72ca */ /* 0x000fe200000e0000 */
        /* <DEDUP_REMOVED lines=22> */
.L_x_1939:
        /* <DEDUP_REMOVED lines=15> */
[----:B------:R-:W-:Y:S01]  /*8190*/  FMUL.FTZ R53, R64, UR5 ;  /* 0x0000000540357c20 */ /* 0x000fe20008410000 */
[----:B------:R-:W-:Y:S01]  /*81a0*/  FMUL.FTZ R24, R35, UR5 ;  /* 0x0000000523187c20 */ /* 0x000fe20008410000 */
[----:B------:R-:W-:Y:S01]  /*81b0*/  FMUL.FTZ R33, R44, UR5 ;  /* 0x000000052c217c20 */ /* 0x000fe20008410000 */
[----:B------:R-:W-:Y:S01]  /*81c0*/  FMUL.FTZ R25, R36, UR5 ;  /* 0x0000000524197c20 */ /* 0x000fe20008410000 */
[----:B------:R-:W-:Y:S01]  /*81d0*/  FMUL.FTZ R44, R55, UR5 ;  /* 0x00000005372c7c20 */ /* 0x000fe20008410000 */
[----:B------:R-:W-:Y:S01]  /*81e0*/  FMUL.FTZ R55, R66, UR5 ;  /* 0x0000000542377c20 */ /* 0x000fe20008410000 */
[----:B------:R-:W-:Y:S01]  /*81f0*/  FMUL.FTZ R27, R38, UR5 ;  /* 0x00000005261b7c20 */ /* 0x000fe20008410000 */
[----:B------:R-:W3:Y:S01]  /*8200*/  MUFU.TANH R13, R13 ;  /* 0x0000000d000d7308 */ /* 0x000ee20000002400 */
        /* <DEDUP_REMOVED lines=16> */
[----:B---3--:R-:W-:Y:S01]  /*8310*/  FMNMX.FTZ R64, R13, R64, !PT ;  /* 0x000000400d407209 */ /* 0x008fe20007810000 */
        /* <DEDUP_REMOVED lines=26> */
[----:B------:R-:W-:Y:S01]  /*84c0*/  ULDC UR10, c[0x0][0x988] ;  /* 0x00026200000a7ab9 */ /* 0x000fe20000000800 */
[----:B------:R-:W3:Y:S01]  /*84d0*/  S2UR UR11, SR_CgaCtaId ;  /* 0x00000000000b79c3 */ /* 0x000ee20000008800 */
[----:B------:R-:W-:Y:S01]  /*84e0*/  UMOV UR35, UR10 ;  /* 0x0000000a00237c82 */ /* 0x000fe20008000000 */
[----:B------:R-:W-:Y:S01]  /*84f0*/  ULEA UR10, UR4, UR38, 0x3 ;  /* 0x00000026040a7291 */ /* 0x000fe2000f8e183f */
[----:B------:R-:W4:Y:S01]  /*8500*/  MUFU.TANH R21, R21 ;  /* 0x0000001500157308 */ /* 0x000f220000002400 */
[----:B-1----:R-:W-:Y:S01]  /*8510*/  FMNMX.FTZ R66, R18, R65, !PT ;  /* 0x0000004112427209 */ /* 0x002fe20007810000 */
[----:B------:R-:W-:Y:S01]  /*8520*/  FMUL.FTZ R65, R76, UR5 ;  /* 0x000000054c417c20 */ /* 0x000fe20008410000 */
[----:B------:R-:W-:-:S05]  /*8530*/  UIADD3 UR10, UR10, 0x2d840, URZ ;  /* 0x0002d8400a0a7890 */ /* 0x000fca000fffe03f */
[----:B------:R-:W1:Y:S01]  /*8540*/  MUFU.TANH R23, R23 ;  /* 0x0000001700177308 */ /* 0x000e620000002400 */
[----:B--2---:R-:W-:-:S07]  /*8550*/  FMNMX.FTZ R68, R20, R67, !PT ;  /* 0x0000004314447209 */ /* 0x004fce0007810000 */
[----:B------:R-:W2:Y:S01]  /*8560*/  MUFU.TANH R22, R22 ;  /* 0x0000001600167308 */ /* 0x000ea20000002400 */
[----:B----4-:R-:W-:Y:S01]  /*8570*/  FMNMX.FTZ R67, R21, R66, !PT ;  /* 0x0000004215437209 */ /* 0x010fe20007810000 */
[----:B---3--:R-:W-:-:S06]  /*8580*/  UPRMT UR10, UR11, 0x654, UR10 ;  /* 0x000006540b0a7896 */ /* 0x008fcc000800000a */
[----:B------:R-:W3:Y:S01]  /*8590*/  MUFU.TANH R24, R24 ;  /* 0x0000001800187308 */ /* 0x000ee20000002400 */
[----:B-1----:R-:W-:Y:S02]  /*85a0*/  FMNMX.FTZ R69, R23, R68, !PT ;  /* 0x0000004417457209 */ /* 0x002fe40007810000 */
[----:B------:R-:W-:Y:S05]  /*85b0*/  SYNCS.ARRIVE.TRANS64.RED.A1T0 RZ, [UR10], RZ ;  /* 0x000000ffffff79a7 */ /* 0x000fea000810040a */
[----:B------:R-:W1:Y:S01]  /*85c0*/  MUFU.TANH R25, R25 ;  /* 0x0000001900197308 */ /* 0x000e620000002400 */
[----:B--2---:R-:W-:-:S07]  /*85d0*/  FMNMX.FTZ R66, R22, R67, !PT ;  /* 0x0000004316427209 */ /* 0x004fce0007810000 */
[----:B------:R-:W2:Y:S01]  /*85e0*/  MUFU.TANH R27, R27 ;  /* 0x0000001b001b7308 */ /* 0x000ea20000002400 */
[----:B---3--:R-:W-:-:S07]  /*85f0*/  FMNMX.FTZ R68, R24, R69, !PT ;  /* 0x0000004518447209 */ /* 0x008fce0007810000 */
[----:B------:R-:W3:Y:S01]  /*8600*/  MUFU.TANH R26, R26 ;  /* 0x0000001a001a7308 */ /* 0x000ee20000002400 */
[----:B-1----:R-:W-:Y:S01]  /*8610*/  FMNMX.FTZ R67, R25, R66, !PT ;  /* 0x0000004219437209 */ /* 0x002fe20007810000 */
[----:B------:R-:W-:-:S06]  /*8620*/  FMUL.FTZ R66, R77, UR5 ;  /* 0x000000054d427c20 */ /* 0x000fcc0008410000 */
[----:B------:R-:W1:Y:S01]  /*8630*/  MUFU.TANH R28, R28 ;  /* 0x0000001c001c7308 */ /* 0x000e620000002400 */
[----:B--2---:R-:W-:-:S07]  /*8640*/  FMNMX.FTZ R69, R27, R68, !PT ;  /* 0x000000441b457209 */ /* 0x004fce0007810000 */
[----:B------:R-:W2:Y:S01]  /*8650*/  MUFU.TANH R29, R29 ;  /* 0x0000001d001d7308 */ /* 0x000ea20000002400 */
[----:B---3--:R-:W-:Y:S01]  /*8660*/  FMNMX.FTZ R68, R26, R67, !PT ;  /* 0x000000431a447209 */ /* 0x008fe20007810000 */
[----:B------:R-:W-:-:S06]  /*8670*/  FMUL.FTZ R67, R78, UR5 ;  /* 0x000000054e437c20 */ /* 0x000fcc0008410000 */
[----:B------:R-:W3:Y:S01]  /*8680*/  MUFU.TANH R31, R31 ;  /* 0x0000001f001f7308 */ /* 0x000ee20000002400 */
[----:B-1----:R-:W-:-:S07]  /*8690*/  FMNMX.FTZ R70, R28, R69, !PT ;  /* 0x000000451c467209 */ /* 0x002fce0007810000 */
[----:B------:R-:W1:Y:S01]  /*86a0*/  MUFU.TANH R30, R30 ;  /* 0x0000001e001e7308 */ /* 0x000e620000002400 */
[----:B--2---:R-:W-:-:S07]  /*86b0*/  FMNMX.FTZ R69, R29, R68, !PT ;  /* 0x000000441d457209 */ /* 0x004fce0007810000 */
[----:B------:R-:W2:Y:S01]  /*86c0*/  MUFU.TANH R32, R32 ;  /* 0x0000002000207308 */ /* 0x000ea20000002400 */
[----:B---3--:R-:W-:-:S07]  /*86d0*/  FMNMX.FTZ R71, R31, R70, !PT ;  /* 0x000000461f477209 */ /* 0x008fce0007810000 */
[----:B------:R-:W3:Y:S01]  /*86e0*/  MUFU.TANH R33, R33 ;  /* 0x0000002100217308 */ /* 0x000ee20000002400 */
[----:B-1----:R-:W-:-:S07]  /*86f0*/  FMNMX.FTZ R68, R30, R69, !PT ;  /* 0x000000451e447209 */ /* 0x002fce0007810000 */
        /* <DEDUP_REMOVED lines=8> */
[----:B--2---:R-:W-:Y:S01]  /*8780*/  FMNMX.FTZ R70, R34, R69, !PT ;  /* 0x0000004522467209 */ /* 0x004fe20007810000 */
[----:B------:R-:W-:-:S06]  /*8790*/  FMUL.FTZ R69, R80, UR5 ;  /* 0x0000000550457c20 */ /* 0x000fcc0008410000 */
[----:B------:R-:W2:Y:S01]  /*87a0*/  MUFU.TANH R39, R39 ;  /* 0x0000002700277308 */ /* 0x000ea20000002400 */
[----:B---3--:R-:W-:-:S07]  /*87b0*/  FMNMX.FTZ R72, R36, R71, !PT ;  /* 0x0000004724487209 */ /* 0x008fce0007810000 */
        /* <DEDUP_REMOVED lines=82> */
[----:B--2---:R-:W-:-:S05]  /*8ce0*/  FMNMX.FTZ R80, R75, R72, !PT ;  /* 0x000000484b507209 */ /* 0x004fca0007810000 */
[----:B------:R-:W2:Y:S01]  /*8cf0*/  SHFL.BFLY PT, R77, R80, 0x2, 0x1f ;  /* 0x0c401f00504d7f89 */ /* 0x000ea200000e0000 */
[----:B---3--:R-:W-:-:S04]  /*8d00*/  FMNMX.FTZ R79, R76, R79, !PT ;  /* 0x0000004f4c4f7209 */ /* 0x008fc80007810000 */
[----:B-1----:R-:W-:-:S05]  /*8d10*/  FMNMX.FTZ R79, R78, R79, !PT ;  /* 0x0000004f4e4f7209 */ /* 0x002fca0007810000 */
[----:B------:R-:W1:Y:S01]  /*8d20*/  SHFL.BFLY PT, R72, R79, 0x2, 0x1f ;  /* 0x0c401f004f487f89 */ /* 0x000e6200000e0000 */
[----:B--2---:R-:W-:Y:S02]  /*8d30*/  FMNMX.FTZ R81, R80, R77, !PT ;  /* 0x0000004d50517209 */ /* 0x004fe40007810000 */
[----:B-1----:R-:W-:-:S03]  /*8d40*/  FMNMX.FTZ R82, R79, R72, !PT ;  /* 0x000000484f527209 */ /* 0x002fc60007810000 */
[----:B------:R-:W1:Y:S04]  /*8d50*/  SHFL.BFLY PT, R72, R81, 0x1, 0x1f ;  /* 0x0c201f0051487f89 */ /* 0x000e6800000e0000 */
[----:B------:R-:W2:Y:S01]  /*8d60*/  SHFL.BFLY PT, R77, R82, 0x1, 0x1f ;  /* 0x0c201f00524d7f89 */ /* 0x000ea200000e0000 */
[----:B-1----:R-:W-:Y:S02]  /*8d70*/  FMNMX.FTZ R72, R81, R72, !PT ;  /* 0x0000004851487209 */ /* 0x002fe40007810000 */
[----:B--2---:R-:W-:-:S03]  /*8d80*/  FMNMX.FTZ R77, R82, R77, !PT ;  /* 0x0000004d524d7209 */ /* 0x004fc60007810000 */
[C---:B------:R-:W-:Y:S01]  /*8d90*/  FADD.FTZ R7, -R72.reuse, R7 ;  /* 0x0000000748077221 */ /* 0x040fe20000010100 */
[----:B------:R-:W-:-:S03]  /*8da0*/  FMUL.FTZ R79, R72, UR35 ;  /* 0x00000023484f7c20 */ /* 0x000fc60008410000 */
        /* <DEDUP_REMOVED lines=33> */
[C---:B------:R-:W-:Y:S01]  /*8fc0*/  FADD.FTZ R7, -R77.reuse, R11 ;  /* 0x0000000b4d077221 */ /* 0x040fe20000010100 */
[----:B------:R-:W-:Y:S01]  /*8fd0*/  FMUL.FTZ R79, R77, UR35 ;  /* 0x000000234d4f7c20 */ /* 0x000fe20008410000 */
[----:B------:R1:W-:Y:S02]  /*8fe0*/  MUFU.EX2 R11, R83 ;  /* 0x00000053000b7308 */ /* 0x0003e40000000800 */
[----:B------:R-:W-:Y:S01]  /*8ff0*/  FMUL.FTZ R7, R7, UR35 ;  /* 0x0000002307077c20 */ /* 0x000fe20008410000 */
[--C-:B------:R-:W-:Y:S01]  /*9000*/  FFMA.FTZ R14, R14, UR35, -R79.reuse ;  /* 0x000000230e0e7c23 */ /* 0x100fe2000801084f */
[--C-:B------:R-:W-:Y:S01]  /*9010*/  FFMA.FTZ R87, R15, UR35, -R79.reuse ;  /* 0x000000230f577c23 */ /* 0x100fe2000801084f */
[--C-:B------:R-:W-:Y:S01]  /*9020*/  FFMA.FTZ R15, R19, UR35, -R79.reuse ;  /* 0x00000023130f7c23 */ /* 0x100fe2000801084f */
[--C-:B------:R-:W-:Y:S01]  /*9030*/  FFMA.FTZ R20, R20, UR35, -R79.reuse ;  /* 0x0000002314147c23 */ /* 0x100fe2000801084f */
[--C-:B------:R-:W-:Y:S01]  /*9040*/  FFMA.FTZ R19, R23, UR35, -R79.reuse ;  /* 0x0000002317137c23 */ /* 0x100fe2000801084f */
[----:B------:R-:W2:Y:S01]  /*9050*/  MUFU.EX2 R12, R12 ;  /* 0x0000000c000c7308 */ /* 0x000ea20000000800 */
[--C-:B------:R-:W-:Y:S01]  /*9060*/  FFMA.FTZ R86, R24, UR35, -R79.reuse ;  /* 0x0000002318567c23 */ /* 0x100fe2000801084f */
[--C-:B-1----:R-:W-:Y:S01]  /*9070*/  FFMA.FTZ R83, R40, UR35, -R79.reuse ;  /* 0x0000002328537c23 */ /* 0x102fe2000801084f */
        /* <DEDUP_REMOVED lines=14> */
[----:B--2---:R-:W-:Y:S01]  /*9160*/  FFMA.FTZ R4, R11, R4, R12 ;  /* 0x000000040b047223 */ /* 0x004fe2000001000c */
[--C-:B------:R-:W-:Y:S01]  /*9170*/  FFMA.FTZ R80, R52, UR35, -R79.reuse ;  /* 0x0000002334507c23 */ /* 0x100fe2000801084f */
[--C-:B------:R-:W-:Y:S01]  /*9180*/  FFMA.FTZ R52, R60, UR35, -R79.reuse ;  /* 0x000000233c347c23 */ /* 0x100fe2000801084f */
[----:B------:R-:W-:-:S04]  /*9190*/  FFMA.FTZ R51, R64, UR35, -R79 ;  /* 0x0000002340337c23 */ /* 0x000fc8000801084f */
[----:B------:R-:W2:Y:S08]  /*91a0*/  MUFU.EX2 R13, R13 ;  /* 0x0000000d000d7308 */ /* 0x000eb00000000800 */
[----:B------:R-:W3:Y:S01]  /*91b0*/  MUFU.EX2 R87, R87 ;  /* 0x0000005700577308 */ /* 0x000ee20000000800 */
[----:B-1----:R-:W-:-:S07]  /*91c0*/  FFMA.FTZ R40, R7, R3, R14 ;  /* 0x0000000307287223 */ /* 0x002fce000001000e */
[----:B------:R-:W1:Y:S01]  /*91d0*/  MUFU.EX2 R17, R17 ;  /* 0x0000001100117308 */ /* 0x000e620000000800 */
[----:B--2---:R-:W-:-:S07]  /*91e0*/  FADD.FTZ R4, R13, R4 ;  /* 0x000000040d047221 */ /* 0x004fce0000010000 */
[----:B------:R-:W2:Y:S01]  /*91f0*/  MUFU.EX2 R15, R15 ;  /* 0x0000000f000f7308 */ /* 0x000ea20000000800 */
[----:B---3--:R-:W-:-:S07]  /*9200*/  FADD.FTZ R40, R87, R40 ;  /* 0x0000002857287221 */ /* 0x008fce0000010000 */
[----:B------:R-:W3:Y:S01]  /*9210*/  MUFU.EX2 R18, R18 ;  /* 0x0000001200127308 */ /* 0x000ee20000000800 */
[----:B-1----:R-:W-:-:S07]  /*9220*/  FADD.FTZ R3, R17, R4 ;  /* 0x0000000411037221 */ /* 0x002fce0000010000 */
[----:B------:R-:W1:Y:S01]  /*9230*/  MUFU.EX2 R20, R20 ;  /* 0x0000001400147308 */ /* 0x000e620000000800 */
[----:B--2---:R-:W-:-:S07]  /*9240*/  FADD.FTZ R39, R15, R40 ;  /* 0x000000280f277221 */ /* 0x004fce0000010000 */
[----:B------:R-:W2:Y:S01]  /*9250*/  MUFU.EX2 R21, R21 ;  /* 0x0000001500157308 */ /* 0x000ea20000000800 */
[----:B---3--:R-:W-:-:S07]  /*9260*/  FADD.FTZ R4, R18, R3 ;  /* 0x0000000312047221 */ /* 0x008fce0000010000 */
[----:B------:R-:W3:Y:S01]  /*9270*/  MUFU.EX2 R19, R19 ;  /* 0x0000001300137308 */ /* 0x000ee20000000800 */
[----:B-1----:R-:W-:Y:S01]  /*9280*/  FADD.FTZ R40, R20, R39 ;  /* 0x0000002714287221 */ /* 0x002fe20000010000 */
[--C-:B------:R-:W-:Y:S01]  /*9290*/  FFMA.FTZ R39, R55, UR35, -R79.reuse ;  /* 0x0000002337277c23 */ /* 0x100fe2000801084f */
[----:B------:R-:W-:-:S05]  /*92a0*/  FFMA.FTZ R55, R56, UR35, -R79 ;  /* 0x0000002338377c23 */ /* 0x000fca000801084f */
        /* <DEDUP_REMOVED lines=12> */
[----:B------:R-:W-:-:S06]  /*9370*/  FFMA.FTZ R40, R59, UR35, -R79 ;  /* 0x000000233b287c23 */ /* 0x000fcc000801084f */
        /* <DEDUP_REMOVED lines=28> */
[----:B---3--:R-:W-:Y:S01]  /*9540*/  FADD.FTZ R3, R83, R44 ;  /* 0x0000002c53037221 */ /* 0x008fe20000010000 */
[----:B------:R-:W-:-:S06]  /*9550*/  FFMA.FTZ R44, R67, UR35, -R79 ;  /* 0x00000023432c7c23 */ /* 0x000fcc000801084f */
        /* <DEDUP_REMOVED lines=16> */
[----:B--2---:R-:W-:Y:S01]  /*9660*/  FADD.FTZ R3, R81, R48 ;  /* 0x0000003051037221 */ /* 0x004fe20000010000 */
[----:B------:R-:W-:-:S06]  /*9670*/  FFMA.FTZ R48, R71, UR35, -R79 ;  /* 0x0000002347307c23 */ /* 0x000fcc000801084f */
        /* <DEDUP_REMOVED lines=55> */
[----:B--2---:R-:W-:-:S03]  /*99f0*/  FADD.FTZ R4, R75, R64 ;  /* 0x000000404b047221 */ /* 0x004fc60000010000 */
[----:B---3--:R-:W-:Y:S01]  /*9a00*/  FADD.FTZ R3, R60, R3 ;  /* 0x000000033c037221 */ /* 0x008fe20000010000 */
[----:B------:R-:W-:Y:S06]  /*9a10*/  @!P0 BRA `(.L_x_1940) ;  /* 0x0000000000048947 */ /* 0x000fec0003800000 */
[----:B------:R-:W-:Y:S01]  /*9a20*/  BPT.TRAP 0x1 ;  /* 0x000000040000795c */ /* 0x000fe20000300000 */
.L_x_1940:
[----:B------:R-:W1:Y:S01]  /*9a30*/  S2UR UR10, SR_CgaCtaId ;  /* 0x00000000000a79c3 */ /* 0x000e620000008800 */
        /* <DEDUP_REMOVED lines=23> */
[----:B-1----:R-:W-:Y:S01]  /*9bb0*/  UPRMT UR7, UR10, 0x654, UR7 ;  /* 0x000006540a077896 */ /* 0x002fe20008000007 */
        /* <DEDUP_REMOVED lines=12> */
[----:B------:R-:W-:Y:S01]  /*9c80*/  UIADD3 UR7, UR39, -0x1, URZ ;  /* 0xffffffff27077890 */ /* 0x000fe2000fffe03f */
[----:B------:R-:W-:Y:S01]  /*9c90*/  F2FP.F16.F32.PACK_AB R32, R46, R45 ;  /* 0x0000002d2e20723e */ /* 0x000fe200000000ff */
[----:B------:R2:W-:Y:S01]  /*9ca0*/  STSM.16.M88.4 [R2], R20 ;  /* 0x0000001402007844 */ /* 0x0005e20000000200 */
[----:B------:R-:W-:Y:S01]  /*9cb0*/  F2FP.F16.F32.PACK_AB R34, R50, R49 ;  /* 0x000000313222723e */ /* 0x000fe200000000ff */
[-C--:B------:R-:W-:Y:S01]  /*9cc0*/  FMUL.FTZ R113, R113, R11.reuse ;  /* 0x0000000b71717220 */ /* 0x080fe20000410000 */
[----:B------:R-:W-:Y:S01]  /*9cd0*/  F2FP.F16.F32.PACK_AB R35, R80, R36 ;  /* 0x000000245023723e */ /* 0x000fe200000000ff */
[----:B------:R3:W-:Y:S01]  /*9ce0*/  STSM.16.M88.4 [R6], R24 ;  /* 0x0000001806007844 */ /* 0x0007e20000000200 */
[----:B------:R-:W-:Y:S01]  /*9cf0*/  R2UR UR10, R142 ;  /* 0x000000008e0a72ca */ /* 0x000fe200000e0000 */
[-C--:B------:R-:W-:Y:S01]  /*9d00*/  FMUL.FTZ R116, R116, R11.reuse ;  /* 0x0000000b74747220 */ /* 0x080fe20000410000 */
[-C--:B------:R-:W-:Y:S01]  /*9d10*/  FMUL.FTZ R117, R117, R11.reuse ;  /* 0x0000000b75757220 */ /* 0x080fe20000410000 */
[----:B------:R4:W-:Y:S01]  /*9d20*/  STSM.16.M88.4 [R5], R28 ;  /* 0x0000001c05007844 */ /* 0x0009e20000000200 */
[-C--:B------:R-:W-:Y:S01]  /*9d30*/  FMUL.FTZ R120, R120, R11.reuse ;  /* 0x0000000b78787220 */ /* 0x080fe20000410000 */
[-C--:B------:R-:W-:Y:S01]  /*9d40*/  FMUL.FTZ R121, R121, R11.reuse ;  /* 0x0000000b79797220 */ /* 0x080fe20000410000 */
[----:B------:R-:W-:Y:S01]  /*9d50*/  FMUL.FTZ R124, R124, R11 ;  /* 0x0000000b7c7c7220 */ /* 0x000fe20000410000 */
[----:B-1----:R-:W-:Y:S01]  /*9d60*/  F2FP.F16.F32.PACK_AB R12, R54, R53 ;  /* 0x00000035360c723e */ /* 0x002fe200000000ff */
[----:B------:R4:W-:Y:S01]  /*9d70*/  STSM.16.M88.4 [R0+0x27800], R32 ;  /* 0x0278002000007844 */ /* 0x0009e20000000200 */
[----:B------:R-:W-:Y:S01]  /*9d80*/  F2FP.F16.F32.PACK_AB R13, R55, R39 ;  /* 0x00000027370d723e */ /* 0x000fe200000000ff */
[----:B------:R-:W-:Y:S01]  /*9d90*/  FMUL.FTZ R125, R125, R11 ;  /* 0x0000000b7d7d7220 */ /* 0x000fe20000410000 */
[----:B------:R-:W-:Y:S01]  /*9da0*/  F2FP.F16.F32.PACK_AB R14, R58, R57 ;  /* 0x000000393a0e723e */ /* 0x000fe200000000ff */
[----:B------:R-:W-:Y:S01]  /*9db0*/  FMUL.FTZ R128, R128, R11 ;  /* 0x0000000b80807220 */ /* 0x000fe20000410000 */
[----:B------:R-:W-:Y:S01]  /*9dc0*/  F2FP.F16.F32.PACK_AB R15, R52, R40 ;  /* 0x00000028340f723e */ /* 0x000fe200000000ff */
[----:B------:R-:W-:Y:S01]  /*9dd0*/  UISETP.GT.AND UP0, UPT, UR39, UR10, UPT ;  /* 0x0000000a2700728c */ /* 0x000fe2000bf04270 */
[----:B--2---:R-:W-:Y:S01]  /*9de0*/  F2FP.F16.F32.PACK_AB R20, R62, R61 ;  /* 0x0000003d3e14723e */ /* 0x004fe200000000ff */
[----:B------:R-:W-:Y:S01]  /*9df0*/  FMUL.FTZ R129, R129, R11 ;  /* 0x0000000b81817220 */ /* 0x000fe20000410000 */
[----:B------:R-:W-:Y:S01]  /*9e00*/  F2FP.F16.F32.PACK_AB R21, R51, R43 ;  /* 0x0000002b3315723e */ /* 0x000fe200000000ff */
[----:B------:R4:W-:Y:S01]  /*9e10*/  STSM.16.M88.4 [R2+0x6000], R12 ;  /* 0x0060000c02007844 */ /* 0x0009e20000000200 */
[----:B------:R-:W-:Y:S01]  /*9e20*/  F2FP.F16.F32.PACK_AB R22, R66, R65 ;  /* 0x000000414216723e */ /* 0x000fe200000000ff */
[----:B------:R-:W-:Y:S01]  /*9e30*/  UMOV UR39, UR7 ;  /* 0x0000000700277c82 */ /* 0x000fe20008000000 */
[----:B------:R-:W-:Y:S01]  /*9e40*/  F2FP.F16.F32.PACK_AB R23, R47, R44 ;  /* 0x0000002c2f17723e */ /* 0x000fe200000000ff */
[----:B------:R-:W-:Y:S01]  /*9e50*/  UMOV UR7, UR4 ;  /* 0x0000000400077c82 */ /* 0x000fe20008000000 */
[----:B---3--:R-:W-:Y:S01]  /*9e60*/  F2FP.F16.F32.PACK_AB R24, R70, R69 ;  /* 0x000000454618723e */ /* 0x008fe200000000ff */
[-C--:B------:R-:W-:Y:S01]  /*9e70*/  FMUL.FTZ R132, R132, R11.reuse ;  /* 0x0000000b84847220 */ /* 0x080fe20000410000 */
[----:B------:R-:W-:Y:S01]  /*9e80*/  F2FP.F16.F32.PACK_AB R25, R56, R48 ;  /* 0x000000303819723e */ /* 0x000fe200000000ff */
[----:B------:R4:W-:Y:S01]  /*9e90*/  STSM.16.M88.4 [R6+0x6000], R20 ;  /* 0x0060001406007844 */ /* 0x0009e20000000200 */
[----:B------:R-:W-:Y:S01]  /*9ea0*/  F2FP.F16.F32.PACK_AB R26, R75, R74 ;  /* 0x0000004a4b1a723e */ /* 0x000fe200000000ff */
[----:B------:R-:W-:Y:S01]  /*9eb0*/  FMUL.FTZ R133, R133, R11 ;  /* 0x0000000b85857220 */ /* 0x000fe20000410000 */
[----:B------:R-:W-:Y:S01]  /*9ec0*/  F2FP.F16.F32.PACK_AB R27, R60, R59 ;  /* 0x0000003b3c1b723e */ /* 0x000fe200000000ff */
[-C--:B------:R-:W-:Y:S01]  /*9ed0*/  FMUL.FTZ R90, R90, R7.reuse ;  /* 0x000000075a5a7220 */ /* 0x080fe20000410000 */
[----:B------:R-:W-:Y:S01]  /*9ee0*/  PLOP3.LUT P1, PT, PT, PT, UP0, 0x80, 0x0 ;  /* 0x000000000000781c */ /* 0x000fe20003f2f008 */
        /* <DEDUP_REMOVED lines=33> */
[----:B----4-:R-:W-:Y:S05]  /*a100*/  @P1 BRA `(.L_x_1941) ;  /* 0xffffffd800001947 */ /* 0x010fea000383ffff */
.L_x_1930:
[----:B------:R-:W-:Y:S06]  /*a110*/  BAR.ARV 0x8, 0x200 ;  /* 0x0208000000007b1d */ /* 0x000fec0000002000 */
[----:B------:R-:W-:Y:S05]  /*a120*/  @!P0 BRA `(.L_x_1942) ;  /* 0x0000000000048947 */ /* 0x000fea0003800000 */
[----:B------:R-:W-:Y:S01]  /*a130*/  BPT.TRAP 0x1 ;  /* 0x000000040000795c */ /* 0x000fe20000300000 */
.L_x_1942:
[----:B------:R-:W-:Y:S01]  /*a140*/  ULEA UR5, UR4, UR38, 0x3 ;  /* 0x0000002604057291 */ /* 0x000fe2000f8e183f */
[----:B------:R-:W-:-:S05]  /*a150*/  IMAD.U32 R0, RZ, RZ, UR6 ;  /* 0x00000006ff007e24 */ /* 0x000fca000f8e00ff */
[----:B------:R-:W-:-:S04]  /*a160*/  SHF.L.U32 R0, R0, 0x1f, RZ ;  /* 0x0000001f00007819 */ /* 0x000fc800000006ff */
[----:B------:R1:W2:Y:S01]  /*a170*/  SYNCS.PHASECHK.TRANS64.TRYWAIT P1, [UR5+0x2d850], R0 ;  /* 0x02d85000ff0075a7 */ /* 0x0002a20008020145 */
[----:B------:R-:W-:Y:S05]  /*a180*/  @!P0 BRA `(.L_x_1943) ;  /* 0x0000000000048947 */ /* 0x000fea0003800000 */
[----:B------:R-:W-:Y:S01]  /*a190*/  BPT.TRAP 0x1 ;  /* 0x000000040000795c */ /* 0x000fe20000300000 */
.L_x_1943:
[----:B--2---:R-:W-:Y:S05]  /*a1a0*/  @P1 BRA `(.L_x_1944) ;  /* 0x0000000000081947 */ /* 0x004fea0003800000 */
[----:B------:R-:W2:Y:S02]  /*a1b0*/  SYNCS.PHASECHK.TRANS64.TRYWAIT P1, [UR5+0x2d850], R0 ;  /* 0x02d85000ff0075a7 */ /* 0x000ea40008020145 */
[----:B--2---:R-:W-:Y:S05]  /*a1c0*/  @!P1 BRA `(.L_x_1945) ;  /* 0x0000005c00289947 */ /* 0x004fea0003800000 */
.L_x_1944:
[----:B------:R-:W-:Y:S01]  /*a1d0*/  UIADD3 UR38, UR38, 0x400, URZ ;  /* 0x0000040026267890 */ /* 0x000fe2000fffe03f */
[----:B------:R-:W-:Y:S01]  /*a1e0*/  R2UR UR6, R138 ;  /* 0x000000008a0672ca */ /* 0x000fe200000e0000 */
[----:B------:R-:W-:Y:S01]  /*a1f0*/  WARPGROUP.ARRIVE ;  /* 0x00000000000079c5 */ /* 0x000fe20000000000 */
[----:B------:R-:W-:Y:S01]  /*a200*/  UMOV UR9, 0x40000040 ;  /* 0x4000004000097882 */ /* 0x000fe20000000000 */
[----:B------:R-:W-:Y:S01]  /*a210*/  USHF.R.U32.HI UR38, URZ, 0x4, UR38 ;  /* 0x000000043f267899 */ /* 0x000fe20008011626 */
[----:B--23--:R-:W2:Y:S01]  /*a220*/  SHFL.BFLY PT, R5, R4, 0x2, 0x1f ;  /* 0x0c401f0004057f89 */ /* 0x00cea200000e0000 */
[----:B------:R-:W-:Y:S01]  /*a230*/  UMOV UR11, 0x80000020 ;  /* 0x80000020000b7882 */ /* 0x000fe20000000000 */
[----:B------:R-:W-:Y:S01]  /*a240*/  IMAD.MOV.U32 R6, RZ, RZ, RZ ;  /* 0x000000ffff067224 */ /* 0x000fe200078e00ff */
[----:B------:R-:W-:Y:S01]  /*a250*/  ULOP3.LUT UR38, UR38, 0x3fff, URZ, 0xc0, !UPT ;  /* 0x00003fff26267892 */ /* 0x000fe2000f8ec03f */
[----:B-1----:R-:W1:Y:S01]  /*a260*/  SHFL.BFLY PT, R0, R3, 0x2, 0x1f ;  /* 0x0c401f0003007f89 */ /* 0x002e6200000e0000 */
        /* <DEDUP_REMOVED lines=9> */
[----:B--2---:R-:W-:Y:S01]  /*a300*/  FADD.FTZ R5, R5, R4 ;  /* 0x0000000405057221 */ /* 0x004fe20000010000 */
[----:B------:R-:W-:Y:S01]  /*a310*/  UMOV UR9, 0x40000040 ;  /* 0x4000004000097882 */ /* 0x000fe20000000000 */
[----:B------:R-:W-:Y:S01]  /*a320*/  UMOV UR11, 0x80000020 ;  /* 0x80000020000b7882 */ /* 0x000fe20000000000 */
[----:B-1----:R-:W-:Y:S01]  /*a330*/  FADD.FTZ R2, R0, R3 ;  /* 0x0000000300027221 */ /* 0x002fe20000010000 */
[----:B------:R-:W-:Y:S01]  /*a340*/  MOV R3, RZ ;  /* 0x000000ff00037202 */ /* 0x000fe20000000f00 */
[----:B------:R-:W1:Y:S04]  /*a350*/  SHFL.BFLY PT, R0, R5, 0x1, 0x1f ;  /* 0x0c201f0005007f89 */ /* 0x000e6800000e0000 */
[----:B------:R-:W0:Y:S01]  /*a360*/  SHFL.BFLY PT, R7, R2, 0x1, 0x1f ;  /* 0x0c201f0002077f89 */ /* 0x000e2200000e0000 */
[----:B-1----:R-:W-:Y:S01]  /*a370*/  FADD.FTZ R9, R5, R0 ;  /* 0x0000000005097221 */ /* 0x002fe20000010000 */
[----:B------:R-:W-:Y:S01]  /*a380*/  IMAD.U32 R5, RZ, RZ, UR35 ;  /* 0x00000023ff057e24 */ /* 0x000fe2000f8e00ff */
[----:B------:R-:W-:Y:S01]  /*a390*/  MOV R0, 0xff800000 ;  /* 0xff80000000007802 */ /* 0x000fe20000000f00 */
[----:B0-----:R-:W-:-:S02]  /*a3a0*/  FADD.FTZ R10, R2, R7 ;  /* 0x00000007020a7221 */ /* 0x001fc40000010000 */
[----:B------:R-:W-:Y:S01]  /*a3b0*/  FSETP.NE.FTZ.AND P1, PT, R9, RZ, PT ;  /* 0x000000ff0900720b */ /* 0x000fe20003f35000 */
[----:B------:R-:W-:Y:S02]  /*a3c0*/  IMAD.MOV.U32 R2, RZ, RZ, -0x800000 ;  /* 0xff800000ff027424 */ /* 0x000fe400078e00ff */
        /* <DEDUP_REMOVED lines=59> */
.L_x_1946:
        /* <DEDUP_REMOVED lines=53> */
.L_x_1910:
[----:B------:R-:W-:Y:S05]  /*aad0*/  @P0 BRA `(.L_x_1947) ;  /* 0x0000001000940947 */ /* 0x000fea0003800000 */
[----:B------:R-:W2:Y:S01]  /*aae0*/  LDL R4, [R1+0x4] ;  /* 0x0000040001047983 */ /* 0x000ea20000100800 */
[----:B------:R-:W0:Y:S01]  /*aaf0*/  LDC R7, c[0x0][0xbe8] ;  /* 0x0002fa00ff077b82 */ /* 0x000e220000000800 */
[----:B------:R-:W-:Y:S01]  /*ab00*/  ULDC.64 UR8, c[0x0][0xbd0] ;  /* 0x0002f40000087ab9 */ /* 0x000fe20000000a00 */
[----:B------:R-:W-:Y:S01]  /*ab10*/  BSSY B0, `(.L_x_1948) ;  /* 0x00000d5000007945 */ /* 0x000fe20003800000 */
[----:B------:R-:W1:Y:S01]  /*ab20*/  S2R R3, SR_TID.X ;  /* 0x0000000000037919 */ /* 0x000e620000002100 */
[----:B------:R-:W3:Y:S04]  /*ab30*/  S2R R21, SR_CTAID.X ;  /* 0x0000000000157919 */ /* 0x000ee80000002500 */
[----:B------:R-:W4:Y:S08]  /*ab40*/  S2UR UR12, SR_CTAID.Z ;  /* 0x00000000000c79c3 */ /* 0x000f300000002700 */
[----:B------:R-:W5:Y:S08]  /*ab50*/  LDC.64 R14, c[0x0][0xbd8] ;  /* 0x0002f600ff0e7b82 */ /* 0x000f700000000a00 */
[----:B------:R-:W-:Y:S01]  /*ab60*/  BAR.SYNC.DEFER_BLOCKING 0x1, 0x180 ;  /* 0x0046000000007b1d */ /* 0x000fe20000010000 */
[----:B0-----:R-:W-:-:S07]  /*ab70*/  ISETP.NE.AND P0, PT, R7, 0x1, PT ;  /* 0x000000010700780c */ /* 0x001fce0003f05270 */
[----:B------:R-:W0:Y:S01]  /*ab80*/  S2UR UR11, SR_CTAID.Y ;  /* 0x00000000000b79c3 */ /* 0x000e220000002600 */
[----:B----4-:R-:W-:-:S07]  /*ab90*/  USHF.R.S32.HI UR10, URZ, 0x1f, UR12 ;  /* 0x0000001f3f0a7899 */ /* 0x010fce000801140c */
[----:B------:R-:W0:Y:S08]  /*aba0*/  LDC R20, c[0x0][0xc50] ;  /* 0x00031400ff147b82 */ /* 0x000e300000000800 */
[----:B------:R-:W4:Y:S08]  /*abb0*/  LDC.64 R18, c[0x0][0xb40] ;  /* 0x0002d000ff127b82 */ /* 0x000f300000000a00 */
[----:B------:R-:W4:Y:S08]  /*abc0*/  @P0 LDC R16, c[0x0][0xbf0] ;  /* 0x0002fc00ff100b82 */ /* 0x000f300000000800 */
[----:B------:R-:W4:Y:S08]  /*abd0*/  @P0 LDC R25, c[0x0][0xbec] ;  /* 0x0002fb00ff190b82 */ /* 0x000f300000000800 */
[----:B------:R-:W4:Y:S01]  /*abe0*/  @P0 LDC R22, c[0x0][0xbf0] ;  /* 0x0002fc00ff160b82 */ /* 0x000f220000000800 */
[----:B--2---:R-:W-:Y:S01]  /*abf0*/  R2UR UR13, R4 ;  /* 0x00000000040d72ca */ /* 0x004fe200000e0000 */
        /* <DEDUP_REMOVED lines=10> */
[----:B------:R-:W-:Y:S01]  /*aca0*/  IMAD.IADD R3, R4, 0x1, -R3 ;  /* 0x0000000104037824 */ /* 0x000fe200078e0a03 */
[----:B------:R-:W-:Y:S01]  /*acb0*/  IADD3 R17, RZ, -UR13, RZ ;  /* 0x8000000dff117c10 */ /* 0x000fe2000fffe0ff */
        /* <DEDUP_REMOVED lines=13> */
[----:B0-----:R-:W-:Y:S01]  /*ad90*/  IMAD R23, R20, R17, UR11 ;  /* 0x0000000b14177e24 */ /* 0x001fe2000f8e0211 */
[----:B------:R-:W-:-:S02]  /*ada0*/  LEA.HI R5, R13, R13, RZ, 0x1 ;  /* 0x0000000d0d057211 */ /* 0x000fc400078f08ff */
[----:B------:R-:W-:Y:S02]  /*adb0*/  LEA.HI R12, R12, R11, RZ, 0x3 ;  /* 0x0000000b0c0c7211 */ /* 0x000fe400078f18ff */
[----:B------:R-:W-:Y:S02]  /*adc0*/  LOP3.LUT R8, R5, 0x1ffffffe, RZ, 0xc0, !PT ;  /* 0x1ffffffe05087812 */ /* 0x000fe400078ec0ff */
[----:B------:R-:W-:Y:S02]  /*add0*/  LOP3.LUT R12, R12, 0xfffffff8, RZ, 0xc0, !PT ;  /* 0xfffffff80c0c7812 */ /* 0x000fe400078ec0ff */
[----:B------:R-:W-:Y:S02]  /*ade0*/  SHF.R.S32.HI R5, RZ, 0x5, R10 ;  /* 0x00000005ff057819 */ /* 0x000fe4000001140a */
[----:B------:R-:W-:Y:S01]  /*adf0*/  LOP3.LUT R6, R6, 0x7ffffffc, RZ, 0xc0, !PT ;  /* 0x7ffffffc06067812 */ /* 0x000fe200078ec0ff */
[----:B------:R-:W-:Y:S01]  /*ae00*/  IMAD.IADD R4, R11, 0x1, -R12 ;  /* 0x000000010b047824 */ /* 0x000fe200078e0a0c */
[----:B------:R-:W-:Y:S01]  /*ae10*/  IADD3 R11, R13, -R8, RZ ;  /* 0x800000080d0b7210 */ /* 0x000fe20007ffe0ff */
[----:B-----5:R-:W-:Y:S01]  /*ae20*/  IMAD R12, R14, UR10, RZ ;  /* 0x0000000a0e0c7c24 */ /* 0x020fe2000f8e02ff */
[----:B------:R-:W0:Y:S01]  /*ae30*/  @P0 LDC R13, c[0x0][0xbec] ;  /* 0x0002fb00ff0d0b82 */ /* 0x000e220000000800 */
[----:B------:R-:W-:-:S02]  /*ae40*/  IMAD R8, R5, 0x10, R4 ;  /* 0x0000001005087824 */ /* 0x000fc400078e0204 */
[----:B------:R-:W-:Y:S02]  /*ae50*/  IMAD.U32 R5, RZ, RZ, UR5 ;  /* 0x00000005ff057e24 */ /* 0x000fe4000f8e00ff */
[----:B------:R-:W-:Y:S01]  /*ae60*/  IMAD.U32 R4, RZ, RZ, UR4 ;  /* 0x00000004ff047e24 */ /* 0x000fe2000f8e00ff */
[----:B------:R-:W-:Y:S01]  /*ae70*/  LEA R10, R9, R8, 0x6 ;  /* 0x00000008090a7211 */ /* 0x000fe200078e30ff */
[----:B------:R-:W-:Y:S01]  /*ae80*/  IMAD.U32 R5, RZ, RZ, UR6 ;  /* 0x00000006ff057e24 */ /* 0x000fe2000f8e00ff */
[----:B------:R-:W-:Y:S01]  /*ae90*/  UIMAD.WIDE.U32 UR4, UR13, UR8, URZ ;  /* 0x000000080d0472a5 */ /* 0x000fe2000f8e003f */
[----:B------:R-:W-:Y:S01]  /*aea0*/  IMAD R15, R15, UR12, R12 ;  /* 0x0000000c0f0f7c24 */ /* 0x000fe2000f8e020c */
[----:B------:R-:W-:Y:S01]  /*aeb0*/  UIMAD UR6, UR13, UR9, UR7 ;  /* 0x000000090d0672a4 */ /* 0x000fe2000f8e0207 */
[----:B------:R-:W-:Y:S02]  /*aec0*/  IMAD R8, R11, 0x8, R10 ;  /* 0x000000080b087824 */ /* 0x000fe400078e020a */
[----:B------:R-:W-:Y:S01]  /*aed0*/  IMAD.WIDE.U32 R4, R14, UR12, R4 ;  /* 0x0000000c0e047c25 */ /* 0x000fe2000f8e0004 */
[----:B------:R-:W-:Y:S01]  /*aee0*/  UIADD3 UR6, UR5, UR6, URZ ;  /* 0x0000000605067290 */ /* 0x000fe2000fffe03f */
[----:B------:R-:W-:-:S02]  /*aef0*/  ULDC.64 UR8, c[0x0][0xb28] ;  /* 0x0002ca0000087ab9 */ /* 0x000fc40000000a00 */
[----:B---3--:R-:W-:Y:S02]  /*af00*/  IMAD R12, R21, 0xc0, R8 ;  /* 0x000000c0150c7824 */ /* 0x008fe400078e0208 */
[----:B------:R-:W-:Y:S02]  /*af10*/  IMAD.U32 R9, RZ, RZ, UR5 ;  /* 0x00000005ff097e24 */ /* 0x000fe4000f8e00ff */
[----:B------:R-:W-:Y:S01]  /*af20*/  IMAD.U32 R8, RZ, RZ, UR4 ;  /* 0x00000004ff087e24 */ /* 0x000fe2000f8e00ff */
[----:B------:R-:W-:Y:S01]  /*af30*/  ULDC.64 UR4, c[0x0][0xbe0] ;  /* 0x0002f80000047ab9 */ /* 0x000fe20000000a00 */
[----:B------:R-:W-:Y:S01]  /*af40*/  IMAD.U32 R9, RZ, RZ, UR6 ;  /* 0x00000006ff097e24 */ /* 0x000fe2000f8e00ff */
[----:B------:R-:W-:Y:S01]  /*af50*/  ULDC.64 UR6, c[0x0][0xb48] ;  /* 0x0002d20000067ab9 */ /* 0x000fe20000000a00 */
[----:B0-----:R-:W-:-:S04]  /*af60*/  @P0 IMAD.HI.U32 R13, R12, R13, RZ ;  /* 0x0000000d0c0d0227 */ /* 0x001fc800078e00ff */
[C---:B----4-:R-:W-:Y:S02]  /*af70*/  IMAD R14, R18.reuse, UR10, RZ ;  /* 0x0000000a120e7c24 */ /* 0x050fe4000f8e02ff */
[----:B------:R-:W-:Y:S01]  /*af80*/  IMAD.MOV.U32 R11, RZ, RZ, R12 ;  /* 0x000000ffff0b7224 */ /* 0x000fe200078e000c */
[----:B------:R-:W-:Y:S01]  /*af90*/  @P0 SHF.R.U32.HI R11, RZ, R16, R13 ;  /* 0x00000010ff0b0219 */ /* 0x000fe2000001160d */
[----:B------:R-:W-:Y:S01]  /*afa0*/  IMAD.IADD R5, R5, 0x1, R15 ;  /* 0x0000000105057824 */ /* 0x000fe200078e020f */
[----:B------:R-:W-:Y:S01]  /*afb0*/  SHF.R.S32.HI R16, RZ, 0x1f, R23 ;  /* 0x0000001fff107819 */ /* 0x000fe20000011417 */
[----:B------:R-:W-:Y:S02]  /*afc0*/  IMAD R15, R19, UR12, R14 ;  /* 0x0000000c130f7c24 */ /* 0x000fe4000f8e020e */
        /* <DEDUP_REMOVED lines=10> */
[----:B------:R-:W-:Y:S01]  /*b070*/  SHF.R.S32.HI R15, RZ, 0x1f, R11 ;  /* 0x0000001fff0f7819 */ /* 0x000fe2000001140b */
[----:B------:R-:W-:Y:S01]  /*b080*/  IMAD R16, R23, UR5, R14 ;  /* 0x0000000517107c24 */ /* 0x000fe2000f8e020e */
[----:B------:R-:W-:Y:S01]  /*b090*/  IADD3 R11, -R11, RZ, RZ ;  /* 0x000000ff0b0b7210 */ /* 0x000fe20007ffe1ff */
[----:B------:R-:W-:Y:S01]  /*b0a0*/  IMAD.WIDE.U32 R8, R23, UR6, R8 ;  /* 0x0000000617087c25 */ /* 0x000fe2000f8e0008 */
[--C-:B------:R-:W-:Y:S01]  /*b0b0*/  SHF.R.S32.HI R14, RZ, 0x1f, R13.reuse ;  /* 0x0000001fff0e7819 */ /* 0x100fe2000001140d */
[----:B------:R-:W-:Y:S01]  /*b0c0*/  ULDC.64 UR4, c[0x0][0xb30] ;  /* 0x0002cc0000047ab9 */ /* 0x000fe20000000a00 */
[----:B------:R-:W-:Y:S01]  /*b0d0*/  IADD3.X R5, R15, R5, R16, P0, !PT ;  /* 0x000000050f057210 */ /* 0x000fe200007fe410 */
[----:B------:R-:W-:Y:S01]  /*b0e0*/  IMAD.MOV R18, RZ, RZ, -R13 ;  /* 0x000000ffff127224 */ /* 0x000fe200078e0a0d */
[----:B------:R-:W-:Y:S01]  /*b0f0*/  ULDC.64 UR6, c[0x0][0xbc8] ;  /* 0x0002f20000067ab9 */ /* 0x000fe20000000a00 */
[----:B------:R-:W-:-:S02]  /*b100*/  IMAD R11, R7, R11, R12 ;  /* 0x0000000b070b7224 */ /* 0x000fc400078e020c */
        /* <DEDUP_REMOVED lines=21> */
[----:B------:R-:W-:Y:S01]  /*b260*/  IADD3 R5, R9, R17, RZ ;  /* 0x0000001109057210 */ /* 0x000fe20007ffe0ff */
[----:B------:R-:W-:Y:S01]  /*b270*/  IMAD R12, R21, 0xc0, R10 ;  /* 0x000000c0150c7824 */ /* 0x000fe200078e020a */
[----:B------:R-:W-:Y:S01]  /*b280*/  LEA R20, P1, R8, UR8, 0x2 ;  /* 0x0000000808147c11 */ /* 0x000fe2000f8210ff */
[----:B------:R-:W-:Y:S01]  /*b290*/  SHFL.IDX PT, R10, R14, 0x1, 0x1c1f ;  /* 0x003c1f000e0a7f89 */ /* 0x000fe200000e0000 */
[----:B------:R-:W-:Y:S01]  /*b2a0*/  LEA.HI.X R13, R4, UR7, R11, 0x2, P0 ;  /* 0x00000007040d7c11 */ /* 0x000fe200080f140b */
[----:B0-----:R-:W-:Y:S01]  /*b2b0*/  ULEA UR4, UR5, UR4, 0x18 ;  /* 0x0000000405047291 */ /* 0x001fe2000f8ec03f */
[----:B------:R-:W-:Y:S01]  /*b2c0*/  LEA.HI.X R22, R8, UR9, R5, 0x2, P1 ;  /* 0x0000000908167c11 */ /* 0x000fe200088f1405 */
[----:B------:R-:W-:Y:S01]  /*b2d0*/  IMAD R19, R7, UR6, RZ ;  /* 0x0000000607137c24 */ /* 0x000fe2000f8e02ff */
[----:B------:R-:W-:Y:S01]  /*b2e0*/  SHFL.IDX PT, R8, R14, RZ, 0x1c1f ;  /* 0x001c1fff0e087589 */ /* 0x000fe200000e0000 */
[C---:B------:R-:W-:Y:S01]  /*b2f0*/  LOP3.LUT P0, RZ, R3.reuse, 0x3, RZ, 0xc0, !PT ;  /* 0x0000000303ff7812 */ /* 0x040fe2000780c0ff */
[C---:B------:R-:W-:Y:S01]  /*b300*/  VIADD R18, R12.reuse, 0x8 ;  /* 0x000000080c127836 */ /* 0x040fe20000000000 */
[----:B------:R-:W-:Y:S01]  /*b310*/  UIADD3 UR4, UR4, 0x2d820, URZ ;  /* 0x0002d82004047890 */ /* 0x000fe2000fffe03f */
[----:B------:R-:W0:Y:S01]  /*b320*/  SHFL.IDX PT, R9, R13, RZ, 0x1c1f ;  /* 0x001c1fff0d097589 */ /* 0x000e2200000e0000 */
[-C--:B------:R-:W-:Y:S01]  /*b330*/  ISETP.GE.OR P1, PT, R12, R19.reuse, P0 ;  /* 0x000000130c00720c */ /* 0x080fe20000726670 */
[----:B------:R-:W-:Y:S01]  /*b340*/  IMAD.IADD R3, R3, 0x1, -R6 ;  /* 0x0000000103037824 */ /* 0x000fe200078e0a06 */
[-C--:B------:R-:W-:Y:S01]  /*b350*/  ISETP.GE.OR P0, PT, R18, R19.reuse, P0 ;  /* 0x000000131200720c */ /* 0x080fe20000706670 */
[----:B------:R-:W1:Y:S01]  /*b360*/  SHFL.IDX PT, R11, R13, 0x1, 0x1c1f ;  /* 0x003c1f000d0b7f89 */ /* 0x000e6200000e0000 */
[----:B------:R-:W-:Y:S01]  /*b370*/  UPRMT UR4, URZ, 0x654, UR4 ;  /* 0x000006543f047896 */ /* 0x000fe20008000004 */
[----:B------:R-:W-:Y:S01]  /*b380*/  ISETP.GE.AND P2, PT, R12, R19, PT ;  /* 0x000000130c00720c */ /* 0x000fe20003f46270 */
[----:B------:R-:W-:Y:S01]  /*b390*/  IMAD.SHL.U32 R3, R3, 0x2, RZ ;  /* 0x0000000203037824 */ /* 0x000fe200078e00ff */
[----:B------:R2:W3:Y:S04]  /*b3a0*/  SHFL.IDX PT, R4, R20, RZ, 0x1c1f ;  /* 0x001c1fff14047589 */ /* 0x0004e800000e0000 */
[----:B------:R2:W4:Y:S02]  /*b3b0*/  SHFL.IDX PT, R5, R22, RZ, 0x1c1f ;  /* 0x001c1fff16057589 */ /* 0x00052400000e0000 */
[----:B------:R-:W-:Y:S02]  /*b3c0*/  SYNCS.ARRIVE.TRANS64.RED.A1T0 RZ, [UR4], RZ ;  /* 0x000000ffffff79a7 */ /* 0x000fe40008100404 */
        /* <DEDUP_REMOVED lines=10> */
[----:B------:R-:W-:Y:S01]  /*b470*/  VIADD R17, R3, 0x40 ;  /* 0x0000004003117836 */ /* 0x000fe20000000000 */
[----:B------:R-:W-:Y:S02]  /*b480*/  ISETP.GE.AND P2, PT, R2, UR4, PT ;  /* 0x0000000402007c0c */ /* 0x000fe4000bf46270 */
[----:B------:R-:W-:-:S02]  /*b490*/  ISETP.GE.AND P3, PT, R6, UR4, PT ;  /* 0x0000000406007c0c */ /* 0x000fc4000bf66270 */
[----:B------:R-:W-:Y:S02]  /*b4a0*/  ISETP.GE.AND P4, PT, R7, UR4, PT ;  /* 0x0000000407007c0c */ /* 0x000fe4000bf86270 */
[----:B------:R-:W-:-:S05]  /*b4b0*/  IADD3 R16, R3, 0x38, RZ ;  /* 0x0000003803107810 */ /* 0x000fca0007ffe0ff */
        /* <DEDUP_REMOVED lines=58> */
.L_x_1949:
[----:B------:R-:W-:Y:S05]  /*b860*/  BSYNC B0 ;  /* 0x0000000000007941 */ /* 0x000fea0003800000 */
.L_x_1948:
[----:B------:R-:W-:Y:S01]  /*b870*/  ISETP.GE.AND P0, PT, R18, R19, PT ;  /* 0x000000131200720c */ /* 0x000fe20003f06270 */
[----:B0-----:R0:W1:Y:S04]  /*b880*/  SHFL.IDX PT, R15, R22, 0x1, 0x1c1f ;  /* 0x003c1f00160f7f89 */ /* 0x00106800000e0000 */
[----:B------:R0:W0:Y:S08]  /*b890*/  SHFL.IDX PT, R14, R20, 0x1, 0x1c1f ;  /* 0x003c1f00140e7f89 */ /* 0x00003000000e0000 */
[----:B------:R-:W-:Y:S05]  /*b8a0*/  @P0 BRA `(.L_x_1908) ;  /* 0x0000004000d80947 */ /* 0x000fea0003800000 */
[C---:B--2---:R-:W-:Y:S01]  /*b8b0*/  IADD3 R0, R3.reuse, 0x8, RZ ;  /* 0x0000000803007810 */ /* 0x044fe20007ffe0ff */
[C---:B------:R-:W-:Y:S01]  /*b8c0*/  VIADD R2, R3.reuse, 0x10 ;  /* 0x0000001003027836 */ /* 0x040fe20000000000 */
[----:B------:R-:W-:Y:S01]  /*b8d0*/  ULDC UR4, c[0x0][0xac8] ;  /* 0x0002b20000047ab9 */ /* 0x000fe20000000800 */
[C---:B---3--:R-:W-:Y:S01]  /*b8e0*/  VIADD R4, R3.reuse, 0x18 ;  /* 0x0000001803047836 */ /* 0x048fe20000000000 */
[----:B------:R-:W-:Y:S01]  /*b8f0*/  ISETP.GE.AND P3, PT, R0, UR4, PT ;  /* 0x0000000400007c0c */ /* 0x000fe2000bf66270 */
[C---:B------:R-:W-:Y:S01]  /*b900*/  VIADD R12, R3.reuse, 0x20 ;  /* 0x00000020030c7836 */ /* 0x040fe20000000000 */
[----:B------:R-:W-:Y:S01]  /*b910*/  ISETP.GE.AND P4, PT, R2, UR4, PT ;  /* 0x0000000402007c0c */ /* 0x000fe2000bf86270 */
[C---:B------:R-:W-:Y:S01]  /*b920*/  VIADD R13, R3.reuse, 0x28 ;  /* 0x00000028030d7836 */ /* 0x040fe20000000000 */
[----:B------:R-:W-:Y:S01]  /*b930*/  ISETP.GE.AND P5, PT, R4, UR4, PT ;  /* 0x0000000404007c0c */ /* 0x000fe2000bfa6270 */
[C---:B------:R-:W-:Y:S01]  /*b940*/  VIADD R16, R3.reuse, 0x40 ;  /* 0x0000004003107836 */ /* 0x040fe20000000000 */
[C---:B------:R-:W-:Y:S01]  /*b950*/  ISETP.GE.AND P2, PT, R3.reuse, UR4, PT ;  /* 0x0000000403007c0c */ /* 0x040fe2000bf46270 */
[C---:B------:R-:W-:Y:S01]  /*b960*/  VIADD R17, R3.reuse, 0x48 ;  /* 0x0000004803117836 */ /* 0x040fe20000000000 */
[----:B------:R-:W-:Y:S01]  /*b970*/  ISETP.GE.AND P0, PT, R12, UR4, PT ;  /* 0x000000040c007c0c */ /* 0x000fe2000bf06270 */
[----:B------:R-:W-:Y:S01]  /*b980*/  VIADD R18, R3, 0x50 ;  /* 0x0000005003127836 */ /* 0x000fe20000000000 */
[----:B------:R-:W-:-:S03]  /*b990*/  ISETP.GE.AND P1, PT, R13, UR4, PT ;  /* 0x000000040d007c0c */ /* 0x000fc6000bf26270 */
[----:B------:R-:W-:Y:S02]  /*b9a0*/  @!P3 LEA.HI R0, R0, R0, RZ, 0x1 ;  /* 0x000000000000b211 */ /* 0x000fe400078f08ff */
[----:B------:R-:W-:Y:S02]  /*b9b0*/  @!P4 LEA.HI R2, R2, R2, RZ, 0x1 ;  /* 0x000000020202c211 */ /* 0x000fe400078f08ff */
[----:B------:R-:W-:Y:S02]  /*b9c0*/  @!P5 LEA.HI R4, R4, R4, RZ, 0x1 ;  /* 0x000000040404d211 */ /* 0x000fe400078f08ff */
[----:B------:R-:W-:Y:S02]  /*b9d0*/  @!P3 LOP3.LUT R7, R0, 0xfffffffe, RZ, 0xc0, !PT ;  /* 0xfffffffe0007b812 */ /* 0x000fe400078ec0ff */
[----:B------:R-:W-:Y:S01]  /*b9e0*/  @!P4 LOP3.LUT R9, R2, 0xfffffffe, RZ, 0xc0, !PT ;  /* 0xfffffffe0209c812 */ /* 0x000fe200078ec0ff */
[C---:B------:R-:W-:Y:S01]  /*b9f0*/  VIADD R2, R3.reuse, 0x38 ;  /* 0x0000003803027836 */ /* 0x040fe20000000000 */
[----:B------:R-:W-:Y:S01]  /*ba00*/  @!P5 LOP3.LUT R11, R4, 0xfffffffe, RZ, 0xc0, !PT ;  /* 0xfffffffe040bd812 */ /* 0x000fe200078ec0ff */
[C---:B01--4-:R-:W-:Y:S01]  /*ba10*/  @!P2 IMAD.WIDE R4, R3.reuse, 0x4, R14 ;  /* 0x000000040304a825 */ /* 0x053fe200078e020e */
[----:B------:R-:W-:-:S02]  /*ba20*/  IADD3 R0, R3, 0x30, RZ ;  /* 0x0000003003007810 */ /* 0x000fc40007ffe0ff */
[----:B------:R-:W-:Y:S01]  /*ba30*/  ISETP.GE.AND P6, PT, R18, UR4, PT ;  /* 0x0000000412007c0c */ /* 0x000fe2000bfc6270 */
        /* <DEDUP_REMOVED lines=11> */
[----:B------:R-:W-:Y:S02]  /*baf0*/  ISETP.GE.AND P5, PT, R17, UR4, PT ;  /* 0x0000000411007c0c */ /* 0x000fe4000bfa6270 */
[----:B------:R-:W-:Y:S02]  /*bb00*/  @!P1 LEA.HI R13, R13, R13, RZ, 0x1 ;  /* 0x0000000d0d0d9211 */ /* 0x000fe400078f08ff */
[----:B0-----:R-:W-:Y:S02]  /*bb10*/  @!P0 LOP3.LUT R5, R12, 0xfffffffe, RZ, 0xc0, !PT ;  /* 0xfffffffe0c058812 */ /* 0x001fe400078ec0ff */
[----:B-1----:R-:W-:Y:S02]  /*bb20*/  @!P1 LOP3.LUT R7, R13, 0xfffffffe, RZ, 0xc0, !PT ;  /* 0xfffffffe0d079812 */ /* 0x002fe400078ec0ff */
[----:B------:R-:W-:Y:S01]  /*bb30*/  @!P2 LEA.HI R0, R0, R0, RZ, 0x1 ;  /* 0x000000000000a211 */ /* 0x000fe200078f08ff */
        /* <DEDUP_REMOVED lines=31> */
.L_x_1947:
        /* <DEDUP_REMOVED lines=12> */
[----:B------:R-:W2:Y:S01]  /*bdf0*/  LDL R2, [R1+0x4] ;  /* 0x0000040001027983 */ /* 0x000ea20000100800 */
[----:B------:R-:W-:Y:S01]  /*be00*/  ISETP.NE.AND P0, PT, R6, 0x1, PT ;  /* 0x000000010600780c */ /* 0x000fe20003f05270 */
[----:B------:R-:W-:Y:S01]  /*be10*/  S2UR UR7, SR_CTAID.Z ;  /* 0x00000000000779c3 */ /* 0x000fe20000002700 */
[----:B------:R-:W-:Y:S01]  /*be20*/  ULDC.64 UR8, c[0x0][0xbd0] ;  /* 0x0002f40000087ab9 */ /* 0x000fe20000000a00 */
[----:B------:R-:W-:-:S06]  /*be30*/  IMAD.MOV.U32 R5, RZ, RZ, R0 ;  /* 0x000000ffff057224 */ /* 0x000fcc00078e0000 */
[----:B------:R-:W0:Y:S08]  /*be40*/  LDC.64 R10, c[0x0][0xbd8] ;  /* 0x0002f600ff0a7b82 */ /* 0x000e300000000a00 */
[----:B------:R-:W1:Y:S08]  /*be50*/  @P0 LDC R7, c[0x0][0xbec] ;  /* 0x0002fb00ff070b82 */ /* 0x000e700000000800 */
[----:B------:R-:W3:Y:S08]  /*be60*/  @P0 LDC R9, c[0x0][0xbf0] ;  /* 0x0002fc00ff090b82 */ /* 0x000ef00000000800 */
[----:B------:R-:W4:Y:S08]  /*be70*/  S2UR UR10, SR_CTAID.Y ;  /* 0x00000000000a79c3 */ /* 0x000f300000002600 */
[----:B------:R-:W4:Y:S01]  /*be80*/  LDC R8, c[0x0][0xc50] ;  /* 0x00031400ff087b82 */ /* 0x000f220000000800 */
[----:B-1----:R-:W-:-:S05]  /*be90*/  @P0 IMAD.HI.U32 R4, R0, R7, RZ ;  /* 0x0000000700040227 */ /* 0x002fca00078e00ff */
[----:B---3--:R-:W-:Y:S02]  /*bea0*/  @P0 SHF.R.U32.HI R5, RZ, R9, R4 ;  /* 0x00000009ff050219 */ /* 0x008fe40000011604 */
[----:B--2---:R-:W-:-:S13]  /*beb0*/  R2UR UR11, R2 ;  /* 0x00000000020b72ca */ /* 0x004fda00000e0000 */
[----:B------:R-:W-:Y:S02]  /*bec0*/  USHF.R.S32.HI UR6, URZ, 0x1f, UR11 ;  /* 0x0000001f3f067899 */ /* 0x000fe4000801140b */
[----:B------:R-:W-:Y:S01]  /*bed0*/  IMAD R7, RZ, RZ, -UR11 ;  /* 0x8000000bff077e24 */ /* 0x000fe2000f8e02ff */
[----:B------:R-:W-:Y:S02]  /*bee0*/  UIMAD.WIDE.U32 UR4, UR11, UR8, URZ ;  /* 0x000000080b0472a5 */ /* 0x000fe4000f8e003f */
[----:B------:R-:W-:Y:S01]  /*bef0*/  UIMAD UR6, UR6, UR8, URZ ;  /* 0x00000008060672a4 */ /* 0x000fe2000f8e023f */
[----:B----4-:R-:W-:Y:S01]  /*bf00*/  IMAD R9, R8, R7, UR10 ;  /* 0x0000000a08097e24 */ /* 0x010fe2000f8e0207 */
[----:B------:R-:W-:Y:S01]  /*bf10*/  USHF.R.S32.HI UR8, URZ, 0x1f, UR7 ;  /* 0x0000001f3f087899 */ /* 0x000fe20008011407 */
[----:B------:R-:W-:Y:S01]  /*bf20*/  IMAD.MOV R7, RZ, RZ, -R5 ;  /* 0x000000ffff077224 */ /* 0x000fe200078e0a05 */
[----:B------:R-:W-:Y:S01]  /*bf30*/  UIMAD UR6, UR11, UR9, UR6 ;  /* 0x000000090b0672a4 */ /* 0x000fe2000f8e0206 */
[----:B------:R-:W-:Y:S01]  /*bf40*/  MOV R3, UR5 ;  /* 0x0000000500037c02 */ /* 0x000fe20008000f00 */
[----:B------:R-:W-:Y:S01]  /*bf50*/  IMAD.U32 R2, RZ, RZ, UR4 ;  /* 0x00000004ff027e24 */ /* 0x000fe2000f8e00ff */
[----:B------:R-:W-:Y:S01]  /*bf60*/  SHF.R.S32.HI R4, RZ, 0x1f, R9 ;  /* 0x0000001fff047819 */ /* 0x000fe20000011409 */
        /* <DEDUP_REMOVED lines=19> */
[----:B------:R-:W-:-:S04]  /*c0a0*/  ULDC.64 UR4, c[0x0][0xba8] ;  /* 0x0002ea0000047ab9 */ /* 0x000fc80000000a00 */
[----:B------:R-:W-:Y:S02]  /*c0b0*/  IADD3 R3, R3, R5, RZ ;  /* 0x0000000503037210 */ /* 0x000fe40007ffe0ff */
[----:B------:R-:W-:-:S04]  /*c0c0*/  LEA R4, P0, R2, UR4, 0x2 ;  /* 0x0000000402047c11 */ /* 0x000fc8000f8010ff */
[----:B------:R-:W-:Y:S01]  /*c0d0*/  LEA.HI.X R5, R2, UR5, R3, 0x2, P0 ;  /* 0x0000000502057c11 */ /* 0x000fe200080f1403 */
[----:B------:R-:W-:-:S05]  /*c0e0*/  IMAD.MOV.U32 R3, RZ, RZ, -0x800000 ;  /* 0xff800000ff037424 */ /* 0x000fca00078e00ff */
[----:B------:R0:W-:Y:S01]  /*c0f0*/  STG.E desc[UR36][R4.64], R3 ;  /* 0x0000000304007986 */ /* 0x0001e2000c101924 */
[----:B------:R-:W-:Y:S05]  /*c100*/  BRA `(.L_x_1908) ;  /* 0x0000003800c07947 */ /* 0x000fea0003800000 */
.L_x_1906:
        /* <DEDUP_REMOVED lines=18> */
.L_x_1950:
[----:B------:R-:W-:Y:S01]  /*c230*/  ULDC UR44, c[0x0][0xc50] ;  /* 0x00031400002c7ab9 */ /* 0x000fe20000000800 */
[----:B------:R-:W-:Y:S01]  /*c240*/  UMOV UR41, UR6 ;  /* 0x0000000600297c82 */ /* 0x000fe20008000000 */
[----:B------:R-:W-:-:S11]  /*c250*/  UISETP.NE.AND UP0, UPT, UR44, 0x1, UPT ;  /* 0x000000012c00788c */ /* 0x000fd6000bf05270 */
[----:B------:R-:W-:Y:S01]  /*c260*/  @UP0 ULDC UR4, c[0x0][0xc54] ;  /* 0x0003150000040ab9 */ /* 0x000fe20000000800 */
[----:B------:R-:W-:Y:S01]  /*c270*/  @UP0 ULDC UR7, c[0x0][0xc58] ;  /* 0x0003160000070ab9 */ /* 0x000fe20000000800 */
[----:B------:R-:W-:-:S04]  /*c280*/  UIMAD.WIDE.U32 UR4, UR6, UR4, URZ ;  /* 0x00000004060472a5 */ /* 0x000fc8000f8e003f */
[----:B------:R-:W-:-:S12]  /*c290*/  @UP0 USHF.R.U32.HI UR41, URZ, UR7, UR5 ;  /* 0x000000073f290299 */ /* 0x000fd80008011605 */
.L_x_1951:
        /* <DEDUP_REMOVED lines=8> */
[----:B------:R-:W-:Y:S01]  /*c320*/  ULDC UR6, c[0x0][0x448] ;  /* 0x0001120000067ab9 */ /* 0x000fe20000000800 */
[----:B------:R-:W-:Y:S01]  /*c330*/  ULDC.64 UR4, c[0x0][0x418] ;  /* 0x0001060000047ab9 */ /* 0x000fe20000000a00 */
[----:B------:R-:W-:-:S05]  /*c340*/  MOV R22, RZ ;  /* 0x000000ff00167202 */ /* 0x000fca0000000f00 */
[----:B------:R-:W1:Y:S01]  /*c350*/  S2UR UR48, SR_CTAID.X ;  /* 0x00000000003079c3 */ /* 0x000e620000002500 */
[----:B------:R-:W-:Y:S02]  /*c360*/  UISETP.NE.AND UP1, UPT, UR6, 0x1, UPT ;  /* 0x000000010600788c */ /* 0x000fe4000bf25270 */
[----:B------:R-:W-:Y:S01]  /*c370*/  UISETP.NE.U32.AND UP0, UPT, UR4, URZ, UPT ;  /* 0x0000003f0400728c */ /* 0x000fe2000bf05070 */
[----:B------:R-:W-:Y:S02]  /*c380*/  UMOV UR6, 0xc0 ;  /* 0x000000c000067882 */ /* 0x000fe40000000000 */
[----:B------:R-:W-:Y:S01]  /*c390*/  ULDC UR4, c[0x0][0x424] ;  /* 0x0001090000047ab9 */ /* 0x000fe20000000800 */
[----:B------:R-:W-:Y:S01]  /*c3a0*/  UISETP.NE.AND.EX UP0, UPT, UR5, URZ, UPT, UP0 ;  /* 0x0000003f0500728c */ /* 0x000fe2000bf05300 */
[----:B------:R-:W-:Y:S01]  /*c3b0*/  ULDC UR7, c[0x0][0x2f0] ;  /* 0x0000bc0000077ab9 */ /* 0x000fe20000000800 */
[----:B------:R-:W-:Y:S02]  /*c3c0*/  ULDC UR8, c[0x0][0x288] ;  /* 0x0000a20000087ab9 */ /* 0x000fe40000000800 */
[----:B------:R-:W-:Y:S01]  /*c3d0*/  USEL UR42, UR4, 0x1, UP0 ;  /* 0x00000001042a7887 */ /* 0x000fe20008000000 */
[----:B------:R-:W-:Y:S01]  /*c3e0*/  @UP1 ULDC UR5, c[0x0][0x44c] ;  /* 0x0001130000051ab9 */ /* 0x000fe20000000800 */
[----:B0-----:R-:W-:-:S04]  /*c3f0*/  ISETP.NE.U32.AND P0, PT, R2, RZ, PT ;  /* 0x000000ff0200720c */ /* 0x001fc80003f05070 */
[----:B------:R-:W-:Y:S01]  /*c400*/  ISETP.NE.AND.EX P0, PT, R3, RZ, PT, P0 ;  /* 0x000000ff0300720c */ /* 0x000fe20003f05300 */
[----:B-1----:R-:W-:Y:S02]  /*c410*/  UIMAD UR6, UR48, UR6, 0xbf ;  /* 0x000000bf300674a4 */ /* 0x002fe4000f8e0206 */
[----:B------:R-:W-:Y:S02]  /*c420*/  UIMAD UR42, UR42, UR7, URZ ;  /* 0x000000072a2a72a4 */ /* 0x000fe4000f8e023f */
[----:B------:R-:W-:Y:S01]  /*c430*/  UIMAD.WIDE.U32 UR4, UR6, UR5, URZ ;  /* 0x00000005060472a5 */ /* 0x000fe2000f8e003f */
[----:B------:R-:W-:-:S03]  /*c440*/  @UP1 ULDC UR7, c[0x0][0x450] ;  /* 0x0001140000071ab9 */ /* 0x000fc60000000800 */
[----:B------:R-:W-:-:S04]  /*c450*/  @UP1 USHF.R.U32.HI UR6, URZ, UR7, UR5 ;  /* 0x000000073f061299 */ /* 0x000fc80008011605 */
[----:B------:R-:W0:Y:S01]  /*c460*/  @P0 LDC.64 R2, c[0x0][0xa28] ;  /* 0x00028a00ff020b82 */ /* 0x000e220000000a00 */
[----:B------:R-:W-:Y:S02]  /*c470*/  UIADD3 UR5, UR42, 0x80, -UR8 ;  /* 0x000000802a057890 */ /* 0x000fe4000fffe808 */
[----:B------:R-:W-:Y:S02]  /*c480*/  UIADD3 UR4, UR42, 0x7f, URZ ;  /* 0x0000007f2a047890 */ /* 0x000fe4000fffe03f */
[----:B------:R-:W-:Y:S02]  /*c490*/  UIADD3 UR6, UR5, UR6, URZ ;  /* 0x0000000605067290 */ /* 0x000fe4000fffe03f */
[----:B------:R-:W-:Y:S02]  /*c4a0*/  USHF.R.S32.HI UR5, URZ, 0x1f, UR4 ;  /* 0x0000001f3f057899 */ /* 0x000fe40008011404 */
[----:B------:R-:W-:Y:S02]  /*c4b0*/  USHF.R.S32.HI UR7, URZ, 0x1f, UR6 ;  /* 0x0000001f3f077899 */ /* 0x000fe40008011406 */
[----:B------:R-:W-:-:S02]  /*c4c0*/  ULEA.HI UR5, UR5, UR4, URZ, 0x7 ;  /* 0x0000000405057291 */ /* 0x000fc4000f8f383f */
[----:B------:R-:W-:Y:S02]  /*c4d0*/  ULEA.HI UR7, UR7, UR6, URZ, 0x7 ;  /* 0x0000000607077291 */ /* 0x000fe4000f8f383f */
[----:B------:R-:W-:Y:S02]  /*c4e0*/  USHF.R.S32.HI UR43, URZ, 0x7, UR5 ;  /* 0x000000073f2b7899 */ /* 0x000fe40008011405 */
[----:B------:R-:W-:-:S04]  /*c4f0*/  USHF.R.S32.HI UR45, URZ, 0x7, UR7 ;  /* 0x000000073f2d7899 */ /* 0x000fc80008011407 */
[----:B------:R-:W-:Y:S02]  /*c500*/  UISETP.LT.AND UP0, UPT, UR43, UR45, UPT ;  /* 0x0000002d2b00728c */ /* 0x000fe4000bf01270 */
[----:B------:R-:W-:Y:S01]  /*c510*/  UP2UR UR49, UPR, URZ, 0x2 ;  /* 0x000000023f317883 */ /* 0x000fe20008000000 */
[----:B0-----:R-:W-:Y:S01]  /*c520*/  @P0 IMAD.WIDE R2, R24, 0x4, R2 ;  /* 0x0000000418020825 */ /* 0x001fe200078e0202 */
[----:B------:R-:W-:-:S04]  /*c530*/  USEL UR11, UR43, UR45, UP0 ;  /* 0x0000002d2b0b7287 */ /* 0x000fc80008000000 */
[----:B------:R-:W-:Y:S01]  /*c540*/  UISETP.GE.AND UP1, UPT, UR11, 0x1, UPT ;  /* 0x000000010b00788c */ /* 0x000fe2000bf26270 */
[----:B------:R0:W5:Y:S01]  /*c550*/  @P0 LDG.E R22, desc[UR36][R2.64] ;  /* 0x0000002402160981 */ /* 0x000162000c1e1900 */
[----:B------:R-:W-:Y:S02]  /*c560*/  USHF.R.U32.HI UR9, URZ, 0x10, UR44 ;  /* 0x000000103f097899 */ /* 0x000fe4000801162c */
[----:B------:R-:W-:Y:S02]  /*c570*/  ULOP3.LUT UR44, UR44, 0xffff, URZ, 0xc0, !UPT ;  /* 0x0000ffff2c2c7892 */ /* 0x000fe4000f8ec03f */
[----:B------:R-:W-:Y:S01]  /*c580*/  PLOP3.LUT P0, PT, PT, PT, UP1, 0x80, 0x0 ;  /* 0x000000000000781c */ /* 0x000fe20003f0f018 */
[----:B------:R-:W-:Y:S01]  /*c590*/  UISETP.NE.AND UP0, UPT, UR9, URZ, UPT ;  /* 0x0000003f0900728c */ /* 0x000fe2000bf05270 */
[----:B------:R-:W-:-:S10]  /*c5a0*/  UMOV UR40, URZ ;  /* 0x0000003f00287c82 */ /* 0x000fd40008000000 */
[----:B------:R-:W-:Y:S01]  /*c5b0*/  @!UP0 ULDC UR9, c[0x0][0x9f0] ;  /* 0x00027c0000098ab9 */ /* 0x000fe20000000800 */
[----:B0-----:R-:W-:Y:S05]  /*c5c0*/  @!P0 BRA `(.L_x_1953) ;  /* 0x0000000000788947 */ /* 0x001fea0003800000 */
[----:B------:R-:W-:Y:S01]  /*c5d0*/  IABS R2, UR9 ;  /* 0x0000000900027c13 */ /* 0x000fe20008000000 */
[----:B------:R-:W-:Y:S02]  /*c5e0*/  UIADD3 UR6, UR9, -0x1, UR11 ;  /* 0xffffffff09067890 */ /* 0x000fe4000fffe00b */
[----:B------:R-:W-:Y:S01]  /*c5f0*/  IABS R5, UR9 ;  /* 0x0000000900057c13 */ /* 0x000fe20008000000 */
[----:B------:R-:W-:Y:S01]  /*c600*/  UMOV UR4, URZ ;  /* 0x0000003f00047c82 */ /* 0x000fe20008000000 */
[----:B------:R-:W-:Y:S02]  /*c610*/  R2UR UR10, R2 ;  /* 0x00000000020a72ca */ /* 0x000fe400000e0000 */
[----:B------:R-:W-:Y:S01]  /*c620*/  IABS R4, UR6 ;  /* 0x0000000600047c13 */ /* 0x000fe20008000000 */
[----:B------:R-:W-:-:S03]  /*c630*/  ULOP3.LUT UR6, UR6, UR9, URZ, 0x3c, !UPT ;  /* 0x0000000906067292 */ /* 0x000fc6000f8e3c3f */
[----:B------:R-:W-:-:S07]  /*c640*/  R2UR UR8, R4 ;  /* 0x00000000040872ca */ /* 0x000fce00000e0000 */
        /* <DEDUP_REMOVED lines=22> */
.L_x_1953:
[----:B------:R-:W-:Y:S02]  /*c7b0*/  UIMAD UR50, UR44, UR40, URZ ;  /* 0x000000282c3272a4 */ /* 0x000fe4000f8e023f */
[----:B------:R-:W-:Y:S02]  /*c7c0*/  IMAD.U32 R2, RZ, RZ, UR40 ;  /* 0x00000028ff027e24 */ /* 0x000fe4000f8e00ff */
[----:B------:R-:W-:Y:S02]  /*c7d0*/  IMAD.MOV.U32 R6, RZ, RZ, 0x1 ;  /* 0x00000001ff067424 */ /* 0x000fe400078e00ff */
[----:B------:R-:W-:-:S05]  /*c7e0*/  IMAD.U32 R19, RZ, RZ, UR50 ;  /* 0x00000032ff137e24 */ /* 0x000fca000f8e00ff */
[----:B------:R-:W-:Y:S02]  /*c7f0*/  VIADDMNMX R19, R19, R2, UR11, PT ;  /* 0x0000000b13137e46 */ /* 0x000fe4000b800102 */
[----:B------:R-:W-:Y:S02]  /*c800*/  MOV R2, RZ ;  /* 0x000000ff00027202 */ /* 0x000fe40000000f00 */
        /* <DEDUP_REMOVED lines=24> */
[----:B0----5:R-:W-:Y:S05]  /*c990*/  CALL.ABS.NOINC R2 ;  /* 0x0000000002007343 */ /* 0x021fea0003c00000 */
.L_x_1954:
        /* <DEDUP_REMOVED lines=13> */
[----:B------:R-:W-:Y:S02]  /*ca70*/  IMAD.U32 R7, RZ, RZ, UR7 ;  /* 0x00000007ff077e24 */ /* 0x000fe4000f8e00ff */
[----:B------:R-:W-:-:S02]  /*ca80*/  IMAD.U32 R11, RZ, RZ, UR5 ;  /* 0x00000005ff0b7e24 */ /* 0x000fc4000f8e00ff */
[----:B------:R-:W-:Y:S02]  /*ca90*/  IMAD.MOV.U32 R8, RZ, RZ, 0x70 ;  /* 0x00000070ff087424 */ /* 0x000fe400078e00ff */
[----:B------:R-:W-:Y:S02]  /*caa0*/  IMAD.MOV.U32 R12, RZ, RZ, 0x1 ;  /* 0x00000001ff0c7424 */ /* 0x000fe400078e00ff */
[----:B0-----:R-:W-:-:S07]  /*cab0*/  IMAD.MOV.U32 R13, RZ, RZ, RZ ;  /* 0x000000ffff0d7224 */ /* 0x001fce00078e00ff */
[----:B------:R-:W-:-:S07]  /*cac0*/  LEPC R20, `(.L_x_1956) ;  /* 0x000000001014794e */ /* 0x000fce0000000000 */
[----:B-1---5:R-:W-:Y:S05]  /*cad0*/  CALL.ABS.NOINC R2 ;  /* 0x0000000002007343 */ /* 0x022fea0003c00000 */
.L_x_1956:
[----:B------:R0:W1:Y:S01]  /*cae0*/  LDC.64 R2, c[0x4][R16] ;  /* 0x0100000010027b82 */ /* 0x0000620000000a00 */
[----:B------:R-:W-:Y:S01]  /*caf0*/  ULDC.64 UR4, c[0x4][0x88] ;  /* 0x0100220000047ab9 */ /* 0x000fe20000000a00 */
[----:B------:R-:W-:Y:S01]  /*cb00*/  ULDC.64 UR6, c[0x4][0x90] ;  /* 0x0100240000067ab9 */ /* 0x000fe20000000a00 */
[----:B------:R-:W-:Y:S01]  /*cb10*/  MOV R4, UR4 ;  /* 0x0000000400047c02 */ /* 0x000fe20008000f00 */
        /* <DEDUP_REMOVED lines=10> */
[----:B-1----:R-:W-:Y:S05]  /*cbc0*/  CALL.ABS.NOINC R2 ;  /* 0x0000000002007343 */ /* 0x002fea0003c00000 */
.L_x_1955:
        /* <DEDUP_REMOVED lines=12> */
[C---:B-1----:R-:W-:Y:S02]  /*cc90*/  LOP3.LUT R20, R21.reuse, 0x7f, RZ, 0xc0, !PT ;  /* 0x0000007f15147812 */ /* 0x042fe400078ec0ff */
[----:B------:R-:W-:Y:S02]  /*cca0*/  SHF.L.U32 R23, R21, 0x5, RZ ;  /* 0x0000000515177819 */ /* 0x000fe400000006ff */
[----:B------:R-:W-:Y:S02]  /*ccb0*/  SHF.R.U32.HI R4, RZ, 0x2, R20 ;  /* 0x00000002ff047819 */ /* 0x000fe40000011614 */
[----:B--2---:R-:W-:Y:S02]  /*ccc0*/  ISETP.NE.AND P1, PT, R17, 0x1, PT ;  /* 0x000000011100780c */ /* 0x004fe40003f25270 */
[----:B------:R-:W-:Y:S01]  /*ccd0*/  LOP3.LUT R23, R23, 0x60, RZ, 0xc0, !PT ;  /* 0x0000006017177812 */ /* 0x000fe200078ec0ff */
[----:B------:R-:W-:-:S04]  /*cce0*/  IMAD R4, R0, 0x80, R4 ;  /* 0x0000008000047824 */ /* 0x000fc800078e0204 */
[----:B------:R-:W-:-:S04]  /*ccf0*/  IMAD.IADD R7, R23, 0x1, R4 ;  /* 0x0000000117077824 */ /* 0x000fc800078e0204 */
[C---:B-----5:R-:W-:Y:S01]  /*cd00*/  IMAD.IADD R8, R7.reuse, 0x1, R22 ;  /* 0x0000000107087824 */ /* 0x060fe200078e0216 */
[----:B------:R-:W-:Y:S01]  /*cd10*/  ISETP.GE.AND P0, PT, R7, UR42, PT ;  /* 0x0000002a07007c0c */ /* 0x000fe2000bf06270 */
[----:B------:R-:W1:Y:S01]  /*cd20*/  @P1 LDC R5, c[0x0][0x434] ;  /* 0x00010d00ff051b82 */ /* 0x000e620000000800 */
[----:B------:R-:W-:Y:S02]  /*cd30*/  @P1 LOP3.LUT R16, R16, 0x10, RZ, 0xfc, !PT ;  /* 0x0000001010101812 */ /* 0x000fe400078efcff */
[----:B------:R-:W-:-:S05]  /*cd40*/  MOV R7, R8 ;  /* 0x0000000800077202 */ /* 0x000fca0000000f00 */
        /* <DEDUP_REMOVED lines=33> */
.L_x_1999:
[----:B------:R-:W2:Y:S01]  /*cf60*/  LDL R2, [R1+0xc] ;  /* 0x00000c0001027983 */ /* 0x000ea20000100800 */
[----:B------:R-:W-:Y:S01]  /*cf70*/  IADD3 R5, -R7, RZ, RZ ;  /* 0x000000ff07057210 */ /* 0x000fe20007ffe1ff */
[----:B------:R-:W-:Y:S01]  /*cf80*/  IMAD.U32 R29, RZ, RZ, UR41 ;  /* 0x00000029ff1d7e24 */ /* 0x000fe2000f8e00ff */
[----:B------:R-:W-:Y:S01]  /*cf90*/  LOP3.LUT R16, R16, 0xfffffff7, RZ, 0xc0, !PT ;  /* 0xfffffff710107812 */ /* 0x000fe200078ec0ff */
[----:B------:R-:W-:Y:S02]  /*cfa0*/  IMAD.MOV.U32 R26, RZ, RZ, R0 ;  /* 0x000000ffff1a7224 */ /* 0x000fe400078e0000 */
[----:B------:R-:W-:Y:S01]  /*cfb0*/  IMAD R5, R17, R5, R8 ;  /* 0x0000000511057224 */ /* 0x000fe200078e0208 */
[----:B------:R-:W-:Y:S02]  /*cfc0*/  SHF.R.S32.HI R29, RZ, 0x1f, R29 ;  /* 0x0000001fff1d7819 */ /* 0x000fe4000001141d */
[----:B--2---:R-:W-:-:S13]  /*cfd0*/  R2UR UR4, R2 ;  /* 0x00000000020472ca */ /* 0x004fda00000e0000 */
[----:B------:R-:W-:-:S06]  /*cfe0*/  ULOP3.LUT UR4, UR4, 0x2, URZ, 0xfc, !UPT ;  /* 0x0000000204047892 */ /* 0x000fcc000f8efc3f */
[----:B------:R-:W-:-:S05]  /*cff0*/  IMAD.U32 R2, RZ, RZ, UR4 ;  /* 0x00000004ff027e24 */ /* 0x000fca000f8e00ff */
[----:B------:R-:W-:-:S13]  /*d000*/  ISETP.NE.AND P0, PT, R2, 0x3, PT ;  /* 0x000000030200780c */ /* 0x000fda0003f05270 */
[----:B------:R-:W-:Y:S01]  /*d010*/  @P0 LOP3.LUT R16, R16, 0x8, RZ, 0xfc, !PT ;  /* 0x0000000810100812 */ /* 0x000fe200078efcff */
[----:B------:R-:W-:Y:S06]  /*d020*/  @!P0 BRA `(.L_x_1958) ;  /* 0x0000000000048947 */ /* 0x000fec0003800000 */
[----:B------:R-:W-:Y:S01]  /*d030*/  BPT.TRAP 0x1 ;  /* 0x000000040000795c */ /* 0x000fe20000300000 */
.L_x_1958:
[----:B------:R-:W-:Y:S01]  /*d040*/  MOV R10, 0x1 ;  /* 0x00000001000a7802 */ /* 0x000fe20000000f00 */
[----:B------:R-:W-:Y:S01]  /*d050*/  ULDC.64 UR4, c[0x0][0x328] ;  /* 0x0000ca0000047ab9 */ /* 0x000fe20000000a00 */
[----:B------:R-:W-:Y:S02]  /*d060*/  SHF.R.S32.HI R7, RZ, 0x1f, R5 ;  /* 0x0000001fff077819 */ /* 0x000fe40000011405 */
[----:B------:R-:W-:Y:S02]  /*d070*/  SHF.L.U32 R10, R10, 0x1f, RZ ;  /* 0x0000001f0a0a7819 */ /* 0x000fe400000006ff */
[----:B-----5:R-:W-:Y:S01]  /*d080*/  SHF.R.S32.HI R4, RZ, 0x1f, R6 ;  /* 0x0000001fff047819 */ /* 0x020fe20000011406 */
[----:B------:R-:W-:Y:S01]  /*d090*/  IMAD R2, R7, UR4, RZ ;  /* 0x0000000407027c24 */ /* 0x000fe2000f8e02ff */
[----:B------:R-:W0:Y:S01]  /*d0a0*/  SYNCS.PHASECHK.TRANS64.TRYWAIT P0, [UR46+0x2d840], R10 ;  /* 0x02d8400aff0075a7 */ /* 0x000e22000800016e */
[----:B------:R-:W-:Y:S02]  /*d0b0*/  R2UR UR6, R29 ;  /* 0x000000001d0672ca */ /* 0x000fe400000e0000 */
        /* <DEDUP_REMOVED lines=18> */
.L_x_2000:
        /* <DEDUP_REMOVED lines=12> */
[----:B------:R-:W-:Y:S01]  /*d2a0*/  IMAD R5, R4, UR4, RZ ;  /* 0x0000000404057c24 */ /* 0x000fe2000f8e02ff */
[----:B------:R-:W-:Y:S01]  /*d2b0*/  SHF.L.U32 R4, R20, 0x3, RZ ;  /* 0x0000000314047819 */ /* 0x000fe200000006ff */
[----:B------:R-:W-:-:S03]  /*d2c0*/  IMAD.WIDE.U32 R2, R6, UR4, R2 ;  /* 0x0000000406027c25 */ /* 0x000fc6000f8e0002 */
[----:B------:R-:W-:Y:S01]  /*d2d0*/  LOP3.LUT R4, R4, 0x300, RZ, 0xc0, !PT ;  /* 0x0000030004047812 */ /* 0x000fe200078ec0ff */
[----:B------:R-:W-:Y:S01]  /*d2e0*/  IMAD R5, R6, UR5, R5 ;  /* 0x0000000506057c24 */ /* 0x000fe2000f8e0205 */
[----:B------:R-:W-:Y:S01]  /*d2f0*/  ULDC.64 UR4, c[0x0][0x308] ;  /* 0x0000c20000047ab9 */ /* 0x000fe20000000a00 */
[----:B------:R-:W-:Y:S02]  /*d300*/  LOP3.LUT R6, R9, 0xc0, RZ, 0xc0, !PT ;  /* 0x000000c009067812 */ /* 0x000fe400078ec0ff */
[----:B------:R-:W-:Y:S01]  /*d310*/  IMAD.IADD R3, R3, 0x1, R5 ;  /* 0x0000000103037824 */ /* 0x000fe200078e0205 */
[--C-:B------:R-:W-:Y:S01]  /*d320*/  LOP3.LUT R4, R4, 0x20, R9.reuse, 0xf8, !PT ;  /* 0x0000002004047812 */ /* 0x100fe200078ef809 */
[----:B------:R-:W-:Y:S01]  /*d330*/  IMAD.MOV.U32 R5, RZ, RZ, -0x80 ;  /* 0xffffff80ff057424 */ /* 0x000fe200078e00ff */
[----:B------:R-:W-:-:S03]  /*d340*/  LOP3.LUT R6, R6, 0x18, R9, 0xf8, !PT ;  /* 0x0000001806067812 */ /* 0x000fc600078ef809 */
[----:B------:R-:W-:Y:S01]  /*d350*/  IMAD R8, R0, R5, UR42 ;  /* 0x0000002a00087e24 */ /* 0x000fe2000f8e0205 */
[----:B-1----:R-:W-:Y:S01]  /*d360*/  LOP3.LUT R11, R11, 0x7f, RZ, 0xc0, !PT ;  /* 0x0000007f0b0b7812 */ /* 0x002fe200078ec0ff */
[----:B------:R-:W-:Y:S01]  /*d370*/  IMAD.U32 R5, RZ, RZ, UR4 ;  /* 0x00000004ff057e24 */ /* 0x000fe2000f8e00ff */
[----:B------:R-:W-:Y:S02]  /*d380*/  UIMAD UR4, UR6, UR4, URZ ;  /* 0x00000004060472a4 */ /* 0x000fe4000f8e023f */
[----:B------:R-:W-:Y:S01]  /*d390*/  SHF.R.U32.HI R11, RZ, 0x2, R11 ;  /* 0x00000002ff0b7819 */ /* 0x000fe2000001160b */
[----:B------:R-:W-:Y:S01]  /*d3a0*/  IMAD.WIDE.U32 R2, R5, UR41, R2 ;  /* 0x0000002905027c25 */ /* 0x000fe2000f8e0002 */
[----:B------:R-:W-:Y:S01]  /*d3b0*/  UIMAD UR4, UR41, UR5, UR4 ;  /* 0x00000005290472a4 */ /* 0x000fe2000f8e0204 */
[----:B0-----:R-:W-:Y:S01]  /*d3c0*/  LOP3.LUT R28, R6, 0x18, R10, 0x78, !PT ;  /* 0x00000018061c7812 */ /* 0x001fe200078e780a */
[----:B------:R-:W-:Y:S01]  /*d3d0*/  ULDC.64 UR6, c[0x0][0x2e8] ;  /* 0x0000ba0000067ab9 */ /* 0x000fe20000000a00 */
[----:B------:R-:W-:Y:S01]  /*d3e0*/  IMAD.IADD R8, R8, 0x1, -R11 ;  /* 0x0000000108087824 */ /* 0x000fe200078e0a0b */
[----:B------:R-:W-:-:S02]  /*d3f0*/  LEA R0, P1, R2, UR6, 0x1 ;  /* 0x0000000602007c11 */ /* 0x000fc4000f8208ff */
[----:B------:R-:W-:Y:S01]  /*d400*/  IADD3 R9, R3, UR4, RZ ;  /* 0x0000000403097c10 */ /* 0x000fe2000fffe0ff */
[----:B------:R-:W-:Y:S01]  /*d410*/  UMOV UR4, 0xffffffff ;  /* 0xffffffff00047882 */ /* 0x000fe20000000000 */
[----:B------:R-:W-:Y:S02]  /*d420*/  ISETP.GE.AND P0, PT, R8, 0x1, PT ;  /* 0x000000010800780c */ /* 0x000fe40003f06270 */
[----:B------:R-:W-:Y:S02]  /*d430*/  LEA.HI.X R9, R2, UR7, R9, 0x1, P1 ;  /* 0x0000000702097c11 */ /* 0x000fe400088f0c09 */
[----:B------:R-:W-:Y:S01]  /*d440*/  LOP3.LUT R28, R4, R28, RZ, 0xfc, !PT ;  /* 0x0000001c041c7212 */ /* 0x000fe200078efcff */
[----:B------:R-:W-:Y:S08]  /*d450*/  BRA.DIV UR4, `(.L_x_1960) ;  /* 0x0000002a04d47947 */ /* 0x000ff0000b800000 */
        /* <DEDUP_REMOVED lines=36> */
.L_x_2010:
[----:B------:R-:W-:Y:S01]  /*d6a0*/  ISETP.GE.AND P0, PT, R8, 0x61, PT ;  /* 0x000000610800780c */ /* 0x000fe20003f06270 */
[----:B--2---:R-:W-:Y:S01]  /*d6b0*/  IMAD.SHL.U32 R27, R10, 0x8, RZ ;  /* 0x000000080a1b7824 */ /* 0x004fe200078e00ff */
[----:B------:R-:W-:Y:S01]  /*d6c0*/  MOV R2, R14 ;  /* 0x0000000e00027202 */ /* 0x000fe20000000f00 */
[----:B------:R-:W-:-:S03]  /*d6d0*/  IMAD.MOV.U32 R3, RZ, RZ, R9 ;  /* 0x000000ffff037224 */ /* 0x000fc600078e0009 */
        /* <DEDUP_REMOVED lines=16> */
.L_x_1961:
        /* <DEDUP_REMOVED lines=22> */
[----:B------:R-:W-:Y:S01]  /*d940*/  MOV R13, RZ ;  /* 0x000000ff000d7202 */ /* 0x000fe20000000f00 */
[----:B------:R-:W-:Y:S02]  /*d950*/  IMAD.U32 R6, RZ, RZ, UR8 ;  /* 0x00000008ff067e24 */ /* 0x000fe4000f8e00ff */
[----:B------:R-:W-:-:S02]  /*d960*/  IMAD.U32 R10, RZ, RZ, UR4 ;  /* 0x00000004ff0a7e24 */ /* 0x000fc4000f8e00ff */
[----:B------:R-:W-:Y:S02]  /*d970*/  IMAD.U32 R11, RZ, RZ, UR5 ;  /* 0x00000005ff0b7e24 */ /* 0x000fe4000f8e00ff */
[----:B------:R-:W-:Y:S02]  /*d980*/  IMAD.MOV.U32 R8, RZ, RZ, 0x70 ;  /* 0x00000070ff087424 */ /* 0x000fe400078e00ff */
[----:B------:R-:W-:-:S07]  /*d990*/  IMAD.MOV.U32 R12, RZ, RZ, 0x1 ;  /* 0x00000001ff0c7424 */ /* 0x000fce00078e00ff */
[----:B------:R-:W-:-:S07]  /*d9a0*/  LEPC R20, `(.L_x_1962) ;  /* 0x000000001014794e */ /* 0x000fce0000000000 */
[----:B0-----:R-:W-:Y:S05]  /*d9b0*/  CALL.ABS.NOINC R2 ;  /* 0x0000000002007343 */ /* 0x001fea0003c00000 */
.L_x_1962:
[----:B------:R-:W0:Y:S01]  /*d9c0*/  S2R R13, SR_TID.X ;  /* 0x00000000000d7919 */ /* 0x000e220000002100 */
[----:B------:R-:W-:Y:S01]  /*d9d0*/  UISETP.NE.AND UP0, UPT, UR49, URZ, UPT ;  /* 0x0000003f3100728c */ /* 0x000fe2000bf05270 */
[----:B------:R-:W-:Y:S01]  /*d9e0*/  IMAD.U32 R4, RZ, RZ, UR38 ;  /* 0x00000026ff047e24 */ /* 0x000fe2000f8e00ff */
[----:B------:R-:W-:Y:S01]  /*d9f0*/  ULDC.64 UR4, c[0x0][0x2e0] ;  /* 0x0000b80000047ab9 */ /* 0x000fe20000000a00 */
[----:B------:R-:W-:Y:S01]  /*da00*/  IMAD.U32 R7, RZ, RZ, UR48 ;  /* 0x00000030ff077e24 */ /* 0x000fe2000f8e00ff */
[----:B------:R-:W1:Y:S01]  /*da10*/  LDC R20, c[0x0][0x448] ;  /* 0x00011200ff147b82 */ /* 0x000e620000000800 */
[----:B------:R-:W-:Y:S01]  /*da20*/  IMAD.U32 R3, RZ, RZ, UR47 ;  /* 0x0000002fff037e24 */ /* 0x000fe2000f8e00ff */
[----:B------:R-:W-:Y:S01]  /*da30*/  PLOP3.LUT P1, PT, PT, PT, UP0, 0x80, 0x0 ;  /* 0x000000000000781c */ /* 0x000fe20003f2f008 */
[----:B------:R-:W-:Y:S01]  /*da40*/  IMAD.MOV.U32 R2, RZ, RZ, R4 ;  /* 0x000000ffff027224 */ /* 0x000fe200078e0004 */
[----:B------:R-:W-:Y:S01]  /*da50*/  PLOP3.LUT P0, PT, PT, PT, UP0, 0x80, 0x0 ;  /* 0x000000000000781c */ /* 0x000fe20003f0f008 */
[----:B------:R-:W-:-:S02]  /*da60*/  IMAD R25, R25, UR4, RZ ;  /* 0x0000000419197c24 */ /* 0x000fc4000f8e02ff */
[----:B------:R-:W-:Y:S01]  /*da70*/  IMAD.WIDE.U32 R2, R24, UR4, R2 ;  /* 0x0000000418027c25 */ /* 0x000fe2000f8e0002 */
[----:B------:R-:W-:-:S03]  /*da80*/  @UP0 ULDC UR4, c[0x0][0x44c] ;  /* 0x0001130000040ab9 */ /* 0x000fc60000000800 */
[----:B------:R-:W-:Y:S02]  /*da90*/  IMAD.U32 R5, RZ, RZ, UR39 ;  /* 0x00000027ff057e24 */ /* 0x000fe4000f8e00ff */
[----:B------:R-:W-:-:S05]  /*daa0*/  IMAD R25, R24, UR5, R25 ;  /* 0x0000000518197c24 */ /* 0x000fca000f8e0219 */
[----:B------:R-:W-:Y:S02]  /*dab0*/  IADD3 R3, R3, R25, RZ ;  /* 0x0000001903037210 */ /* 0x000fe40007ffe0ff */
[C---:B0-----:R-:W-:Y:S01]  /*dac0*/  LOP3.LUT R21, R13.reuse, 0x7f, RZ, 0xc0, !PT ;  /* 0x0000007f0d157812 */ /* 0x041fe200078ec0ff */
[----:B------:R-:W-:-:S03]  /*dad0*/  IMAD.SHL.U32 R13, R13, 0x8, RZ ;  /* 0x000000080d0d7824 */ /* 0x000fc600078e00ff */
[----:B------:R-:W-:Y:S02]  /*dae0*/  SHF.R.U32.HI R21, RZ, 0x2, R21 ;  /* 0x00000002ff157819 */ /* 0x000fe40000011615 */
[----:B------:R-:W-:-:S03]  /*daf0*/  LOP3.LUT R13, R13, 0x18, RZ, 0xc0, !PT ;  /* 0x000000180d0d7812 */ /* 0x000fc600078ec0ff */
[----:B------:R-:W-:Y:S01]  /*db00*/  IMAD.IADD R0, R23, 0x1, R21 ;  /* 0x0000000117007824 */ /* 0x000fe200078e0215 */
[C---:B------:R-:W-:Y:S02]  /*db10*/  LOP3.LUT R14, R13.reuse, 0x20, RZ, 0xfc, !PT ;  /* 0x000000200d0e7812 */ /* 0x040fe400078efcff */
[----:B------:R-:W-:Y:S01]  /*db20*/  LOP3.LUT R13, R13, 0x40, RZ, 0xfc, !PT ;  /* 0x000000400d0d7812 */ /* 0x000fe200078efcff */
[----:B------:R-:W-:-:S04]  /*db30*/  IMAD R7, R7, 0xc0, R0 ;  /* 0x000000c007077824 */ /* 0x000fc800078e0200 */
[C---:B------:R-:W-:Y:S01]  /*db40*/  @P1 IMAD.HI.U32 R0, R7.reuse, UR4, RZ ;  /* 0x0000000407001c27 */ /* 0x040fe2000f8e00ff */
[----:B------:R-:W-:Y:S01]  /*db50*/  PLOP3.LUT P1, PT, PT, PT, UP0, 0x80, 0x0 ;  /* 0x000000000000781c */ /* 0x000fe20003f2f008 */
[----:B------:R-:W-:Y:S02]  /*db60*/  @UP0 ULDC UR4, c[0x0][0x450] ;  /* 0x0001140000040ab9 */ /* 0x000fe40000000800 */
[----:B------:R-:W-:Y:S01]  /*db70*/  IMAD.MOV.U32 R5, RZ, RZ, R7 ;  /* 0x000000ffff057224 */ /* 0x000fe200078e0007 */
[----:B------:R-:W-:Y:S01]  /*db80*/  @P0 SHF.R.U32.HI R5, RZ, UR4, R0 ;  /* 0x00000004ff050c19 */ /* 0x000fe20008011600 */
[----:B------:R-:W-:Y:S01]  /*db90*/  VIADD R0, R7, 0x80 ;  /* 0x0000008007007836 */ /* 0x000fe20000000000 */
[----:B------:R-:W-:Y:S01]  /*dba0*/  PLOP3.LUT P0, PT, PT, PT, UP0, 0x80, 0x0 ;  /* 0x000000000000781c */ /* 0x000fe20003f0f008 */
[----:B------:R-:W-:Y:S02]  /*dbb0*/  @UP0 ULDC UR4, c[0x0][0x44c] ;  /* 0x0001130000040ab9 */ /* 0x000fe40000000800 */
[----:B------:R-:W-:Y:S01]  /*dbc0*/  IMAD.MOV R9, RZ, RZ, -R5 ;  /* 0x000000ffff097224 */ /* 0x000fe200078e0a05 */
[----:B------:R-:W-:-:S03]  /*dbd0*/  MOV R10, R0 ;  /* 0x00000000000a7202 */ /* 0x000fc60000000f00 */
        /* <DEDUP_REMOVED lines=22> */
[----:B------:R-:W-:Y:S02]  /*dd40*/  SHF.R.S32.HI R2, RZ, 0x1f, R0 ;  /* 0x0000001fff027819 */ /* 0x000fe40000011400 */
[----:B------:R-:W-:Y:S01]  /*dd50*/  IADD3 R3, R7, R10, RZ ;  /* 0x0000000a07037210 */ /* 0x000fe20007ffe0ff */
[----:B------:R-:W-:Y:S02]  /*dd60*/  IMAD.IADD R9, R5, 0x1, R8 ;  /* 0x0000000105097824 */ /* 0x000fe400078e0208 */
[----:B------:R-:W-:Y:S02]  /*dd70*/  IMAD R7, R2, UR4, RZ ;  /* 0x0000000402077c24 */ /* 0x000fe4000f8e02ff */
[----:B------:R-:W-:-:S02]  /*dd80*/  IMAD.MOV.U32 R2, RZ, RZ, R6 ;  /* 0x000000ffff027224 */ /* 0x000fc400078e0006 */
[C---:B------:R-:W-:Y:S02]  /*dd90*/  IMAD R6, R0.reuse, UR5, R7 ;  /* 0x0000000500067c24 */ /* 0x040fe4000f8e0207 */
[----:B------:R-:W-:Y:S01]  /*dda0*/  IMAD.WIDE.U32 R2, R0, UR4, R2 ;  /* 0x0000000400027c25 */ /* 0x000fe2000f8e0002 */
[----:B------:R-:W-:Y:S02]  /*ddb0*/  ULDC.64 UR4, c[0x0][0x280] ;  /* 0x0000a00000047ab9 */ /* 0x000fe40000000a00 */
[----:B------:R-:W-:Y:S01]  /*ddc0*/  LEA R7, P0, R4, UR4, 0x1 ;  /* 0x0000000404077c11 */ /* 0x000fe2000f8008ff */
        /* <DEDUP_REMOVED lines=11> */
[----:B------:R-:W-:Y:S01]  /*de80*/  MOV R0, UR48 ;  /* 0x0000003000007c02 */ /* 0x000fe20008000f00 */
        /* <DEDUP_REMOVED lines=9> */
[----:B------:R-:W-:Y:S02]  /*df20*/  IMAD R0, R0, 0xc0, R3 ;  /* 0x000000c000007824 */ /* 0x000fe400078e0203 */
        /* <DEDUP_REMOVED lines=9> */
[----:B0-----:R-:W-:-:S03]  /*dfc0*/  MOV R4, R14 ;  /* 0x0000000e00047202 */ /* 0x001fc60000000f00 */
        /* <DEDUP_REMOVED lines=10> */
[----:B------:R-:W-:Y:S02]  /*e070*/  ISETP.GE.AND P2, PT, R11, R6, PT ;  /* 0x000000060b00720c */ /* 0x000fe40003f46270 */
[----:B------:R-:W-:Y:S01]  /*e080*/  IADD3 R11, R0, 0x60, RZ ;  /* 0x00000060000b7810 */ /* 0x000fe20007ffe0ff */
[----:B0-----:R-:W-:-:S02]  /*e090*/  IMAD.MOV.U32 R3, RZ, RZ, R2 ;  /* 0x000000ffff037224 */ /* 0x001fc400078e0002 */
        /* <DEDUP_REMOVED lines=25> */
.L_x_2023:
[----:B------:R-:W-:Y:S01]  /*e230*/  VIADD R5, R0, 0xa0 ;  /* 0x000000a000057836 */ /* 0x000fe20000000000 */
[----:B------:R-:W-:Y:S01]  /*e240*/  BSSY B0, `(.L_x_1964) ;  /* 0x000000d000007945 */ /* 0x000fe20003800000 */
[----:B-1----:R-:W-:Y:S01]  /*e250*/  MOV R2, R14 ;  /* 0x0000000e00027202 */ /* 0x002fe20000000f00 */
[----:B--2---:R-:W-:Y:S02]  /*e260*/  IMAD.MOV.U32 R3, RZ, RZ, R4 ;  /* 0x000000ffff037224 */ /* 0x004fe400078e0004 */
        /* <DEDUP_REMOVED lines=10> */
.L_x_1965:
[----:B------:R-:W-:Y:S05]  /*e310*/  BSYNC B0 ;  /* 0x0000000000007941 */ /* 0x000fea0003800000 */
.L_x_1964:
        /* <DEDUP_REMOVED lines=11> */
.L_x_2024:
[----:B------:R-:W-:Y:S01]  /*e3d0*/  MOV R21, RZ ;  /* 0x000000ff00157202 */ /* 0x000fe20000000f00 */
[----:B------:R-:W-:Y:S06]  /*e3e0*/  @!P0 BRA `(.L_x_1967) ;  /* 0x0000000c00c88947 */ /* 0x000fec0003800000 */
[----:B0-----:R-:W0:Y:S01]  /*e3f0*/  S2R R2, SR_TID.X ;  /* 0x0000000000027919 */ /* 0x001e220000002100 */
[----:B------:R-:W-:Y:S01]  /*e400*/  UIADD3 UR4, UR44, 0x1, URZ ;  /* 0x000000012c047890 */ /* 0x000fe2000fffe03f */
[----:B------:R-:W-:Y:S01]  /*e410*/  LOP3.LUT R0, RZ, UR43, RZ, 0x33, !PT ;  /* 0x0000002bff007c12 */ /* 0x000fe2000f8e33ff */
[----:B------:R-:W-:Y:S01]  /*e420*/  ULOP3.LUT UR5, URZ, UR45, URZ, 0x33, !UPT ;  /* 0x0000002d3f057292 */ /* 0x000fe2000f8e333f */
[----:B------:R-:W1:Y:S01]  /*e430*/  S2R R4, SR_TID.X ;  /* 0x0000000000047919 */ /* 0x000e620000002100 */
[----:B------:R-:W-:Y:S01]  /*e440*/  UIMAD UR4, UR4, UR40, URZ ;  /* 0x00000028040472a4 */ /* 0x000fe2000f8e023f */
[----:B------:R-:W-:Y:S01]  /*e450*/  BSSY B0, `(.L_x_1967) ;  /* 0x00000eb000007945 */ /* 0x000fe20003800000 */
[----:B------:R-:W-:-:S04]  /*e460*/  IMAD.MOV.U32 R20, RZ, RZ, RZ ;  /* 0x000000ffff147224 */ /* 0x000fc800078e00ff */
[----:B------:R-:W-:Y:S01]  /*e470*/  LOP3.LUT R3, RZ, UR4, RZ, 0x33, !PT ;  /* 0x00000004ff037c12 */ /* 0x000fe2000f8e33ff */
[----:B------:R-:W-:-:S03]  /*e480*/  ULDC UR4, c[0x0][0x2f4] ;  /* 0x0000bd0000047ab9 */ /* 0x000fc60000000800 */
[----:B------:R-:W-:-:S04]  /*e490*/  VIMNMX3 R0, R0, UR5, R3, !PT ;  /* 0x0000000500007c0f */ /* 0x000fc8000f800103 */
[----:B------:R-:W-:Y:S02]  /*e4a0*/  IADD3 R26, -R0, -0x2, RZ ;  /* 0xfffffffe001a7810 */ /* 0x000fe40007ffe1ff */
[----:B0-----:R-:W-:-:S04]  /*e4b0*/  LOP3.LUT R2, R2, 0x7f, RZ, 0xc0, !PT ;  /* 0x0000007f02027812 */ /* 0x001fc800078ec0ff */
[----:B------:R-:W-:-:S04]  /*e4c0*/  SHF.R.U32.HI R2, RZ, 0x2, R2 ;  /* 0x00000002ff027819 */ /* 0x000fc80000011602 */
[----:B------:R-:W-:Y:S01]  /*e4d0*/  IADD3 R23, R23, R22, R2 ;  /* 0x0000001617177210 */ /* 0x000fe20007ffe002 */
[----:B------:R-:W-:Y:S01]  /*e4e0*/  IMAD.MOV.U32 R22, RZ, RZ, 0x1 ;  /* 0x00000001ff167424 */ /* 0x000fe200078e00ff */
[----:B------:R-:W-:Y:S01]  /*e4f0*/  IADD3 R3, -R2, UR42, RZ ;  /* 0x0000002a02037c10 */ /* 0x000fe2000fffe1ff */
[C---:B-1----:R-:W-:Y:S01]  /*e500*/  IMAD.SHL.U32 R2, R4.reuse, 0x8, RZ ;  /* 0x0000000804027824 */ /* 0x042fe200078e00ff */
[----:B------:R-:W-:Y:S01]  /*e510*/  IADD3 R23, R23, -0x180, RZ ;  /* 0xfffffe8017177810 */ /* 0x000fe20007ffe0ff */
[----:B------:R-:W-:Y:S02]  /*e520*/  IMAD.SHL.U32 R4, R4, 0x8, RZ ;  /* 0x0000000804047824 */ /* 0x000fe400078e00ff */
[----:B------:R-:W-:Y:S01]  /*e530*/  IMAD R3, R0, 0x80, R3 ;  /* 0x0000008000037824 */ /* 0x000fe200078e0203 */
[----:B------:R-:W-:Y:S01]  /*e540*/  LOP3.LUT R2, R2, 0x18, RZ, 0xc0, !PT ;  /* 0x0000001802027812 */ /* 0x000fe200078ec0ff */
[----:B------:R-:W-:Y:S01]  /*e550*/  IMAD R10, R0, -0x80, R23 ;  /* 0xffffff80000a7824 */ /* 0x000fe200078e0217 */
[----:B------:R-:W-:Y:S01]  /*e560*/  LOP3.LUT R4, R4, 0x18, RZ, 0xc0, !PT ;  /* 0x0000001804047812 */ /* 0x000fe200078ec0ff */
[----:B------:R-:W-:Y:S01]  /*e570*/  VIADD R0, R3, 0x100 ;  /* 0x0000010003007836 */ /* 0x000fe20000000000 */
[----:B------:R-:W-:-:S02]  /*e580*/  ISETP.GE.AND P3, PT, R2, UR4, PT ;  /* 0x0000000402007c0c */ /* 0x000fc4000bf66270 */
[----:B------:R-:W-:Y:S02]  /*e590*/  LOP3.LUT R4, R4, 0x20, RZ, 0xfc, !PT ;  /* 0x0000002004047812 */ /* 0x000fe400078efcff */
[----:B------:R-:W-:Y:S02]  /*e5a0*/  LOP3.LUT R2, R2, 0x40, RZ, 0xfc, !PT ;  /* 0x0000004002027812 */ /* 0x000fe400078efcff */
[----:B------:R-:W-:Y:S02]  /*e5b0*/  ISETP.GE.AND P2, PT, R4, UR4, PT ;  /* 0x0000000404007c0c */ /* 0x000fe4000bf46270 */
[----:B------:R-:W-:-:S13]  /*e5c0*/  ISETP.GE.AND P1, PT, R2, UR4, PT ;  /* 0x0000000402007c0c */ /* 0x000fda000bf26270 */
.L_x_1980:
[----:B------:R-:W2:Y:S01]  /*e5d0*/  LDL R7, [R1+0x8] ;  /* 0x0000080001077983 */ /* 0x000ea20000100800 */
[----:B------:R-:W0:Y:S03]  /*e5e0*/  LDC R2, c[0x0][0x430] ;  /* 0x00010c00ff027b82 */ /* 0x000e260000000800 */
[----:B------:R-:W3:Y:S01]  /*e5f0*/  LDL R6, [R1] ;  /* 0x0000000001067983 */ /* 0x000ee20000100800 */
[----:B------:R-:W-:Y:S01]  /*e600*/  MOV R4, R10 ;  /* 0x0000000a00047202 */ /* 0x000fe20000000f00 */
        /* <DEDUP_REMOVED lines=25> */
.L_x_1968:
[----:B------:R-:W-:Y:S01]  /*e7a0*/  LEA R7, R21, UR46, 0x3 ;  /* 0x0000002e15077c11 */ /* 0x000fe2000f8e18ff */
[----:B------:R-:W-:Y:S01]  /*e7b0*/  BSSY B1, `(.L_x_1969) ;  /* 0x0000004000017945 */ /* 0x000fe20003800000 */
[----:B------:R-:W-:-:S04]  /*e7c0*/  SHF.L.U32 R2, R24, 0x1f, RZ ;  /* 0x0000001f18027819 */ /* 0x000fc800000006ff */
[----:B------:R-:W0:Y:S02]  /*e7d0*/  SYNCS.PHASECHK.TRANS64.TRYWAIT P0, [R7+URZ+0x2d840], R2 ;  /* 0x02d84002070075a7 */ /* 0x000e24000800017f */
[----:B0-----:R-:W-:Y:S05]  /*e7e0*/  @!P0 BRA `(.L_x_1970) ;  /* 0x0000002400648947 */ /* 0x001fea0003800000 */
.L_x_2025:
[----:B------:R-:W-:Y:S05]  /*e7f0*/  BSYNC B1 ;  /* 0x0000000000017941 */ /* 0x000fea0003800000 */
.L_x_1969:
        /* <DEDUP_REMOVED lines=34> */
[----:B0-----:R-:W-:-:S03]  /*ea20*/  SHF.L.U32 R11, R3, 0x3, RZ ;  /* 0x00000003030b7819 */ /* 0x001fc600000006ff */
[----:B------:R-:W0:Y:S01]  /*ea30*/  SHFL.IDX PT, R3, R19, RZ, 0x1c1f ;  /* 0x001c1fff13037589 */ /* 0x000e2200000e0000 */
        /* <DEDUP_REMOVED lines=22> */
.L_x_2035:
        /* <DEDUP_REMOVED lines=11> */
.L_x_1972:
        /* <DEDUP_REMOVED lines=10> */
.L_x_1973:
[----:B------:R2:W-:Y:S01]  /*ecf0*/  SYNCS.ARRIVE.TRANS64.A1T0 RZ, [R7+URZ+0x2d830], RZ ;  /* 0x02d830ff07ff79a7 */ /* 0x0005e2000810003f */
[----:B------:R-:W-:Y:S05]  /*ed00*/  @!P5 BRA `(.L_x_1974) ;  /* 0x000000000004d947 */ /* 0x000fea0003800000 */
[----:B------:R-:W-:Y:S01]  /*ed10*/  BPT.TRAP 0x1 ;  /* 0x000000040000795c */ /* 0x000fe20000300000 */
.L_x_1974:
[----:B-1----:R-:W-:Y:S01]  /*ed20*/  SHF.L.U32 R2, R22, 0x1f, RZ ;  /* 0x0000001f16027819 */ /* 0x002fe200000006ff */
[----:B------:R-:W-:Y:S01]  /*ed30*/  BSSY B1, `(.L_x_1975) ;  /* 0x0000004000017945 */ /* 0x000fe20003800000 */
[----:B--2---:R-:W-:-:S04]  /*ed40*/  LEA R7, R20, UR46, 0x3 ;  /* 0x0000002e14077c11 */ /* 0x004fc8000f8e18ff */
[----:B------:R-:W1:Y:S02]  /*ed50*/  SYNCS.PHASECHK.TRANS64.TRYWAIT P0, [R7+URZ+0x2d860], R2 ;  /* 0x02d86002070075a7 */ /* 0x000e64000800017f */
[----:B-1----:R-:W-:Y:S05]  /*ed60*/  @!P0 BRA `(.L_x_1976) ;  /* 0x00000024006c8947 */ /* 0x002fea0003800000 */
.L_x_2036:
[----:B------:R-:W-:Y:S05]  /*ed70*/  BSYNC B1 ;  /* 0x0000000000017941 */ /* 0x000fea0003800000 */
.L_x_1975:
        /* <DEDUP_REMOVED lines=29> */
[----:B0-----:R-:W-:Y:S02]  /*ef50*/  IADD3.X R3, RZ, R3, RZ, P0, !PT ;  /* 0x00000003ff037210 */ /* 0x001fe400007fe4ff */
[----:B------:R-:W-:-:S13]  /*ef60*/  ISETP.LT.OR P0, PT, R0, 0x41, P3 ;  /* 0x000000410000780c */ /* 0x000fda0001f01670 */
[----:B------:R2:W-:Y:S01]  /*ef70*/  LDGSTS.E.BYPASS.LTC128B.128 [R8+0x1400], desc[UR36][R2.64], !P0 ;  /* 0x0140000002087fae */ /* 0x0005e2000c101d64 */
[----:B------:R-:W-:-:S13]  /*ef80*/  ISETP.LT.OR P0, PT, R0, 0x41, P2 ;  /* 0x000000410000780c */ /* 0x000fda0001701670 */
[----:B------:R2:W-:Y:S01]  /*ef90*/  LDGSTS.E.BYPASS.LTC128B.128 [R8+0x3400], desc[UR36][R2.64+0x40], !P0 ;  /* 0x0340004002087fae */ /* 0x0005e2000c101d64 */
[----:B------:R-:W-:-:S13]  /*efa0*/  ISETP.LT.OR P0, PT, R0, 0x41, P1 ;  /* 0x000000410000780c */ /* 0x000fda0000f01670 */
[----:B-1-3--:R2:W-:Y:S02]  /*efb0*/  LDGSTS.E.BYPASS.LTC128B.128 [R8+0x5400], desc[UR36][R2.64+0x80], !P0 ;  /* 0x0540008002087fae */ /* 0x00a5e4000c101d64 */
.L_x_2046:
        /* <DEDUP_REMOVED lines=23> */
.L_x_1978:
        /* <DEDUP_REMOVED lines=10> */
.L_x_1979:
[----:B------:R-:W-:Y:S01]  /*f1d0*/  R2UR UR6, R29 ;  /* 0x000000001d0672ca */ /* 0x000fe200000e0000 */
[----:B------:R-:W-:Y:S01]  /*f1e0*/  ULDC.64 UR4, c[0x0][0x330] ;  /* 0x0000cc0000047ab9 */ /* 0x000fe20000000a00 */
[----:B------:R-:W-:Y:S01]  /*f1f0*/  MOV R18, R2 ;  /* 0x0000000200127202 */ /* 0x000fe20000000f00 */
[----:B------:R-:W-:Y:S01]  /*f200*/  IMAD.U32 R3, RZ, RZ, UR4 ;  /* 0x00000004ff037e24 */ /* 0x000fe2000f8e00ff */
[----:B------:R-:W-:Y:S01]  /*f210*/  IADD3 R26, R26, -0x1, RZ ;  /* 0xffffffff1a1a7810 */ /* 0x000fe20007ffe0ff */
[----:B------:R0:W-:Y:S01]  /*f220*/  SYNCS.ARRIVE.TRANS64.A1T0 RZ, [R7+URZ+0x2d850], RZ ;  /* 0x02d850ff07ff79a7 */ /* 0x0001e2000810003f */
[----:B------:R-:W-:Y:S02]  /*f230*/  VIADD R0, R0, 0x80 ;  /* 0x0000008000007836 */ /* 0x000fe40000000000 */
[----:B------:R-:W-:-:S04]  /*f240*/  IMAD.WIDE.U32 R18, R3, UR41, R18 ;  /* 0x0000002903127c25 */ /* 0x000fc8000f8e0012 */
[----:B------:R-:W-:Y:S01]  /*f250*/  VIADD R10, R10, 0xffffff80 ;  /* 0xffffff800a0a7836 */ /* 0x000fe20000000000 */
[----:B------:R-:W-:Y:S01]  /*f260*/  UIMAD UR4, UR6, UR4, URZ ;  /* 0x00000004060472a4 */ /* 0x000fe2000f8e023f */
[----:B------:R-:W-:Y:S02]  /*f270*/  IMAD.MOV.U32 R20, RZ, RZ, R21 ;  /* 0x000000ffff147224 */ /* 0x000fe400078e0015 */
[----:B------:R-:W-:Y:S01]  /*f280*/  ULDC.64 UR6, c[0x0][0x318] ;  /* 0x0000c60000067ab9 */ /* 0x000fe20000000a00 */
[----:B------:R-:W-:Y:S01]  /*f290*/  UIMAD UR4, UR41, UR5, UR4 ;  /* 0x00000005290472a4 */ /* 0x000fe2000f8e0204 */
[----:B------:R-:W-:Y:S01]  /*f2a0*/  LEA R17, P0, R18, UR6, 0x1 ;  /* 0x0000000612117c11 */ /* 0x000fe2000f8008ff */
[----:B------:R-:W-:-:S04]  /*f2b0*/  IMAD.MOV.U32 R22, RZ, RZ, R24 ;  /* 0x000000ffff167224 */ /* 0x000fc800078e0018 */
[----:B------:R-:W-:-:S05]  /*f2c0*/  VIADD R3, R19, UR4 ;  /* 0x0000000413037c36 */ /* 0x000fca0008000000 */
[----:B------:R-:W-:Y:S02]  /*f2d0*/  LEA.HI.X R18, R18, UR7, R3, 0x1, P0 ;  /* 0x0000000712127c11 */ /* 0x000fe400080f0c03 */
[----:B------:R-:W-:-:S13]  /*f2e0*/  ISETP.GT.AND P0, PT, R26, UR50, PT ;  /* 0x000000321a007c0c */ /* 0x000fda000bf04270 */
[----:B0-----:R-:W-:Y:S05]  /*f2f0*/  @P0 BRA `(.L_x_1980) ;  /* 0xfffffff000b40947 */ /* 0x001fea000383ffff */
[----:B------:R-:W-:Y:S05]  /*f300*/  BSYNC B0 ;  /* 0x0000000000007941 */ /* 0x000fea0003800000 */
.L_x_1967:
[----:B------:R-:W-:-:S13]  /*f310*/  LOP3.LUT P0, RZ, R16, 0x8, RZ, 0xc0, !PT ;  /* 0x0000000810ff7812 */ /* 0x000fda000780c0ff */
[----:B------:R-:W-:Y:S05]  /*f320*/  @!P0 BRA `(.L_x_1981) ;  /* 0x0000000000048947 */ /* 0x000fea0003800000 */
[----:B------:R-:W-:Y:S01]  /*f330*/  BPT.TRAP 0x1 ;  /* 0x000000040000795c */ /* 0x000fe20000300000 */
.L_x_1981:
[C---:B0-----:R-:W-:Y:S01]  /*f340*/  LEA R0, R21.reuse, UR46, 0x3 ;  /* 0x0000002e15007c11 */ /* 0x041fe2000f8e18ff */
        /* <DEDUP_REMOVED lines=11> */
.L_x_2047:
[----:B------:R-:W-:Y:S05]  /*f400*/  BSYNC B0 ;  /* 0x0000000000007941 */ /* 0x000fea0003800000 */
.L_x_1982:
        /* <DEDUP_REMOVED lines=12> */
[----:B------:R-:W1:Y:S01]  /*f4d0*/  SHFL.IDX PT, R14, R17, 0x1, 0x1c1f ;  /* 0x003c1f00110e7f89 */ /* 0x000e6200000e0000 */
[----:B------:R-:W-:-:S02]  /*f4e0*/  LOP3.LUT R8, R7, 0x20, RZ, 0xfc, !PT ;  /* 0x0000002007087812 */ /* 0x000fc400078efcff */
[----:B------:R-:W-:Y:S01]  /*f4f0*/  LOP3.LUT R7, R7, 0x40, RZ, 0xfc, !PT ;  /* 0x0000004007077812 */ /* 0x000fe200078efcff */
[----:B------:R-:W2:Y:S01]  /*f500*/  SHFL.IDX PT, R6, R18, 0x1, 0x1c1f ;  /* 0x003c1f0012067f89 */ /* 0x000ea200000e0000 */
[----:B------:R-:W-:Y:S02]  /*f510*/  ISETP.GE.AND P1, PT, R8, UR4, PT ;  /* 0x0000000408007c0c */ /* 0x000fe4000bf26270 */
[----:B------:R-:W-:Y:S01]  /*f520*/  ISETP.GE.AND P0, PT, R7, UR4, PT ;  /* 0x0000000407007c0c */ /* 0x000fe2000bf06270 */
[----:B------:R-:W3:Y:S01]  /*f530*/  SHFL.IDX PT, R8, R17, 0x2, 0x1c1f ;  /* 0x005c1f0011087f89 */ /* 0x000ee200000e0000 */
[C---:B------:R-:W-:Y:S02]  /*f540*/  ISETP.LT.OR P3, PT, R5.reuse, 0x1, P2 ;  /* 0x000000010500780c */ /* 0x040fe40001761670 */
[C---:B------:R-:W-:Y:S01]  /*f550*/  ISETP.LT.OR P4, PT, R5.reuse, 0x1, P1 ;  /* 0x000000010500780c */ /* 0x040fe20000f81670 */
[----:B------:R-:W4:Y:S01]  /*f560*/  SHFL.IDX PT, R7, R18, 0x2, 0x1c1f ;  /* 0x005c1f0012077f89 */ /* 0x000f2200000e0000 */
[----:B------:R-:W-:-:S03]  /*f570*/  ISETP.LT.OR P5, PT, R5, 0x1, P0 ;  /* 0x000000010500780c */ /* 0x000fc600007a1670 */
[----:B------:R-:W1:Y:S01]  /*f580*/  SHFL.IDX PT, R18, R18, 0x3, 0x1c1f ;  /* 0x007c1f0012127f89 */ /* 0x000e6200000e0000 */
[----:B0-----:R-:W-:-:S05]  /*f590*/  IMAD.WIDE.U32 R2, R9, 0x2, R2 ;  /* 0x0000000209027825 */ /* 0x001fca00078e0002 */
[----:B------:R-:W-:Y:S01]  /*f5a0*/  LDGSTS.E.BYPASS.LTC128B.128 [R4+0x400], desc[UR36][R2.64], !P3 ;  /* 0x0040000002047fae */ /* 0x000fe2000d901d64 */
[----:B------:R-:W-:-:S03]  /*f5b0*/  ISETP.LT.OR P3, PT, R5, 0x21, P2 ;  /* 0x000000210500780c */ /* 0x000fc60001761670 */
[----:B------:R-:W-:Y:S01]  /*f5c0*/  LDGSTS.E.BYPASS.LTC128B.128 [R4+0x2400], desc[UR36][R2.64+0x40], !P4 ;  /* 0x0240004002047fae */ /* 0x000fe2000e101d64 */
[----:B------:R-:W-:-:S03]  /*f5d0*/  ISETP.LT.OR P4, PT, R5, 0x21, P1 ;  /* 0x000000210500780c */ /* 0x000fc60000f81670 */
[----:B------:R1:W-:Y:S01]  /*f5e0*/  LDGSTS.E.BYPASS.LTC128B.128 [R4+0x4400], desc[UR36][R2.64+0x80], !P5 ;  /* 0x0440008002047fae */ /* 0x0003e2000e901d64 */
[----:B------:R-:W-:Y:S02]  /*f5f0*/  ISETP.LT.OR P5, PT, R5, 0x21, P0 ;  /* 0x000000210500780c */ /* 0x000fe400007a1670 */
[----:B-1----:R-:W-:Y:S01]  /*f600*/  MOV R2, R14 ;  /* 0x0000000e00027202 */ /* 0x002fe20000000f00 */
[----:B--2---:R-:W-:Y:S01]  /*f610*/  IMAD.MOV.U32 R3, RZ, RZ, R6 ;  /* 0x000000ffff037224 */ /* 0x004fe200078e0006 */
[----:B------:R0:W1:Y:S01]  /*f620*/  SHFL.IDX PT, R14, R17, 0x3, 0x1c1f ;  /* 0x007c1f00110e7f89 */ /* 0x00006200000e0000 */
[----:B------:R-:W-:Y:S02]  /*f630*/  MOV R6, RZ ;  /* 0x000000ff00067202 */ /* 0x000fe40000000f00 */
[----:B------:R-:W-:-:S05]  /*f640*/  IMAD.WIDE.U32 R2, R9, 0x2, R2 ;  /* 0x0000000209027825 */ /* 0x000fca00078e0002 */
[----:B------:R-:W-:Y:S01]  /*f650*/  LDGSTS.E.BYPASS.LTC128B.128 [R4+0xc00], desc[UR36][R2.64], !P3 ;  /* 0x00c0000002047fae */ /* 0x000fe2000d901d64 */
[----:B------:R-:W-:-:S03]  /*f660*/  ISETP.LT.OR P3, PT, R5, 0x41, P2 ;  /* 0x000000410500780c */ /* 0x000fc60001761670 */
[----:B------:R-:W-:Y:S01]  /*f670*/  LDGSTS.E.BYPASS.LTC128B.128 [R4+0x2c00], desc[UR36][R2.64+0x40], !P4 ;  /* 0x02c0004002047fae */ /* 0x000fe2000e101d64 */
[----:B------:R-:W-:-:S03]  /*f680*/  ISETP.LT.OR P4, PT, R5, 0x41, P1 ;  /* 0x000000410500780c */ /* 0x000fc60000f81670 */
[----:B------:R3:W-:Y:S01]  /*f690*/  LDGSTS.E.BYPASS.LTC128B.128 [R4+0x4c00], desc[UR36][R2.64+0x80], !P5 ;  /* 0x04c0008002047fae */ /* 0x0007e2000e901d64 */
[----:B------:R-:W-:Y:S01]  /*f6a0*/  ISETP.LT.OR P5, PT, R5, 0x41, P0 ;  /* 0x000000410500780c */ /* 0x000fe200007a1670 */
[----:B---3--:R-:W-:Y:S02]  /*f6b0*/  IMAD.MOV.U32 R2, RZ, RZ, R8 ;  /* 0x000000ffff027224 */ /* 0x008fe400078e0008 */
[----:B----4-:R-:W-:Y:S02]  /*f6c0*/  IMAD.MOV.U32 R3, RZ, RZ, R7 ;  /* 0x000000ffff037224 */ /* 0x010fe400078e0007 */
[----:B------:R-:W-:-:S05]  /*f6d0*/  IMAD.WIDE.U32 R2, R9, 0x2, R2 ;  /* 0x0000000209027825 */ /* 0x000fca00078e0002 */
[----:B------:R0:W-:Y:S04]  /*f6e0*/  LDGSTS.E.BYPASS.LTC128B.128 [R4+0x1400], desc[UR36][R2.64], !P3 ;  /* 0x0140000002047fae */ /* 0x0001e8000d901d64 */
[----:B------:R0:W-:Y:S04]  /*f6f0*/  LDGSTS.E.BYPASS.LTC128B.128 [R4+0x3400], desc[UR36][R2.64+0x40], !P4 ;  /* 0x0340004002047fae */ /* 0x0001e8000e101d64 */
[----:B-1----:R0:W-:Y:S02]  /*f700*/  LDGSTS.E.BYPASS.LTC128B.128 [R4+0x5400], desc[UR36][R2.64+0x80], !P5 ;  /* 0x0540008002047fae */ /* 0x0021e4000e901d64 */
.L_x_2057:
        /* <DEDUP_REMOVED lines=14> */
.L_x_1985:
        /* <DEDUP_REMOVED lines=10> */
.L_x_1986:
[----:B0-----:R-:W-:Y:S01]  /*f890*/  VIADD R2, R21, 0x1 ;  /* 0x0000000115027836 */ /* 0x001fe20000000000 */
[----:B------:R0:W-:Y:S04]  /*f8a0*/  SYNCS.ARRIVE.TRANS64.A1T0 RZ, [R0+URZ+0x2d850], RZ ;  /* 0x02d850ff00ff79a7 */ /* 0x0001e8000810003f */
[----:B------:R-:W-:-:S04]  /*f8b0*/  ISETP.NE.AND P0, PT, R2, 0x2, PT ;  /* 0x000000020200780c */ /* 0x000fc80003f05270 */
[----:B------:R-:W-:Y:S02]  /*f8c0*/  SEL R3, RZ, 0x1, P0 ;  /* 0x00000001ff037807 */ /* 0x000fe40000000000 */
[----:B------:R-:W-:Y:S02]  /*f8d0*/  SEL R2, R2, RZ, P0 ;  /* 0x000000ff02027207 */ /* 0x000fe40000000000 */
[----:B0-----:R-:W-:-:S07]  /*f8e0*/  LOP3.LUT R0, R24, R3, RZ, 0x3c, !PT ;  /* 0x0000000318007212 */ /* 0x001fce00078e3cff */
.L_x_1952:
[----:B------:R-:W0:Y:S01]  /*f8f0*/  S2R R4, SR_CgaCtaId ;  /* 0x0000000000047919 */ /* 0x000e220000008800 */
[----:B------:R-:W-:Y:S02]  /*f900*/  MOV R3, 0x400 ;  /* 0x0000040000037802 */ /* 0x000fe40000000f00 */
[----:B------:R-:W-:Y:S02]  /*f910*/  SHF.L.U32 R6, R6, 0x1f, RZ ;  /* 0x0000001f06067819 */ /* 0x000fe400000006ff */
[----:B0-----:R-:W-:-:S04]  /*f920*/  LEA R7, R4, R3, 0x18 ;  /* 0x0000000304077211 */ /* 0x001fc800078ec0ff */
[----:B------:R-:W0:Y:S02]  /*f930*/  SYNCS.PHASECHK.TRANS64.TRYWAIT P0, [R7+URZ+0x2d820], R6 ;  /* 0x02d82006070075a7 */ /* 0x000e24000800017f */
[----:B0-----:R-:W-:Y:S05]  /*f940*/  @!P0 BRA `(.L_x_1987) ;  /* 0x00000024006c8947 */ /* 0x001fea0003800000 */
.L_x_2058:
[----:B------:R-:W-:-:S03]  /*f950*/  UMOV UR4, 0xffffffff ;  /* 0xffffffff00047882 */ /* 0x000fc60000000000 */
[----:B------:R-:W-:Y:S05]  /*f960*/  BRA.DIV UR4, `(.L_x_1988) ;  /* 0x0000002604787947 */ /* 0x000fea000b800000 */
[----:B------:R-:W1:Y:S02]  /*f970*/  S2R R3, SR_TID.X ;  /* 0x0000000000037919 */ /* 0x000e640000002100 */
[----:B-1----:R-:W-:-:S04]  /*f980*/  SHF.R.U32.HI R3, RZ, 0x5, R3 ;  /* 0x00000005ff037819 */ /* 0x002fc80000011603 */
[----:B------:R-:W-:-:S05]  /*f990*/  LOP3.LUT R3, R3, 0x3, RZ, 0xc0, !PT ;  /* 0x0000000303037812 */ /* 0x000fca00078ec0ff */
[----:B------:R1:W2:Y:S02]  /*f9a0*/  SHFL.IDX PT, R14, R3, RZ, 0x1f ;  /* 0x00001fff030e7589 */ /* 0x0002a400000e0000 */
.L_x_2061:
[----:B--2---:R-:W-:-:S13]  /*f9b0*/  ISETP.NE.AND P0, PT, R14, RZ, PT ;  /* 0x000000ff0e00720c */ /* 0x004fda0003f05270 */
[----:B------:R-:W-:Y:S05]  /*f9c0*/  @P0 BRA `(.L_x_1908) ;  /* 0x0000000000900947 */ /* 0x000fea0003800000 */
[----:B------:R-:W-:-:S03]  /*f9d0*/  UMOV UR4, 0xffffffff ;  /* 0xffffffff00047882 */ /* 0x000fc60000000000 */
[----:B------:R-:W-:Y:S05]  /*f9e0*/  BRA.DIV UR4, `(.L_x_1989) ;  /* 0x00000026048c7947 */ /* 0x000fea000b800000 */
[----:B------:R-:W-:-:S13]  /*f9f0*/  ELECT P6, URZ, PT ;  /* 0x00000000003f782f */ /* 0x000fda00038c0000 */
.L_x_2064:
[----:B------:R-:W-:Y:S05]  /*fa00*/  @!P6 BRA `(.L_x_1908) ;  /* 0x000000000080e947 */ /* 0x000fea0003800000 */
[----:B-1----:R-:W2:Y:S02]  /*fa10*/  LDL R3, [R1+0xc] ;  /* 0x00000c0001037983 */ /* 0x002ea40000100800 */
[----:B--2---:R-:W-:-:S13]  /*fa20*/  R2UR UR4, R3 ;  /* 0x00000000030472ca */ /* 0x004fda00000e0000 */
[----:B------:R-:W-:-:S06]  /*fa30*/  ULOP3.LUT UR4, UR4, 0x2, URZ, 0xfc, !UPT ;  /* 0x0000000204047892 */ /* 0x000fcc000f8efc3f */
[----:B------:R-:W-:-:S04]  /*fa40*/  MOV R3, UR4 ;  /* 0x0000000400037c02 */ /* 0x000fc80008000f00 */
[----:B------:R-:W-:-:S13]  /*fa50*/  ISETP.NE.AND P0, PT, R3, 0x3, PT ;  /* 0x000000030300780c */ /* 0x000fda0003f05270 */
[----:B------:R-:W-:Y:S05]  /*fa60*/  @!P0 BRA `(.L_x_1990) ;  /* 0x0000000000048947 */ /* 0x000fea0003800000 */
[----:B------:R-:W-:Y:S01]  /*fa70*/  BPT.TRAP 0x1 ;  /* 0x000000040000795c */ /* 0x000fe20000300000 */
.L_x_1990:
[----:B------:R-:W-:Y:S01]  /*fa80*/  IMAD R5, R2, 0x8, R7 ;  /* 0x0000000802057824 */ /* 0x000fe200078e0207 */
[----:B------:R-:W-:Y:S01]  /*fa90*/  SHF.L.U32 R4, R0, 0x1f, RZ ;  /* 0x0000001f00047819 */ /* 0x000fe200000006ff */
[----:B------:R-:W-:-:S03]  /*faa0*/  VIADD R2, R2, 0x1 ;  /* 0x0000000102027836 */ /* 0x000fc60000000000 */
[----:B------:R-:W1:Y:S02]  /*fab0*/  SYNCS.PHASECHK.TRANS64.TRYWAIT P1, [R5+URZ+0x2d840], R4 ;  /* 0x02d84004050075a7 */ /* 0x000e64000802017f */
[----:B------:R-:W-:-:S04]  /*fac0*/  ISETP.NE.AND P2, PT, R2, 0x2, PT ;  /* 0x000000020200780c */ /* 0x000fc80003f45270 */
[----:B------:R-:W-:Y:S01]  /*fad0*/  SEL R3, RZ, 0x1, P2 ;  /* 0x00000001ff037807 */ /* 0x000fe20001000000 */
[----:B-1----:R-:W-:Y:S08]  /*fae0*/  @!P1 BRA `(.L_x_1991) ;  /* 0x00000024006c9947 */ /* 0x002ff00003800000 */
.L_x_2065:
[----:B------:R-:W-:Y:S02]  /*faf0*/  SEL R2, R2, RZ, P2 ;  /* 0x000000ff02027207 */ /* 0x000fe40001000000 */
[----:B------:R-:W-:Y:S01]  /*fb00*/  LOP3.LUT R0, R0, R3, RZ, 0x3c, !PT ;  /* 0x0000000300007212 */ /* 0x000fe200078e3cff */
[----:B------:R-:W-:Y:S06]  /*fb10*/  @!P0 BRA `(.L_x_1992) ;  /* 0x0000000000048947 */ /* 0x000fec0003800000 */
[----:B------:R-:W-:Y:S01]  /*fb20*/  BPT.TRAP 0x1 ;  /* 0x000000040000795c */ /* 0x000fe20000300000 */
.L_x_1992:
[----:B------:R-:W-:Y:S01]  /*fb30*/  IMAD R3, R2, 0x8, R7 ;  /* 0x0000000802037824 */ /* 0x000fe200078e0207 */
[----:B------:R-:W-:-:S04]  /*fb40*/  SHF.L.U32 R0, R0, 0x1f, RZ ;  /* 0x0000001f00007819 */ /* 0x000fc800000006ff */
[----:B------:R-:W2:Y:S02]  /*fb50*/  SYNCS.PHASECHK.TRANS64.TRYWAIT P1, [R3+URZ+0x2d840], R0 ;  /* 0x02d84000030075a7 */ /* 0x000ea4000802017f */
[----:B--2---:R-:W-:Y:S05]  /*fb60*/  @!P1 BRA `(.L_x_1993) ;  /* 0x0000002400609947 */ /* 0x004fea0003800000 */
.L_x_2066:
[----:B------:R-:W-:Y:S05]  /*fb70*/  @!P0 BRA `(.L_x_1994) ;  /* 0x0000000000048947 */ /* 0x000fea0003800000 */
[----:B------:R-:W-:Y:S01]  /*fb80*/  BPT.TRAP 0x1 ;  /* 0x000000040000795c */ /* 0x000fe20000300000 */
.L_x_1994:
[----:B------:R-:W3:Y:S02]  /*fb90*/  SYNCS.PHASECHK.TRANS64.TRYWAIT P1, [R5+URZ+0x2d860], R4 ;  /* 0x02d86004050075a7 */ /* 0x000ee4000802017f */
[----:B---3--:R-:W-:Y:S05]  /*fba0*/  @!P1 BRA `(.L_x_1995) ;  /* 0x0000002400649947 */ /* 0x008fea0003800000 */
.L_x_2067:
[----:B------:R-:W-:Y:S05]  /*fbb0*/  @!P0 BRA `(.L_x_1996) ;  /* 0x0000000000048947 */ /* 0x000fea0003800000 */
[----:B------:R-:W-:Y:S01]  /*fbc0*/  BPT.TRAP 0x1 ;  /* 0x000000040000795c */ /* 0x000fe20000300000 */
.L_x_1996:
[----:B----4-:R4:W0:Y:S02]  /*fbd0*/  SYNCS.PHASECHK.TRANS64.TRYWAIT P0, [R3+URZ+0x2d860], R0 ;  /* 0x02d86000030075a7 */ /* 0x010824000800017f */
[----:B0-----:R-:W-:Y:S05]  /*fbe0*/  @!P0 NANOSLEEP.SYNCS 0x989680 ;  /* 0x009896800000895d */ /* 0x001fea0003900000 */
[----:B------:R-:W0:Y:S02]  /*fbf0*/  @!P0 SYNCS.PHASECHK.TRANS64 P0, [R3+URZ+0x2d860], R0 ;  /* 0x02d86000030085a7 */ /* 0x000e24000800007f */
[----:B0-----:R-:W-:Y:S05]  /*fc00*/  @!P0 BRA `(.L_x_1996) ;  /* 0xfffffffc00f08947 */ /* 0x001fea000383ffff */
.L_x_1908:
[----:B------:R-:W-:Y:S05]  /*fc10*/  BSYNC B6 ;  /* 0x0000000000067941 */ /* 0x000fea0003800000 */
.L_x_1905:
[----:B------:R-:W-:Y:S05]  /*fc20*/  EXIT ;  /* 0x000000000000794d */ /* 0x000fea0003800000 */
.L_x_1912:
[----:B0-----:R-:W-:-:S04]  /*fc30*/  MOV R5, UR38 ;  /* 0x0000002600057c02 */ /* 0x001fc80008000f00 */
[----:B------:R0:W1:Y:S03]  /*fc40*/  SYNCS.PHASECHK.TRANS64.TRYWAIT P0, [R5+URZ+0x2d800], R6 ;  /* 0x02d80006050075a7 */ /* 0x000066000800017f */
[----:B-1----:R-:W-:Y:S05]  /*fc50*/  @!P0 NANOSLEEP.SYNCS 0x989680 ;  /* 0x009896800000895d */ /* 0x002fea0003900000 */
[----:B------:R-:W1:Y:S02]  /*fc60*/  @!P0 SYNCS.PHASECHK.TRANS64 P0, [R5+URZ+0x2d800], R6 ;  /* 0x02d80006050085a7 */ /* 0x000e64000800007f */
[----:B-1----:R-:W-:Y:S05]  /*fc70*/  @!P0 BRA `(.L_x_1912) ;  /* 0xfffffffc00ec8947 */ /* 0x002fea000383ffff */
[----:B------:R-:W-:Y:S05]  /*fc80*/  BRA `(.L_x_1997) ;  /* 0xffffff1400e07947 */ /* 0x000fea000383ffff */
.L_x_1916:
[----:B-1----:R-:W-:-:S04]  /*fc90*/  IMAD.U32 R7, RZ, RZ, UR38 ;  /* 0x00000026ff077e24 */ /* 0x002fc8000f8e00ff */
[----:B------:R1:W2:Y:S03]  /*fca0*/  SYNCS.PHASECHK.TRANS64.TRYWAIT P1, [R7+URZ+0x2d830], R6 ;  /* 0x02d83006070075a7 */ /* 0x0002a6000802017f */
[----:B--2---:R-:W-:Y:S05]  /*fcb0*/  @!P1 NANOSLEEP.SYNCS 0x989680 ;  /* 0x009896800000995d */ /* 0x004fea0003900000 */
[----:B------:R-:W2:Y:S02]  /*fcc0*/  @!P1 SYNCS.PHASECHK.TRANS64 P1, [R7+URZ+0x2d830], R6 ;  /* 0x02d83006070095a7 */ /* 0x000ea4000802007f */
[----:B--2---:R-:W-:Y:S05]  /*fcd0*/  @!P1 BRA `(.L_x_1916) ;  /* 0xfffffffc00ec9947 */ /* 0x004fea000383ffff */
[----:B------:R-:W-:Y:S05]  /*fce0*/  BRA `(.L_x_1915) ;  /* 0xffffff1800187947 */ /* 0x000fea000383ffff */
.L_x_1922:
[----:B-1----:R-:W-:-:S04]  /*fcf0*/  IMAD.U32 R14, RZ, RZ, UR4 ;  /* 0x00000004ff0e7e24 */ /* 0x002fc8000f8e00ff */
[----:B------:R1:W2:Y:S03]  /*fd00*/  SYNCS.PHASECHK.TRANS64.TRYWAIT P1, [R14+URZ+0x2d830], R13 ;  /* 0x02d8300d0e0075a7 */ /* 0x0002a6000802017f */
[----:B--2---:R-:W-:Y:S05]  /*fd10*/  @!P1 NANOSLEEP.SYNCS 0x989680 ;  /* 0x009896800000995d */ /* 0x004fea0003900000 */
[----:B------:R-:W2:Y:S02]  /*fd20*/  @!P1 SYNCS.PHASECHK.TRANS64 P1, [R14+URZ+0x2d830], R13 ;  /* 0x02d8300d0e0095a7 */ /* 0x000ea4000802007f */
[----:B--2---:R-:W-:Y:S05]  /*fd30*/  @!P1 BRA `(.L_x_1922) ;  /* 0xfffffffc00ec9947 */ /* 0x004fea000383ffff */
[----:B------:R-:W-:Y:S05]  /*fd40*/  BRA `(.L_x_1919) ;  /* 0xffffff48000c7947 */ /* 0x000fea000383ffff */
.L_x_1926:
[----:B-1----:R-:W-:-:S04]  /*fd50*/  IMAD.U32 R14, RZ, RZ, UR10 ;  /* 0x0000000aff0e7e24 */ /* 0x002fc8000f8e00ff */
[----:B------:R1:W2:Y:S03]  /*fd60*/  SYNCS.PHASECHK.TRANS64.TRYWAIT P1, [R14+URZ+0x2d850], R13 ;  /* 0x02d8500d0e0075a7 */ /* 0x0002a6000802017f */
[----:B--2---:R-:W-:Y:S05]  /*fd70*/  @!P1 NANOSLEEP.SYNCS 0x989680 ;  /* 0x009896800000995d */ /* 0x004fea0003900000 */
[----:B------:R-:W2:Y:S02]  /*fd80*/  @!P1 SYNCS.PHASECHK.TRANS64 P1, [R14+URZ+0x2d850], R13 ;  /* 0x02d8500d0e0095a7 */ /* 0x000ea4000802007f */
[----:B--2---:R-:W-:Y:S05]  /*fd90*/  @!P1 BRA `(.L_x_1926) ;  /* 0xfffffffc00ec9947 */ /* 0x004fea000383ffff */
[----:B------:R-:W-:Y:S05]  /*fda0*/  BRA `(.L_x_1923) ;  /* 0xffffff4800c07947 */ /* 0x000fea000383ffff */
.L_x_1934:
[----:B-1----:R-:W-:-:S04]  /*fdb0*/  MOV R13, UR10 ;  /* 0x0000000a000d7c02 */ /* 0x002fc80008000f00 */
[----:B------:R1:W2:Y:S03]  /*fdc0*/  SYNCS.PHASECHK.TRANS64.TRYWAIT P1, [R13+URZ+0x2d830], R12 ;  /* 0x02d8300c0d0075a7 */ /* 0x0002a6000802017f */
[----:B--2---:R-:W-:Y:S05]  /*fdd0*/  @!P1 NANOSLEEP.SYNCS 0x989680 ;  /* 0x009896800000995d */ /* 0x004fea0003900000 */
[----:B------:R-:W2:Y:S02]  /*fde0*/  @!P1 SYNCS.PHASECHK.TRANS64 P1, [R13+URZ+0x2d830], R12 ;  /* 0x02d8300c0d0095a7 */ /* 0x000ea4000802007f */
[----:B--2---:R-:W-:Y:S05]  /*fdf0*/  @!P1 BRA `(.L_x_1934) ;  /* 0xfffffffc00ec9947 */ /* 0x004fea000383ffff */
[----:B------:R-:W-:Y:S05]  /*fe00*/  BRA `(.L_x_1931) ;  /* 0xffffff7c000c7947 */ /* 0x000fea000383ffff */
.L_x_1938:
[----:B-1----:R-:W-:-:S04]  /*fe10*/  IMAD.U32 R13, RZ, RZ, UR10 ;  /* 0x0000000aff0d7e24 */ /* 0x002fc8000f8e00ff */
[----:B------:R1:W2:Y:S03]  /*fe20*/  SYNCS.PHASECHK.TRANS64.TRYWAIT P1, [R13+URZ+0x2d850], R12 ;  /* 0x02d8500c0d0075a7 */ /* 0x0002a6000802017f */
[----:B--2---:R-:W-:Y:S05]  /*fe30*/  @!P1 NANOSLEEP.SYNCS 0x989680 ;  /* 0x009896800000995d */ /* 0x004fea0003900000 */
[----:B------:R-:W2:Y:S02]  /*fe40*/  @!P1 SYNCS.PHASECHK.TRANS64 P1, [R13+URZ+0x2d850], R12 ;  /* 0x02d8500c0d0095a7 */ /* 0x000ea4000802007f */
[----:B--2---:R-:W-:Y:S05]  /*fe50*/  @!P1 BRA `(.L_x_1938) ;  /* 0xfffffffc00ec9947 */ /* 0x004fea000383ffff */
[----:B------:R-:W-:Y:S05]  /*fe60*/  BRA `(.L_x_1935) ;  /* 0xffffff7c00ac7947 */ /* 0x000fea000383ffff */
.L_x_1945:
[----:B--23--:R-:W-:-:S04]  /*fe70*/  IMAD.U32 R5, RZ, RZ, UR5 ;  /* 0x00000005ff057e24 */ /* 0x00cfc8000f8e00ff */
[----:B------:R2:W3:Y:S03]  /*fe80*/  SYNCS.PHASECHK.TRANS64.TRYWAIT P1, [R5+URZ+0x2d850], R0 ;  /* 0x02d85000050075a7 */ /* 0x0004e6000802017f */
[----:B---3--:R-:W-:Y:S05]  /*fe90*/  @!P1 NANOSLEEP.SYNCS 0x989680 ;  /* 0x009896800000995d */ /* 0x008fea0003900000 */
[----:B------:R-:W3:Y:S02]  /*fea0*/  @!P1 SYNCS.PHASECHK.TRANS64 P1, [R5+URZ+0x2d850], R0 ;  /* 0x02d85000050095a7 */ /* 0x000ee4000802007f */
[----:B---3--:R-:W-:Y:S05]  /*feb0*/  @!P1 BRA `(.L_x_1945) ;  /* 0xfffffffc00ec9947 */ /* 0x008fea000383ffff */
[----:B------:R-:W-:Y:S05]  /*fec0*/  BRA `(.L_x_1944) ;  /* 0xffffffa000c07947 */ /* 0x000fea000383ffff */
.L_x_1957:
[----:B------:R-:W-:Y:S01]  /*fed0*/  IMAD.MOV.U32 R13, RZ, RZ, R18 ;  /* 0x000000ffff0d7224 */ /* 0x000fe200078e0012 */
[----:B------:R-:W-:Y:S01]  /*fee0*/  MOV R12, RZ ;  /* 0x000000ff000c7202 */ /* 0x000fe20000000f00 */
[----:B------:R-:W-:Y:S02]  /*fef0*/  IMAD.MOV.U32 R11, RZ, RZ, 0x1f ;  /* 0x0000001fff0b7424 */ /* 0x000fe400078e00ff */
[----:B------:R-:W-:-:S07]  /*ff00*/  IMAD.MOV.U32 R15, RZ, RZ, -0x1 ;  /* 0xffffffffff0f7424 */ /* 0x000fce00078e00ff */
[----:B-----5:R-:W-:Y:S05]  /*ff10*/  WARPSYNC.COLLECTIVE R15, `(.L_x_1998) ;  /* 0x000000000f087348 */ /* 0x020fea0003c00000 */
[----:B------:R0:W1:Y:S02]  /*ff20*/  SHFL.IDX P6, R14, R13, R12, R11 ;  /* 0x0000000c0d0e7389 */ /* 0x00006400000c000b */
[----:B01---5:R-:W-:Y:S01]  /*ff30*/  ENDCOLLECTIVE ;  /* 0x000000000000791b */ /* 0x023fe20003800000 */
.L_x_1998:
[----:B------:R-:W-:Y:S05]  /*ff40*/  BRA `(.L_x_1999) ;  /* 0xffffffd000047947 */ /* 0x000fea000383ffff */
.L_x_1959:
[----:B0-----:R-:W-:-:S04]  /*ff50*/  IMAD.U32 R3, RZ, RZ, UR46 ;  /* 0x0000002eff037e24 */ /* 0x001fc8000f8e00ff */
[----:B------:R0:W1:Y:S03]  /*ff60*/  SYNCS.PHASECHK.TRANS64.TRYWAIT P0, [R3+URZ+0x2d840], R10 ;  /* 0x02d8400a030075a7 */ /* 0x000066000800017f */
[----:B-1----:R-:W-:Y:S05]  /*ff70*/  @!P0 NANOSLEEP.SYNCS 0x989680 ;  /* 0x009896800000895d */ /* 0x002fea0003900000 */
[----:B------:R-:W1:Y:S02]  /*ff80*/  @!P0 SYNCS.PHASECHK.TRANS64 P0, [R3+URZ+0x2d840], R10 ;  /* 0x02d8400a030085a7 */ /* 0x000e64000800007f */
[----:B-1----:R-:W-:Y:S05]  /*ff90*/  @!P0 BRA `(.L_x_1959) ;  /* 0xfffffffc00ec8947 */ /* 0x002fea000383ffff */
[----:B------:R-:W-:Y:S05]  /*ffa0*/  BRA `(.L_x_2000) ;  /* 0xffffffd0008c7947 */ /* 0x000fea000383ffff */
.L_x_1960:
[----:B------:R-:W-:Y:S01]  /*ffb0*/  BSSY B0, `(.L_x_2001) ;  /* 0x0000008000007945 */ /* 0x000fe20003800000 */
[----:B------:R-:W-:Y:S01]  /*ffc0*/  MOV R13, R9 ;  /* 0x00000009000d7202 */ /* 0x000fe20000000f00 */
[----:B------:R-:W-:Y:S02]  /*ffd0*/  IMAD.MOV.U32 R12, RZ, RZ, RZ ;  /* 0x000000ffff0c7224 */ /* 0x000fe400078e00ff */
[----:B------:R-:W-:Y:S02]  /*ffe0*/  IMAD.MOV.U32 R11, RZ, RZ, 0x1c1f ;  /* 0x00001c1fff0b7424 */ /* 0x000fe400078e00ff */
[----:B------:R-:W-:-:S07]  /*fff0*/  IMAD.MOV.U32 R15, RZ, RZ, -0x1 ;  /* 0xffffffffff0f7424 */ /* 0x000fce00078e00ff */
[----:B------:R-:W-:Y:S05]  /*10000*/  WARPSYNC.COLLECTIVE R15, `(.L_x_2002) ;  /* 0x000000000f087348 */ /* 0x000fea0003c00000 */
[----:B------:R0:W1:Y:S02]  /*10010*/  SHFL.IDX P6, R14, R13, R12, R11 ;  /* 0x0000000c0d0e7389 */ /* 0x00006400000c000b */
[----:B01----:R-:W-:Y:S01]  /*10020*/  ENDCOLLECTIVE ;  /* 0x000000000000791b */ /* 0x003fe20003800000 */
.L_x_2002:
[----:B------:R-:W-:Y:S05]  /*10030*/  BSYNC B0 ;  /* 0x0000000000007941 */ /* 0x000fea0003800000 */
.L_x_2001:
[----:B------:R-:W-:Y:S01]  /*10040*/  IMAD.MOV.U32 R13, RZ, RZ, R0 ;  /* 0x000000ffff0d7224 */ /* 0x000fe200078e0000 */
[----:B------:R-:W-:Y:S01]  /*10050*/  MOV R15, 0xffffffff ;  /* 0xffffffff000f7802 */ /* 0x000fe20000000f00 */
[----:B------:R-:W-:Y:S01]  /*10060*/  IMAD.MOV.U32 R12, RZ, RZ, RZ ;  /* 0x000000ffff0c7224 */ /* 0x000fe200078e00ff */
[----:B------:R-:W-:Y:S01]  /*10070*/  MOV R6, R14 ;  /* 0x0000000e00067202 */ /* 0x000fe20000000f00 */
[----:B------:R-:W-:Y:S01]  /*10080*/  IMAD.MOV.U32 R11, RZ, RZ, 0x1c1f ;  /* 0x00001c1fff0b7424 */ /* 0x000fe200078e00ff */
[----:B------:R-:W0:Y:S03]  /*10090*/  S2R R21, SR_TID.X ;  /* 0x0000000000157919 */ /* 0x000e260000002100 */
[----:B------:R-:W-:-:S07]  /*100a0*/  IMAD.MOV.U32 R7, RZ, RZ, R6 ;  /* 0x000000ffff077224 */ /* 0x000fce00078e0006 */
[----:B0-----:R-:W-:Y:S05]  /*100b0*/  WARPSYNC.COLLECTIVE R15, `(.L_x_2003) ;  /* 0x000000000f087348 */ /* 0x001fea0003c00000 */
[----:B------:R1:W2:Y:S02]  /*100c0*/  SHFL.IDX P6, R14, R13, R12, R11 ;  /* 0x0000000c0d0e7389 */ /* 0x0002a400000c000b */
[----:B012---:R-:W-:Y:S01]  /*100d0*/  ENDCOLLECTIVE ;  /* 0x000000000000791b */ /* 0x007fe20003800000 */
.L_x_2003:
[----:B------:R-:W-:Y:S01]  /*100e0*/  MOV R13, R9 ;  /* 0x00000009000d7202 */ /* 0x000fe20000000f00 */
[----:B------:R-:W-:Y:S02]  /*100f0*/  IMAD.MOV.U32 R12, RZ, RZ, 0x1 ;  /* 0x00000001ff0c7424 */ /* 0x000fe400078e00ff */
[----:B------:R-:W-:-:S07]  /*10100*/  IMAD.MOV.U32 R6, RZ, RZ, R14 ;  /* 0x000000ffff067224 */ /* 0x000fce00078e000e */
[----:B------:R-:W-:Y:S05]  /*10110*/  WARPSYNC.COLLECTIVE R15, `(.L_x_2004) ;  /* 0x000000000f087348 */ /* 0x000fea0003c00000 */
[----:B------:R0:W1:Y:S02]  /*10120*/  SHFL.IDX P6, R14, R13, R12, R11 ;  /* 0x0000000c0d0e7389 */ /* 0x00006400000c000b */
[----:B01----:R-:W-:Y:S01]  /*10130*/  ENDCOLLECTIVE ;  /* 0x000000000000791b */ /* 0x003fe20003800000 */
.L_x_2004:
[----:B------:R-:W-:Y:S01]  /*10140*/  IMAD.SHL.U32 R27, R21, 0x8, RZ ;  /* 0x00000008151b7824 */ /* 0x000fe200078e00ff */
[----:B------:R-:W-:-:S04]  /*10150*/  @P0 LEA R21, R28, UR46, 0x1 ;  /* 0x0000002e1c150c11 */ /* 0x000fc8000f8e08ff */
[----:B------:R-:W-:-:S05]  /*10160*/  LOP3.LUT R27, R27, 0x18, RZ, 0xc0, !PT ;  /* 0x000000181b1b7812 */ /* 0x000fca00078ec0ff */
[----:B------:R-:W-:-:S04]  /*10170*/  @P0 IMAD.WIDE.U32 R6, R27, 0x2, R6 ;  /* 0x000000021b060825 */ /* 0x000fc800078e0006 */
[----:B------:R-:W-:Y:S01]  /*10180*/  IMAD.MOV.U32 R13, RZ, RZ, R0 ;  /* 0x000000ffff0d7224 */ /* 0x000fe200078e0000 */
[----:B------:R-:W-:Y:S01]  /*10190*/  @!PT LDS RZ, [RZ] ;  /* 0x00000000fffff984 */ /* 0x000fe20000000800 */
[----:B------:R-:W-:Y:S01]  /*101a0*/  @!PT LDS RZ, [RZ] ;  /* 0x00000000fffff984 */ /* 0x000fe20000000800 */
[----:B------:R-:W-:Y:S01]  /*101b0*/  @!PT LDS RZ, [RZ] ;  /* 0x00000000fffff984 */ /* 0x000fe20000000800 */
[----:B------:R0:W-:Y:S04]  /*101c0*/  @P0 LDGSTS.E.BYPASS.LTC128B.128 [R21+0x15400], desc[UR36][R6.64], !P4 ;  /* 0x1540000006150fae */ /* 0x0001e8000e101d64 */
[----:B------:R0:W-:Y:S01]  /*101d0*/  @P0 LDGSTS.E.BYPASS.LTC128B.128 [R21+0x17400], desc[UR36][R6.64+0x40], !P3 ;  /* 0x1740004006150fae */ /* 0x0001e2000d901d64 */
[----:B------:R-:W-:-:S03]  /*101e0*/  IMAD.MOV.U32 R4, RZ, RZ, R14 ;  /* 0x000000ffff047224 */ /* 0x000fc600078e000e */
[----:B------:R0:W-:Y:S01]  /*101f0*/  @P0 LDGSTS.E.BYPASS.LTC128B.128 [R21+0x19400], desc[UR36][R6.64+0x80], !P2 ;  /* 0x1940008006150fae */ /* 0x0001e2000d101d64 */
[----:B------:R-:W-:-:S13]  /*10200*/  ISETP.GE.AND P0, PT, R8, 0x21, PT ;  /* 0x000000210800780c */ /* 0x000fda0003f06270 */
[----:B0-----:R-:W-:Y:S05]  /*10210*/  WARPSYNC.COLLECTIVE R15, `(.L_x_2005) ;  /* 0x000000000f087348 */ /* 0x001fea0003c00000 */
[----:B------:R1:W2:Y:S02]  /*10220*/  SHFL.IDX P6, R14, R13, R12, R11 ;  /* 0x0000000c0d0e7389 */ /* 0x0002a400000c000b */
[----:B012---:R-:W-:Y:S01]  /*10230*/  ENDCOLLECTIVE ;  /* 0x000000000000791b */ /* 0x007fe20003800000 */
.L_x_2005:
[----:B------:R-:W-:Y:S01]  /*10240*/  @P0 LEA R25, R28, UR46, 0x1 ;  /* 0x0000002e1c190c11 */ /* 0x000fe2000f8e08ff */
[----:B------:R-:W-:Y:S02]  /*10250*/  IMAD.MOV.U32 R13, RZ, RZ, R9 ;  /* 0x000000ffff0d7224 */ /* 0x000fe400078e0009 */
[----:B------:R-:W-:Y:S01]  /*10260*/  IMAD.MOV.U32 R12, RZ, RZ, 0x2 ;  /* 0x00000002ff0c7424 */ /* 0x000fe200078e00ff */
[----:B------:R-:W-:-:S07]  /*10270*/  MOV R5, R14 ;  /* 0x0000000e00057202 */ /* 0x000fce0000000f00 */
[----:B------:R-:W-:Y:S05]  /*10280*/  WARPSYNC.COLLECTIVE R15, `(.L_x_2006) ;  /* 0x000000000f087348 */ /* 0x000fea0003c00000 */
[----:B------:R0:W1:Y:S02]  /*10290*/  SHFL.IDX P6, R14, R13, R12, R11 ;  /* 0x0000000c0d0e7389 */ /* 0x00006400000c000b */
[----:B01----:R-:W-:Y:S01]  /*102a0*/  ENDCOLLECTIVE ;  /* 0x000000000000791b */ /* 0x003fe20003800000 */
.L_x_2006:
[----:B------:R-:W-:-:S04]  /*102b0*/  LOP3.LUT R5, R5, R4, RZ, 0x3c, !PT ;  /* 0x0000000405057212 */ /* 0x000fc800078e3cff */
[----:B------:R-:W-:-:S04]  /*102c0*/  LOP3.LUT R4, R5, R4, RZ, 0x3c, !PT ;  /* 0x0000000405047212 */ /* 0x000fc800078e3cff */
[----:B------:R-:W-:Y:S02]  /*102d0*/  LOP3.LUT R5, R5, R4, RZ, 0x3c, !PT ;  /* 0x0000000405057212 */ /* 0x000fe400078e3cff */
[----:B------:R-:W-:Y:S01]  /*102e0*/  MOV R13, R0 ;  /* 0x00000000000d7202 */ /* 0x000fe20000000f00 */
        /* <DEDUP_REMOVED lines=10> */
.L_x_2007:
        /* <DEDUP_REMOVED lines=11> */
.L_x_2008:
        /* <DEDUP_REMOVED lines=16> */
.L_x_2009:
[----:B------:R-:W-:Y:S05]  /*10540*/  BRA `(.L_x_2010) ;  /* 0xffffffd000547947 */ /* 0x000fea000383ffff */
.L_x_1963:
[----:B------:R-:W-:Y:S01]  /*10550*/  IMAD.MOV.U32 R13, RZ, RZ, R9 ;  /* 0x000000ffff0d7224 */ /* 0x000fe200078e0009 */
[----:B------:R-:W-:Y:S01]  /*10560*/  MOV R11, 0x1c1f ;  /* 0x00001c1f000b7802 */ /* 0x000fe20000000f00 */
[----:B------:R-:W-:Y:S01]  /*10570*/  IMAD.MOV.U32 R12, RZ, RZ, RZ ;  /* 0x000000ffff0c7224 */ /* 0x000fe200078e00ff */
[----:B------:R-:W-:Y:S01]  /*10580*/  MOV R0, UR48 ;  /* 0x0000003000007c02 */ /* 0x000fe20008000f00 */
[----:B------:R-:W-:Y:S02]  /*10590*/  IMAD.MOV.U32 R15, RZ, RZ, -0x1 ;  /* 0xffffffffff0f7424 */ /* 0x000fe400078e00ff */
[----:B------:R-:W-:Y:S02]  /*105a0*/  IMAD.MOV.U32 R24, RZ, RZ, 0x1 ;  /* 0x00000001ff187424 */ /* 0x000fe400078e00ff */
[----:B------:R-:W-:-:S07]  /*105b0*/  IMAD R0, R0, 0xc0, R21 ;  /* 0x000000c000007824 */ /* 0x000fce00078e0215 */
[----:B------:R-:W-:Y:S05]  /*105c0*/  WARPSYNC.COLLECTIVE R15, `(.L_x_2011) ;  /* 0x000000000f087348 */ /* 0x000fea0003c00000 */
[----:B------:R0:W1:Y:S02]  /*105d0*/  SHFL.IDX P6, R14, R13, R12, R11 ;  /* 0x0000000c0d0e7389 */ /* 0x00006400000c000b */
[----:B01----:R-:W-:Y:S01]  /*105e0*/  ENDCOLLECTIVE ;  /* 0x000000000000791b */ /* 0x003fe20003800000 */
.L_x_2011:
[----:B------:R-:W-:Y:S02]  /*105f0*/  VIADD R5, R0, 0x20 ;  /* 0x0000002000057836 */ /* 0x000fe40000000000 */
[----:B------:R-:W-:Y:S02]  /*10600*/  IMAD.MOV.U32 R13, RZ, RZ, R7 ;  /* 0x000000ffff0d7224 */ /* 0x000fe400078e0007 */
[----:B------:R-:W-:-:S07]  /*10610*/  IMAD.MOV.U32 R2, RZ, RZ, R14 ;  /* 0x000000ffff027224 */ /* 0x000fce00078e000e */
[----:B------:R-:W-:Y:S05]  /*10620*/  WARPSYNC.COLLECTIVE R15, `(.L_x_2012) ;  /* 0x000000000f087348 */ /* 0x000fea0003c00000 */
[----:B------:R0:W1:Y:S02]  /*10630*/  SHFL.IDX P6, R14, R13, R12, R11 ;  /* 0x0000000c0d0e7389 */ /* 0x00006400000c000b */
[----:B01----:R-:W-:Y:S01]  /*10640*/  ENDCOLLECTIVE ;  /* 0x000000000000791b */ /* 0x003fe20003800000 */
.L_x_2012:
[----:B------:R-:W-:Y:S01]  /*10650*/  ULDC UR4, c[0x0][0x288] ;  /* 0x0000a20000047ab9 */ /* 0x000fe20000000800 */
[----:B------:R-:W-:Y:S02]  /*10660*/  IMAD.MOV.U32 R3, RZ, RZ, R2 ;  /* 0x000000ffff037224 */ /* 0x000fe400078e0002 */
[----:B------:R-:W-:-:S05]  /*10670*/  IMAD R6, R20, UR4, RZ ;  /* 0x0000000414067c24 */ /* 0x000fca000f8e02ff */
[----:B------:R-:W-:Y:S02]  /*10680*/  ISETP.GE.AND P2, PT, R0, R6, PT ;  /* 0x000000060000720c */ /* 0x000fe40003f46270 */
[----:B------:R-:W-:Y:S01]  /*10690*/  MOV R13, R9 ;  /* 0x00000009000d7202 */ /* 0x000fe20000000f00 */
[----:B------:R-:W-:-:S10]  /*106a0*/  IMAD.MOV.U32 R12, RZ, RZ, 0x1 ;  /* 0x00000001ff0c7424 */ /* 0x000fd400078e00ff */
[----:B------:R-:W-:Y:S01]  /*106b0*/  @!P2 LEA R21, R28, UR46, 0x1 ;  /* 0x0000002e1c15ac11 */ /* 0x000fe2000f8e08ff */
[----:B------:R-:W-:-:S07]  /*106c0*/  IMAD.MOV.U32 R2, RZ, RZ, R14 ;  /* 0x000000ffff027224 */ /* 0x000fce00078e000e */
[----:B------:R-:W-:Y:S05]  /*106d0*/  WARPSYNC.COLLECTIVE R15, `(.L_x_2013) ;  /* 0x000000000f087348 */ /* 0x000fea0003c00000 */
[----:B------:R0:W1:Y:S02]  /*106e0*/  SHFL.IDX P6, R14, R13, R12, R11 ;  /* 0x0000000c0d0e7389 */ /* 0x00006400000c000b */
[----:B01----:R-:W-:Y:S01]  /*106f0*/  ENDCOLLECTIVE ;  /* 0x000000000000791b */ /* 0x003fe20003800000 */
.L_x_2013:
        /* <DEDUP_REMOVED lines=13> */
.L_x_2014:
[----:B------:R-:W-:Y:S01]  /*107d0*/  VIADD R3, R0, 0x40 ;  /* 0x0000004000037836 */ /* 0x000fe20000000000 */
[----:B------:R-:W-:Y:S02]  /*107e0*/  MOV R5, R4 ;  /* 0x0000000400057202 */ /* 0x000fe40000000f00 */
[----:B------:R-:W-:Y:S01]  /*107f0*/  @!P2 LEA R25, R28, UR46, 0x1 ;  /* 0x0000002e1c19ac11 */ /* 0x000fe2000f8e08ff */
[----:B------:R-:W-:Y:S01]  /*10800*/  IMAD.MOV.U32 R13, RZ, RZ, R9 ;  /* 0x000000ffff0d7224 */ /* 0x000fe200078e0009 */
[----:B------:R-:W-:Y:S01]  /*10810*/  MOV R12, 0x2 ;  /* 0x00000002000c7802 */ /* 0x000fe20000000f00 */
[----:B------:R-:W-:-:S07]  /*10820*/  IMAD.MOV.U32 R4, RZ, RZ, R14 ;  /* 0x000000ffff047224 */ /* 0x000fce00078e000e */
[----:B------:R-:W-:Y:S05]  /*10830*/  WARPSYNC.COLLECTIVE R15, `(.L_x_2015) ;  /* 0x000000000f087348 */ /* 0x000fea0003c00000 */
[----:B------:R0:W1:Y:S02]  /*10840*/  SHFL.IDX P6, R14, R13, R12, R11 ;  /* 0x0000000c0d0e7389 */ /* 0x00006400000c000b */
[----:B01----:R-:W-:Y:S01]  /*10850*/  ENDCOLLECTIVE ;  /* 0x000000000000791b */ /* 0x003fe20003800000 */
.L_x_2015:
        /* <DEDUP_REMOVED lines=13> */
.L_x_2016:
[----:B------:R-:W-:Y:S01]  /*10930*/  IMAD.MOV.U32 R3, RZ, RZ, R2 ;  /* 0x000000ffff037224 */ /* 0x000fe200078e0002 */
[----:B------:R-:W-:Y:S01]  /*10940*/  @!P2 LEA R21, R28, UR46, 0x1 ;  /* 0x0000002e1c15ac11 */ /* 0x000fe2000f8e08ff */
[----:B------:R-:W-:Y:S02]  /*10950*/  IMAD.MOV.U32 R13, RZ, RZ, R9 ;  /* 0x000000ffff0d7224 */ /* 0x000fe400078e0009 */
[----:B------:R-:W-:Y:S01]  /*10960*/  IMAD.MOV.U32 R12, RZ, RZ, 0x3 ;  /* 0x00000003ff0c7424 */ /* 0x000fe200078e00ff */
[----:B------:R-:W-:-:S07]  /*10970*/  MOV R2, R14 ;  /* 0x0000000e00027202 */ /* 0x000fce0000000f00 */
[----:B------:R-:W-:Y:S05]  /*10980*/  WARPSYNC.COLLECTIVE R15, `(.L_x_2017) ;  /* 0x000000000f087348 */ /* 0x000fea0003c00000 */
[----:B------:R0:W1:Y:S02]  /*10990*/  SHFL.IDX P6, R14, R13, R12, R11 ;  /* 0x0000000c0d0e7389 */ /* 0x00006400000c000b */
[----:B01----:R-:W-:Y:S01]  /*109a0*/  ENDCOLLECTIVE ;  /* 0x000000000000791b */ /* 0x003fe20003800000 */
.L_x_2017:
[----:B------:R-:W-:-:S05]  /*109b0*/  @!P2 IMAD.WIDE.U32 R2, R27, 0x2, R2 ;  /* 0x000000021b02a825 */ /* 0x000fca00078e0002 */
[----:B------:R-:W-:Y:S01]  /*109c0*/  @!PT LDS RZ, [RZ] ;  /* 0x00000000fffff984 */ /* 0x000fe20000000800 */
[----:B------:R-:W-:Y:S01]  /*109d0*/  @!PT LDS RZ, [RZ] ;  /* 0x00000000fffff984 */ /* 0x000fe20000000800 */
[----:B------:R-:W-:Y:S01]  /*109e0*/  @!PT LDS RZ, [RZ] ;  /* 0x00000000fffff984 */ /* 0x000fe20000000800 */
[----:B------:R0:W-:Y:S04]  /*109f0*/  @!P2 LDGSTS.E.BYPASS.LTC128B.128 [R21+0xd400], desc[UR36][R2.64], !P3 ;  /* 0x0d4000000215afae */ /* 0x0001e8000d901d64 */
[----:B------:R0:W-:Y:S01]  /*10a00*/  @!P2 LDGSTS.E.BYPASS.LTC128B.128 [R21+0x10400], desc[UR36][R2.64+0x40], !P0 ;  /* 0x104000400215afae */ /* 0x0001e2000c101d64 */
[----:B------:R-:W-:-:S03]  /*10a10*/  MOV R13, R7 ;  /* 0x00000007000d7202 */ /* 0x000fc60000000f00 */
[----:B------:R0:W-:Y:S01]  /*10a20*/  @!P2 LDGSTS.E.BYPASS.LTC128B.128 [R21+0x13400], desc[UR36][R2.64+0x80], !P1 ;  /* 0x134000800215afae */ /* 0x0001e2000c901d64 */
[----:B------:R-:W-:-:S07]  /*10a30*/  IMAD.MOV.U32 R5, RZ, RZ, R14 ;  /* 0x000000ffff057224 */ /* 0x000fce00078e000e */
[----:B0-----:R-:W-:Y:S05]  /*10a40*/  WARPSYNC.COLLECTIVE R15, `(.L_x_2018) ;  /* 0x000000000f087348 */ /* 0x001fea0003c00000 */
[----:B------:R1:W2:Y:S02]  /*10a50*/  SHFL.IDX P6, R14, R13, R12, R11 ;  /* 0x0000000c0d0e7389 */ /* 0x0002a400000c000b */
[----:B012---:R-:W-:Y:S01]  /*10a60*/  ENDCOLLECTIVE ;  /* 0x000000000000791b */ /* 0x007fe20003800000 */
.L_x_2018:
[----:B------:R-:W-:-:S05]  /*10a70*/  VIADD R3, R0, 0x60 ;  /* 0x0000006000037836 */ /* 0x000fca0000000000 */
[----:B------:R-:W-:Y:S01]  /*10a80*/  ISETP.GE.AND P2, PT, R3, R6, PT ;  /* 0x000000060300720c */ /* 0x000fe20003f46270 */
[----:B------:R-:W-:Y:S01]  /*10a90*/  VIADD R3, R0, 0x80 ;  /* 0x0000008000037836 */ /* 0x000fe20000000000 */
[----:B------:R-:W-:Y:S01]  /*10aa0*/  MOV R13, R8 ;  /* 0x00000008000d7202 */ /* 0x000fe20000000f00 */
[----:B------:R-:W-:-:S10]  /*10ab0*/  IMAD.MOV.U32 R12, RZ, RZ, RZ ;  /* 0x000000ffff0c7224 */ /* 0x000fd400078e00ff */
[----:B------:R-:W-:Y:S01]  /*10ac0*/  @!P2 LEA R25, R28, UR46, 0x1 ;  /* 0x0000002e1c19ac11 */ /* 0x000fe2000f8e08ff */
[----:B------:R-:W-:-:S07]  /*10ad0*/  IMAD.MOV.U32 R4, RZ, RZ, R14 ;  /* 0x000000ffff047224 */ /* 0x000fce00078e000e */
[----:B------:R-:W-:Y:S05]  /*10ae0*/  WARPSYNC.COLLECTIVE R15, `(.L_x_2019) ;  /* 0x000000000f087348 */ /* 0x000fea0003c00000 */
[----:B------:R0:W1:Y:S02]  /*10af0*/  SHFL.IDX P6, R14, R13, R12, R11 ;  /* 0x0000000c0d0e7389 */ /* 0x00006400000c000b */
[----:B01----:R-:W-:Y:S01]  /*10b00*/  ENDCOLLECTIVE ;  /* 0x000000000000791b */ /* 0x003fe20003800000 */
.L_x_2019:
        /* <DEDUP_REMOVED lines=13> */
.L_x_2020:
[----:B------:R-:W-:Y:S01]  /*10be0*/  @!P2 LEA R7, R28, UR46, 0x1 ;  /* 0x0000002e1c07ac11 */ /* 0x000fe2000f8e08ff */
[----:B------:R-:W-:Y:S02]  /*10bf0*/  IMAD.MOV.U32 R13, RZ, RZ, R8 ;  /* 0x000000ffff0d7224 */ /* 0x000fe400078e0008 */
[----:B------:R-:W-:Y:S01]  /*10c00*/  IMAD.MOV.U32 R12, RZ, RZ, 0x1 ;  /* 0x00000001ff0c7424 */ /* 0x000fe200078e00ff */
[----:B------:R-:W-:-:S07]  /*10c10*/  MOV R2, R14 ;  /* 0x0000000e00027202 */ /* 0x000fce0000000f00 */
[----:B------:R-:W-:Y:S05]  /*10c20*/  WARPSYNC.COLLECTIVE R15, `(.L_x_2021) ;  /* 0x000000000f087348 */ /* 0x000fea0003c00000 */
[----:B------:R0:W1:Y:S02]  /*10c30*/  SHFL.IDX P6, R14, R13, R12, R11 ;  /* 0x0000000c0d0e7389 */ /* 0x00006400000c000b */
[----:B01----:R-:W-:Y:S01]  /*10c40*/  ENDCOLLECTIVE ;  /* 0x000000000000791b */ /* 0x003fe20003800000 */
.L_x_2021:
        /* <DEDUP_REMOVED lines=12> */
.L_x_2022:
[----:B------:R-:W-:Y:S05]  /*10d10*/  BRA `(.L_x_2023) ;  /* 0xffffffd400447947 */ /* 0x000fea000383ffff */
.L_x_1966:
[----:B0-----:R-:W-:-:S04]  /*10d20*/  IMAD.U32 R3, RZ, RZ, UR46 ;  /* 0x0000002eff037e24 */ /* 0x001fc8000f8e00ff */
[----:B------:R0:W1:Y:S03]  /*10d30*/  SYNCS.PHASECHK.TRANS64.TRYWAIT P1, [R3+URZ+0x2d820], R0 ;  /* 0x02d82000030075a7 */ /* 0x000066000802017f */
[----:B-1----:R-:W-:Y:S05]  /*10d40*/  @!P1 NANOSLEEP.SYNCS 0x989680 ;  /* 0x009896800000995d */ /* 0x002fea0003900000 */
[----:B------:R-:W1:Y:S02]  /*10d50*/  @!P1 SYNCS.PHASECHK.TRANS64 P1, [R3+URZ+0x2d820], R0 ;  /* 0x02d82000030095a7 */ /* 0x000e64000802007f */
[----:B-1----:R-:W-:Y:S05]  /*10d60*/  @!P1 BRA `(.L_x_1966) ;  /* 0xfffffffc00ec9947 */ /* 0x002fea000383ffff */
[----:B------:R-:W-:Y:S05]  /*10d70*/  BRA `(.L_x_2024) ;  /* 0xffffffd400947947 */ /* 0x000fea000383ffff */
.L_x_1970:
[----:B0-----:R0:W1:Y:S02]  /*10d80*/  SYNCS.PHASECHK.TRANS64.TRYWAIT P0, [R7+URZ+0x2d840], R2 ;  /* 0x02d84002070075a7 */ /* 0x001064000800017f */
[----:B-1----:R-:W-:Y:S05]  /*10d90*/  @!P0 NANOSLEEP.SYNCS 0x989680 ;  /* 0x009896800000895d */ /* 0x002fea0003900000 */
[----:B------:R-:W1:Y:S02]  /*10da0*/  @!P0 SYNCS.PHASECHK.TRANS64 P0, [R7+URZ+0x2d840], R2 ;  /* 0x02d84002070085a7 */ /* 0x000e64000800007f */
[----:B-1----:R-:W-:Y:S05]  /*10db0*/  @!P0 BRA `(.L_x_1970) ;  /* 0xfffffffc00f08947 */ /* 0x002fea000383ffff */
[----:B------:R-:W-:Y:S05]  /*10dc0*/  BRA `(.L_x_2025) ;  /* 0xffffffd800887947 */ /* 0x000fea000383ffff */
.L_x_1971:
[----:B------:R-:W-:Y:S01]  /*10dd0*/  BSSY B1, `(.L_x_2026) ;  /* 0x0000008000017945 */ /* 0x000fe20003800000 */
[----:B------:R-:W-:Y:S01]  /*10de0*/  IMAD.MOV.U32 R13, RZ, RZ, R19 ;  /* 0x000000ffff0d7224 */ /* 0x000fe200078e0013 */
[----:B------:R-:W-:Y:S01]  /*10df0*/  MOV R12, RZ ;  /* 0x000000ff000c7202 */ /* 0x000fe20000000f00 */
[----:B------:R-:W-:Y:S02]  /*10e00*/  IMAD.MOV.U32 R11, RZ, RZ, 0x1c1f ;  /* 0x00001c1fff0b7424 */ /* 0x000fe400078e00ff */
[----:B------:R-:W-:-:S07]  /*10e10*/  IMAD.MOV.U32 R15, RZ, RZ, -0x1 ;  /* 0xffffffffff0f7424 */ /* 0x000fce00078e00ff */
[----:B------:R-:W-:Y:S05]  /*10e20*/  WARPSYNC.COLLECTIVE R15, `(.L_x_2027) ;  /* 0x000000000f087348 */ /* 0x000fea0003c00000 */
[----:B------:R0:W1:Y:S02]  /*10e30*/  SHFL.IDX P6, R14, R13, R12, R11 ;  /* 0x0000000c0d0e7389 */ /* 0x00006400000c000b */
[----:B01----:R-:W-:Y:S01]  /*10e40*/  ENDCOLLECTIVE ;  /* 0x000000000000791b */ /* 0x003fe20003800000 */
.L_x_2027:
[----:B------:R-:W-:Y:S05]  /*10e50*/  BSYNC B1 ;  /* 0x0000000000017941 */ /* 0x000fea0003800000 */
.L_x_2026:
[----:B------:R-:W0:Y:S01]  /*10e60*/  S2R R27, SR_TID.X ;  /* 0x00000000001b7919 */ /* 0x000e220000002100 */
[----:B------:R-:W-:Y:S01]  /*10e70*/  MOV R13, R8 ;  /* 0x00000008000d7202 */ /* 0x000fe20000000f00 */
[----:B------:R-:W-:Y:S01]  /*10e80*/  IMAD.MOV.U32 R12, RZ, RZ, RZ ;  /* 0x000000ffff0c7224 */ /* 0x000fe200078e00ff */
[----:B------:R-:W-:Y:S01]  /*10e90*/  MOV R15, 0xffffffff ;  /* 0xffffffff000f7802 */ /* 0x000fe20000000f00 */
[----:B------:R-:W-:Y:S01]  /*10ea0*/  IMAD.MOV.U32 R11, RZ, RZ, 0x1c1f ;  /* 0x00001c1fff0b7424 */ /* 0x000fe200078e00ff */
[----:B------:R-:W-:Y:S01]  /*10eb0*/  LOP3.LUT R16, R16, 0xffffffdf, RZ, 0xc0, !PT ;  /* 0xffffffdf10107812 */ /* 0x000fe200078ec0ff */
[----:B------:R-:W-:Y:S01]  /*10ec0*/  IMAD.MOV.U32 R3, RZ, RZ, R14 ;  /* 0x000000ffff037224 */ /* 0x000fe200078e000e */
[----:B------:R-:W-:-:S07]  /*10ed0*/  LEA R9, R9, UR46, 0x1 ;  /* 0x0000002e09097c11 */ /* 0x000fce000f8e08ff */
[----:B0-----:R-:W-:Y:S05]  /*10ee0*/  WARPSYNC.COLLECTIVE R15, `(.L_x_2028) ;  /* 0x000000000f087348 */ /* 0x001fea0003c00000 */
[----:B------:R1:W2:Y:S02]  /*10ef0*/  SHFL.IDX P6, R14, R13, R12, R11 ;  /* 0x0000000c0d0e7389 */ /* 0x0002a400000c000b */
[----:B012---:R-:W-:Y:S01]  /*10f00*/  ENDCOLLECTIVE ;  /* 0x000000000000791b */ /* 0x007fe20003800000 */
.L_x_2028:
[----:B------:R-:W-:-:S04]  /*10f10*/  @P1 LOP3.LUT R16, R16, 0x20, RZ, 0xfc, !PT ;  /* 0x0000002010101812 */ /* 0x000fc800078efcff */
[----:B------:R-:W-:Y:S02]  /*10f20*/  LOP3.LUT P1, RZ, R16, 0x4, RZ, 0xc0, !PT ;  /* 0x0000000410ff7812 */ /* 0x000fe4000782c0ff */
[----:B------:R-:W-:Y:S01]  /*10f30*/  MOV R13, R19 ;  /* 0x00000013000d7202 */ /* 0x000fe20000000f00 */
[----:B------:R-:W-:Y:S02]  /*10f40*/  IMAD.MOV.U32 R12, RZ, RZ, 0x1 ;  /* 0x00000001ff0c7424 */ /* 0x000fe400078e00ff */
[----:B------:R-:W-:Y:S02]  /*10f50*/  IMAD.SHL.U32 R27, R27, 0x8, RZ ;  /* 0x000000081b1b7824 */ /* 0x000fe400078e00ff */
[----:B------:R-:W-:-:S07]  /*10f60*/  IMAD.MOV.U32 R2, RZ, RZ, R14 ;  /* 0x000000ffff027224 */ /* 0x000fce00078e000e */
[----:B------:R-:W-:Y:S05]  /*10f70*/  WARPSYNC.COLLECTIVE R15, `(.L_x_2029) ;  /* 0x000000000f087348 */ /* 0x000fea0003c00000 */
[----:B------:R0:W1:Y:S02]  /*10f80*/  SHFL.IDX P6, R14, R13, R12, R11 ;  /* 0x0000000c0d0e7389 */ /* 0x00006400000c000b */
[----:B01----:R-:W-:Y:S01]  /*10f90*/  ENDCOLLECTIVE ;  /* 0x000000000000791b */ /* 0x003fe20003800000 */
.L_x_2029:
[----:B------:R-:W-:-:S05]  /*10fa0*/  LOP3.LUT R27, R27, 0x18, RZ, 0xc0, !PT ;  /* 0x000000181b1b7812 */ /* 0x000fca00078ec0ff */
[----:B------:R-:W-:-:S05]  /*10fb0*/  IMAD.SHL.U32 R4, R27, 0x2, RZ ;  /* 0x000000021b047824 */ /* 0x000fca00078e00ff */
[----:B------:R-:W-:Y:S01]  /*10fc0*/  IADD3 R2, P0, R2, R4, RZ ;  /* 0x0000000402027210 */ /* 0x000fe20007f1e0ff */
[----:B------:R-:W-:-:S04]  /*10fd0*/  IMAD.MOV.U32 R13, RZ, RZ, R8 ;  /* 0x000000ffff0d7224 */ /* 0x000fc800078e0008 */
[----:B------:R-:W-:-:S05]  /*10fe0*/  IMAD.X R3, RZ, RZ, R3, P0 ;  /* 0x000000ffff037224 */ /* 0x000fca00000e0603 */
        /* <DEDUP_REMOVED lines=10> */
.L_x_2030:
[----:B------:R-:W-:Y:S02]  /*11090*/  IMAD.MOV.U32 R13, RZ, RZ, R19 ;  /* 0x000000ffff0d7224 */ /* 0x000fe400078e0013 */
[----:B------:R-:W-:Y:S01]  /*110a0*/  IMAD.MOV.U32 R12, RZ, RZ, 0x2 ;  /* 0x00000002ff0c7424 */ /* 0x000fe200078e00ff */
[----:B------:R-:W-:-:S07]  /*110b0*/  MOV R2, R14 ;  /* 0x0000000e00027202 */ /* 0x000fce0000000f00 */
[----:B------:R-:W-:Y:S05]  /*110c0*/  WARPSYNC.COLLECTIVE R15, `(.L_x_2031) ;  /* 0x000000000f087348 */ /* 0x000fea0003c00000 */
[----:B------:R0:W1:Y:S02]  /*110d0*/  SHFL.IDX P6, R14, R13, R12, R11 ;  /* 0x0000000c0d0e7389 */ /* 0x00006400000c000b */
[----:B01----:R-:W-:Y:S01]  /*110e0*/  ENDCOLLECTIVE ;  /* 0x000000000000791b */ /* 0x003fe20003800000 */
.L_x_2031:
        /* <DEDUP_REMOVED lines=13> */
.L_x_2032:
[----:B------:R-:W-:Y:S01]  /*111c0*/  MOV R13, R19 ;  /* 0x00000013000d7202 */ /* 0x000fe20000000f00 */
[----:B------:R-:W-:Y:S02]  /*111d0*/  IMAD.MOV.U32 R12, RZ, RZ, 0x3 ;  /* 0x00000003ff0c7424 */ /* 0x000fe400078e00ff */
[----:B------:R-:W-:-:S07]  /*111e0*/  IMAD.MOV.U32 R2, RZ, RZ, R14 ;  /* 0x000000ffff027224 */ /* 0x000fce00078e000e */
[----:B------:R-:W-:Y:S05]  /*111f0*/  WARPSYNC.COLLECTIVE R15, `(.L_x_2033) ;  /* 0x000000000f087348 */ /* 0x000fea0003c00000 */
[----:B------:R0:W1:Y:S02]  /*11200*/  SHFL.IDX P6, R14, R13, R12, R11 ;  /* 0x0000000c0d0e7389 */ /* 0x00006400000c000b */
[----:B01----:R-:W-:Y:S01]  /*11210*/  ENDCOLLECTIVE ;  /* 0x000000000000791b */ /* 0x003fe20003800000 */
.L_x_2033:
        /* <DEDUP_REMOVED lines=14> */
.L_x_2034:
[----:B------:R-:W-:Y:S01]  /*11300*/  MOV R2, R14 ;  /* 0x0000000e00027202 */ /* 0x000fe20000000f00 */
[----:B------:R-:W-:Y:S06]  /*11310*/  BRA `(.L_x_2035) ;  /* 0xffffffd800207947 */ /* 0x000fec000383ffff */
.L_x_1976:
[----:B-1----:R1:W2:Y:S02]  /*11320*/  SYNCS.PHASECHK.TRANS64.TRYWAIT P0, [R7+URZ+0x2d860], R2 ;  /* 0x02d86002070075a7 */ /* 0x0022a4000800017f */
[----:B--2---:R-:W-:Y:S05]  /*11330*/  @!P0 NANOSLEEP.SYNCS 0x989680 ;  /* 0x009896800000895d */ /* 0x004fea0003900000 */
[----:B------:R-:W2:Y:S02]  /*11340*/  @!P0 SYNCS.PHASECHK.TRANS64 P0, [R7+URZ+0x2d860], R2 ;  /* 0x02d86002070085a7 */ /* 0x000ea4000800007f */
[----:B--2---:R-:W-:Y:S05]  /*11350*/  @!P0 BRA `(.L_x_1976) ;  /* 0xfffffffc00f08947 */ /* 0x004fea000383ffff */
[----:B------:R-:W-:Y:S05]  /*11360*/  BRA `(.L_x_2036) ;  /* 0xffffffd800807947 */ /* 0x000fea000383ffff */
.L_x_1977:
[----:B------:R-:W-:Y:S01]  /*11370*/  BSSY B1, `(.L_x_2037) ;  /* 0x0000008000017945 */ /* 0x000fe20003800000 */
[----:B------:R-:W-:Y:S01]  /*11380*/  IMAD.MOV.U32 R13, RZ, RZ, R18 ;  /* 0x000000ffff0d7224 */ /* 0x000fe200078e0012 */
[----:B------:R-:W-:Y:S01]  /*11390*/  MOV R15, 0xffffffff ;  /* 0xffffffff000f7802 */ /* 0x000fe20000000f00 */
[----:B------:R-:W-:Y:S02]  /*113a0*/  IMAD.MOV.U32 R12, RZ, RZ, RZ ;  /* 0x000000ffff0c7224 */ /* 0x000fe400078e00ff */
[----:B------:R-:W-:-:S07]  /*113b0*/  IMAD.MOV.U32 R11, RZ, RZ, 0x1c1f ;  /* 0x00001c1fff0b7424 */ /* 0x000fce00078e00ff */
[----:B-1----:R-:W-:Y:S05]  /*113c0*/  WARPSYNC.COLLECTIVE R15, `(.L_x_2038) ;  /* 0x000000000f087348 */ /* 0x002fea0003c00000 */
[----:B------:R0:W2:Y:S02]  /*113d0*/  SHFL.IDX P6, R14, R13, R12, R11 ;  /* 0x0000000c0d0e7389 */ /* 0x0000a400000c000b */
[----:B012---:R-:W-:Y:S01]  /*113e0*/  ENDCOLLECTIVE ;  /* 0x000000000000791b */ /* 0x007fe20003800000 */
.L_x_2038:
[----:B------:R-:W-:Y:S05]  /*113f0*/  BSYNC B1 ;  /* 0x0000000000017941 */ /* 0x000fea0003800000 */
.L_x_2037:
[----:B------:R-:W-:Y:S01]  /*11400*/  IMAD.MOV.U32 R13, RZ, RZ, R17 ;  /* 0x000000ffff0d7224 */ /* 0x000fe200078e0011 */
[----:B------:R-:W-:Y:S01]  /*11410*/  MOV R11, 0x1c1f ;  /* 0x00001c1f000b7802 */ /* 0x000fe20000000f00 */
[----:B------:R-:W-:Y:S01]  /*11420*/  IMAD.MOV.U32 R12, RZ, RZ, RZ ;  /* 0x000000ffff0c7224 */ /* 0x000fe200078e00ff */
[----:B------:R-:W-:Y:S01]  /*11430*/  LEA R8, R8, UR46, 0x1 ;  /* 0x0000002e08087c11 */ /* 0x000fe2000f8e08ff */
[----:B------:R-:W-:Y:S02]  /*11440*/  IMAD.MOV.U32 R15, RZ, RZ, -0x1 ;  /* 0xffffffffff0f7424 */ /* 0x000fe400078e00ff */
[----:B------:R-:W-:-:S07]  /*11450*/  IMAD.MOV.U32 R3, RZ, RZ, R14 ;  /* 0x000000ffff037224 */ /* 0x000fce00078e000e */
[----:B------:R-:W-:Y:S05]  /*11460*/  WARPSYNC.COLLECTIVE R15, `(.L_x_2039) ;  /* 0x000000000f087348 */ /* 0x000fea0003c00000 */
[----:B------:R0:W1:Y:S02]  /*11470*/  SHFL.IDX P6, R14, R13, R12, R11 ;  /* 0x0000000c0d0e7389 */ /* 0x00006400000c000b */
[----:B01----:R-:W-:Y:S01]  /*11480*/  ENDCOLLECTIVE ;  /* 0x000000000000791b */ /* 0x003fe20003800000 */
.L_x_2039:
[----:B------:R-:W-:Y:S01]  /*11490*/  IMAD.MOV.U32 R13, RZ, RZ, R18 ;  /* 0x000000ffff0d7224 */ /* 0x000fe200078e0012 */
[----:B------:R-:W-:Y:S02]  /*114a0*/  MOV R12, 0x1 ;  /* 0x00000001000c7802 */ /* 0x000fe40000000f00 */
[----:B------:R-:W-:-:S13]  /*114b0*/  IADD3 R2, P0, R14, R4, RZ ;  /* 0x000000040e027210 */ /* 0x000fda0007f1e0ff */
[----:B------:R-:W-:Y:S05]  /*114c0*/  WARPSYNC.COLLECTIVE R15, `(.L_x_2040) ;  /* 0x000000000f087348 */ /* 0x000fea0003c00000 */
[----:B------:R0:W1:Y:S02]  /*114d0*/  SHFL.IDX P6, R14, R13, R12, R11 ;  /* 0x0000000c0d0e7389 */ /* 0x00006400000c000b */
[----:B01----:R-:W-:Y:S01]  /*114e0*/  ENDCOLLECTIVE ;  /* 0x000000000000791b */ /* 0x003fe20003800000 */
.L_x_2040:
        /* <DEDUP_REMOVED lines=15> */
.L_x_2041:
[----:B------:R-:W-:Y:S01]  /*115e0*/  MOV R13, R18 ;  /* 0x00000012000d7202 */ /* 0x000fe20000000f00 */
[----:B------:R-:W-:Y:S01]  /*115f0*/  IMAD.MOV.U32 R12, RZ, RZ, 0x2 ;  /* 0x00000002ff0c7424 */ /* 0x000fe200078e00ff */
[----:B------:R-:W-:-:S13]  /*11600*/  IADD3 R2, P0, R14, R4, RZ ;  /* 0x000000040e027210 */ /* 0x000fda0007f1e0ff */
[----:B------:R-:W-:Y:S05]  /*11610*/  WARPSYNC.COLLECTIVE R15, `(.L_x_2042) ;  /* 0x000000000f087348 */ /* 0x000fea0003c00000 */
[----:B------:R0:W1:Y:S02]  /*11620*/  SHFL.IDX P6, R14, R13, R12, R11 ;  /* 0x0000000c0d0e7389 */ /* 0x00006400000c000b */
[----:B01----:R-:W-:Y:S01]  /*11630*/  ENDCOLLECTIVE ;  /* 0x000000000000791b */ /* 0x003fe20003800000 */
.L_x_2042:
        /* <DEDUP_REMOVED lines=15> */
.L_x_2043:
[----:B------:R-:W-:Y:S02]  /*11730*/  IMAD.MOV.U32 R13, RZ, RZ, R18 ;  /* 0x000000ffff0d7224 */ /* 0x000fe400078e0012 */
[----:B------:R-:W-:Y:S01]  /*11740*/  IMAD.MOV.U32 R12, RZ, RZ, 0x3 ;  /* 0x00000003ff0c7424 */ /* 0x000fe200078e00ff */
[----:B------:R-:W-:-:S13]  /*11750*/  IADD3 R2, P0, R14, R4, RZ ;  /* 0x000000040e027210 */ /* 0x000fda0007f1e0ff */
[----:B------:R-:W-:Y:S05]  /*11760*/  WARPSYNC.COLLECTIVE R15, `(.L_x_2044) ;  /* 0x000000000f087348 */ /* 0x000fea0003c00000 */
[----:B------:R0:W1:Y:S02]  /*11770*/  SHFL.IDX P6, R14, R13, R12, R11 ;  /* 0x0000000c0d0e7389 */ /* 0x00006400000c000b */
[----:B01----:R-:W-:Y:S01]  /*11780*/  ENDCOLLECTIVE ;  /* 0x000000000000791b */ /* 0x003fe20003800000 */
.L_x_2044:
[----:B------:R-:W-:Y:S02]  /*11790*/  IADD3.X R3, RZ, R3, RZ, P0, !PT ;  /* 0x00000003ff037210 */ /* 0x000fe400007fe4ff */
        /* <DEDUP_REMOVED lines=11> */
.L_x_2045:
[----:B------:R-:W-:Y:S01]  /*11850*/  @!PT LDS RZ, [RZ] ;  /* 0x00000000fffff984 */ /* 0x000fe20000000800 */
[----:B------:R-:W-:Y:S01]  /*11860*/  @!PT LDS RZ, [RZ] ;  /* 0x00000000fffff984 */ /* 0x000fe20000000800 */
[----:B------:R-:W-:Y:S01]  /*11870*/  @!PT LDS RZ, [RZ] ;  /* 0x00000000fffff984 */ /* 0x000fe20000000800 */
[----:B------:R0:W-:Y:S01]  /*11880*/  LDGSTS.E.BYPASS.LTC128B.128 [R8+0x3400], desc[UR36][R2.64+0x40], !P0 ;  /* 0x0340004002087fae */ /* 0x0001e2000c101d64 */
[----:B------:R-:W-:-:S13]  /*11890*/  ISETP.LT.OR P0, PT, R0, 0x41, P1 ;  /* 0x000000410000780c */ /* 0x000fda0000f01670 */
[----:B------:R0:W-:Y:S01]  /*118a0*/  LDGSTS.E.BYPASS.LTC128B.128 [R8+0x5400], desc[UR36][R2.64+0x80], !P0 ;  /* 0x0540008002087fae */ /* 0x0001e2000c101d64 */
[----:B------:R-:W-:Y:S05]  /*118b0*/  BRA `(.L_x_2046) ;  /* 0xffffffd400c07947 */ /* 0x000fea000383ffff */
.L_x_1983:
[----:B0-----:R0:W1:Y:S02]  /*118c0*/  SYNCS.PHASECHK.TRANS64.TRYWAIT P0, [R0+URZ+0x2d860], R3 ;  /* 0x02d86003000075a7 */ /* 0x001064000800017f */
[----:B-1----:R-:W-:Y:S05]  /*118d0*/  @!P0 NANOSLEEP.SYNCS 0x989680 ;  /* 0x009896800000895d */ /* 0x002fea0003900000 */
[----:B------:R-:W1:Y:S02]  /*118e0*/  @!P0 SYNCS.PHASECHK.TRANS64 P0, [R0+URZ+0x2d860], R3 ;  /* 0x02d86003000085a7 */ /* 0x000e64000800007f */
[----:B-1----:R-:W-:Y:S05]  /*118f0*/  @!P0 BRA `(.L_x_1983) ;  /* 0xfffffffc00f08947 */ /* 0x002fea000383ffff */
[----:B------:R-:W-:Y:S05]  /*11900*/  BRA `(.L_x_2047) ;  /* 0xffffffd800bc7947 */ /* 0x000fea000383ffff */
.L_x_1984:
        /* <DEDUP_REMOVED lines=8> */
.L_x_2049:
[----:B------:R-:W-:Y:S05]  /*11990*/  BSYNC B0 ;  /* 0x0000000000007941 */ /* 0x000fea0003800000 */
.L_x_2048:
        /* <DEDUP_REMOVED lines=10> */
.L_x_2050:
[----:B------:R-:W-:Y:S02]  /*11a40*/  ULDC UR4, c[0x0][0x2f4] ;  /* 0x0000bd0000047ab9 */ /* 0x000fe40000000800 */
[----:B------:R-:W-:-:S04]  /*11a50*/  ISETP.GE.AND P2, PT, R9, UR4, PT ;  /* 0x0000000409007c0c */ /* 0x000fc8000bf46270 */
[----:B------:R-:W-:Y:S02]  /*11a60*/  ISETP.LT.OR P3, PT, R5, 0x1, P2 ;  /* 0x000000010500780c */ /* 0x000fe40001761670 */
[----:B------:R-:W-:Y:S01]  /*11a70*/  MOV R13, R18 ;  /* 0x00000012000d7202 */ /* 0x000fe20000000f00 */
[----:B------:R-:W-:Y:S01]  /*11a80*/  IMAD.MOV.U32 R12, RZ, RZ, 0x1 ;  /* 0x00000001ff0c7424 */ /* 0x000fe200078e00ff */
[----:B------:R-:W-:-:S04]  /*11a90*/  SHF.L.U32 R2, R2, 0x3, RZ ;  /* 0x0000000302027819 */ /* 0x000fc800000006ff */
        /* <DEDUP_REMOVED lines=9> */
.L_x_2051:
        /* <DEDUP_REMOVED lines=17> */
.L_x_2052:
[----:B------:R-:W-:Y:S02]  /*11c40*/  IMAD.MOV.U32 R3, RZ, RZ, R6 ;  /* 0x000000ffff037224 */ /* 0x000fe400078e0006 */
[----:B------:R-:W-:Y:S02]  /*11c50*/  IMAD.MOV.U32 R6, RZ, RZ, RZ ;  /* 0x000000ffff067224 */ /* 0x000fe400078e00ff */
[----:B------:R-:W-:Y:S02]  /*11c60*/  IMAD.MOV.U32 R13, RZ, RZ, R18 ;  /* 0x000000ffff0d7224 */ /* 0x000fe400078e0012 */
[----:B------:R-:W-:Y:S01]  /*11c70*/  IMAD.MOV.U32 R12, RZ, RZ, 0x2 ;  /* 0x00000002ff0c7424 */ /* 0x000fe200078e00ff */
[----:B------:R-:W-:-:S07]  /*11c80*/  MOV R2, R14 ;  /* 0x0000000e00027202 */ /* 0x000fce0000000f00 */
[----:B------:R-:W-:Y:S05]  /*11c90*/  WARPSYNC.COLLECTIVE R15, `(.L_x_2053) ;  /* 0x000000000f087348 */ /* 0x000fea0003c00000 */
[----:B------:R0:W1:Y:S02]  /*11ca0*/  SHFL.IDX P6, R14, R13, R12, R11 ;  /* 0x0000000c0d0e7389 */ /* 0x00006400000c000b */
[----:B01----:R-:W-:Y:S01]  /*11cb0*/  ENDCOLLECTIVE ;  /* 0x000000000000791b */ /* 0x003fe20003800000 */
.L_x_2053:
        /* <DEDUP_REMOVED lines=10> */
[----:B------:R-:W-:Y:S02]  /*11d60*/  ISETP.LT.OR P5, PT, R5, 0x41, P0 ;  /* 0x000000410500780c */ /* 0x000fe400007a1670 */
[----:B------:R-:W-:-:S11]  /*11d70*/  MOV R7, R14 ;  /* 0x0000000e00077202 */ /* 0x000fd60000000f00 */
[----:B0-----:R-:W-:Y:S05]  /*11d80*/  WARPSYNC.COLLECTIVE R15, `(.L_x_2054) ;  /* 0x000000000f087348 */ /* 0x001fea0003c00000 */
[----:B------:R1:W2:Y:S02]  /*11d90*/  SHFL.IDX P6, R14, R13, R12, R11 ;  /* 0x0000000c0d0e7389 */ /* 0x0002a400000c000b */
[----:B012---:R-:W-:Y:S01]  /*11da0*/  ENDCOLLECTIVE ;  /* 0x000000000000791b */ /* 0x007fe20003800000 */
.L_x_2054:
[----:B------:R-:W-:Y:S01]  /*11db0*/  MOV R3, R7 ;  /* 0x0000000700037202 */ /* 0x000fe20000000f00 */
[----:B------:R-:W-:Y:S02]  /*11dc0*/  IMAD.MOV.U32 R13, RZ, RZ, R18 ;  /* 0x000000ffff0d7224 */ /* 0x000fe400078e0012 */
[----:B------:R-:W-:Y:S02]  /*11dd0*/  IMAD.MOV.U32 R12, RZ, RZ, 0x3 ;  /* 0x00000003ff0c7424 */ /* 0x000fe400078e00ff */
[----:B------:R-:W-:-:S07]  /*11de0*/  IMAD.MOV.U32 R8, RZ, RZ, R14 ;  /* 0x000000ffff087224 */ /* 0x000fce00078e000e */
[----:B------:R-:W-:Y:S05]  /*11df0*/  WARPSYNC.COLLECTIVE R15, `(.L_x_2055) ;  /* 0x000000000f087348 */ /* 0x000fea0003c00000 */
[----:B------:R0:W1:Y:S02]  /*11e00*/  SHFL.IDX P6, R14, R13, R12, R11 ;  /* 0x0000000c0d0e7389 */ /* 0x00006400000c000b */
[----:B01----:R-:W-:Y:S01]  /*11e10*/  ENDCOLLECTIVE ;  /* 0x000000000000791b */ /* 0x003fe20003800000 */
.L_x_2055:
[----:B------:R-:W-:-:S04]  /*11e20*/  IMAD.MOV.U32 R2, RZ, RZ, R8 ;  /* 0x000000ffff027224 */ /* 0x000fc800078e0008 */
[----:B------:R-:W-:-:S05]  /*11e30*/  IMAD.WIDE.U32 R2, R9, 0x2, R2 ;  /* 0x0000000209027825 */ /* 0x000fca00078e0002 */
        /* <DEDUP_REMOVED lines=11> */
.L_x_2056:
[----:B------:R-:W-:Y:S05]  /*11ef0*/  BRA `(.L_x_2057) ;  /* 0xffffffd800047947 */ /* 0x000fea000383ffff */
.L_x_1987:
[----:B0-----:R0:W1:Y:S02]  /*11f00*/  SYNCS.PHASECHK.TRANS64.TRYWAIT P0, [R7+URZ+0x2d820], R6 ;  /* 0x02d82006070075a7 */ /* 0x001064000800017f */
[----:B-1----:R-:W-:Y:S05]  /*11f10*/  @!P0 NANOSLEEP.SYNCS 0x989680 ;  /* 0x009896800000895d */ /* 0x002fea0003900000 */
[----:B------:R-:W1:Y:S02]  /*11f20*/  @!P0 SYNCS.PHASECHK.TRANS64 P0, [R7+URZ+0x2d820], R6 ;  /* 0x02d82006070085a7 */ /* 0x000e64000800007f */
[----:B-1----:R-:W-:Y:S05]  /*11f30*/  @!P0 BRA `(.L_x_1987) ;  /* 0xfffffffc00f08947 */ /* 0x002fea000383ffff */
[----:B------:R-:W-:Y:S05]  /*11f40*/  BRA `(.L_x_2058) ;  /* 0xffffffd800807947 */ /* 0x000fea000383ffff */
.L_x_1988:
        /* <DEDUP_REMOVED lines=8> */
[----:B0----5:R-:W-:Y:S05]  /*11fd0*/  WARPSYNC.COLLECTIVE R15, `(.L_x_2060) ;  /* 0x000000000f087348 */ /* 0x021fea0003c00000 */
[----:B------:R1:W2:Y:S02]  /*11fe0*/  SHFL.IDX P6, R14, R13, R12, R11 ;  /* 0x0000000c0d0e7389 */ /* 0x0002a400000c000b */
[----:B012--5:R-:W-:Y:S01]  /*11ff0*/  ENDCOLLECTIVE ;  /* 0x000000000000791b */ /* 0x027fe20003800000 */
.L_x_2060:
[----:B------:R-:W-:Y:S05]  /*12000*/  BSYNC B0 ;  /* 0x0000000000007941 */ /* 0x000fea0003800000 */
.L_x_2059:
[----:B------:R-:W-:Y:S05]  /*12010*/  BRA `(.L_x_2061) ;  /* 0xffffffd800647947 */ /* 0x000fea000383ffff */
.L_x_1989:
[----:B------:R-:W-:Y:S01]  /*12020*/  BSSY B0, `(.L_x_2062) ;  /* 0x0000006000007945 */ /* 0x000fe20003800000 */
[----:B------:R-:W-:-:S07]  /*12030*/  IMAD.MOV.U32 R15, RZ, RZ, -0x1 ;  /* 0xffffffffff0f7424 */ /* 0x000fce00078e00ff */
[----:B01---5:R-:W-:Y:S05]  /*12040*/  WARPSYNC.COLLECTIVE R15, `(.L_x_2063) ;  /* 0x000000000f0c7348 */ /* 0x023fea0003c00000 */
[----:B------:R-:W-:Y:S02]  /*12050*/  ELECT P6, UR62, PT ;  /* 0x00000000003e782f */ /* 0x000fe400038c0000 */
[----:B------:R-:W-:Y:S01]  /*12060*/  MOV R14, UR62 ;  /* 0x0000003e000e7c02 */ /* 0x000fe20008000f00 */
[----:B01---5:R-:W-:Y:S10]  /*12070*/  ENDCOLLECTIVE ;  /* 0x000000000000791b */ /* 0x023ff40003800000 */
.L_x_2063:
[----:B------:R-:W-:Y:S05]  /*12080*/  BSYNC B0 ;  /* 0x0000000000007941 */ /* 0x000fea0003800000 */
.L_x_2062:
[----:B------:R-:W-:Y:S05]  /*12090*/  BRA `(.L_x_2064) ;  /* 0xffffffd800587947 */ /* 0x000fea000383ffff */
.L_x_1991:
[----:B-1----:R1:W2:Y:S02]  /*120a0*/  SYNCS.PHASECHK.TRANS64.TRYWAIT P1, [R5+URZ+0x2d840], R4 ;  /* 0x02d84004050075a7 */ /* 0x0022a4000802017f */
[----:B--2---:R-:W-:Y:S05]  /*120b0*/  @!P1 NANOSLEEP.SYNCS 0x989680 ;  /* 0x009896800000995d */ /* 0x004fea0003900000 */
[----:B------:R-:W2:Y:S02]  /*120c0*/  @!P1 SYNCS.PHASECHK.TRANS64 P1, [R5+URZ+0x2d840], R4 ;  /* 0x02d84004050095a7 */ /* 0x000ea4000802007f */
[----:B--2---:R-:W-:Y:S05]  /*120d0*/  @!P1 BRA `(.L_x_1991) ;  /* 0xfffffffc00f09947 */ /* 0x004fea000383ffff */
[----:B------:R-:W-:Y:S05]  /*120e0*/  BRA `(.L_x_2065) ;  /* 0xffffffd800807947 */ /* 0x000fea000383ffff */
.L_x_1993:
[----:B--2---:R2:W3:Y:S02]  /*120f0*/  SYNCS.PHASECHK.TRANS64.TRYWAIT P1, [R3+URZ+0x2d840], R0 ;  /* 0x02d84000030075a7 */ /* 0x0044e4000802017f */
[----:B---3--:R-:W-:Y:S05]  /*12100*/  @!P1 NANOSLEEP.SYNCS 0x989680 ;  /* 0x009896800000995d */ /* 0x008fea0003900000 */
[----:B------:R-:W3:Y:S02]  /*12110*/  @!P1 SYNCS.PHASECHK.TRANS64 P1, [R3+URZ+0x2d840], R0 ;  /* 0x02d84000030095a7 */ /* 0x000ee4000802007f */
[----:B---3--:R-:W-:Y:S05]  /*12120*/  @!P1 BRA `(.L_x_1993) ;  /* 0xfffffffc00f09947 */ /* 0x008fea000383ffff */
[----:B------:R-:W-:Y:S05]  /*12130*/  BRA `(.L_x_2066) ;  /* 0xffffffd8008c7947 */ /* 0x000fea000383ffff */
.L_x_1995:
[----:B---3--:R3:W4:Y:S02]  /*12140*/  SYNCS.PHASECHK.TRANS64.TRYWAIT P1, [R5+URZ+0x2d860], R4 ;  /* 0x02d86004050075a7 */ /* 0x008724000802017f */
[----:B----4-:R-:W-:Y:S05]  /*12150*/  @!P1 NANOSLEEP.SYNCS 0x989680 ;  /* 0x009896800000995d */ /* 0x010fea0003900000 */
[----:B------:R-:W4:Y:S02]  /*12160*/  @!P1 SYNCS.PHASECHK.TRANS64 P1, [R5+URZ+0x2d860], R4 ;  /* 0x02d86004050095a7 */ /* 0x000f24000802007f */
[----:B----4-:R-:W-:Y:S05]  /*12170*/  @!P1 BRA `(.L_x_1995) ;  /* 0xfffffffc00f09947 */ /* 0x010fea000383ffff */
[----:B------:R-:W-:Y:S05]  /*12180*/  BRA `(.L_x_2067) ;  /* 0xffffffd800887947 */ /* 0x000fea000383ffff */
.L_x_2068:
        /* <DEDUP_REMOVED lines=15> */
.L_x_2786:


//--------------------- .text._ZN7cutlass13device_kernelIN5flash11enable_sm90INS1_16FlashAttnFwdSm90INS1_25CollectiveMainloopFwdSm90ILi2EN4cute5tupleIJNS5_1CILi1EEES8_S8_EEENS6_IJNS7_ILi192EEENS7_ILi128EEENS7_ILi96EEEEEELi96ENS_6half_tEfNS_4arch4Sm90ELb1ELb0ELb1ELb1ELb1ELb0ELb0ELb0ELb1ELb1ELb1ELb0EEENS1_21CollectiveEpilogueFwdINS6_IJSA_SC_SB_EEES9_SE_SG_Li384ELb1ELb1ELb1ELb0EEENS1_36VarlenDynamicPersistentTileSchedulerILi192ELi128ELi384ELi128ELb1ELb1ELb1ELb1ELb1ELb1EEEEEEEEEvNT_6ParamsE --------------------------
	.section	.text._ZN7cutlass13device_kernelIN5flash11enable_sm90INS1_16FlashAttnFwdSm90INS1_25CollectiveMainloopFwdSm90ILi2EN4cute5tupleIJNS5_1CILi1EEES8_S8_EEENS6_IJNS7_ILi192EEENS7_ILi128EEENS7_ILi96EEEEEELi96ENS_6half_tEfNS_4arch4Sm90ELb1ELb0ELb1ELb1ELb1ELb0ELb0ELb0ELb1ELb1ELb1ELb0EEENS1_21CollectiveEpilogueFwdINS6_IJSA_SC_SB_EEES9_SE_SG_Li384ELb1ELb1ELb1ELb0EEENS1_36VarlenDynamicPersistentTileSchedulerILi192ELi128ELi384ELi128ELb1ELb1ELb1ELb1ELb1ELb1EEEEEEEEEvNT_6ParamsE,"ax",@progbits
	.align	128
.text._ZN7cutlass13device_kernelIN5flash11enable_sm90INS1_16FlashAttnFwdSm90INS1_25CollectiveMainloopFwdSm90ILi2EN4cute5tupleIJNS5_1CILi1EEES8_S8_EEENS6_IJNS7_ILi192EEENS7_ILi128EEENS7_ILi96EEEEEELi96ENS_6half_tEfNS_4arch4Sm90ELb1ELb0ELb1ELb1ELb1ELb0ELb0ELb0ELb1ELb1ELb1ELb0EEENS1_21CollectiveEpilogueFwdINS6_IJSA_SC_SB_EEES9_SE_SG_Li384ELb1ELb1ELb1ELb0EEENS1_36VarlenDynamicPersistentTileSchedulerILi192ELi128ELi384ELi128ELb1ELb1ELb1ELb1ELb1ELb1EEEEEEEEEvNT_6ParamsE:
        .type           _ZN7cutlass13device_kernelIN5flash11enable_sm90INS1_16FlashAttnFwdSm90INS1_25CollectiveMainloopFwdSm90ILi2EN4cute5tupleIJNS5_1CILi1EEES8_S8_EEENS6_IJNS7_ILi192EEENS7_ILi128EEENS7_ILi96EEEEEELi96ENS_6half_tEfNS_4arch4Sm90ELb1ELb0ELb1ELb1ELb1ELb0ELb0ELb0ELb1ELb1ELb1ELb0EEENS1_21CollectiveEpilogueFwdINS6_IJSA_SC_SB_EEES9_SE_SG_Li384ELb1ELb1ELb1ELb0EEENS1_36VarlenDynamicPersistentTileSchedulerILi192ELi128ELi384ELi128ELb1ELb1ELb1ELb1ELb1ELb1EEEEEEEEEvNT_6ParamsE,@function
        .size           _ZN7cutlass13device_kernelIN5flash11enable_sm90INS1_16FlashAttnFwdSm90INS1_25CollectiveMainloopFwdSm90ILi2EN4cute5tupleIJNS5_1CILi1EEES8_S8_EEENS6_IJNS7_ILi192EEENS7_ILi128EEENS7_ILi96EEEEEELi96ENS_6half_tEfNS_4arch4Sm90ELb1ELb0ELb1ELb1ELb1ELb0ELb0ELb0ELb1ELb1ELb1ELb0EEENS1_21CollectiveEpilogueFwdINS6_IJSA_SC_SB_EEES9_SE_SG_Li384ELb1ELb1ELb1ELb0EEENS1_36VarlenDynamicPersistentTileSchedulerILi192ELi128ELi384ELi128ELb1ELb1ELb1ELb1ELb1ELb1EEEEEEEEEvNT_6ParamsE,(.L_x_2787 - _ZN7cutlass13device_kernelIN5flash11enable_sm90INS1_16FlashAttnFwdSm90INS1_25CollectiveMainloopFwdSm90ILi2EN4cute5tupleIJNS5_1CILi1EEES8_S8_EEENS6_IJNS7_ILi192EEENS7_ILi128EEENS7_ILi96EEEEEELi96ENS_6half_tEfNS_4arch4Sm90ELb1ELb0ELb1ELb1ELb1ELb0ELb0ELb0ELb1ELb1ELb1ELb0EEENS1_21CollectiveEpilogueFwdINS6_IJSA_SC_SB_EEES9_SE_SG_Li384ELb1ELb1ELb1ELb0EEENS1_36VarlenDynamicPersistentTileSchedulerILi192ELi128ELi384ELi128ELb1ELb1ELb1ELb1ELb1ELb1EEEEEEEEEvNT_6ParamsE)
        .other          _ZN7cutlass13device_kernelIN5flash11enable_sm90INS1_16FlashAttnFwdSm90INS1_25CollectiveMainloopFwdSm90ILi2EN4cute5tupleIJNS5_1CILi1EEES8_S8_EEENS6_IJNS7_ILi192EEENS7_ILi128EEENS7_ILi96EEEEEELi96ENS_6half_tEfNS_4arch4Sm90ELb1ELb0ELb1ELb1ELb1ELb0ELb0ELb0ELb1ELb1ELb1ELb0EEENS1_21CollectiveEpilogueFwdINS6_IJSA_SC_SB_EEES9_SE_SG_Li384ELb1ELb1ELb1ELb0EEENS1_36VarlenDynamicPersistentTileSchedulerILi192ELi128ELi384ELi128ELb1ELb1ELb1ELb1ELb1ELb1EEEEEEEEEvNT_6ParamsE,@"STO_CUDA_ENTRY STV_DEFAULT"
_ZN7cutlass13device_kernelIN5flash11enable_sm90INS1_16FlashAttnFwdSm90INS1_25CollectiveMainloopFwdSm90ILi2EN4cute5tupleIJNS5_1CILi1EEES8_S8_EEENS6_IJNS7_ILi192EEENS7_ILi128EEENS7_ILi96EEEEEELi96ENS_6half_tEfNS_4arch4Sm90ELb1ELb0ELb1ELb1ELb1ELb0ELb0ELb0ELb1ELb1ELb1ELb0EEENS1_21CollectiveEpilogueFwdINS6_IJSA_SC_SB_EEES9_SE_SG_Li384ELb1ELb1ELb1ELb0EEENS1_36VarlenDynamicPersistentTileSchedulerILi192ELi128ELi384ELi128ELb1ELb1ELb1ELb1ELb1ELb1EEEEEEEEEvNT_6ParamsE:
        /* <DEDUP_REMOVED lines=45> */
.L_x_2069:
        /* <DEDUP_REMOVED lines=22> */
.L_x_2070:
        /* <DEDUP_REMOVED lines=18> */
.L_x_2071:
        /* <DEDUP_REMOVED lines=22> */
.L_x_2072:
        /* <DEDUP_REMOVED lines=22> */
.L_x_2073:
        /* <DEDUP_REMOVED lines=8> */
.L_x_2075:
        /* <DEDUP_REMOVED lines=35> */
[----:B------:R-:W-:Y:S02]  /*0ac0*/  LOP3.LUT R3, R5, 0xfffffff8, RZ, 0xc0, !PT ;  /* 0xfffffff805037812 */ /* 0x000fe400078ec0ff */
[----:B------:R-:W-:Y:S01]  /*0ad0*/  SHF.R.S32.HI R12, RZ, 0x1f, R18 ;  /* 0x0000001fff0c7819 */ /* 0x000fe20000011412 */
[----:B------:R-:W-:-:S03]  /*0ae0*/  IMAD.HI R2, R16, 0x55555556, RZ ;  /* 0x5555555610027827 */ /* 0x000fc600078e02ff */
[----:B------:R-:W-:Y:S01]  /*0af0*/  LEA.HI R13, R12, R18, RZ, 0x2 ;  /* 0x000000120c0d7211 */ /* 0x000fe200078f10ff */
[----:B------:R-:W-:Y:S02]  /*0b00*/  IMAD.IADD R3, R4, 0x1, -R3 ;  /* 0x0000000104037824 */ /* 0x000fe400078e0a03 */
[----:B------:R-:W-:Y:S02]  /*0b10*/  IMAD.IADD R7, R6, 0x1, -R7 ;  /* 0x0000000106077824 */ /* 0x000fe400078e0a07 */
[----:B------:R-:W-:Y:S01]  /*0b20*/  IMAD R6, R8, 0x10, R4 ;  /* 0x0000001008067824 */ /* 0x000fe200078e0204 */
[----:B------:R-:W-:Y:S01]  /*0b30*/  LEA.HI R4, R2, R2, RZ, 0x1 ;  /* 0x0000000202047211 */ /* 0x000fe200078f08ff */
[----:B------:R-:W-:Y:S01]  /*0b40*/  IMAD.SHL.U32 R2, R3, 0x40, RZ ;  /* 0x0000004003027824 */ /* 0x000fe200078e00ff */
[--C-:B------:R-:W-:Y:S02]  /*0b50*/  SHF.R.S32.HI R14, RZ, 0x2, R13.reuse ;  /* 0x00000002ff0e7819 */ /* 0x100fe4000001140d */
[----:B------:R-:W-:Y:S01]  /*0b60*/  SHF.R.S32.HI R15, RZ, 0x1f, R13 ;  /* 0x0000001fff0f7819 */ /* 0x000fe2000001140d */
[----:B------:R-:W-:Y:S01]  /*0b70*/  IMAD.SHL.U32 R7, R7, 0x8, RZ ;  /* 0x0000000807077824 */ /* 0x000fe200078e00ff */
[----:B------:R-:W-:-:S02]  /*0b80*/  LOP3.LUT R2, R2, 0x1c0, RZ, 0xc0, !PT ;  /* 0x000001c002027812 */ /* 0x000fc400078ec0ff */
[----:B------:R-:W-:Y:S02]  /*0b90*/  LEA.HI R15, R15, R14, RZ, 0x3 ;  /* 0x0000000e0f0f7211 */ /* 0x000fe400078f18ff */
[----:B------:R-:W-:Y:S01]  /*0ba0*/  SHF.L.U32 R5, R5, 0x6, RZ ;  /* 0x0000000605057819 */ /* 0x000fe200000006ff */
[--C-:B------:R-:W-:Y:S01]  /*0bb0*/  IMAD.U32 R6, R6, 0x20, R7.reuse ;  /* 0x0000002006067824 */ /* 0x100fe200078e0007 */
[----:B------:R-:W-:Y:S02]  /*0bc0*/  LOP3.LUT R15, R15, 0xfffffff8, RZ, 0xc0, !PT ;  /* 0xfffffff80f0f7812 */ /* 0x000fe400078ec0ff */
[----:B------:R-:W-:Y:S02]  /*0bd0*/  LEA.HI R12, R12, R18, RZ, 0x5 ;  /* 0x000000120c0c7211 */ /* 0x000fe400078f28ff */
[----:B------:R-:W-:Y:S02]  /*0be0*/  LOP3.LUT R7, R2, 0x8, R7, 0xf8, !PT ;  /* 0x0000000802077812 */ /* 0x000fe400078ef807 */
[----:B------:R-:W-:-:S02]  /*0bf0*/  LOP3.LUT R5, R5, 0x7ffffe00, RZ, 0xc0, !PT ;  /* 0x7ffffe0005057812 */ /* 0x000fc400078ec0ff */
[----:B------:R-:W-:Y:S01]  /*0c00*/  SHF.R.U32.HI R2, RZ, 0x3, R2 ;  /* 0x00000003ff027819 */ /* 0x000fe20000011602 */
[----:B------:R-:W-:Y:S01]  /*0c10*/  IMAD.IADD R15, R14, 0x1, -R15 ;  /* 0x000000010e0f7824 */ /* 0x000fe200078e0a0f */
[----:B------:R-:W-:Y:S01]  /*0c20*/  SHF.R.S32.HI R12, RZ, 0x5, R12 ;  /* 0x00000005ff0c7819 */ /* 0x000fe2000001140c */
[----:B------:R-:W-:Y:S01]  /*0c30*/  IMAD R5, R8, 0x400, R5 ;  /* 0x0000040008057824 */ /* 0x000fe200078e0205 */
[----:B------:R-:W-:Y:S01]  /*0c40*/  LOP3.LUT R2, R7, R2, RZ, 0x3c, !PT ;  /* 0x0000000207027212 */ /* 0x000fe200078e3cff */
[----:B------:R-:W-:Y:S01]  /*0c50*/  IMAD R4, R4, -0x3, R16 ;  /* 0xfffffffd04047824 */ /* 0x000fe200078e0210 */
[----:B------:R-:W-:Y:S01]  /*0c60*/  LEA.HI R0, R0, R17, RZ, 0x2 ;  /* 0x0000001100007211 */ /* 0x000fe200078f10ff */
[----:B------:R-:W-:Y:S02]  /*0c70*/  IMAD R15, R12, 0x10, R15 ;  /* 0x000000100c0f7824 */ /* 0x000fe400078e020f */
[----:B------:R-:W-:Y:S01]  /*0c80*/  IMAD.IADD R16, R5, 0x1, R2 ;  /* 0x0000000105107824 */ /* 0x000fe200078e0202 */
[----:B------:R-:W-:Y:S01]  /*0c90*/  LOP3.LUT R2, R0, 0xfffffffc, RZ, 0xc0, !PT ;  /* 0xfffffffc00027812 */ /* 0x000fe200078ec0ff */
[----:B------:R-:W-:Y:S01]  /*0ca0*/  IMAD R8, R4, 0x40, R15 ;  /* 0x0000004004087824 */ /* 0x000fe200078e020f */
[----:B------:R0:W-:Y:S01]  /*0cb0*/  STL [R1+0x40], R6 ;  /* 0x0000400601007387 */ /* 0x0001e20000100800 */
[----:B------:R-:W-:-:S02]  /*0cc0*/  LOP3.LUT R13, R13, 0x7ffffffc, RZ, 0xc0, !PT ;  /* 0x7ffffffc0d0d7812 */ /* 0x000fc400078ec0ff */
[----:B------:R-:W-:Y:S01]  /*0cd0*/  IMAD.IADD R4, R17, 0x1, -R2 ;  /* 0x0000000111047824 */ /* 0x000fe200078e0a02 */
[----:B------:R1:W-:Y:S01]  /*0ce0*/  STL [R1+0x3c], R8 ;  /* 0x00003c0801007387 */ /* 0x0003e20000100800 */
[----:B------:R-:W-:-:S03]  /*0cf0*/  R2P PR, R3, 0x6 ;  /* 0x0000000603007804 */ /* 0x000fc60000000000 */
[----:B------:R1:W-:Y:S01]  /*0d00*/  STL [R1+0x20], RZ ;  /* 0x000020ff01007387 */ /* 0x0003e20000100800 */
[C---:B------:R-:W-:Y:S01]  /*0d10*/  LEA.HI R3, R4.reuse, R4, RZ, 0x1 ;  /* 0x0000000404037211 */ /* 0x040fe200078f08ff */
[----:B------:R-:W-:Y:S02]  /*0d20*/  IMAD.SHL.U32 R149, R4, 0x8, RZ ;  /* 0x0000000804957824 */ /* 0x000fe400078e00ff */
[----:B------:R-:W-:Y:S01]  /*0d30*/  IMAD.IADD R13, R18, 0x1, -R13 ;  /* 0x00000001120d7824 */ /* 0x000fe200078e0a0d */
[----:B------:R-:W-:Y:S01]  /*0d40*/  LOP3.LUT R3, R3, 0x1ffffffe, RZ, 0xc0, !PT ;  /* 0x1ffffffe03037812 */ /* 0x000fe200078ec0ff */
[C---:B------:R-:W-:Y:S01]  /*0d50*/  VIADD R154, R149.reuse, 0x40 ;  /* 0x00000040959a7836 */ /* 0x040fe20000000000 */
[----:B------:R-:W-:Y:S01]  /*0d60*/  LEA R16, R16, UR41, 0x1 ;  /* 0x0000002910107c11 */ /* 0x000fe2000f8e08ff */
[----:B------:R-:W-:Y:S02]  /*0d70*/  VIADD R152, R149, 0x20 ;  /* 0x0000002095987836 */ /* 0x000fe40000000000 */
[----:B------:R-:W-:Y:S01]  /*0d80*/  IMAD.SHL.U32 R145, R13, 0x2, RZ ;  /* 0x000000020d917824 */ /* 0x000fe200078e00ff */
[----:B------:R-:W-:Y:S01]  /*0d90*/  MOV R17, 0x40 ;  /* 0x0000004000117802 */ /* 0x000fe20000000f00 */
[----:B------:R-:W-:Y:S01]  /*0da0*/  IMAD.MOV.U32 R5, RZ, RZ, R9 ;  /* 0x000000ffff057224 */ /* 0x000fe200078e0009 */
[----:B------:R-:W-:Y:S01]  /*0db0*/  SHF.R.S32.HI R0, RZ, 0x2, R0 ;  /* 0x00000002ff007819 */ /* 0x000fe20000011400 */
[----:B------:R-:W-:Y:S01]  /*0dc0*/  IMAD.IADD R3, R4, 0x1, -R3 ;  /* 0x0000000104037824 */ /* 0x000fe200078e0a03 */
[----:B------:R-:W-:Y:S01]  /*0dd0*/  SHF.R.S32.HI R0, RZ, 0x1f, R154 ;  /* 0x0000001fff007819 */ /* 0x000fe2000001149a */
[----:B------:R-:W-:Y:S01]  /*0de0*/  VIADD R9, R145, 0x30 ;  /* 0x0000003091097836 */ /* 0x000fe20000000000 */
[----:B------:R-:W-:Y:S01]  /*0df0*/  SHF.R.S32.HI R4, RZ, 0x1f, R152 ;  /* 0x0000001fff047819 */ /* 0x000fe20000011498 */
[----:B------:R-:W-:Y:S01]  /*0e00*/  VIADD R18, R16, 0x21800 ;  /* 0x0002180010127836 */ /* 0x000fe20000000000 */
[----:B------:R-:W-:Y:S01]  /*0e10*/  SEL R17, R17, 0xffffffc0, !P2 ;  /* 0xffffffc011117807 */ /* 0x000fe20005000000 */
[----:B------:R-:W-:-:S02]  /*0e20*/  VIADD R0, R145, 0x40 ;  /* 0x0000004091007836 */ /* 0x000fc40000000000 */
[----:B0-----:R-:W-:Y:S02]  /*0e30*/  IMAD.MOV.U32 R6, RZ, RZ, R10 ;  /* 0x000000ffff067224 */ /* 0x001fe400078e000a */
[C---:B------:R-:W-:Y:S02]  /*0e40*/  VIADD R4, R145.reuse, 0x38 ;  /* 0x0000003891047836 */ /* 0x040fe40000000000 */
[C---:B------:R-:W-:Y:S02]  /*0e50*/  VIADD R157, R145.reuse, 0x48 ;  /* 0x00000048919d7836 */ /* 0x040fe40000000000 */
[----:B------:R-:W-:Y:S01]  /*0e60*/  IMAD.MOV.U32 R7, RZ, RZ, R11 ;  /* 0x000000ffff077224 */ /* 0x000fe200078e000b */
[C---:B------:R-:W-:Y:S01]  /*0e70*/  IADD3 R11, R145.reuse, 0x20, RZ ;  /* 0x00000020910b7810 */ /* 0x040fe20007ffe0ff */
[C---:B------:R-:W-:Y:S02]  /*0e80*/  VIADD R14, R145.reuse, 0x8 ;  /* 0x00000008910e7836 */ /* 0x040fe40000000000 */
[----:B------:R-:W-:-:S02]  /*0e90*/  VIADD R13, R145, 0x10 ;  /* 0x00000010910d7836 */ /* 0x000fc40000000000 */
[C---:B------:R-:W-:Y:S02]  /*0ea0*/  VIADD R12, R145.reuse, 0x18 ;  /* 0x00000018910c7836 */ /* 0x040fe40000000000 */
[C---:B------:R-:W-:Y:S02]  /*0eb0*/  VIADD R10, R145.reuse, 0x28 ;  /* 0x00000028910a7836 */ /* 0x040fe40000000000 */
[C---:B------:R-:W-:Y:S02]  /*0ec0*/  VIADD R156, R145.reuse, 0x50 ;  /* 0x00000050919c7836 */ /* 0x040fe40000000000 */
[----:B------:R-:W-:Y:S02]  /*0ed0*/  VIADD R155, R145, 0x58 ;  /* 0x00000058919b7836 */ /* 0x000fe40000000000 */
[----:B------:R-:W-:Y:S01]  /*0ee0*/  VIADD R22, R16, 0x21820 ;  /* 0x0002182010167836 */ /* 0x000fe20000000000 */
[----:B------:R-:W-:Y:S01]  /*0ef0*/  SHF.R.S32.HI R9, RZ, 0x1f, R9 ;  /* 0x0000001fff097819 */ /* 0x000fe20000011409 */
[C---:B------:R-:W-:Y:S01]  /*0f00*/  @P1 VIADD R22, R18.reuse, 0xffffffe0 ;  /* 0xffffffe012161836 */ /* 0x040fe20000000000 */
[----:B------:R-:W-:Y:S01]  /*0f10*/  SHF.R.S32.HI R9, RZ, 0x1f, R0 ;  /* 0x0000001fff097819 */ /* 0x000fe20000011400 */
[----:B------:R-:W-:Y:S01]  /*0f20*/  IMAD.IADD R18, R18, 0x1, R17 ;  /* 0x0000000112127824 */ /* 0x000fe200078e0211 */
[----:B------:R-:W-:Y:S01]  /*0f30*/  SHF.R.S32.HI R4, RZ, 0x1f, R4 ;  /* 0x0000001fff047819 */ /* 0x000fe20000011404 */
[----:B------:R-:W-:Y:S01]  /*0f40*/  IMAD.MOV.U32 R2, RZ, RZ, RZ ;  /* 0x000000ffff027224 */ /* 0x000fe200078e00ff */
[----:B------:R-:W-:Y:S01]  /*0f50*/  SHF.R.S32.HI R0, RZ, 0x1f, R157 ;  /* 0x0000001fff007819 */ /* 0x000fe2000001149d */
[----:B------:R-:W-:Y:S01]  /*0f60*/  IMAD.IADD R17, R17, 0x1, R22 ;  /* 0x0000000111117824 */ /* 0x000fe200078e0216 */
[----:B------:R-:W-:Y:S01]  /*0f70*/  SHF.R.S32.HI R14, RZ, 0x1f, R14 ;  /* 0x0000001fff0e7819 */ /* 0x000fe2000001140e */
[----:B------:R-:W-:Y:S01]  /*0f80*/  VIADD R23, R22, 0x6000 ;  /* 0x0000600016177836 */ /* 0x000fe20000000000 */
[----:B------:R-:W-:-:S02]  /*0f90*/  SHF.R.S32.HI R13, RZ, 0x1f, R13 ;  /* 0x0000001fff0d7819 */ /* 0x000fc4000001140d */
[----:B------:R-:W-:Y:S02]  /*0fa0*/  SHF.R.S32.HI R12, RZ, 0x1f, R12 ;  /* 0x0000001fff0c7819 */ /* 0x000fe4000001140c */
[----:B------:R-:W-:Y:S02]  /*0fb0*/  SHF.R.S32.HI R11, RZ, 0x1f, R11 ;  /* 0x0000001fff0b7819 */ /* 0x000fe4000001140b */
[----:B------:R-:W-:Y:S02]  /*0fc0*/  SHF.R.S32.HI R10, RZ, 0x1f, R10 ;  /* 0x0000001fff0a7819 */ /* 0x000fe4000001140a */
[----:B------:R-:W-:Y:S02]  /*0fd0*/  SHF.R.S32.HI R4, RZ, 0x1f, R156 ;  /* 0x0000001fff047819 */ /* 0x000fe4000001149c */
[----:B------:R-:W-:Y:S02]  /*0fe0*/  SHF.R.S32.HI R0, RZ, 0x1f, R155 ;  /* 0x0000001fff007819 */ /* 0x000fe4000001149b */
[----:B------:R-:W-:Y:S01]  /*0ff0*/  LEA R147, R3, R8, 0x3 ;  /* 0x0000000803937211 */ /* 0x000fe200078e18ff */
[----:B------:R-:W-:Y:S01]  /*1000*/  UMOV UR38, URZ ;  /* 0x0000003f00267c82 */ /* 0x000fe20008000000 */
[----:B-12---:R-:W-:-:S07]  /*1010*/  LOP3.LUT R19, R19, 0x1, RZ, 0xfc, !PT ;  /* 0x0000000113137812 */ /* 0x006fce00078efcff */
.L_x_2131:
[----:B01----:R-:W0:Y:S01]  /*1020*/  LDC.64 R8, c[0x0][0xc88] ;  /* 0x00032200ff087b82 */ /* 0x003e220000000a00 */
[----:B------:R-:W-:Y:S01]  /*1030*/  ULDC.64 UR4, c[0x0][0xa28] ;  /* 0x00028a0000047ab9 */ /* 0x000fe20000000a00 */
[----:B------:R-:W-:-:S06]  /*1040*/  ULDC.64 UR6, c[0x0][0xa18] ;  /* 0x0002860000067ab9 */ /* 0x000fcc0000000a00 */
[----:B---34-:R-:W1:Y:S08]  /*1050*/  LDC.64 R12, c[0x0][0x418] ;  /* 0x00010600ff0c7b82 */ /* 0x018e700000000a00 */
[----:B------:R-:W2:Y:S01]  /*1060*/  LDC R0, c[0x0][0x424] ;  /* 0x00010900ff007b82 */ /* 0x000ea20000000800 */
[----:B0-----:R-:W-:Y:S01]  /*1070*/  IMAD.WIDE R8, R7, 0x4, R8 ;  /* 0x0000000407087825 */ /* 0x001fe200078e0208 */
[----:B------:R-:W-:-:S06]  /*1080*/  ISETP.NE.U32.AND P1, PT, RZ, UR4, PT ;  /* 0x00000004ff007c0c */ /* 0x000fcc000bf25070 */
[----:B------:R-:W0:Y:S01]  /*1090*/  LDC R7, c[0x0][0x2f0] ;  /* 0x0000bc00ff077b82 */ /* 0x000e220000000800 */
[----:B------:R-:W3:Y:S01]  /*10a0*/  LDG.E R148, desc[UR36][R8.64] ;  /* 0x0000002408947981 */ /* 0x000ee2000c1e1900 */
[----:B------:R-:W-:Y:S01]  /*10b0*/  ISETP.NE.AND.EX P1, PT, RZ, UR5, PT, P1 ;  /* 0x00000005ff007c0c */ /* 0x000fe2000bf25310 */
[----:B------:R-:W-:Y:S01]  /*10c0*/  IMAD.MOV.U32 R3, RZ, RZ, RZ ;  /* 0x000000ffff037224 */ /* 0x000fe200078e00ff */
[----:B------:R-:W-:-:S04]  /*10d0*/  ISETP.NE.U32.AND P0, PT, RZ, UR6, PT ;  /* 0x00000006ff007c0c */ /* 0x000fc8000bf05070 */
[----:B------:R-:W-:Y:S02]  /*10e0*/  ISETP.NE.AND.EX P0, PT, RZ, UR7, PT, P0 ;  /* 0x00000007ff007c0c */ /* 0x000fe4000bf05300 */
[----:B---3--:R-:W-:-:S05]  /*10f0*/  SHF.R.S32.HI R153, RZ, 0x1f, R148 ;  /* 0x0000001fff997819 */ /* 0x008fca0000011494 */
[----:B------:R-:W-:-:S04]  /*1100*/  @P1 LEA R10, P2, R148, UR4, 0x2 ;  /* 0x00000004940a1c11 */ /* 0x000fc8000f8410ff */
[C---:B------:R-:W-:Y:S02]  /*1110*/  @P1 LEA.HI.X R11, R148.reuse, UR5, R153, 0x2, P2 ;  /* 0x00000005940b1c11 */ /* 0x040fe400090f1499 */
[----:B------:R-:W-:-:S03]  /*1120*/  @P0 LEA R8, P2, R148, UR6, 0x2 ;  /* 0x0000000694080c11 */ /* 0x000fc6000f8410ff */
[----:B------:R3:W5:Y:S01]  /*1130*/  @P1 LDG.E R3, desc[UR36][R10.64] ;  /* 0x000000240a031981 */ /* 0x000762000c1e1900 */
[----:B------:R-:W-:Y:S01]  /*1140*/  @P0 LEA.HI.X R9, R148, UR7, R153, 0x2, P2 ;  /* 0x0000000794090c11 */ /* 0x000fe200090f1499 */
[----:B------:R-:W-:-:S04]  /*1150*/  ULDC.64 UR6, c[0x0][0xa20] ;  /* 0x0002880000067ab9 */ /* 0x000fc80000000a00 */
[----:B------:R3:W5:Y:S01]  /*1160*/  @P0 LDG.E R143, desc[UR36][R8.64] ;  /* 0x00000024088f0981 */ /* 0x000762000c1e1900 */
[----:B-1----:R-:W-:Y:S02]  /*1170*/  ISETP.NE.U32.AND P1, PT, R12, RZ, PT ;  /* 0x000000ff0c00720c */ /* 0x002fe40003f25070 */
[----:B------:R-:W-:Y:S02]  /*1180*/  ISETP.NE.U32.AND P2, PT, RZ, UR6, PT ;  /* 0x00000006ff007c0c */ /* 0x000fe4000bf45070 */
[----:B------:R-:W-:Y:S02]  /*1190*/  ISETP.NE.AND.EX P1, PT, R13, RZ, PT, P1 ;  /* 0x000000ff0d00720c */ /* 0x000fe40003f25310 */
[----:B------:R-:W-:Y:S02]  /*11a0*/  ISETP.NE.AND.EX P2, PT, RZ, UR7, PT, P2 ;  /* 0x00000007ff007c0c */ /* 0x000fe4000bf45320 */
[----:B--2---:R-:W-:Y:S01]  /*11b0*/  SEL R0, R0, 0x1, P1 ;  /* 0x0000000100007807 */ /* 0x004fe20000800000 */
[----:B0--3--:R-:W-:Y:S10]  /*11c0*/  @P0 BRA `(.L_x_2076) ;  /* 0x0000000000280947 */ /* 0x009ff40003800000 */
[----:B------:R-:W-:Y:S01]  /*11d0*/  ULDC.64 UR4, c[0x0][0xa00] ;  /* 0x0002800000047ab9 */ /* 0x000fe20000000a00 */
[----:B-----5:R-:W0:Y:S01]  /*11e0*/  LDC R143, c[0x0][0x288] ;  /* 0x0000a200ff8f7b82 */ /* 0x020e220000000800 */
[----:B------:R-:W-:-:S04]  /*11f0*/  ISETP.NE.U32.AND P0, PT, RZ, UR4, PT ;  /* 0x00000004ff007c0c */ /* 0x000fc8000bf05070 */
[----:B------:R-:W-:-:S13]  /*1200*/  ISETP.NE.AND.EX P0, PT, RZ, UR5, PT, P0 ;  /* 0x00000005ff007c0c */ /* 0x000fda000bf05300 */
[----:B------:R-:W-:Y:S05]  /*1210*/  @!P0 BRA `(.L_x_2076) ;  /* 0x0000000000148947 */ /* 0x000fea0003800000 */
[----:B------:R-:W1:Y:S02]  /*1220*/  LDC.64 R8, c[0x0][0xa00] ;  /* 0x00028000ff087b82 */ /* 0x000e640000000a00 */
[----:B-1----:R-:W-:-:S05]  /*1230*/  IMAD.WIDE R8, R148, 0x4, R8 ;  /* 0x0000000494087825 */ /* 0x002fca00078e0208 */
[----:B0-----:R-:W2:Y:S04]  /*1240*/  LDG.E R143, desc[UR36][R8.64] ;  /* 0x00000024088f7981 */ /* 0x001ea8000c1e1900 */
[----:B------:R-:W2:Y:S02]  /*1250*/  LDG.E R4, desc[UR36][R8.64+0x4] ;  /* 0x0000042408047981 */ /* 0x000ea4000c1e1900 */
[----:B--2---:R-:W-:-:S07]  /*1260*/  IMAD.IADD R143, R4, 0x1, -R143 ;  /* 0x00000001048f7824 */ /* 0x004fce00078e0a8f */
.L_x_2076:
[----:B------:R-:W-:Y:S01]  /*1270*/  IMAD R142, R0, R7, RZ ;  /* 0x00000007008e7224 */ /* 0x000fe200078e02ff */
[----:B------:R-:W-:Y:S01]  /*1280*/  LOP3.LUT R150, R6, 0xffff, RZ, 0xc0, !PT ;  /* 0x0000ffff06967812 */ /* 0x000fe200078ec0ff */
[----:B------:R-:W-:Y:S06]  /*1290*/  @!P2 BRA `(.L_x_2077) ;  /* 0x000000000010a947 */ /* 0x000fec0003800000 */
[----:B------:R-:W-:-:S04]  /*12a0*/  LEA R8, P0, R148, UR6, 0x2 ;  /* 0x0000000694087c11 */ /* 0x000fc8000f8010ff */
[----:B------:R-:W-:-:S05]  /*12b0*/  LEA.HI.X R9, R148, UR7, R153, 0x2, P0 ;  /* 0x0000000794097c11 */ /* 0x000fca00080f1499 */
[----:B------:R1:W5:Y:S01]  /*12c0*/  LDG.E R142, desc[UR36][R8.64] ;  /* 0x00000024088e7981 */ /* 0x000362000c1e1900 */
[----:B------:R-:W-:Y:S05]  /*12d0*/  BRA `(.L_x_2078) ;  /* 0x0000000000247947 */ /* 0x000fea0003800000 */
.L_x_2077:
[----:B------:R-:W-:Y:S02]  /*12e0*/  ULDC.64 UR4, c[0x0][0xa08] ;  /* 0x0002820000047ab9 */ /* 0x000fe40000000a00 */
[----:B------:R-:W-:-:S04]  /*12f0*/  ISETP.NE.U32.AND P0, PT, RZ, UR4, PT ;  /* 0x00000004ff007c0c */ /* 0x000fc8000bf05070 */
[----:B------:R-:W-:-:S13]  /*1300*/  ISETP.NE.AND.EX P0, PT, RZ, UR5, PT, P0 ;  /* 0x00000005ff007c0c */ /* 0x000fda000bf05300 */
[----:B------:R-:W-:Y:S05]  /*1310*/  @!P0 BRA `(.L_x_2078) ;  /* 0x0000000000148947 */ /* 0x000fea0003800000 */
[----:B------:R-:W1:Y:S02]  /*1320*/  LDC.64 R8, c[0x0][0xa08] ;  /* 0x00028200ff087b82 */ /* 0x000e640000000a00 */
[----:B-1----:R-:W-:-:S05]  /*1330*/  IMAD.WIDE R8, R148, 0x4, R8 ;  /* 0x0000000494087825 */ /* 0x002fca00078e0208 */
[----:B------:R-:W2:Y:S04]  /*1340*/  LDG.E R142, desc[UR36][R8.64] ;  /* 0x00000024088e7981 */ /* 0x000ea8000c1e1900 */
[----:B------:R-:W2:Y:S02]  /*1350*/  LDG.E R7, desc[UR36][R8.64+0x4] ;  /* 0x0000042408077981 */ /* 0x000ea4000c1e1900 */
[----:B--2---:R-:W-:-:S07]  /*1360*/  IMAD.IADD R142, R7, 0x1, -R142 ;  /* 0x00000001078e7824 */ /* 0x004fce00078e0a8e */
.L_x_2078:
[----:B------:R-:W2:Y:S01]  /*1370*/  LDL.LU R0, [R1] ;  /* 0x0000000001007983 */ /* 0x000ea20000300800 */
[----:B------:R-:W3:Y:S01]  /*1380*/  LDC R4, c[0x0][0x448] ;  /* 0x00011200ff047b82 */ /* 0x000ee20000000800 */
[----:B------:R-:W-:Y:S02]  /*1390*/  IMAD R136, R5, 0xc0, RZ ;  /* 0x000000c005887824 */ /* 0x000fe400078e02ff */
[----:B-----5:R-:W-:-:S05]  /*13a0*/  IMAD.IADD R142, R142, 0x1, -R3 ;  /* 0x000000018e8e7824 */ /* 0x020fca00078e0a03 */
[----:B0-----:R-:W-:Y:S02]  /*13b0*/  IADD3 R5, R142, 0x80, -R143 ;  /* 0x000000808e057810 */ /* 0x001fe40007ffe88f */
[----:B---3--:R-:W-:-:S13]  /*13c0*/  ISETP.NE.AND P0, PT, R4, 0x1, PT ;  /* 0x000000010400780c */ /* 0x008fda0003f05270 */
[----:B------:R-:W0:Y:S08]  /*13d0*/  @P0 LDC R7, c[0x0][0x44c] ;  /* 0x00011300ff070b82 */ /* 0x000e300000000800 */
[----:B------:R-:W3:Y:S01]  /*13e0*/  @P0 LDC R4, c[0x0][0x450] ;  /* 0x00011400ff040b82 */ /* 0x000ee20000000800 */
[----:B--2---:R-:W-:-:S04]  /*13f0*/  LOP3.LUT R0, R0, 0xfffffffd, RZ, 0xc0, !PT ;  /* 0xfffffffd00007812 */ /* 0x004fc800078ec0ff */
[----:B------:R-:W-:-:S05]  /*1400*/  @P0 LOP3.LUT R0, R0, 0x2, RZ, 0xfc, !PT ;  /* 0x0000000200000812 */ /* 0x000fca00078efcff */
[----:B------:R2:W-:Y:S02]  /*1410*/  STL [R1], R0 ;  /* 0x0000000001007387 */ /* 0x0005e40000100800 */
[----:B--2---:R-:W-:-:S04]  /*1420*/  VIADD R0, R136, 0xbf ;  /* 0x000000bf88007836 */ /* 0x004fc80000000000 */
[----:B0-----:R-:W-:-:S05]  /*1430*/  @P0 IMAD.HI.U32 R3, R0, R7, RZ ;  /* 0x0000000700030227 */ /* 0x001fca00078e00ff */
[----:B---3--:R-:W-:Y:S01]  /*1440*/  @P0 SHF.R.U32.HI R0, RZ, R4, R3 ;  /* 0x00000004ff000219 */ /* 0x008fe20000011603 */
[----:B------:R-:W-:-:S04]  /*1450*/  VIADD R3, R142, 0x7f ;  /* 0x0000007f8e037836 */ /* 0x000fc80000000000 */
[----:B------:R-:W-:Y:S01]  /*1460*/  IMAD.IADD R5, R5, 0x1, R0 ;  /* 0x0000000105057824 */ /* 0x000fe200078e0200 */
[----:B------:R-:W-:-:S04]  /*1470*/  SHF.R.S32.HI R0, RZ, 0x1f, R3 ;  /* 0x0000001fff007819 */ /* 0x000fc80000011403 */
[----:B------:R-:W-:Y:S02]  /*1480*/  SHF.R.S32.HI R4, RZ, 0x1f, R5 ;  /* 0x0000001fff047819 */ /* 0x000fe40000011405 */
[----:B------:R-:W-:Y:S02]  /*1490*/  LEA.HI R0, R0, R3, RZ, 0x7 ;  /* 0x0000000300007211 */ /* 0x000fe400078f38ff */
[----:B------:R-:W-:Y:S02]  /*14a0*/  LEA.HI R4, R4, R5, RZ, 0x7 ;  /* 0x0000000504047211 */ /* 0x000fe400078f38ff */
[----:B------:R-:W-:Y:S02]  /*14b0*/  SHF.R.S32.HI R3, RZ, 0x7, R0 ;  /* 0x00000007ff037819 */ /* 0x000fe40000011400 */
[----:B------:R-:W-:Y:S02]  /*14c0*/  SHF.R.S32.HI R4, RZ, 0x7, R4 ;  /* 0x00000007ff047819 */ /* 0x000fe40000011404 */
[----:B------:R-:W-:-:S02]  /*14d0*/  LOP3.LUT R0, R6, 0xff000000, RZ, 0xc0, !PT ;  /* 0xff00000006007812 */ /* 0x000fc400078ec0ff */
[----:B------:R-:W-:Y:S02]  /*14e0*/  VIMNMX R88, R3, R4, PT ;  /* 0x0000000403587248 */ /* 0x000fe40003fe0100 */
[----:B------:R-:W-:Y:S02]  /*14f0*/  LOP3.LUT R6, R6, 0xff0000, RZ, 0xc0, !PT ;  /* 0x00ff000006067812 */ /* 0x000fe400078ec0ff */
[----:B------:R-:W-:Y:S02]  /*1500*/  SHF.R.U32.HI R3, RZ, 0x8, R0 ;  /* 0x00000008ff037819 */ /* 0x000fe40000011600 */
[----:B------:R-:W-:Y:S02]  /*1510*/  ISETP.GE.AND P0, PT, R88, 0x1, PT ;  /* 0x000000015800780c */ /* 0x000fe40003f06270 */
[----:B------:R-:W-:Y:S02]  /*1520*/  LEA.HI R3, R6, R3, RZ, 0x10 ;  /* 0x0000000306037211 */ /* 0x000fe400078f80ff */
[----:B------:R-:W-:-:S02]  /*1530*/  MOV R5, RZ ;  /* 0x000000ff00057202 */ /* 0x000fc40000000f00 */
[----:B------:R-:W-:Y:S02]  /*1540*/  LOP3.LUT R11, R3, 0xff, RZ, 0xc0, !PT ;  /* 0x000000ff030b7812 */ /* 0x000fe400078ec0ff */
[----:B------:R-:W-:-:S03]  /*1550*/  SHF.R.U32.HI R151, RZ, 0x10, R3 ;  /* 0x00000010ff977819 */ /* 0x000fc60000011603 */
[----:B------:R0:W-:Y:S02]  /*1560*/  STL [R1+0x14], R11 ;  /* 0x0000140b01007387 */ /* 0x0001e40000100800 */
[----:B------:R-:W-:Y:S05]  /*1570*/  @!P0 BRA `(.L_x_2079) ;  /* 0x0000000000708947 */ /* 0x000fea0003800000 */
[----:B------:R-:W1:Y:S01]  /*1580*/  LDC R0, c[0x0][0x9f0] ;  /* 0x00027c00ff007b82 */ /* 0x000e620000000800 */
[----:B------:R-:W-:-:S04]  /*1590*/  ISETP.NE.AND P0, PT, R151, RZ, PT ;  /* 0x000000ff9700720c */ /* 0x000fc80003f05270 */
[----:B-1----:R-:W-:-:S04]  /*15a0*/  SEL R9, R151, R0, P0 ;  /* 0x0000000097097207 */ /* 0x002fc80000000000 */
        /* <DEDUP_REMOVED lines=8> */
[----:B-1----:R-:W-:Y:S02]  /*1630*/  VIADD R4, R3, 0xffffffe ;  /* 0x0ffffffe03047836 */ /* 0x002fe40000000000 */
[----:B------:R-:W-:-:S04]  /*1640*/  IMAD.MOV R3, RZ, RZ, -R10 ;  /* 0x000000ffff037224 */ /* 0x000fc800078e0a0a */
        /* <DEDUP_REMOVED lines=15> */
.L_x_2079:
[-C--:B------:R-:W-:Y:S01]  /*1740*/  IMAD R146, R11, R5.reuse, RZ ;  /* 0x000000050b927224 */ /* 0x080fe200078e02ff */
[----:B------:R-:W-:Y:S01]  /*1750*/  PLOP3.LUT P0, PT, PT, PT, PT, 0x80, 0x0 ;  /* 0x000000000000781c */ /* 0x000fe20003f0f070 */
[----:B------:R-:W-:Y:S01]  /*1760*/  IMAD.MOV.U32 R3, RZ, RZ, RZ ;  /* 0x000000ffff037224 */ /* 0x000fe200078e00ff */
[----:B------:R-:W-:Y:S01]  /*1770*/  CS2R R134, SRZ ;  /* 0x0000000000867805 */ /* 0x000fe2000001ff00 */
[----:B------:R-:W-:Y:S01]  /*1780*/  IMAD.MOV.U32 R0, RZ, RZ, RZ ;  /* 0x000000ffff007224 */ /* 0x000fe200078e00ff */
[----:B------:R-:W-:Y:S02]  /*1790*/  VIADDMNMX R88, R146, R5, R88, PT ;  /* 0x0000000592587246 */ /* 0x000fe40003800158 */
[----:B------:R-:W-:Y:S02]  /*17a0*/  CS2R R132, SRZ ;  /* 0x0000000000847805 */ /* 0x000fe4000001ff00 */
[----:B------:R-:W-:Y:S02]  /*17b0*/  CS2R R130, SRZ ;  /* 0x0000000000827805 */ /* 0x000fe4000001ff00 */
        /* <DEDUP_REMOVED lines=21> */
[----:B------:R-:W-:Y:S01]  /*1910*/  CS2R R20, SRZ ;  /* 0x0000000000147805 */ /* 0x000fe2000001ff00 */
[----:B------:R-:W-:Y:S06]  /*1920*/  @!P1 BRA `(.L_x_2080) ;  /* 0x0000009000b49947 */ /* 0x000fec0003800000 */
[----:B------:R-:W2:Y:S01]  /*1930*/  S2R R4, SR_TID.X ;  /* 0x0000000000047919 */ /* 0x000ea20000002100 */
[----:B------:R-:W-:-:S04]  /*1940*/  UIADD3 UR6, UR41, 0x21800, URZ ;  /* 0x0002180029067890 */ /* 0x000fc8000fffe03f */
[----:B------:R-:W-:-:S06]  /*1950*/  ULOP3.LUT UP0, URZ, UR6, 0x3ff, URZ, 0xc0, !UPT ;  /* 0x000003ff063f7892 */ /* 0x000fcc000f80c03f */
[----:B------:R-:W-:Y:S02]  /*1960*/  PLOP3.LUT P0, PT, PT, PT, UP0, 0x80, 0x0 ;  /* 0x000000000000781c */ /* 0x000fe40003f0f008 */
[----:B--2---:R-:W-:-:S04]  /*1970*/  IADD3 R6, R4, -0x80, RZ ;  /* 0xffffff8004067810 */ /* 0x004fc80007ffe0ff */
[----:B------:R-:W-:-:S04]  /*1980*/  SHF.R.S32.HI R4, RZ, 0x1f, R6 ;  /* 0x0000001fff047819 */ /* 0x000fc80000011406 */
[----:B------:R-:W-:-:S04]  /*1990*/  LEA.HI R4, R4, R6, RZ, 0x7 ;  /* 0x0000000604047211 */ /* 0x000fc800078f38ff */
[----:B------:R-:W-:-:S05]  /*19a0*/  SHF.R.S32.HI R4, RZ, 0x7, R4 ;  /* 0x00000007ff047819 */ /* 0x000fca0000011404 */
[----:B------:R-:W2:Y:S02]  /*19b0*/  SHFL.IDX PT, R0, R4, RZ, 0x1f ;  /* 0x00001fff04007589 */ /* 0x000ea400000e0000 */
[----:B--2---:R-:W-:-:S13]  /*19c0*/  R2UR UR40, R0 ;  /* 0x00000000002872ca */ /* 0x004fda00000e0000 */
[----:B------:R-:W-:-:S04]  /*19d0*/  UIMAD.WIDE UR4, UR40, 0x55555556, URZ ;  /* 0x55555556280478a5 */ /* 0x000fc8000f8e023f */
        /* <DEDUP_REMOVED lines=8> */
[----:B------:R-:W-:Y:S01]  /*1a60*/  ULOP3.LUT UR43, UR4, 0x3fff, URZ, 0xc0, !UPT ;  /* 0x00003fff042b7892 */ /* 0x000fe2000f8ec03f */
[----:B------:R-:W-:Y:S11]  /*1a70*/  @!P0 BRA `(.L_x_2081) ;  /* 0x0000000000408947 */ /* 0x000ff60003800000 */
[----:B------:R-:W-:Y:S01]  /*1a80*/  MOV R0, 0x0 ;  /* 0x0000000000007802 */ /* 0x000fe20000000f00 */
[----:B------:R-:W-:Y:S01]  /*1a90*/  ULDC.64 UR4, c[0x4][0x88] ;  /* 0x0100220000047ab9 */ /* 0x000fe20000000a00 */
[----:B------:R-:W-:Y:S01]  /*1aa0*/  ULDC.64 UR6, c[0x4][0x28] ;  /* 0x01000a0000067ab9 */ /* 0x000fe20000000a00 */
[----:B------:R-:W-:Y:S01]  /*1ab0*/  IMAD.U32 R4, RZ, RZ, UR4 ;  /* 0x00000004ff047e24 */ /* 0x000fe2000f8e00ff */
[----:B------:R2:W3:Y:S01]  /*1ac0*/  LDC.64 R14, c[0x4][R0] ;  /* 0x01000000000e7b82 */ /* 0x0004e20000000a00 */
[----:B------:R-:W-:Y:S01]  /*1ad0*/  IMAD.U32 R5, RZ, RZ, UR5 ;  /* 0x00000005ff057e24 */ /* 0x000fe2000f8e00ff */
[----:B------:R-:W-:Y:S01]  /*1ae0*/  ULDC.64 UR4, c[0x4][0x90] ;  /* 0x0100240000047ab9 */ /* 0x000fe20000000a00 */
[----:B------:R-:W-:Y:S02]  /*1af0*/  IMAD.U32 R10, RZ, RZ, UR6 ;  /* 0x00000006ff0a7e24 */ /* 0x000fe4000f8e00ff */
[----:B------:R-:W-:Y:S02]  /*1b00*/  IMAD.U32 R6, RZ, RZ, UR4 ;  /* 0x00000004ff067e24 */ /* 0x000fe4000f8e00ff */
[----:B------:R-:W-:-:S02]  /*1b10*/  IMAD.U32 R7, RZ, RZ, UR5 ;  /* 0x00000005ff077e24 */ /* 0x000fc4000f8e00ff */
[----:B0-----:R-:W-:Y:S02]  /*1b20*/  IMAD.U32 R11, RZ, RZ, UR7 ;  /* 0x00000007ff0b7e24 */ /* 0x001fe4000f8e00ff */
[----:B-1----:R-:W-:Y:S02]  /*1b30*/  IMAD.MOV.U32 R8, RZ, RZ, 0x70 ;  /* 0x00000070ff087424 */ /* 0x002fe400078e00ff */
[----:B------:R-:W-:Y:S02]  /*1b40*/  IMAD.MOV.U32 R12, RZ, RZ, 0x1 ;  /* 0x00000001ff0c7424 */ /* 0x000fe400078e00ff */
[----:B--2---:R-:W-:-:S07]  /*1b50*/  IMAD.MOV.U32 R13, RZ, RZ, RZ ;  /* 0x000000ffff0d7224 */ /* 0x004fce00078e00ff */
[----:B------:R-:W-:-:S07]  /*1b60*/  LEPC R20, `(.L_x_2081) ;  /* 0x000000001014794e */ /* 0x000fce0000000000 */
[----:B---3--:R-:W-:Y:S05]  /*1b70*/  CALL.ABS.NOINC R14 ;  /* 0x000000000e007343 */ /* 0x008fea0003c00000 */
.L_x_2081:
[----:B------:R-:W2:Y:S01]  /*1b80*/  LDL R20, [R1+0x20] ;  /* 0x0000200001147983 */ /* 0x000ea20000100800 */
[----:B------:R-:W-:Y:S02]  /*1b90*/  ISETP.NE.AND P0, PT, R19, 0x3, PT ;  /* 0x000000031300780c */ /* 0x000fe40003f05270 */
[----:B--2---:R-:W-:-:S04]  /*1ba0*/  LEA.HI R0, R20, R20, RZ, 0x1 ;  /* 0x0000001414007211 */ /* 0x004fc800078f08ff */
[----:B------:R-:W-:-:S05]  /*1bb0*/  LOP3.LUT R0, R0, 0xfffffffe, RZ, 0xc0, !PT ;  /* 0xfffffffe00007812 */ /* 0x000fca00078ec0ff */
[----:B------:R-:W-:-:S05]  /*1bc0*/  IMAD.IADD R0, R20, 0x1, -R0 ;  /* 0x0000000114007824 */ /* 0x000fca00078e0a00 */
[----:B------:R-:W-:-:S04]  /*1bd0*/  SHF.L.U32 R0, R0, 0x1f, RZ ;  /* 0x0000001f00007819 */ /* 0x000fc800000006ff */
[----:B------:R-:W2:Y:S02]  /*1be0*/  SYNCS.PHASECHK.TRANS64.TRYWAIT P1, [UR41+0x2d800], R0 ;  /* 0x02d80000ff0075a7 */ /* 0x000ea40008020169 */
[----:B--2---:R-:W-:Y:S05]  /*1bf0*/  @!P1 BRA `(.L_x_2082) ;  /* 0x0000011c00189947 */ /* 0x004fea0003800000 */
.L_x_2218:
[----:B------:R-:W-:Y:S05]  /*1c00*/  @!P0 BRA `(.L_x_2083) ;  /* 0x0000000000048947 */ /* 0x000fea0003800000 */
[----:B------:R-:W-:Y:S01]  /*1c10*/  BPT.TRAP 0x1 ;  /* 0x000000040000795c */ /* 0x000fe20000300000 */
.L_x_2083:
[----:B--2---:R-:W-:Y:S02]  /*1c20*/  MOV R0, UR38 ;  /* 0x0000002600007c02 */ /* 0x004fe40008000f00 */
[----:B------:R-:W-:Y:S02]  /*1c30*/  SHF.L.U32 R3, R2, 0x1f, RZ ;  /* 0x0000001f02037819 */ /* 0x000fe400000006ff */
[----:B------:R-:W-:-:S04]  /*1c40*/  LEA R0, R0, UR41, 0x3 ;  /* 0x0000002900007c11 */ /* 0x000fc8000f8e18ff */
[----:B------:R2:W3:Y:S01]  /*1c50*/  SYNCS.PHASECHK.TRANS64.TRYWAIT P1, [R0+URZ+0x2d830], R3 ;  /* 0x02d83003000075a7 */ /* 0x0004e2000802017f */
[----:B------:R-:W-:Y:S05]  /*1c60*/  @!P0 BRA `(.L_x_2084) ;  /* 0x0000000000048947 */ /* 0x000fea0003800000 */
[----:B------:R-:W-:Y:S01]  /*1c70*/  BPT.TRAP 0x1 ;  /* 0x000000040000795c */ /* 0x000fe20000300000 */
.L_x_2084:
[----:B---3--:R-:W-:Y:S05]  /*1c80*/  @P1 BRA `(.L_x_2085) ;  /* 0x0000000000081947 */ /* 0x008fea0003800000 */
[----:B------:R-:W3:Y:S02]  /*1c90*/  SYNCS.PHASECHK.TRANS64.TRYWAIT P1, [R0+URZ+0x2d830], R3 ;  /* 0x02d83003000075a7 */ /* 0x000ee4000802017f */
[----:B---3--:R-:W-:Y:S05]  /*1ca0*/  @!P1 BRA `(.L_x_2086) ;  /* 0x0000011c00049947 */ /* 0x008fea0003800000 */
.L_x_2085:
[----:B------:R-:W-:Y:S05]  /*1cb0*/  WARPSYNC.ALL ;  /* 0x0000000000007948 */ /* 0x000fea0003800000 */
[----:B------:R-:W-:Y:S01]  /*1cc0*/  UIADD3 UR4, UR41, 0x15400, URZ ;  /* 0x0001540029047890 */ /* 0x000fe2000fffe03f */
[----:B------:R-:W-:Y:S01]  /*1cd0*/  WARPGROUP.ARRIVE ;  /* 0x00000000000079c5 */ /* 0x000fe20000000000 */
[----:B------:R-:W-:Y:S02]  /*1ce0*/  ULOP3.LUT UR8, UR43, 0x10000, URZ, 0xfc, !UPT ;  /* 0x000100002b087892 */ /* 0x000fe4000f8efc3f */
[----:B------:R-:W-:Y:S01]  /*1cf0*/  USHF.R.U32.HI UR4, URZ, 0x4, UR4 ;  /* 0x000000043f047899 */ /* 0x000fe20008011604 */
[----:B------:R-:W-:Y:S01]  /*1d00*/  UMOV UR9, 0x80000020 ;  /* 0x8000002000097882 */ /* 0x000fe20000000000 */
[----:B------:R-:W-:-:S02]  /*1d10*/  UMOV UR11, 0x80000020 ;  /* 0x80000020000b7882 */ /* 0x000fc40000000000 */
[----:B------:R-:W-:Y:S02]  /*1d20*/  ULOP3.LUT UR4, UR4, 0x3fff, URZ, 0xc0, !UPT ;  /* 0x00003fff04047892 */ /* 0x000fe4000f8ec03f */
[----:B------:R-:W-:Y:S02]  /*1d30*/  UIADD3 UR12, UR8, 0x2, URZ ;  /* 0x00000002080c7890 */ /* 0x000fe4000fffe03f */
[----:B------:R-:W-:Y:S01]  /*1d40*/  ULOP3.LUT UR4, UR4, 0x10000, URZ, 0xfc, !UPT ;  /* 0x0001000004047892 */ /* 0x000fe2000f8efc3f */
[----:B------:R-:W-:Y:S01]  /*1d50*/  UMOV UR13, 0x80000020 ;  /* 0x80000020000d7882 */ /* 0x000fe20000000000 */
[----:B------:R-:W-:Y:S02]  /*1d60*/  UMOV UR15, 0x80000020 ;  /* 0x80000020000f7882 */ /* 0x000fe40000000000 */
[----:B------:R-:W-:Y:S02]  /*1d70*/  UIMAD UR10, UR38, 0x600, UR4 ;  /* 0x00000600260a78a4 */ /* 0x000fe4000f8e0204 */
[----:B------:R-:W-:-:S02]  /*1d80*/  UIADD3 UR16, UR8, 0x300, URZ ;  /* 0x0000030008107890 */ /* 0x000fc4000fffe03f */
        /* <DEDUP_REMOVED lines=35> */
.L_x_2087:
[----:B------:R-:W4:Y:S01]  /*1fc0*/  LDC R7, c[0x0][0x448] ;  /* 0x00011200ff077b82 */ /* 0x000f220000000800 */
[----:B------:R-:W-:Y:S01]  /*1fd0*/  ULDC UR5, c[0x0][0x9d8] ;  /* 0x0002760000057ab9 */ /* 0x000fe20000000800 */
[----:B------:R-:W-:Y:S01]  /*1fe0*/  ULDC UR6, c[0x0][0x988] ;  /* 0x0002620000067ab9 */ /* 0x000fe20000000800 */
[----:B------:R-:W-:Y:S01]  /*1ff0*/  FMUL.FTZ R5, R28, UR5 ;  /* 0x000000051c057c20 */ /* 0x000fe20008410000 */
[----:B------:R-:W-:Y:S01]  /*2000*/  FMUL.FTZ R108, R26, UR5 ;  /* 0x000000051a6c7c20 */ /* 0x000fe20008410000 */
[----:B------:R-:W-:Y:S01]  /*2010*/  FMUL.FTZ R26, R53, UR5 ;  /* 0x00000005351a7c20 */ /* 0x000fe20008410000 */
[----:B------:R-:W-:Y:S02]  /*2020*/  IMAD.IADD R53, R147, 0x1, R136 ;  /* 0x0000000193357824 */ /* 0x000fe400078e0288 */
[----:B------:R-:W-:Y:S01]  /*2030*/  FMUL.FTZ R6, R29, UR5 ;  /* 0x000000051d067c20 */ /* 0x000fe20008410000 */
[----:B------:R-:W-:Y:S02]  /*2040*/  IMAD.MOV.U32 R29, RZ, RZ, -0x80 ;  /* 0xffffff80ff1d7424 */ /* 0x000fe400078e00ff */
[----:B------:R-:W-:Y:S01]  /*2050*/  FMUL.FTZ R104, R27, UR5 ;  /* 0x000000051b687c20 */ /* 0x000fe20008410000 */
[----:B------:R-:W-:Y:S01]  /*2060*/  FMUL.FTZ R90, R30, UR5 ;  /* 0x000000051e5a7c20 */ /* 0x000fe20008410000 */
[----:B------:R-:W5:Y:S01]  /*2070*/  MUFU.TANH R108, R108 ;  /* 0x0000006c006c7308 */ /* 0x000f620000002400 */
[----:B------:R-:W-:Y:S01]  /*2080*/  FMUL.FTZ R30, R31, UR5 ;  /* 0x000000051f1e7c20 */ /* 0x000fe20008410000 */
[----:B------:R-:W-:Y:S01]  /*2090*/  FMUL.FTZ R27, R56, UR5 ;  /* 0x00000005381b7c20 */ /* 0x000fe20008410000 */
[----:B------:R-:W-:Y:S01]  /*20a0*/  FMUL.FTZ R56, R59, UR5 ;  /* 0x000000053b387c20 */ /* 0x000fe20008410000 */
[----:B------:R-:W-:Y:S01]  /*20b0*/  FMUL.FTZ R34, R34, UR5 ;  /* 0x0000000522227c20 */ /* 0x000fe20008410000 */
[----:B-1----:R-:W-:Y:S01]  /*20c0*/  FMUL.FTZ R9, R32, UR5 ;  /* 0x0000000520097c20 */ /* 0x002fe20008410000 */
[----:B------:R-:W-:Y:S01]  /*20d0*/  FMUL.FTZ R32, R35, UR5 ;  /* 0x0000000523207c20 */ /* 0x000fe20008410000 */
[----:B------:R-:W-:Y:S01]  /*20e0*/  FMUL.FTZ R38, R38, UR5 ;  /* 0x0000000526267c20 */ /* 0x000fe20008410000 */
[----:B------:R-:W1:Y:S01]  /*20f0*/  MUFU.TANH R104, R104 ;  /* 0x0000006800687308 */ /* 0x000e620000002400 */
[----:B0-----:R-:W-:Y:S01]  /*2100*/  FMUL.FTZ R11, R36, UR5 ;  /* 0x00000005240b7c20 */ /* 0x001fe20008410000 */
[----:B------:R-:W-:Y:S01]  /*2110*/  FMUL.FTZ R36, R39, UR5 ;  /* 0x0000000527247c20 */ /* 0x000fe20008410000 */
[----:B------:R-:W-:Y:S01]  /*2120*/  FMUL.FTZ R42, R42, UR5 ;  /* 0x000000052a2a7c20 */ /* 0x000fe20008410000 */
[----:B------:R-:W-:Y:S01]  /*2130*/  FMUL.FTZ R13, R40, UR5 ;  /* 0x00000005280d7c20 */ /* 0x000fe20008410000 */
[----:B----4-:R-:W-:Y:S01]  /*2140*/  ISETP.NE.AND P4, PT, R7, 0x1, PT ;  /* 0x000000010700780c */ /* 0x010fe20003f85270 */
        /* <DEDUP_REMOVED lines=12> */
[----:B------:R-:W5:Y:S01]  /*2210*/  @P4 LDC R8, c[0x0][0x44c] ;  /* 0x00011300ff084b82 */ /* 0x000f620000000800 */
[----:B------:R-:W-:Y:S01]  /*2220*/  FMUL.FTZ R12, R37, UR5 ;  /* 0x00000005250c7c20 */ /* 0x000fe20008410000 */
[----:B------:R-:W-:Y:S01]  /*2230*/  FMUL.FTZ R25, R52, UR5 ;  /* 0x0000000534197c20 */ /* 0x000fe20008410000 */
[----:B------:R-:W-:Y:S01]  /*2240*/  FMUL.FTZ R52, R55, UR5 ;  /* 0x0000000537347c20 */ /* 0x000fe20008410000 */
[----:B------:R-:W-:Y:S01]  /*2250*/  FMUL.FTZ R58, R58, UR5 ;  /* 0x000000053a3a7c20 */ /* 0x000fe20008410000 */
[----:B------:R-:W-:Y:S01]  /*2260*/  FMUL.FTZ R92, R75, UR5 ;  /* 0x000000054b5c7c20 */ /* 0x000fe20008410000 */
[----:B------:R-:W4:Y:S01]  /*2270*/  MUFU.TANH R34, R34 ;  /* 0x0000002200227308 */ /* 0x000f220000002400 */
[----:B------:R-:W-:Y:S01]  /*2280*/  FMUL.FTZ R78, R78, UR5 ;  /* 0x000000054e4e7c20 */ /* 0x000fe20008410000 */
[----:B------:R-:W1:Y:S01]  /*2290*/  @P4 LDC R28, c[0x0][0x450] ;  /* 0x00011400ff1c4b82 */ /* 0x000e620000000800 */
[----:B------:R-:W-:Y:S01]  /*22a0*/  FMUL.FTZ R79, R79, UR5 ;  /* 0x000000054f4f7c20 */ /* 0x000fe20008410000 */
[----:B------:R-:W-:Y:S01]  /*22b0*/  FMUL.FTZ R14, R41, UR5 ;  /* 0x00000005290e7c20 */ /* 0x000fe20008410000 */
[----:B------:R-:W-:Y:S01]  /*22c0*/  FMUL.FTZ R83, R83, UR5 ;  /* 0x0000000553537c20 */ /* 0x000fe20008410000 */
[----:B------:R-:W-:Y:S01]  /*22d0*/  FMUL.FTZ R87, R87, UR5 ;  /* 0x0000000557577c20 */ /* 0x000fe20008410000 */
[----:B--23--:R-:W-:Y:S01]  /*22e0*/  FMUL.FTZ R3, R24, UR5 ;  /* 0x0000000518037c20 */ /* 0x00cfe20008410000 */
        /* <DEDUP_REMOVED lines=9> */
[----:B------:R-:W-:Y:S01]  /*2380*/  CS2R R134, SRZ ;  /* 0x0000000000867805 */ /* 0x000fe2000001ff00 */
[----:B-----5:R-:W-:-:S04]  /*2390*/  @P4 IMAD.HI.U32 R7, R53, R8, RZ ;  /* 0x0000000835074227 */ /* 0x020fc800078e00ff */
[----:B------:R-:W-:Y:S02]  /*23a0*/  IMAD R8, R88, R29, 0x80 ;  /* 0x0000008058087424 */ /* 0x000fe400078e021d */
[----:B------:R-:W5:Y:S01]  /*23b0*/  MUFU.TANH R36, R36 ;  /* 0x0000002400247308 */ /* 0x000f620000002400 */
[----:B-1----:R-:W-:Y:S01]  /*23c0*/  @P4 SHF.R.U32.HI R53, RZ, R28, R7 ;  /* 0x0000001cff354219 */ /* 0x002fe20000011607 */
[----:B------:R-:W-:Y:S01]  /*23d0*/  FMUL.FTZ R28, R57, UR5 ;  /* 0x00000005391c7c20 */ /* 0x000fe20008410000 */
[C-C-:B------:R-:W-:Y:S02]  /*23e0*/  IADD3 R106, -R145.reuse, 0x1, R8.reuse ;  /* 0x00000001916a7810 */ /* 0x140fe40007ffe108 */
[----:B------:R-:W-:Y:S01]  /*23f0*/  IADD3 R59, -R145, R142, R8 ;  /* 0x0000008e913b7210 */ /* 0x000fe20007ffe108 */
[----:B------:R-:W1:Y:S01]  /*2400*/  SHFL.IDX PT, R7, R53, 0x1, 0x1c1f ;  /* 0x003c1f0035077f89 */ /* 0x000e6200000e0000 */
[----:B------:R-:W-:Y:S01]  /*2410*/  IADD3 R106, -R143, R106, R142 ;  /* 0x0000006a8f6a7210 */ /* 0x000fe20007ffe18e */
[----:B------:R-:W5:Y:S01]  /*2420*/  MUFU.TANH R42, R42 ;  /* 0x0000002a002a7308 */ /* 0x000f620000002400 */
[----:B------:R-:W-:Y:S01]  /*2430*/  FMUL.FTZ R8, R62, UR5 ;  /* 0x000000053e087c20 */ /* 0x000fe20008410000 */
[----:B------:R-:W-:Y:S01]  /*2440*/  FMUL.FTZ R62, R63, UR5 ;  /* 0x000000053f3e7c20 */ /* 0x000fe20008410000 */
[----:B------:R-:W5:Y:S05]  /*2450*/  SHFL.IDX PT, R55, R53, RZ, 0x1c1f ;  /* 0x001c1fff35377589 */ /* 0x000f6a00000e0000 */
[----:B------:R-:W5:Y:S08]  /*2460*/  MUFU.TANH R40, R40 ;  /* 0x0000002800287308 */ /* 0x000f700000002400 */
[----:B------:R-:W5:Y:S01]  /*2470*/  MUFU.TANH R46, R46 ;  /* 0x0000002e002e7308 */ /* 0x000f620000002400 */
[----:B-1----:R-:W-:-:S07]  /*2480*/  VIADDMNMX R7, R7, R106, R59, PT ;  /* 0x0000006a07077246 */ /* 0x002fce000380013b */
[----:B------:R-:W1:Y:S01]  /*2490*/  MUFU.TANH R44, R44 ;  /* 0x0000002c002c7308 */ /* 0x000e620000002400 */
[C---:B------:R-:W-:Y:S02]  /*24a0*/  ISETP.GT.AND P1, PT, R7.reuse, RZ, PT ;  /* 0x000000ff0700720c */ /* 0x040fe40003f24270 */
[C---:B------:R-:W-:Y:S02]  /*24b0*/  ISETP.GT.AND P2, PT, R7.reuse, 0x1, PT ;  /* 0x000000010700780c */ /* 0x040fe40003f44270 */
[C---:B------:R-:W-:Y:S02]  /*24c0*/  ISETP.GT.AND P3, PT, R7.reuse, 0x8, PT ;  /* 0x000000080700780c */ /* 0x040fe40003f64270 */
[----:B------:R-:W-:Y:S01]  /*24d0*/  FSEL R108, R108, -INF , P1 ;  /* 0xff8000006c6c7808 */ /* 0x000fe20000800000 */
[----:B------:R-:W1:Y:S01]  /*24e0*/  MUFU.TANH R50, R50 ;  /* 0x0000003200327308 */ /* 0x000e620000002400 */
[----:B------:R-:W-:Y:S02]  /*24f0*/  FSEL R104, R104, -INF , P2 ;  /* 0xff80000068687808 */ /* 0x000fe40001000000 */
[----:B------:R-:W-:-:S02]  /*2500*/  ISETP.GT.AND P1, PT, R7, 0x9, PT ;  /* 0x000000090700780c */ /* 0x000fc40003f24270 */
[----:B0-----:R-:W-:Y:S02]  /*2510*/  FSEL R90, R90, -INF , P3 ;  /* 0xff8000005a5a7808 */ /* 0x001fe40001800000 */
[----:B------:R-:W-:Y:S01]  /*2520*/  FMNMX.FTZ R29, R108, R104, !PT ;  /* 0x000000686c1d7209 */ /* 0x000fe20007810000 */
[----:B------:R-:W0:Y:S01]  /*2530*/  MUFU.TANH R48, R48 ;  /* 0x0000003000307308 */ /* 0x000e220000002400 */
[C---:B------:R-:W-:Y:S02]  /*2540*/  ISETP.GT.AND P2, PT, R7.reuse, 0x10, PT ;  /* 0x000000100700780c */ /* 0x040fe40003f44270 */
[----:B----4-:R-:W-:Y:S02]  /*2550*/  FSEL R30, R30, -INF , P1 ;  /* 0xff8000001e1e7808 */ /* 0x010fe40000800000 */
[----:B------:R-:W-:Y:S01]  /*2560*/  FMNMX.FTZ R31, R90, R29, !PT ;  /* 0x0000001d5a1f7209 */ /* 0x000fe20007810000 */
[----:B------:R-:W-:Y:S01]  /*2570*/  FMUL.FTZ R29, R66, UR5 ;  /* 0x00000005421d7c20 */ /* 0x000fe20008410000 */
[----:B------:R-:W-:Y:S01]  /*2580*/  ISETP.GT.AND P1, PT, R7, 0x11, PT ;  /* 0x000000110700780c */ /* 0x000fe20003f24270 */
[----:B------:R-:W4:Y:S01]  /*2590*/  MUFU.TANH R54, R54 ;  /* 0x0000003600367308 */ /* 0x000f220000002400 */
[----:B------:R-:W-:-:S02]  /*25a0*/  FSEL R34, R34, -INF , P2 ;  /* 0xff80000022227808 */ /* 0x000fc40001000000 */
[----:B------:R-:W-:Y:S02]  /*25b0*/  FMNMX.FTZ R31, R30, R31, !PT ;  /* 0x0000001f1e1f7209 */ /* 0x000fe40007810000 */
[----:B------:R-:W-:Y:S02]  /*25c0*/  ISETP.GT.AND P2, PT, R7, 0x18, PT ;  /* 0x000000180700780c */ /* 0x000fe40003f44270 */
[----:B--2---:R-:W-:Y:S01]  /*25d0*/  FSEL R32, R32, -INF , P1 ;  /* 0xff80000020207808 */ /* 0x004fe20000800000 */
[----:B------:R-:W2:Y:S01]  /*25e0*/  MUFU.TANH R52, R52 ;  /* 0x0000003400347308 */ /* 0x000ea20000002400 */
[----:B------:R-:W-:Y:S01]  /*25f0*/  FMNMX.FTZ R33, R34, R31, !PT ;  /* 0x0000001f22217209 */ /* 0x000fe20007810000 */
[----:B------:R-:W-:Y:S01]  /*2600*/  FMUL.FTZ R31, R67, UR5 ;  /* 0x00000005431f7c20 */ /* 0x000fe20008410000 */
[----:B------:R-:W-:Y:S02]  /*2610*/  ISETP.GT.AND P1, PT, R7, 0x19, PT ;  /* 0x000000190700780c */ /* 0x000fe40003f24270 */
[----:B---3--:R-:W-:-:S02]  /*2620*/  FSEL R38, R38, -INF , P2 ;  /* 0xff80000026267808 */ /* 0x008fc40001000000 */
[----:B------:R-:W-:Y:S01]  /*2630*/  FMNMX.FTZ R33, R32, R33, !PT ;  /* 0x0000002120217209 */ /* 0x000fe20007810000 */
[----:B------:R-:W3:Y:S01]  /*2640*/  MUFU.TANH R58, R58 ;  /* 0x0000003a003a7308 */ /* 0x000ee20000002400 */
[C---:B------:R-:W-:Y:S02]  /*2650*/  ISETP.GT.AND P2, PT, R7.reuse, 0x20, PT ;  /* 0x000000200700780c */ /* 0x040fe40003f44270 */
[----:B-----5:R-:W-:Y:S02]  /*2660*/  FSEL R36, R36, -INF , P1 ;  /* 0xff80000024247808 */ /* 0x020fe40000800000 */
[----:B------:R-:W-:Y:S01]  /*2670*/  FMNMX.FTZ R35, R38, R33, !PT ;  /* 0x0000002126237209 */ /* 0x000fe20007810000 */
[----:B------:R-:W-:Y:S01]  /*2680*/  FMUL.FTZ R33, R70, UR5 ;  /* 0x0000000546217c20 */ /* 0x000fe20008410000 */
[----:B------:R-:W-:Y:S01]  /*2690*/  ISETP.GT.AND P1, PT, R7, 0x21, PT ;  /* 0x000000210700780c */ /* 0x000fe20003f24270 */
[----:B------:R-:W5:Y:S01]  /*26a0*/  MUFU.TANH R56, R56 ;  /* 0x0000003800387308 */ /* 0x000f620000002400 */
[----:B------:R-:W-:-:S02]  /*26b0*/  FSEL R42, R42, -INF , P2 ;  /* 0xff8000002a2a7808 */ /* 0x000fc40001000000 */
[----:B------:R-:W-:Y:S02]  /*26c0*/  FMNMX.FTZ R35, R36, R35, !PT ;  /* 0x0000002324237209 */ /* 0x000fe40007810000 */
[----:B------:R-:W-:Y:S02]  /*26d0*/  ISETP.GT.AND P2, PT, R7, 0x28, PT ;  /* 0x000000280700780c */ /* 0x000fe40003f44270 */
[----:B------:R-:W-:Y:S01]  /*26e0*/  FSEL R40, R40, -INF , P1 ;  /* 0xff80000028287808 */ /* 0x000fe20000800000 */
[----:B------:R-:W5:Y:S01]  /*26f0*/  MUFU.TANH R8, R8 ;  /* 0x0000000800087308 */ /* 0x000f620000002400 */
[----:B------:R-:W-:Y:S01]  /*2700*/  FMNMX.FTZ R37, R42, R35, !PT ;  /* 0x000000232a257209 */ /* 0x000fe20007810000 */
[----:B------:R-:W-:Y:S01]  /*2710*/  FMUL.FTZ R35, R71, UR5 ;  /* 0x0000000547237c20 */ /* 0x000fe20008410000 */
[----:B------:R-:W-:Y:S02]  /*2720*/  ISETP.GT.AND P1, PT, R7, 0x29, PT ;  /* 0x000000290700780c */ /* 0x000fe40003f24270 */
[----:B------:R-:W-:-:S02]  /*2730*/  FSEL R46, R46, -INF , P2 ;  /* 0xff8000002e2e7808 */ /* 0x000fc40001000000 */
[----:B------:R-:W-:Y:S01]  /*2740*/  FMNMX.FTZ R37, R40, R37, !PT ;  /* 0x0000002528257209 */ /* 0x000fe20007810000 */
[----:B------:R-:W5:Y:S01]  /*2750*/  MUFU.TANH R62, R62 ;  /* 0x0000003e003e7308 */ /* 0x000f620000002400 */
[C---:B------:R-:W-:Y:S02]  /*2760*/  ISETP.GT.AND P2, PT, R7.reuse, 0x30, PT ;  /* 0x000000300700780c */ /* 0x040fe40003f44270 */
[----:B-1----:R-:W-:Y:S02]  /*2770*/  FSEL R44, R44, -INF , P1 ;  /* 0xff8000002c2c7808 */ /* 0x002fe40000800000 */
[----:B------:R-:W-:Y:S01]  /*2780*/  FMNMX.FTZ R39, R46, R37, !PT ;  /* 0x000000252e277209 */ /* 0x000fe20007810000 */
[----:B------:R-:W-:Y:S01]  /*2790*/  FMUL.FTZ R37, R74, UR5 ;  /* 0x000000054a257c20 */ /* 0x000fe20008410000 */
[----:B------:R-:W-:Y:S01]  /*27a0*/  ISETP.GT.AND P1, PT, R7, 0x31, PT ;  /* 0x000000310700780c */ /* 0x000fe20003f24270 */
[----:B------:R-:W1:Y:S01]  /*27b0*/  MUFU.TANH R29, R29 ;  /* 0x0000001d001d7308 */ /* 0x000e620000002400 */
[----:B------:R-:W-:-:S02]  /*27c0*/  FSEL R50, R50, -INF , P2 ;  /* 0xff80000032327808 */ /* 0x000fc40001000000 */
[----:B------:R-:W-:Y:S02]  /*27d0*/  FMNMX.FTZ R39, R44, R39, !PT ;  /* 0x000000272c277209 */ /* 0x000fe40007810000 */
[C---:B------:R-:W-:Y:S02]  /*27e0*/  ISETP.GT.AND P2, PT, R7.reuse, 0x38, PT ;  /* 0x000000380700780c */ /* 0x040fe40003f44270 */
[----:B0-----:R-:W-:Y:S01]  /*27f0*/  FSEL R48, R48, -INF , P1 ;  /* 0xff80000030307808 */ /* 0x001fe20000800000 */
[----:B------:R-:W0:Y:S01]  /*2800*/  MUFU.TANH R31, R31 ;  /* 0x0000001f001f7308 */ /* 0x000e220000002400 */
[----:B------:R-:W-:Y:S02]  /*2810*/  FMNMX.FTZ R39, R50, R39, !PT ;  /* 0x0000002732277209 */ /* 0x000fe40007810000 */
[----:B------:R-:W-:Y:S02]  /*2820*/  ISETP.GT.AND P1, PT, R7, 0x39, PT ;  /* 0x000000390700780c */ /* 0x000fe40003f24270 */
[----:B----4-:R-:W-:-:S02]  /*2830*/  FSEL R54, R54, -INF , P2 ;  /* 0xff80000036367808 */ /* 0x010fc40001000000 */
[----:B------:R-:W-:Y:S01]  /*2840*/  FMNMX.FTZ R39, R48, R39, !PT ;  /* 0x0000002730277209 */ /* 0x000fe20007810000 */
[----:B------:R-:W4:Y:S01]  /*2850*/  MUFU.TANH R33, R33 ;  /* 0x0000002100217308 */ /* 0x000f220000002400 */
[C---:B------:R-:W-:Y:S02]  /*2860*/  ISETP.GT.AND P2, PT, R7.reuse, 0x40, PT ;  /* 0x000000400700780c */ /* 0x040fe40003f44270 */
[----:B--2---:R-:W-:Y:S02]  /*2870*/  FSEL R52, R52, -INF , P1 ;  /* 0xff80000034347808 */ /* 0x004fe40000800000 */
[----:B------:R-:W-:Y:S02]  /*2880*/  FMNMX.FTZ R39, R54, R39, !PT ;  /* 0x0000002736277209 */ /* 0x000fe40007810000 */
[----:B------:R-:W-:Y:S01]  /*2890*/  ISETP.GT.AND P1, PT, R7, 0x41, PT ;  /* 0x000000410700780c */ /* 0x000fe20003f24270 */
[----:B------:R-:W2:Y:S01]  /*28a0*/  MUFU.TANH R35, R35 ;  /* 0x0000002300237308 */ /* 0x000ea20000002400 */
[----:B---3--:R-:W-:-:S02]  /*28b0*/  FSEL R58, R58, -INF , P2 ;  /* 0xff8000003a3a7808 */ /* 0x008fc40001000000 */
[----:B------:R-:W-:Y:S02]  /*28c0*/  FMNMX.FTZ R39, R52, R39, !PT ;  /* 0x0000002734277209 */ /* 0x000fe40007810000 */
[C---:B------:R-:W-:Y:S02]  /*28d0*/  ISETP.GT.AND P2, PT, R7.reuse, 0x48, PT ;  /* 0x000000480700780c */ /* 0x040fe40003f44270 */
[----:B-----5:R-:W-:Y:S01]  /*28e0*/  FSEL R56, R56, -INF , P1 ;  /* 0xff80000038387808 */ /* 0x020fe20000800000 */
[----:B------:R-:W3:Y:S01]  /*28f0*/  MUFU.TANH R37, R37 ;  /* 0x0000002500257308 */ /* 0x000ee20000002400 */
[----:B------:R-:W-:Y:S02]  /*2900*/  FMNMX.FTZ R39, R58, R39, !PT ;  /* 0x000000273a277209 */ /* 0x000fe40007810000 */
[C---:B------:R-:W-:Y:S02]  /*2910*/  ISETP.GT.AND P1, PT, R7.reuse, 0x49, PT ;  /* 0x000000490700780c */ /* 0x040fe40003f24270 */
[----:B------:R-:W-:Y:S01]  /*2920*/  FSEL R66, R8, -INF , P2 ;  /* 0xff80000008427808 */ /* 0x000fe20001000000 */
[----:B------:R-:W-:Y:S01]  /*2930*/  FMUL.FTZ R8, R82, UR5 ;  /* 0x0000000552087c20 */ /* 0x000fe20008410000 */
[----:B------:R-:W-:Y:S01]  /*2940*/  FMNMX.FTZ R39, R56, R39, !PT ;  /* 0x0000002738277209 */ /* 0x000fe20007810000 */
[----:B------:R-:W5:Y:S01]  /*2950*/  MUFU.TANH R92, R92 ;  /* 0x0000005c005c7308 */ /* 0x000f620000002400 */
[----:B------:R-:W-:-:S02]  /*2960*/  ISETP.GT.AND P2, PT, R7, 0x50, PT ;  /* 0x000000500700780c */ /* 0x000fc40003f44270 */
[----:B------:R-:W-:Y:S02]  /*2970*/  FSEL R62, R62, -INF , P1 ;  /* 0xff8000003e3e7808 */ /* 0x000fe40000800000 */
[----:B------:R-:W-:Y:S02]  /*2980*/  FMNMX.FTZ R39, R66, R39, !PT ;  /* 0x0000002742277209 */ /* 0x000fe40007810000 */
[----:B------:R-:W-:Y:S01]  /*2990*/  ISETP.GT.AND P1, PT, R7, 0x51, PT ;  /* 0x000000510700780c */ /* 0x000fe20003f24270 */
[----:B------:R4:W5:Y:S01]  /*29a0*/  MUFU.TANH R94, R78 ;  /* 0x0000004e005e7308 */ /* 0x0009620000002400 */
[----:B-1----:R-:W-:Y:S01]  /*29b0*/  FSEL R70, R29, -INF , P2 ;  /* 0xff8000001d467808 */ /* 0x002fe20001000000 */
[----:B------:R-:W-:Y:S01]  /*29c0*/  FMUL.FTZ R29, R60, UR5 ;  /* 0x000000053c1d7c20 */ /* 0x000fe20008410000 */
[----:B------:R-:W-:Y:S02]  /*29d0*/  FMNMX.FTZ R39, R62, R39, !PT ;  /* 0x000000273e277209 */ /* 0x000fe40007810000 */
[----:B------:R-:W-:-:S02]  /*29e0*/  ISETP.GT.AND P2, PT, R7, 0x58, PT ;  /* 0x000000580700780c */ /* 0x000fc40003f44270 */
[----:B0-----:R-:W-:Y:S01]  /*29f0*/  FSEL R74, R31, -INF , P1 ;  /* 0xff8000001f4a7808 */ /* 0x001fe20000800000 */
[----:B------:R-:W0:Y:S01]  /*2a00*/  MUFU.TANH R79, R79 ;  /* 0x0000004f004f7308 */ /* 0x000e220000002400 */
[----:B------:R-:W-:Y:S01]  /*2a10*/  FMNMX.FTZ R39, R70, R39, !PT ;  /* 0x0000002746277209 */ /* 0x000fe20007810000 */
[----:B------:R-:W-:Y:S01]  /*2a20*/  FMUL.FTZ R31, R61, UR5 ;  /* 0x000000053d1f7c20 */ /* 0x000fe20008410000 */
[----:B------:R-:W-:Y:S01]  /*2a30*/  ISETP.GT.AND P1, PT, R7, 0x59, PT ;  /* 0x000000590700780c */ /* 0x000fe20003f24270 */
[----:B------:R-:W-:Y:S01]  /*2a40*/  FMUL.FTZ R61, R85, UR5 ;  /* 0x00000005553d7c20 */ /* 0x000fe20008410000 */
[----:B----4-:R-:W-:Y:S01]  /*2a50*/  FSEL R78, R33, -INF , P2 ;  /* 0xff800000214e7808 */ /* 0x010fe20001000000 */
[----:B------:R-:W-:Y:S01]  /*2a60*/  FMUL.FTZ R33, R64, UR5 ;  /* 0x0000000540217c20 */ /* 0x000fe20008410000 */
[----:B------:R-:W-:Y:S01]  /*2a70*/  FMNMX.FTZ R39, R74, R39, !PT ;  /* 0x000000274a277209 */ /* 0x000fe20007810000 */
[----:B------:R1:W4:Y:S01]  /*2a80*/  MUFU.TANH R41, R8 ;  /* 0x0000000800297308 */ /* 0x0003220000002400 */
[----:B------:R-:W-:-:S02]  /*2a90*/  ISETP.GT.AND P2, PT, R7, 0x60, PT ;  /* 0x000000600700780c */ /* 0x000fc40003f44270 */
[----:B--2---:R-:W-:Y:S01]  /*2aa0*/  FSEL R82, R35, -INF , P1 ;  /* 0xff80000023527808 */ /* 0x004fe20000800000 */
[----:B------:R-:W-:Y:S01]  /*2ab0*/  FMUL.FTZ R35, R65, UR5 ;  /* 0x0000000541237c20 */ /* 0x000fe20008410000 */
[----:B------:R-:W-:Y:S02]  /*2ac0*/  FMNMX.FTZ R39, R78, R39, !PT ;  /* 0x000000274e277209 */ /* 0x000fe40007810000 */
[----:B------:R-:W-:Y:S01]  /*2ad0*/  ISETP.GT.AND P1, PT, R7, 0x61, PT ;  /* 0x000000610700780c */ /* 0x000fe20003f24270 */
[----:B------:R-:W2:Y:S01]  /*2ae0*/  MUFU.TANH R83, R83 ;  /* 0x0000005300537308 */ /* 0x000ea20000002400 */
[----:B-1----:R-:W-:Y:S01]  /*2af0*/  FMUL.FTZ R8, R86, UR5 ;  /* 0x0000000556087c20 */ /* 0x002fe20008410000 */
[----:B---3--:R-:W-:Y:S01]  /*2b00*/  FSEL R86, R37, -INF , P2 ;  /* 0xff80000025567808 */ /* 0x008fe20001000000 */
[----:B------:R-:W-:Y:S01]  /*2b10*/  FMUL.FTZ R37, R68, UR5 ;  /* 0x0000000544257c20 */ /* 0x000fe20008410000 */
[----:B------:R-:W-:Y:S02]  /*2b20*/  FMNMX.FTZ R39, R82, R39, !PT ;  /* 0x0000002752277209 */ /* 0x000fe40007810000 */
[----:B------:R-:W-:-:S02]  /*2b30*/  ISETP.GT.AND P2, PT, R7, 0x68, PT ;  /* 0x000000680700780c */ /* 0x000fc40003f44270 */
[----:B-----5:R-:W-:Y:S01]  /*2b40*/  FSEL R92, R92, -INF , P1 ;  /* 0xff8000005c5c7808 */ /* 0x020fe20000800000 */
[----:B------:R-:W1:Y:S01]  /*2b50*/  MUFU.TANH R8, R8 ;  /* 0x0000000800087308 */ /* 0x000e620000002400 */
[----:B------:R-:W-:Y:S02]  /*2b60*/  FMNMX.FTZ R39, R86, R39, !PT ;  /* 0x0000002756277209 */ /* 0x000fe40007810000 */
[C---:B------:R-:W-:Y:S02]  /*2b70*/  ISETP.GT.AND P1, PT, R7.reuse, 0x69, PT ;  /* 0x000000690700780c */ /* 0x040fe40003f24270 */
[----:B------:R-:W-:Y:S02]  /*2b80*/  FSEL R94, R94, -INF , P2 ;  /* 0xff8000005e5e7808 */ /* 0x000fe40001000000 */
[----:B------:R-:W-:Y:S01]  /*2b90*/  FMNMX.FTZ R39, R92, R39, !PT ;  /* 0x000000275c277209 */ /* 0x000fe20007810000 */
[----:B------:R-:W3:Y:S01]  /*2ba0*/  MUFU.TANH R87, R87 ;  /* 0x0000005700577308 */ /* 0x000ee20000002400 */
[----:B------:R-:W-:-:S02]  /*2bb0*/  ISETP.GT.AND P2, PT, R7, 0x70, PT ;  /* 0x000000700700780c */ /* 0x000fc40003f44270 */
[----:B0-----:R-:W-:Y:S02]  /*2bc0*/  FSEL R98, R79, -INF , P1 ;  /* 0xff8000004f627808 */ /* 0x001fe40000800000 */
[----:B------:R-:W-:Y:S02]  /*2bd0*/  FMNMX.FTZ R39, R94, R39, !PT ;  /* 0x000000275e277209 */ /* 0x000fe40007810000 */
[----:B------:R-:W-:Y:S01]  /*2be0*/  ISETP.GT.AND P1, PT, R7, 0x71, PT ;  /* 0x000000710700780c */ /* 0x000fe20003f24270 */
[----:B------:R-:W-:Y:S01]  /*2bf0*/  MUFU.TANH R3, R3 ;  /* 0x0000000300037308 */ /* 0x000fe20000002400 */
[----:B----4-:R-:W-:Y:S01]  /*2c00*/  FSEL R60, R41, -INF , P2 ;  /* 0xff800000293c7808 */ /* 0x010fe20001000000 */
[----:B------:R-:W-:Y:S01]  /*2c10*/  FMUL.FTZ R41, R72, UR5 ;  /* 0x0000000548297c20 */ /* 0x000fe20008410000 */
[----:B------:R-:W-:Y:S02]  /*2c20*/  FMNMX.FTZ R39, R98, R39, !PT ;  /* 0x0000002762277209 */ /* 0x000fe40007810000 */
[----:B------:R-:W-:-:S02]  /*2c30*/  ISETP.GT.AND P2, PT, R7, 0x78, PT ;  /* 0x000000780700780c */ /* 0x000fc40003f44270 */
[----:B--2---:R-:W-:Y:S01]  /*2c40*/  FSEL R96, R83, -INF , P1 ;  /* 0xff80000053607808 */ /* 0x004fe20000800000 */
[----:B------:R-:W0:Y:S01]  /*2c50*/  MUFU.TANH R4, R4 ;  /* 0x0000000400047308 */ /* 0x000e220000002400 */
[----:B------:R-:W-:Y:S02]  /*2c60*/  FMNMX.FTZ R39, R60, R39, !PT ;  /* 0x000000273c277209 */ /* 0x000fe40007810000 */
[----:B------:R-:W-:Y:S02]  /*2c70*/  ISETP.GT.AND P1, PT, R7, 0x79, PT ;  /* 0x000000790700780c */ /* 0x000fe40003f24270 */
[----:B-1----:R-:W-:Y:S02]  /*2c80*/  FSEL R100, R8, -INF , P2 ;  /* 0xff80000008647808 */ /* 0x002fe40001000000 */
[----:B------:R-:W-:Y:S01]  /*2c90*/  FMNMX.FTZ R39, R96, R39, !PT ;  /* 0x0000002760277209 */ /* 0x000fe20007810000 */
[----:B------:R-:W1:Y:S01]  /*2ca0*/  MUFU.TANH R5, R5 ;  /* 0x0000000500057308 */ /* 0x000e620000002400 */
[----:B---3--:R-:W-:-:S02]  /*2cb0*/  FSEL R102, R87, -INF , P1 ;  /* 0xff80000057667808 */ /* 0x008fc40000800000 */
[----:B------:R-:W-:Y:S02]  /*2cc0*/  FMNMX.FTZ R39, R100, R39, !PT ;  /* 0x0000002764277209 */ /* 0x000fe40007810000 */
[----:B------:R-:W-:Y:S02]  /*2cd0*/  VIADDMNMX R59, R55, R106, R59, PT ;  /* 0x0000006a373b7246 */ /* 0x000fe4000380013b */
[----:B------:R-:W-:Y:S01]  /*2ce0*/  FMNMX.FTZ R7, R102, R39, !PT ;  /* 0x0000002766077209 */ /* 0x000fe20007810000 */
[----:B------:R-:W-:Y:S01]  /*2cf0*/  MUFU.TANH R6, R6 ;  /* 0x0000000600067308 */ /* 0x000fe20000002400 */
[----:B------:R-:W-:Y:S01]  /*2d00*/  ISETP.GT.AND P2, PT, R59, 0x1, PT ;  /* 0x000000013b00780c */ /* 0x000fe20003f44270 */
[----:B------:R-:W-:Y:S01]  /*2d10*/  FMUL.FTZ R39, R69, UR5 ;  /* 0x0000000545277c20 */ /* 0x000fe20008410000 */
[----:B------:R-:W-:Y:S01]  /*2d20*/  ISETP.GT.AND P3, PT, R59, 0x8, PT ;  /* 0x000000083b00780c */ /* 0x000fe20003f64270 */
[----:B------:R-:W2:Y:S01]  /*2d30*/  SHFL.BFLY PT, R8, R7, 0x2, 0x1f ;  /* 0x0c401f0007087f89 */ /* 0x000ea200000e0000 */
[----:B0-----:R-:W-:-:S02]  /*2d40*/  FSEL R4, R4, -INF , P2 ;  /* 0xff80000004047808 */ /* 0x001fc40001000000 */
[----:B------:R-:W-:Y:S01]  /*2d50*/  ISETP.GT.AND P2, PT, R59, 0x10, PT ;  /* 0x000000103b00780c */ /* 0x000fe20003f44270 */
[----:B------:R-:W0:Y:S01]  /*2d60*/  MUFU.TANH R9, R9 ;  /* 0x0000000900097308 */ /* 0x000e220000002400 */
[----:B-1----:R-:W-:-:S07]  /*2d70*/  FSEL R68, R5, -INF , P3 ;  /* 0xff80000005447808 */ /* 0x002fce0001800000 */
[----:B------:R-:W-:Y:S08]  /*2d80*/  MUFU.TANH R10, R10 ;  /* 0x0000000a000a7308 */ /* 0x000ff00000002400 */
[----:B------:R-:W1:Y:S01]  /*2d90*/  MUFU.TANH R11, R11 ;  /* 0x0000000b000b7308 */ /* 0x000e620000002400 */
[----:B0-----:R-:W-:Y:S02]  /*2da0*/  FSEL R80, R9, -INF , P2 ;  /* 0xff80000009507808 */ /* 0x001fe40001000000 */
[----:B------:R-:W-:-:S02]  /*2db0*/  ISETP.GT.AND P2, PT, R59, 0x18, PT ;  /* 0x000000183b00780c */ /* 0x000fc40003f44270 */
[----:B--2---:R-:W-:Y:S01]  /*2dc0*/  FMNMX.FTZ R57, R7, R8, !PT ;  /* 0x0000000807397209 */ /* 0x004fe20007810000 */
[----:B------:R-:W-:Y:S02]  /*2dd0*/  IMAD.U32 R7, RZ, RZ, UR6 ;  /* 0x00000006ff077e24 */ /* 0x000fe4000f8e00ff */
[----:B------:R-:W0:Y:S02]  /*2de0*/  MUFU.TANH R12, R12 ;  /* 0x0000000c000c7308 */ /* 0x000e240000002400 */
[----:B------:R-:W2:Y:S06]  /*2df0*/  SHFL.BFLY PT, R8, R57, 0x1, 0x1f ;  /* 0x0c201f0039087f89 */ /* 0x000eac00000e0000 */
[----:B------:R-:W3:Y:S08]  /*2e00*/  MUFU.TANH R13, R13 ;  /* 0x0000000d000d7308 */ /* 0x000ef00000002400 */
[----:B------:R-:W4:Y:S08]  /*2e10*/  MUFU.TANH R14, R14 ;  /* 0x0000000e000e7308 */ /* 0x000f300000002400 */
[----:B------:R-:W5:Y:S01]  /*2e20*/  MUFU.TANH R15, R15 ;  /* 0x0000000f000f7308 */ /* 0x000f620000002400 */
[----:B--2---:R-:W-:Y:S01]  /*2e30*/  FMNMX.FTZ R8, R57, R8, !PT ;  /* 0x0000000839087209 */ /* 0x004fe20007810000 */
[----:B------:R-:W-:Y:S01]  /*2e40*/  FMUL.FTZ R57, R84, UR5 ;  /* 0x0000000554397c20 */ /* 0x000fe20008410000 */
[----:B-1----:R-:W-:-:S02]  /*2e50*/  FSEL R84, R11, -INF , P2 ;  /* 0xff8000000b547808 */ /* 0x002fc40001000000 */
[C---:B------:R-:W-:Y:S01]  /*2e60*/  FSETP.NEU.FTZ.AND P1, PT, R8.reuse, -INF , PT ;  /* 0xff8000000800780b */ /* 0x040fe20003f3d000 */
[-C--:B------:R-:W-:Y:S02]  /*2e70*/  FMUL.FTZ R63, R8, R7.reuse ;  /* 0x00000007083f7220 */ /* 0x080fe40000410000 */
[----:B------:R-:W1:Y:S01]  /*2e80*/  MUFU.TANH R20, R20 ;  /* 0x0000001400147308 */ /* 0x000e620000002400 */
[----:B------:R-:W-:Y:S02]  /*2e90*/  ISETP.GT.AND P2, PT, R59, 0x20, PT ;  /* 0x000000203b00780c */ /* 0x000fe40003f44270 */
[----:B------:R-:W-:Y:S02]  /*2ea0*/  R2UR UR5, R0 ;  /* 0x00000000000572ca */ /* 0x000fe400000e0000 */
[----:B------:R-:W-:Y:S02]  /*2eb0*/  FSEL R53, R63, RZ, P1 ;  /* 0x000000ff3f357208 */ /* 0x000fe40000800000 */
[----:B------:R-:W-:Y:S01]  /*2ec0*/  ISETP.GT.AND P1, PT, R59, RZ, PT ;  /* 0x000000ff3b00720c */ /* 0x000fe20003f24270 */
[----:B------:R-:W2:Y:S02]  /*2ed0*/  MUFU.TANH R21, R21 ;  /* 0x0000001500157308 */ /* 0x000ea40000002400 */
[-CC-:B------:R-:W-:Y:S01]  /*2ee0*/  FFMA.FTZ R90, R90, R7.reuse, -R53.reuse ;  /* 0x000000075a5a7223 */ /* 0x180fe20000010835 */
[----:B------:R-:W-:Y:S01]  /*2ef0*/  FSEL R64, R3, -INF , P1 ;  /* 0xff80000003407808 */ /* 0x000fe20000800000 */
[-CC-:B------:R-:W-:Y:S01]  /*2f00*/  FFMA.FTZ R72, R104, R7.reuse, -R53.reuse ;  /* 0x0000000768487223 */ /* 0x180fe20000010835 */
[C---:B------:R-:W-:Y:S01]  /*2f10*/  ISETP.GT.AND P1, PT, R59.reuse, 0x9, PT ;  /* 0x000000093b00780c */ /* 0x040fe20003f24270 */
[-CC-:B------:R-:W-:Y:S01]  /*2f20*/  FFMA.FTZ R55, R108, R7.reuse, -R53.reuse ;  /* 0x000000076c377223 */ /* 0x180fe20000010835 */
[----:B------:R-:W-:Y:S01]  /*2f30*/  FMNMX.FTZ R3, R64, R4, !PT ;  /* 0x0000000440037209 */ /* 0x000fe20007810000 */
[----:B------:R-:W2:Y:S01]  /*2f40*/  MUFU.TANH R24, R24 ;  /* 0x0000001800187308 */ /* 0x000ea20000002400 */
[----:B------:R-:W-:Y:S01]  /*2f50*/  FSEL R76, R6, -INF , P1 ;  /* 0xff800000064c7808 */ /* 0x000fe20000800000 */
[--C-:B------:R-:W-:Y:S01]  /*2f60*/  FFMA.FTZ R6, R34, R7, -R53.reuse ;  /* 0x0000000722067223 */ /* 0x100fe20000010835 */
[----:B------:R-:W-:Y:S01]  /*2f70*/  FMNMX.FTZ R5, R68, R3, !PT ;  /* 0x0000000344057209 */ /* 0x000fe20007810000 */
[-CC-:B------:R-:W-:Y:S01]  /*2f80*/  FFMA.FTZ R30, R30, R7.reuse, -R53.reuse ;  /* 0x000000071e1e7223 */ /* 0x180fe20000010835 */
[C---:B------:R-:W-:Y:S01]  /*2f90*/  ISETP.GT.AND P1, PT, R59.reuse, 0x11, PT ;  /* 0x000000113b00780c */ /* 0x040fe20003f24270 */
[--C-:B------:R-:W-:Y:S01]  /*2fa0*/  FFMA.FTZ R56, R56, R7, -R53.reuse ;  /* 0x0000000738387223 */ /* 0x100fe20000010835 */
[----:B------:R-:W-:Y:S01]  /*2fb0*/  FMNMX.FTZ R5, R76, R5, !PT ;  /* 0x000000054c057209 */ /* 0x000fe20007810000 */
[----:B------:R4:W-:Y:S01]  /*2fc0*/  MUFU.EX2 R3, R90 ;  /* 0x0000005a00037308 */ /* 0x0009e20000000800 */
[----:B------:R-:W-:Y:S01]  /*2fd0*/  FSEL R10, R10, -INF , P1 ;  /* 0xff8000000a0a7808 */ /* 0x000fe20000800000 */
[----:B------:R-:W-:Y:S01]  /*2fe0*/  UIADD3 UR5, UR5, 0x2d840, URZ ;  /* 0x0002d84005057890 */ /* 0x000fe2000fffe03f */
[----:B------:R-:W-:Y:S01]  /*2ff0*/  FMNMX.FTZ R5, R80, R5, !PT ;  /* 0x0000000550057209 */ /* 0x000fe20007810000 */
[----:B------:R-:W-:Y:S01]  /*3000*/  FFMA.FTZ R62, R62, R7, -R53 ;  /* 0x000000073e3e7223 */ /* 0x000fe20000010835 */
[----:B------:R-:W-:Y:S01]  /*3010*/  ISETP.GT.AND P1, PT, R59, 0x19, PT ;  /* 0x000000193b00780c */ /* 0x000fe20003f24270 */
[----:B------:R-:W-:Y:S01]  /*3020*/  UPRMT UR5, UR42, 0x654, UR5 ;  /* 0x000006542a057896 */ /* 0x000fe20008000005 */
[----:B------:R-:W-:Y:S01]  /*3030*/  FMNMX.FTZ R5, R10, R5, !PT ;  /* 0x000000050a057209 */ /* 0x000fe20007810000 */
[----:B------:R-:W2:Y:S01]  /*3040*/  MUFU.TANH R25, R25 ;  /* 0x0000001900197308 */ /* 0x000ea20000002400 */
[----:B0-----:R-:W-:-:S02]  /*3050*/  FSEL R12, R12, -INF , P1 ;  /* 0xff8000000c0c7808 */ /* 0x001fc40000800000 */
[----:B------:R-:W-:Y:S02]  /*3060*/  FMNMX.FTZ R9, R84, R5, !PT ;  /* 0x0000000554097209 */ /* 0x000fe40007810000 */
[----:B------:R-:W-:Y:S02]  /*3070*/  ISETP.GT.AND P1, PT, R59, 0x21, PT ;  /* 0x000000213b00780c */ /* 0x000fe40003f24270 */
[----:B---3--:R-:W-:Y:S01]  /*3080*/  FSEL R34, R13, -INF , P2 ;  /* 0xff8000000d227808 */ /* 0x008fe20001000000 */
[----:B------:R-:W0:Y:S01]  /*3090*/  MUFU.TANH R26, R26 ;  /* 0x0000001a001a7308 */ /* 0x000e220000002400 */
[----:B------:R-:W-:Y:S01]  /*30a0*/  FMNMX.FTZ R9, R12, R9, !PT ;  /* 0x000000090c097209 */ /* 0x000fe20007810000 */
[----:B------:R-:W-:Y:S01]  /*30b0*/  SYNCS.ARRIVE.TRANS64.RED.A1T0 RZ, [UR5], RZ ;  /* 0x000000ffffff79a7 */ /* 0x000fe20008100405 */
[C---:B------:R-:W-:Y:S02]  /*30c0*/  ISETP.GT.AND P2, PT, R59.reuse, 0x28, PT ;  /* 0x000000283b00780c */ /* 0x040fe40003f44270 */
[----:B----4-:R-:W-:Y:S01]  /*30d0*/  FSEL R90, R14, -INF , P1 ;  /* 0xff8000000e5a7808 */ /* 0x010fe20000800000 */
[----:B------:R-:W-:Y:S01]  /*30e0*/  FFMA.FTZ R14, R32, R7, -R53 ;  /* 0x00000007200e7223 */ /* 0x000fe20000010835 */
[----:B------:R-:W-:Y:S01]  /*30f0*/  FMNMX.FTZ R9, R34, R9, !PT ;  /* 0x0000000922097209 */ /* 0x000fe20007810000 */
[----:B------:R3:W-:Y:S01]  /*3100*/  MUFU.EX2 R5, R6 ;  /* 0x0000000600057308 */ /* 0x0007e20000000800 */
[----:B------:R-:W-:-:S02]  /*3110*/  ISETP.GT.AND P1, PT, R59, 0x29, PT ;  /* 0x000000293b00780c */ /* 0x000fc40003f24270 */
[----:B-----5:R-:W-:Y:S02]  /*3120*/  FSEL R32, R15, -INF , P2 ;  /* 0xff8000000f207808 */ /* 0x020fe40001000000 */
[----:B------:R-:W-:Y:S02]  /*3130*/  FMNMX.FTZ R9, R90, R9, !PT ;  /* 0x000000095a097209 */ /* 0x000fe40007810000 */
[C---:B------:R-:W-:Y:S01]  /*3140*/  ISETP.GT.AND P2, PT, R59.reuse, 0x30, PT ;  /* 0x000000303b00780c */ /* 0x040fe20003f44270 */
[----:B------:R-:W-:Y:S01]  /*3150*/  MUFU.TANH R27, R27 ;  /* 0x0000001b001b7308 */ /* 0x000fe20000002400 */
[----:B-1----:R-:W-:Y:S01]  /*3160*/  FSEL R20, R20, -INF , P1 ;  /* 0xff80000014147808 */ /* 0x002fe20000800000 */
[----:B---3--:R-:W-:Y:S01]  /*3170*/  FFMA.FTZ R6, R38, R7, -R53 ;  /* 0x0000000726067223 */ /* 0x008fe20000010835 */
[----:B------:R-:W-:Y:S02]  /*3180*/  FMNMX.FTZ R11, R32, R9, !PT ;  /* 0x00000009200b7209 */ /* 0x000fe40007810000 */
[----:B------:R-:W-:-:S02]  /*3190*/  ISETP.GT.AND P1, PT, R59, 0x31, PT ;  /* 0x000000313b00780c */ /* 0x000fc40003f24270 */
[----:B--2---:R-:W-:Y:S01]  /*31a0*/  FSEL R38, R21, -INF , P2 ;  /* 0xff80000015267808 */ /* 0x004fe20001000000 */
[----:B------:R-:W1:Y:S01]  /*31b0*/  MUFU.TANH R28, R28 ;  /* 0x0000001c001c7308 */ /* 0x000e620000002400 */
[----:B------:R-:W-:Y:S01]  /*31c0*/  FMNMX.FTZ R11, R20, R11, !PT ;  /* 0x0000000b140b7209 */ /* 0x000fe20007810000 */
[-CC-:B------:R-:W-:Y:S01]  /*31d0*/  FFMA.FTZ R21, R50, R7.reuse, -R53.reuse ;  /* 0x0000000732157223 */ /* 0x180fe20000010835 */
[C---:B------:R-:W-:Y:S01]  /*31e0*/  ISETP.GT.AND P2, PT, R59.reuse, 0x38, PT ;  /* 0x000000383b00780c */ /* 0x040fe20003f44270 */
[-CC-:B------:R-:W-:Y:S01]  /*31f0*/  FFMA.FTZ R50, R92, R7.reuse, -R53.reuse ;  /* 0x000000075c327223 */ /* 0x180fe20000010835 */
[----:B------:R-:W-:Y:S01]  /*3200*/  FSEL R104, R24, -INF , P1 ;  /* 0xff80000018687808 */ /* 0x000fe20000800000 */
[----:B------:R-:W-:Y:S01]  /*3210*/  FFMA.FTZ R24, R36, R7, -R53 ;  /* 0x0000000724187223 */ /* 0x000fe20000010835 */
[----:B------:R-:W-:Y:S01]  /*3220*/  FMNMX.FTZ R11, R38, R11, !PT ;  /* 0x0000000b260b7209 */ /* 0x000fe20007810000 */
[----:B------:R-:W2:Y:S01]  /*3230*/  MUFU.TANH R29, R29 ;  /* 0x0000001d001d7308 */ /* 0x000ea20000002400 */
[----:B------:R-:W-:-:S02]  /*3240*/  ISETP.GT.AND P1, PT, R59, 0x39, PT ;  /* 0x000000393b00780c */ /* 0x000fc40003f24270 */
[----:B------:R-:W-:Y:S02]  /*3250*/  CS2R R92, SRZ ;  /* 0x00000000005c7805 */ /* 0x000fe4000001ff00 */
[----:B------:R-:W-:Y:S02]  /*3260*/  FSEL R36, R25, -INF , P2 ;  /* 0xff80000019247808 */ /* 0x000fe40001000000 */
[----:B------:R-:W-:Y:S02]  /*3270*/  FMNMX.FTZ R11, R104, R11, !PT ;  /* 0x0000000b680b7209 */ /* 0x000fe40007810000 */
[----:B------:R-:W-:Y:S01]  /*3280*/  ISETP.GT.AND P2, PT, R59, 0x40, PT ;  /* 0x000000403b00780c */ /* 0x000fe20003f44270 */
[----:B------:R-:W3:Y:S01]  /*3290*/  MUFU.TANH R31, R31 ;  /* 0x0000001f001f7308 */ /* 0x000ee20000002400 */
[----:B0-----:R-:W-:Y:S02]  /*32a0*/  FSEL R26, R26, -INF , P1 ;  /* 0xff8000001a1a7808 */ /* 0x001fe40000800000 */
[----:B------:R-:W-:-:S02]  /*32b0*/  FMNMX.FTZ R13, R36, R11, !PT ;  /* 0x0000000b240d7209 */ /* 0x000fc40007810000 */
[C---:B------:R-:W-:Y:S02]  /*32c0*/  ISETP.GT.AND P1, PT, R59.reuse, 0x41, PT ;  /* 0x000000413b00780c */ /* 0x040fe40003f24270 */
[----:B------:R-:W-:Y:S01]  /*32d0*/  FMNMX.FTZ R13, R26, R13, !PT ;  /* 0x0000000d1a0d7209 */ /* 0x000fe20007810000 */
[----:B------:R0:W-:Y:S01]  /*32e0*/  MUFU.EX2 R9, R6 ;  /* 0x0000000600097308 */ /* 0x0001e20000000800 */
[----:B-1----:R-:W-:Y:S01]  /*32f0*/  FSEL R106, R28, -INF , P1 ;  /* 0xff8000001c6a7808 */ /* 0x002fe20000800000 */
[-CC-:B------:R-:W-:Y:S01]  /*3300*/  FFMA.FTZ R28, R40, R7.reuse, -R53.reuse ;  /* 0x00000007281c7223 */ /* 0x180fe20000010835 */
[----:B------:R-:W-:Y:S01]  /*3310*/  ISETP.GT.AND P1, PT, R59, 0x49, PT ;  /* 0x000000493b00780c */ /* 0x000fe20003f24270 */
[-CC-:B------:R-:W-:Y:S01]  /*3320*/  FFMA.FTZ R40, R44, R7.reuse, -R53.reuse ;  /* 0x000000072c287223 */ /* 0x180fe20000010835 */
[-CC-:B------:R-:W-:Y:S01]  /*3330*/  FFMA.FTZ R44, R48, R7.reuse, -R53.reuse ;  /* 0x00000007302c7223 */ /* 0x180fe20000010835 */
[-CC-:B------:R-:W-:Y:S01]  /*3340*/  FFMA.FTZ R48, R52, R7.reuse, -R53.reuse ;  /* 0x0000000734307223 */ /* 0x180fe20000010835 */
[-CC-:B------:R-:W-:Y:S01]  /*3350*/  FFMA.FTZ R52, R82, R7.reuse, -R53.reuse ;  /* 0x0000000752347223 */ /* 0x180fe20000010835 */
[----:B------:R-:W1:Y:S01]  /*3360*/  MUFU.TANH R33, R33 ;  /* 0x0000002100217308 */ /* 0x000e620000002400 */
[----:B0-----:R-:W-:Y:S01]  /*3370*/  FFMA.FTZ R6, R42, R7, -R53 ;  /* 0x000000072a067223 */ /* 0x001fe20000010835 */
[----:B------:R-:W-:-:S02]  /*3380*/  FSEL R42, R27, -INF , P2 ;  /* 0xff8000001b2a7808 */ /* 0x000fc40001000000 */
[----:B------:R-:W-:Y:S02]  /*3390*/  ISETP.GT.AND P2, PT, R59, 0x48, PT ;  /* 0x000000483b00780c */ /* 0x000fe40003f44270 */
[----:B------:R-:W-:Y:S02]  /*33a0*/  FMNMX.FTZ R13, R42, R13, !PT ;  /* 0x0000000d2a0d7209 */ /* 0x000fe40007810000 */
[----:B------:R-:W0:Y:S01]  /*33b0*/  MUFU.TANH R35, R35 ;  /* 0x0000002300237308 */ /* 0x000e220000002400 */
[----:B--2---:R-:W-:Y:S02]  /*33c0*/  FSEL R108, R29, -INF , P2 ;  /* 0xff8000001d6c7808 */ /* 0x004fe40001000000 */
[----:B------:R-:W-:Y:S02]  /*33d0*/  FMNMX.FTZ R13, R106, R13, !PT ;  /* 0x0000000d6a0d7209 */ /* 0x000fe40007810000 */
[----:B------:R-:W-:Y:S02]  /*33e0*/  ISETP.GT.AND P2, PT, R59, 0x50, PT ;  /* 0x000000503b00780c */ /* 0x000fe40003f44270 */
[----:B---3--:R-:W-:Y:S01]  /*33f0*/  FSEL R110, R31, -INF , P1 ;  /* 0xff8000001f6e7808 */ /* 0x008fe20000800000 */
[----:B------:R-:W2:Y:S01]  /*3400*/  MUFU.TANH R37, R37 ;  /* 0x0000002500257308 */ /* 0x000ea20000002400 */
[----:B------:R-:W-:Y:S01]  /*3410*/  FMNMX.FTZ R13, R108, R13, !PT ;  /* 0x0000000d6c0d7209 */ /* 0x000fe20007810000 */
[----:B------:R-:W-:Y:S01]  /*3420*/  FFMA.FTZ R31, R46, R7, -R53 ;  /* 0x000000072e1f7223 */ /* 0x000fe20000010835 */
[----:B------:R-:W-:-:S02]  /*3430*/  ISETP.GT.AND P1, PT, R59, 0x51, PT ;  /* 0x000000513b00780c */ /* 0x000fc40003f24270 */
[----:B-1----:R-:W-:Y:S01]  /*3440*/  FSEL R46, R33, -INF , P2 ;  /* 0xff800000212e7808 */ /* 0x002fe20001000000 */
[--C-:B------:R-:W-:Y:S01]  /*3450*/  FFMA.FTZ R33, R54, R7, -R53.reuse ;  /* 0x0000000736217223 */ /* 0x100fe20000010835 */
[----:B------:R-:W-:Y:S01]  /*3460*/  FMNMX.FTZ R13, R110, R13, !PT ;  /* 0x0000000d6e0d7209 */ /* 0x000fe20007810000 */
[----:B------:R-:W1:Y:S01]  /*3470*/  MUFU.TANH R39, R39 ;  /* 0x0000002700277308 */ /* 0x000e620000002400 */
[----:B------:R-:W-:Y:S01]  /*3480*/  ISETP.GT.AND P2, PT, R59, 0x58, PT ;  /* 0x000000583b00780c */ /* 0x000fe20003f44270 */
[-CC-:B------:R-:W-:Y:S01]  /*3490*/  FFMA.FTZ R54, R98, R7.reuse, -R53.reuse ;  /* 0x0000000762367223 */ /* 0x180fe20000010835 */
[----:B0-----:R-:W-:Y:S01]  /*34a0*/  FSEL R112, R35, -INF , P1 ;  /* 0xff80000023707808 */ /* 0x001fe20000800000 */
[----:B------:R-:W-:Y:S01]  /*34b0*/  FFMA.FTZ R35, R100, R7, -R53 ;  /* 0x0000000764237223 */ /* 0x000fe20000010835 */
[----:B------:R-:W-:Y:S02]  /*34c0*/  FMNMX.FTZ R13, R46, R13, !PT ;  /* 0x0000000d2e0d7209 */ /* 0x000fe40007810000 */
[----:B------:R-:W-:-:S02]  /*34d0*/  CS2R R100, SRZ ;  /* 0x0000000000647805 */ /* 0x000fc4000001ff00 */
[----:B------:R-:W-:Y:S01]  /*34e0*/  ISETP.GT.AND P1, PT, R59, 0x59, PT ;  /* 0x000000593b00780c */ /* 0x000fe20003f24270 */
[----:B------:R-:W0:Y:S01]  /*34f0*/  MUFU.TANH R41, R41 ;  /* 0x0000002900297308 */ /* 0x000e220000002400 */
[----:B--2---:R-:W-:Y:S01]  /*3500*/  FSEL R114, R37, -INF , P2 ;  /* 0xff80000025727808 */ /* 0x004fe20001000000 */
[--C-:B------:R-:W-:Y:S01]  /*3510*/  FFMA.FTZ R37, R58, R7, -R53.reuse ;  /* 0x000000073a257223 */ /* 0x100fe20000010835 */
[----:B------:R-:W-:Y:S01]  /*3520*/  FMNMX.FTZ R13, R112, R13, !PT ;  /* 0x0000000d700d7209 */ /* 0x000fe20007810000 */
[--C-:B------:R-:W-:Y:S01]  /*3530*/  FFMA.FTZ R58, R96, R7, -R53.reuse ;  /* 0x00000007603a7223 */ /* 0x100fe20000010835 */
[----:B------:R-:W-:Y:S02]  /*3540*/  ISETP.GT.AND P2, PT, R59, 0x60, PT ;  /* 0x000000603b00780c */ /* 0x000fe40003f44270 */
[----:B------:R-:W-:Y:S02]  /*3550*/  CS2R R98, SRZ ;  /* 0x0000000000627805 */ /* 0x000fe4000001ff00 */
[----:B------:R-:W-:Y:S01]  /*3560*/  FMNMX.FTZ R13, R114, R13, !PT ;  /* 0x0000000d720d7209 */ /* 0x000fe20007810000 */
[----:B------:R-:W2:Y:S01]  /*3570*/  MUFU.TANH R43, R43 ;  /* 0x0000002b002b7308 */ /* 0x000ea20000002400 */
[----:B-1----:R-:W-:Y:S01]  /*3580*/  FSEL R116, R39, -INF , P1 ;  /* 0xff80000027747808 */ /* 0x002fe20000800000 */
[-CC-:B------:R-:W-:Y:S01]  /*3590*/  FFMA.FTZ R39, R66, R7.reuse, -R53.reuse ;  /* 0x0000000742277223 */ /* 0x180fe20000010835 */
[----:B------:R-:W-:Y:S01]  /*35a0*/  ISETP.GT.AND P1, PT, R59, 0x61, PT ;  /* 0x000000613b00780c */ /* 0x000fe20003f24270 */
[----:B------:R-:W-:Y:S01]  /*35b0*/  FFMA.FTZ R66, R74, R7, -R53 ;  /* 0x000000074a427223 */ /* 0x000fe20000010835 */
[----:B------:R-:W-:-:S02]  /*35c0*/  FMNMX.FTZ R13, R116, R13, !PT ;  /* 0x0000000d740d7209 */ /* 0x000fc40007810000 */
[----:B------:R-:W-:Y:S01]  /*35d0*/  CS2R R96, SRZ ;  /* 0x0000000000607805 */ /* 0x000fe2000001ff00 */
[----:B------:R-:W1:Y:S01]  /*35e0*/  MUFU.TANH R45, R45 ;  /* 0x0000002d002d7308 */ /* 0x000e620000002400 */
[----:B0-----:R-:W-:Y:S01]  /*35f0*/  FSEL R118, R41, -INF , P2 ;  /* 0xff80000029767808 */ /* 0x001fe20001000000 */
[----:B------:R-:W-:Y:S01]  /*3600*/  FFMA.FTZ R41, R70, R7, -R53 ;  /* 0x0000000746297223 */ /* 0x000fe20000010835 */
[----:B------:R-:W-:Y:S02]  /*3610*/  ISETP.GT.AND P2, PT, R59, 0x68, PT ;  /* 0x000000683b00780c */ /* 0x000fe40003f44270 */
[----:B------:R-:W-:-:S03]  /*3620*/  FMNMX.FTZ R13, R118, R13, !PT ;  /* 0x0000000d760d7209 */ /* 0x000fc60007810000 */
[----:B------:R-:W0:Y:S01]  /*3630*/  MUFU.TANH R47, R47 ;  /* 0x0000002f002f7308 */ /* 0x000e220000002400 */
[----:B--2---:R-:W-:Y:S01]  /*3640*/  FSEL R120, R43, -INF , P1 ;  /* 0xff8000002b787808 */ /* 0x004fe20000800000 */
[----:B------:R-:W-:Y:S01]  /*3650*/  FFMA.FTZ R43, R78, R7, -R53 ;  /* 0x000000074e2b7223 */ /* 0x000fe20000010835 */
[----:B------:R-:W-:Y:S02]  /*3660*/  ISETP.GT.AND P1, PT, R59, 0x69, PT ;  /* 0x000000693b00780c */ /* 0x000fe40003f24270 */
[----:B------:R-:W-:-:S03]  /*3670*/  FMNMX.FTZ R13, R120, R13, !PT ;  /* 0x0000000d780d7209 */ /* 0x000fc60007810000 */
[----:B------:R-:W2:Y:S01]  /*3680*/  MUFU.TANH R49, R49 ;  /* 0x0000003100317308 */ /* 0x000ea20000002400 */
[----:B-1----:R-:W-:Y:S01]  /*3690*/  FSEL R122, R45, -INF , P2 ;  /* 0xff8000002d7a7808 */ /* 0x002fe20001000000 */
[----:B------:R-:W-:Y:S01]  /*36a0*/  FFMA.FTZ R45, R86, R7, -R53 ;  /* 0x00000007562d7223 */ /* 0x000fe20000010835 */
[----:B------:R-:W-:Y:S02]  /*36b0*/  ISETP.GT.AND P2, PT, R59, 0x70, PT ;  /* 0x000000703b00780c */ /* 0x000fe40003f44270 */
[----:B------:R-:W-:-:S03]  /*36c0*/  FMNMX.FTZ R13, R122, R13, !PT ;  /* 0x0000000d7a0d7209 */ /* 0x000fc60007810000 */
[----:B------:R-:W1:Y:S01]  /*36d0*/  MUFU.TANH R51, R51 ;  /* 0x0000003300337308 */ /* 0x000e620000002400 */
[----:B0-----:R-:W-:Y:S01]  /*36e0*/  FSEL R124, R47, -INF , P1 ;  /* 0xff8000002f7c7808 */ /* 0x001fe20000800000 */
[--C-:B------:R-:W-:Y:S01]  /*36f0*/  FFMA.FTZ R47, R94, R7, -R53.reuse ;  /* 0x000000075e2f7223 */ /* 0x100fe20000010835 */
[----:B------:R-:W-:Y:S02]  /*3700*/  ISETP.GT.AND P1, PT, R59, 0x71, PT ;  /* 0x000000713b00780c */ /* 0x000fe40003f24270 */
[----:B------:R-:W-:Y:S02]  /*3710*/  CS2R R94, SRZ ;  /* 0x00000000005e7805 */ /* 0x000fe4000001ff00 */
[----:B------:R-:W-:Y:S01]  /*3720*/  FMNMX.FTZ R13, R124, R13, !PT ;  /* 0x0000000d7c0d7209 */ /* 0x000fe20007810000 */
[----:B------:R-:W0:Y:S01]  /*3730*/  MUFU.TANH R57, R57 ;  /* 0x0000003900397308 */ /* 0x000e220000002400 */
[----:B--2---:R-:W-:Y:S01]  /*3740*/  FSEL R126, R49, -INF , P2 ;  /* 0xff800000317e7808 */ /* 0x004fe20001000000 */
[-CC-:B------:R-:W-:Y:S01]  /*3750*/  FFMA.FTZ R49, R60, R7.reuse, -R53.reuse ;  /* 0x000000073c317223 */ /* 0x180fe20000010835 */
[----:B------:R-:W-:Y:S01]  /*3760*/  ISETP.GT.AND P2, PT, R59, 0x78, PT ;  /* 0x000000783b00780c */ /* 0x000fe20003f44270 */
[----:B------:R-:W-:Y:S01]  /*3770*/  FFMA.FTZ R53, R102, R7, -R53 ;  /* 0x0000000766357223 */ /* 0x000fe20000010835 */
[----:B------:R-:W-:-:S02]  /*3780*/  FMNMX.FTZ R13, R126, R13, !PT ;  /* 0x0000000d7e0d7209 */ /* 0x000fc40007810000 */
[----:B------:R-:W-:Y:S01]  /*3790*/  CS2R R102, SRZ ;  /* 0x0000000000667805 */ /* 0x000fe2000001ff00 */
[----:B------:R-:W2:Y:S01]  /*37a0*/  MUFU.TANH R61, R61 ;  /* 0x0000003d003d7308 */ /* 0x000ea20000002400 */
[----:B-1----:R-:W-:Y:S02]  /*37b0*/  FSEL R128, R51, -INF , P1 ;  /* 0xff80000033807808 */ /* 0x002fe40000800000 */
[----:B------:R-:W-:Y:S02]  /*37c0*/  ISETP.GT.AND P1, PT, R59, 0x79, PT ;  /* 0x000000793b00780c */ /* 0x000fe40003f24270 */
[----:B------:R-:W-:-:S03]  /*37d0*/  FMNMX.FTZ R13, R128, R13, !PT ;  /* 0x0000000d800d7209 */ /* 0x000fc60007810000 */
[----:B------:R1:W-:Y:S01]  /*37e0*/  MUFU.EX2 R11, R6 ;  /* 0x00000006000b7308 */ /* 0x0003e20000000800 */
[----:B0-----:R-:W-:-:S04]  /*37f0*/  FSEL R130, R57, -INF , P2 ;  /* 0xff80000039827808 */ /* 0x001fc80001000000 */
[----:B------:R-:W-:-:S03]  /*3800*/  FMNMX.FTZ R13, R130, R13, !PT ;  /* 0x0000000d820d7209 */ /* 0x000fc60007810000 */
[----:B------:R-:W-:Y:S01]  /*3810*/  MUFU.EX2 R55, R55 ;  /* 0x0000003700377308 */ /* 0x000fe20000000800 */
[----:B--2---:R-:W-:-:S04]  /*3820*/  FSEL R132, R61, -INF , P1 ;  /* 0xff8000003d847808 */ /* 0x004fc80000800000 */
[----:B------:R-:W-:-:S03]  /*3830*/  FMNMX.FTZ R13, R132, R13, !PT ;  /* 0x0000000d840d7209 */ /* 0x000fc60007810000 */
[----:B------:R-:W0:Y:S02]  /*3840*/  MUFU.EX2 R72, R72 ;  /* 0x0000004800487308 */ /* 0x000e240000000800 */
[----:B-1----:R-:W1:Y:S06]  /*3850*/  SHFL.BFLY PT, R6, R13, 0x2, 0x1f ;  /* 0x0c401f000d067f89 */ /* 0x002e6c00000e0000 */
[----:B------:R-:W2:Y:S08]  /*3860*/  MUFU.EX2 R30, R30 ;  /* 0x0000001e001e7308 */ /* 0x000eb00000000800 */
[----:B------:R-:W3:Y:S08]  /*3870*/  MUFU.EX2 R14, R14 ;  /* 0x0000000e000e7308 */ /* 0x000ef00000000800 */
        /* <DEDUP_REMOVED lines=22> */
[----:B0-----:R-:W-:Y:S01]  /*39e0*/  FADD.FTZ R26, R55, R72 ;  /* 0x00000048371a7221 */ /* 0x001fe20000010000 */
[-CC-:B------:R-:W-:Y:S01]  /*39f0*/  FFMA.FTZ R10, R34, R7.reuse, -R13.reuse ;  /* 0x00000007220a7223 */ /* 0x180fe2000001080d */
[-CC-:B------:R-:W-:Y:S01]  /*3a00*/  FFMA.FTZ R57, R90, R7.reuse, -R13.reuse ;  /* 0x000000075a397223 */ /* 0x180fe2000001080d */
[-CC-:B------:R-:W-:Y:S01]  /*3a10*/  FFMA.FTZ R32, R32, R7.reuse, -R13.reuse ;  /* 0x0000000720207223 */ /* 0x180fe2000001080d */
[----:B------:R-:W0:Y:S01]  /*3a20*/  MUFU.EX2 R4, R4 ;  /* 0x0000000400047308 */ /* 0x000e220000000800 */
[----:B------:R-:W-:Y:S01]  /*3a30*/  FADD.FTZ R25, R3, R26 ;  /* 0x0000001a03197221 */ /* 0x000fe20000010000 */
[-CC-:B------:R-:W-:Y:S01]  /*3a40*/  FFMA.FTZ R61, R20, R7.reuse, -R13.reuse ;  /* 0x00000007143d7223 */ /* 0x180fe2000001080d */
[-CC-:B------:R-:W-:Y:S01]  /*3a50*/  FFMA.FTZ R20, R38, R7.reuse, -R13.reuse ;  /* 0x0000000726147223 */ /* 0x180fe2000001080d */
[----:B------:R-:W-:Y:S01]  /*3a60*/  FFMA.FTZ R65, R104, R7, -R13 ;  /* 0x0000000768417223 */ /* 0x000fe2000001080d */
[----:B--2---:R-:W-:Y:S01]  /*3a70*/  FADD.FTZ R26, R30, R25 ;  /* 0x000000191e1a7221 */ /* 0x004fe20000010000 */
[----:B---3--:R-:W-:Y:S01]  /*3a80*/  F2FP.F16.F32.PACK_AB R25, R14, R5 ;  /* 0x000000050e19723e */ /* 0x008fe200000000ff */
        /* <DEDUP_REMOVED lines=8> */
[-CC-:B------:R-:W-:Y:S01]  /*3b10*/  FFMA.FTZ R114, R114, R7.reuse, -R13.reuse ;  /* 0x0000000772727223 */ /* 0x180fe2000001080d */
[----:B------:R-:W2:Y:S01]  /*3b20*/  MUFU.EX2 R60, R60 ;  /* 0x0000003c003c7308 */ /* 0x000ea20000000800 */
[----:B0-----:R-:W-:Y:S01]  /*3b30*/  FADD.FTZ R12, R29, R4 ;  /* 0x000000041d0c7221 */ /* 0x001fe20000010000 */
[-CC-:B------:R-:W-:Y:S01]  /*3b40*/  FFMA.FTZ R116, R116, R7.reuse, -R13.reuse ;  /* 0x0000000774747223 */ /* 0x180fe2000001080d */
        /* <DEDUP_REMOVED lines=8> */
[-CC-:B------:R-:W-:Y:S01]  /*3bd0*/  FFMA.FTZ R130, R130, R7.reuse, -R13.reuse ;  /* 0x0000000782827223 */ /* 0x180fe2000001080d */
[----:B------:R-:W-:Y:S01]  /*3be0*/  FFMA.FTZ R132, R132, R7, -R13 ;  /* 0x0000000784847223 */ /* 0x000fe2000001080d */
[----:B------:R-:W-:-:S02]  /*3bf0*/  F2FP.F16.F32.PACK_AB R13, R72, R55 ;  /* 0x00000037480d723e */ /* 0x000fc400000000ff */
[----:B------:R-:W-:Y:S02]  /*3c00*/  CS2R R110, SRZ ;  /* 0x00000000006e7805 */ /* 0x000fe4000001ff00 */
[----:B------:R-:W-:Y:S01]  /*3c10*/  CS2R R106, SRZ ;  /* 0x00000000006a7805 */ /* 0x000fe2000001ff00 */
[----:B------:R-:W1:Y:S01]  /*3c20*/  MUFU.EX2 R64, R64 ;  /* 0x0000004000407308 */ /* 0x000e620000000800 */
[----:B--2---:R-:W-:Y:S01]  /*3c30*/  FADD.FTZ R12, R60, R15 ;  /* 0x0000000f3c0c7221 */ /* 0x004fe20000010000 */
[----:B------:R-:W-:Y:S01]  /*3c40*/  FADD.FTZ R15, R5, R26 ;  /* 0x0000001a050f7221 */ /* 0x000fe20000010000 */
[----:B------:R-:W-:Y:S02]  /*3c50*/  CS2R R104, SRZ ;  /* 0x0000000000687805 */ /* 0x000fe4000001ff00 */
[----:B------:R-:W-:Y:S01]  /*3c60*/  CS2R R90, SRZ ;  /* 0x00000000005a7805 */ /* 0x000fe2000001ff00 */
[----:B------:R-:W-:Y:S01]  /*3c70*/  FADD.FTZ R26, R14, R15 ;  /* 0x0000000f0e1a7221 */ /* 0x000fe20000010000 */
[----:B------:R-:W-:Y:S01]  /*3c80*/  F2FP.F16.F32.PACK_AB R15, R30, R3 ;  /* 0x000000031e0f723e */ /* 0x000fe200000000ff */
[----:B------:R-:W2:Y:S01]  /*3c90*/  MUFU.EX2 R63, R63 ;  /* 0x0000003f003f7308 */ /* 0x000ea20000000800 */
[----:B0-----:R-:W-:Y:S01]  /*3ca0*/  FADD.FTZ R27, R59, R12 ;  /* 0x0000000c3b1b7221 */ /* 0x001fe20000010000 */
[----:B------:R-:W-:-:S06]  /*3cb0*/  F2FP.F16.F32.PACK_AB R14, R60, R51 ;  /* 0x000000333c0e723e */ /* 0x000fcc00000000ff */
[----:B------:R-:W0:Y:S01]  /*3cc0*/  MUFU.EX2 R68, R68 ;  /* 0x0000004400447308 */ /* 0x000e220000000800 */
[----:B-1----:R-:W-:Y:S01]  /*3cd0*/  FADD.FTZ R12, R64, R27 ;  /* 0x0000001b400c7221 */ /* 0x002fe20000010000 */
[----:B------:R-:W-:-:S04]  /*3ce0*/  FADD.FTZ R27, R9, R26 ;  /* 0x0000001a091b7221 */ /* 0x000fc80000010000 */
[C---:B------:R-:W-:Y:S01]  /*3cf0*/  FADD.FTZ R26, R24.reuse, R27 ;  /* 0x0000001b181a7221 */ /* 0x040fe20000010000 */
[----:B------:R-:W-:Y:S01]  /*3d00*/  F2FP.F16.F32.PACK_AB R27, R24, R9 ;  /* 0x00000009181b723e */ /* 0x000fe200000000ff */
[----:B------:R-:W1:Y:S01]  /*3d10*/  MUFU.EX2 R10, R10 ;  /* 0x0000000a000a7308 */ /* 0x000e620000000800 */
[----:B--2---:R-:W-:Y:S01]  /*3d20*/  FADD.FTZ R5, R63, R12 ;  /* 0x0000000c3f057221 */ /* 0x004fe20000010000 */
[----:B------:R-:W-:Y:S01]  /*3d30*/  F2FP.F16.F32.PACK_AB R12, R4, R29 ;  /* 0x0000001d040c723e */ /* 0x000fe200000000ff */
[----:B------:R-:W-:Y:S01]  /*3d40*/  FADD.FTZ R9, R11, R26 ;  /* 0x0000001a0b097221 */ /* 0x000fe20000010000 */
[----:B------:R-:W-:Y:S02]  /*3d50*/  F2FP.F16.F32.PACK_AB R29, R28, R11 ;  /* 0x0000000b1c1d723e */ /* 0x000fe400000000ff */
[----:B------:R-:W-:Y:S01]  /*3d60*/  F2FP.F16.F32.PACK_AB R24, R64, R59 ;  /* 0x0000003b4018723e */ /* 0x000fe200000000ff */
[----:B------:R-:W-:Y:S01]  /*3d70*/  FADD.FTZ R30, R28, R9 ;  /* 0x000000091c1e7221 */ /* 0x000fe20000010000 */
[----:B------:R-:W2:Y:S01]  /*3d80*/  MUFU.EX2 R57, R57 ;  /* 0x0000003900397308 */ /* 0x000ea20000000800 */
[----:B0-----:R-:W-:Y:S01]  /*3d90*/  FADD.FTZ R5, R68, R5 ;  /* 0x0000000544057221 */ /* 0x001fe20000010000 */
[----:B------:R0:W-:Y:S01]  /*3da0*/  STSM.16.M88.4 [R16+0x21800], R12 ;  /* 0x0218000c10007844 */ /* 0x0001e20000000200 */
[----:B------:R-:W-:Y:S01]  /*3db0*/  FADD.FTZ R9, R31, R30 ;  /* 0x0000001e1f097221 */ /* 0x000fe20000010000 */
[----:B------:R-:W-:-:S02]  /*3dc0*/  F2FP.F16.F32.PACK_AB R31, R40, R31 ;  /* 0x0000001f281f723e */ /* 0x000fc400000000ff */
[----:B------:R-:W-:Y:S01]  /*3dd0*/  F2FP.F16.F32.PACK_AB R26, R68, R63 ;  /* 0x0000003f441a723e */ /* 0x000fe200000000ff */
[----:B------:R-:W-:Y:S01]  /*3de0*/  FADD.FTZ R30, R40, R9 ;  /* 0x00000009281e7221 */ /* 0x000fe20000010000 */
[----:B------:R-:W3:Y:S01]  /*3df0*/  MUFU.EX2 R32, R32 ;  /* 0x0000002000207308 */ /* 0x000ee20000000800 */
[----:B-1----:R-:W-:Y:S02]  /*3e00*/  FADD.FTZ R4, R10, R5 ;  /* 0x000000050a047221 */ /* 0x002fe40000010000 */
[----:B------:R-:W-:Y:S01]  /*3e10*/  FADD.FTZ R9, R21, R30 ;  /* 0x0000001e15097221 */ /* 0x000fe20000010000 */
[----:B------:R-:W-:Y:S03]  /*3e20*/  STSM.16.M88.4 [R22], R24 ;  /* 0x0000001816007844 */ /* 0x000fe60000000200 */
[----:B------:R-:W-:Y:S01]  /*3e30*/  FADD.FTZ R40, R44, R9 ;  /* 0x000000092c287221 */ /* 0x000fe20000010000 */
[----:B------:R-:W1:Y:S01]  /*3e40*/  MUFU.EX2 R61, R61 ;  /* 0x0000003d003d7308 */ /* 0x000e620000000800 */
[C---:B--2---:R-:W-:Y:S01]  /*3e50*/  FADD.FTZ R5, R57.reuse, R4 ;  /* 0x0000000439057221 */ /* 0x044fe20000010000 */
[----:B------:R-:W-:-:S02]  /*3e60*/  F2FP.F16.F32.PACK_AB R28, R57, R10 ;  /* 0x0000000a391c723e */ /* 0x000fc400000000ff */
[----:B0-----:R-:W-:-:S04]  /*3e70*/  F2FP.F16.F32.PACK_AB R13, R44, R21 ;  /* 0x000000152c0d723e */ /* 0x001fc800000000ff */
[----:B------:R-:W0:Y:S01]  /*3e80*/  MUFU.EX2 R20, R20 ;  /* 0x0000001400147308 */ /* 0x000e220000000800 */
[----:B---3--:R-:W-:-:S07]  /*3e90*/  FADD.FTZ R4, R32, R5 ;  /* 0x0000000520047221 */ /* 0x008fce0000010000 */
[----:B------:R-:W2:Y:S01]  /*3ea0*/  MUFU.EX2 R65, R65 ;  /* 0x0000004100417308 */ /* 0x000ea20000000800 */
[C---:B-1----:R-:W-:Y:S01]  /*3eb0*/  FADD.FTZ R5, R61.reuse, R4 ;  /* 0x000000043d057221 */ /* 0x042fe20000010000 */
[----:B------:R-:W-:-:S05]  /*3ec0*/  F2FP.F16.F32.PACK_AB R30, R61, R32 ;  /* 0x000000203d1e723e */ /* 0x000fca00000000ff */
[----:B------:R1:W-:Y:S01]  /*3ed0*/  STSM.16.M88.4 [R18], R28 ;  /* 0x0000001c12007844 */ /* 0x0003e20000000200 */
[----:B------:R-:W3:Y:S01]  /*3ee0*/  MUFU.EX2 R36, R36 ;  /* 0x0000002400247308 */ /* 0x000ee20000000800 */
[----:B0-----:R-:W-:-:S07]  /*3ef0*/  FADD.FTZ R4, R20, R5 ;  /* 0x0000000514047221 */ /* 0x001fce0000010000 */
[----:B------:R-:W0:Y:S01]  /*3f00*/  MUFU.EX2 R33, R33 ;  /* 0x0000002100217308 */ /* 0x000e220000000800 */
[C---:B--2---:R-:W-:Y:S01]  /*3f10*/  FADD.FTZ R9, R65.reuse, R4 ;  /* 0x0000000441097221 */ /* 0x044fe20000010000 */
[----:B------:R-:W-:Y:S01]  /*3f20*/  F2FP.F16.F32.PACK_AB R12, R65, R20 ;  /* 0x00000014410c723e */ /* 0x000fe200000000ff */
[----:B------:R-:W-:Y:S01]  /*3f30*/  IMAD.MOV.U32 R20, RZ, RZ, R136 ;  /* 0x000000ffff147224 */ /* 0x000fe200078e0088 */
[----:B-1----:R-:W1:Y:S04]  /*3f40*/  @P4 LDC R31, c[0x0][0x450] ;  /* 0x00011400ff1f4b82 */ /* 0x002e680000000800 */
[----:B------:R-:W2:Y:S01]  /*3f50*/  MUFU.EX2 R69, R69 ;  /* 0x0000004500457308 */ /* 0x000ea20000000800 */
[----:B---3--:R-:W-:-:S07]  /*3f60*/  FADD.FTZ R4, R36, R9 ;  /* 0x0000000924047221 */ /* 0x008fce0000010000 */
[----:B------:R-:W3:Y:S01]  /*3f70*/  MUFU.EX2 R48, R48 ;  /* 0x0000003000307308 */ /* 0x000ee20000000800 */
[----:B0-----:R-:W-:-:S07]  /*3f80*/  FADD.FTZ R9, R33, R40 ;  /* 0x0000002821097221 */ /* 0x001fce0000010000 */
[----:B------:R-:W0:Y:S01]  /*3f90*/  MUFU.EX2 R34, R34 ;  /* 0x0000002200227308 */ /* 0x000e220000000800 */
[C---:B--2---:R-:W-:Y:S01]  /*3fa0*/  FADD.FTZ R11, R69.reuse, R4 ;  /* 0x00000004450b7221 */ /* 0x044fe20000010000 */
[----:B------:R-:W-:-:S06]  /*3fb0*/  F2FP.F16.F32.PACK_AB R14, R69, R36 ;  /* 0x00000024450e723e */ /* 0x000fcc00000000ff */
[----:B------:R-:W2:Y:S01]  /*3fc0*/  MUFU.EX2 R37, R37 ;  /* 0x0000002500257308 */ /* 0x000ea20000000800 */
[C---:B---3--:R-:W-:Y:S01]  /*3fd0*/  FADD.FTZ R4, R48.reuse, R9 ;  /* 0x0000000930047221 */ /* 0x048fe20000010000 */
[----:B------:R-:W-:Y:S02]  /*3fe0*/  F2FP.F16.F32.PACK_AB R15, R48, R33 ;  /* 0x00000021300f723e */ /* 0x000fe400000000ff */
[----:B------:R-:W3:Y:S03]  /*3ff0*/  @P4 LDC R33, c[0x0][0x44c] ;  /* 0x00011300ff214b82 */ /* 0x000ee60000000800 */
[----:B------:R4:W-:Y:S01]  /*4000*/  STSM.16.M88.4 [R17], R12 ;  /* 0x0000000c11007844 */ /* 0x0009e20000000200 */
[----:B------:R-:W5:Y:S01]  /*4010*/  MUFU.EX2 R67, R67 ;  /* 0x0000004300437308 */ /* 0x000f620000000800 */
[----:B0-----:R-:W-:-:S07]  /*4020*/  FADD.FTZ R10, R34, R11 ;  /* 0x0000000b220a7221 */ /* 0x001fce0000010000 */
[----:B------:R-:W0:Y:S01]  /*4030*/  MUFU.EX2 R56, R56 ;  /* 0x0000003800387308 */ /* 0x000e220000000800 */
[----:B--2---:R-:W-:-:S07]  /*4040*/  FADD.FTZ R11, R37, R4 ;  /* 0x00000004250b7221 */ /* 0x004fce0000010000 */
[----:B------:R2:W1:Y:S01]  /*4050*/  MUFU.EX2 R0, R108 ;  /* 0x0000006c00007308 */ /* 0x0004620000000800 */
[C---:B-----5:R-:W-:Y:S01]  /*4060*/  FADD.FTZ R21, R67.reuse, R10 ;  /* 0x0000000a43157221 */ /* 0x060fe20000010000 */
[----:B----4-:R-:W-:Y:S01]  /*4070*/  F2FP.F16.F32.PACK_AB R12, R67, R34 ;  /* 0x00000022430c723e */ /* 0x010fe200000000ff */
[----:B---3--:R-:W-:-:S05]  /*4080*/  @P4 IMAD.HI.U32 R28, R136, R33, RZ ;  /* 0x00000021881c4227 */ /* 0x008fca00078e00ff */
[----:B------:R-:W3:Y:S01]  /*4090*/  MUFU.EX2 R39, R39 ;  /* 0x0000002700277308 */ /* 0x000ee20000000800 */
[C---:B0-----:R-:W-:Y:S01]  /*40a0*/  FADD.FTZ R4, R56.reuse, R11 ;  /* 0x0000000b38047221 */ /* 0x041fe20000010000 */
[----:B------:R-:W-:Y:S02]  /*40b0*/  F2FP.F16.F32.PACK_AB R13, R56, R37 ;  /* 0x00000025380d723e */ /* 0x000fe400000000ff */
[----:B--2---:R-:W-:Y:S02]  /*40c0*/  CS2R R108, SRZ ;  /* 0x00000000006c7805 */ /* 0x004fe4000001ff00 */
[----:B-1----:R-:W-:Y:S02]  /*40d0*/  @P4 SHF.R.U32.HI R20, RZ, R31, R28 ;  /* 0x0000001fff144219 */ /* 0x002fe4000001161c */
[----:B------:R-:W0:Y:S01]  /*40e0*/  MUFU.EX2 R71, R71 ;  /* 0x0000004700477308 */ /* 0x000e220000000800 */
[----:B------:R-:W-:-:S07]  /*40f0*/  FADD.FTZ R10, R0, R21 ;  /* 0x00000015000a7221 */ /* 0x000fce0000010000 */
[----:B------:R-:W1:Y:S01]  /*4100*/  MUFU.EX2 R62, R62 ;  /* 0x0000003e003e7308 */ /* 0x000e620000000800 */
[----:B---3--:R-:W-:-:S07]  /*4110*/  FADD.FTZ R11, R39, R4 ;  /* 0x00000004270b7221 */ /* 0x008fce0000010000 */
[----:B------:R-:W2:Y:S01]  /*4120*/  MUFU.EX2 R38, R38 ;  /* 0x0000002600267308 */ /* 0x000ea20000000800 */
[C---:B0-----:R-:W-:Y:S01]  /*4130*/  FADD.FTZ R21, R71.reuse, R10 ;  /* 0x0000000a47157221 */ /* 0x041fe20000010000 */
[----:B------:R-:W-:-:S06]  /*4140*/  F2FP.F16.F32.PACK_AB R14, R71, R0 ;  /* 0x00000000470e723e */ /* 0x000fcc00000000ff */
[----:B------:R-:W0:Y:S01]  /*4150*/  MUFU.EX2 R41, R41 ;  /* 0x0000002900297308 */ /* 0x000e220000000800 */
[C---:B-1----:R-:W-:Y:S01]  /*4160*/  FADD.FTZ R4, R62.reuse, R11 ;  /* 0x0000000b3e047221 */ /* 0x042fe20000010000 */
[----:B------:R-:W-:-:S05]  /*4170*/  F2FP.F16.F32.PACK_AB R15, R62, R39 ;  /* 0x000000273e0f723e */ /* 0x000fca00000000ff */
[----:B------:R1:W-:Y:S01]  /*4180*/  STSM.16.M88.4 [R16+0x27800], R12 ;  /* 0x0278000c10007844 */ /* 0x0003e20000000200 */
[----:B------:R3:W4:Y:S01]  /*4190*/  MUFU.EX2 R55, R112 ;  /* 0x0000007000377308 */ /* 0x0007220000000800 */
[----:B--2---:R-:W-:-:S07]  /*41a0*/  FADD.FTZ R0, R38, R21 ;  /* 0x0000001526007221 */ /* 0x004fce0000010000 */
[----:B------:R-:W2:Y:S01]  /*41b0*/  MUFU.EX2 R66, R66 ;  /* 0x0000004200427308 */ /* 0x000ea20000000800 */
[----:B0-----:R-:W-:Y:S01]  /*41c0*/  FADD.FTZ R21, R41, R4 ;  /* 0x0000000429157221 */ /* 0x001fe20000010000 */
[----:B---3--:R-:W-:-:S06]  /*41d0*/  CS2R R112, SRZ ;  /* 0x0000000000707805 */ /* 0x008fcc000001ff00 */
[----:B------:R0:W3:Y:S01]  /*41e0*/  MUFU.EX2 R3, R114 ;  /* 0x0000007200037308 */ /* 0x0000e20000000800 */
[C---:B----4-:R-:W-:Y:S01]  /*41f0*/  FADD.FTZ R0, R55.reuse, R0 ;  /* 0x0000000037007221 */ /* 0x050fe20000010000 */
[----:B------:R-:W-:-:S06]  /*4200*/  F2FP.F16.F32.PACK_AB R24, R55, R38 ;  /* 0x000000263718723e */ /* 0x000fcc00000000ff */
[----:B------:R-:W4:Y:S01]  /*4210*/  MUFU.EX2 R43, R43 ;  /* 0x0000002b002b7308 */ /* 0x000f220000000800 */
[C---:B--2---:R-:W-:Y:S01]  /*4220*/  FADD.FTZ R4, R66.reuse, R21 ;  /* 0x0000001542047221 */ /* 0x044fe20000010000 */
[----:B------:R-:W-:Y:S02]  /*4230*/  F2FP.F16.F32.PACK_AB R25, R66, R41 ;  /* 0x000000294219723e */ /* 0x000fe400000000ff */
[----:B0-----:R-:W-:-:S04]  /*4240*/  CS2R R114, SRZ ;  /* 0x0000000000727805 */ /* 0x001fc8000001ff00 */
[----:B------:R-:W0:Y:S01]  /*4250*/  MUFU.EX2 R116, R116 ;  /* 0x0000007400747308 */ /* 0x000e220000000800 */
[----:B---3--:R-:W-:-:S07]  /*4260*/  FADD.FTZ R21, R3, R0 ;  /* 0x0000000003157221 */ /* 0x008fce0000010000 */
[----:B------:R-:W2:Y:S01]  /*4270*/  MUFU.EX2 R52, R52 ;  /* 0x0000003400347308 */ /* 0x000ea20000000800 */
[----:B----4-:R-:W-:-:S07]  /*4280*/  FADD.FTZ R27, R43, R4 ;  /* 0x000000042b1b7221 */ /* 0x010fce0000010000 */
[----:B------:R-:W3:Y:S01]  /*4290*/  MUFU.EX2 R118, R118 ;  /* 0x0000007600767308 */ /* 0x000ee20000000800 */
[C---:B0-----:R-:W-:Y:S01]  /*42a0*/  FADD.FTZ R21, R116.reuse, R21 ;  /* 0x0000001574157221 */ /* 0x041fe20000010000 */
[----:B------:R-:W-:Y:S02]  /*42b0*/  F2FP.F16.F32.PACK_AB R26, R116, R3 ;  /* 0x00000003741a723e */ /* 0x000fe400000000ff */
[----:B------:R-:W-:-:S04]  /*42c0*/  CS2R R116, SRZ ;  /* 0x0000000000747805 */ /* 0x000fc8000001ff00 */
[----:B------:R-:W0:Y:S01]  /*42d0*/  MUFU.EX2 R45, R45 ;  /* 0x0000002d002d7308 */ /* 0x000e220000000800 */
[C---:B--2---:R-:W-:Y:S01]  /*42e0*/  FADD.FTZ R0, R52.reuse, R27 ;  /* 0x0000001b34007221 */ /* 0x044fe20000010000 */
[----:B------:R-:W-:-:S05]  /*42f0*/  F2FP.F16.F32.PACK_AB R27, R52, R43 ;  /* 0x0000002b341b723e */ /* 0x000fca00000000ff */
[----:B------:R2:W-:Y:S01]  /*4300*/  STSM.16.M88.4 [R23], R24 ;  /* 0x0000001817007844 */ /* 0x0005e20000000200 */
[----:B------:R4:W5:Y:S01]  /*4310*/  MUFU.EX2 R5, R120 ;  /* 0x0000007800057308 */ /* 0x0009620000000800 */
[----:B---3--:R-:W-:-:S07]  /*4320*/  FADD.FTZ R4, R118, R21 ;  /* 0x0000001576047221 */ /* 0x008fce0000010000 */
[----:B------:R-:W3:Y:S01]  /*4330*/  MUFU.EX2 R50, R50 ;  /* 0x0000003200327308 */ /* 0x000ee20000000800 */
[----:B0-----:R-:W-:Y:S01]  /*4340*/  FADD.FTZ R21, R45, R0 ;  /* 0x000000002d157221 */ /* 0x001fe20000010000 */
[----:B----4-:R-:W-:-:S06]  /*4350*/  CS2R R120, SRZ ;  /* 0x0000000000787805 */ /* 0x010fcc000001ff00 */
[----:B------:R-:W0:Y:S01]  /*4360*/  MUFU.EX2 R47, R47 ;  /* 0x0000002f002f7308 */ /* 0x000e220000000800 */
[C---:B-----5:R-:W-:Y:S01]  /*4370*/  FADD.FTZ R29, R5.reuse, R4 ;  /* 0x00000004051d7221 */ /* 0x060fe20000010000 */
[----:B-1----:R-:W-:Y:S02]  /*4380*/  F2FP.F16.F32.PACK_AB R12, R5, R118 ;  /* 0x00000076050c723e */ /* 0x002fe400000000ff */
[----:B------:R-:W-:-:S04]  /*4390*/  CS2R R118, SRZ ;  /* 0x0000000000767805 */ /* 0x000fc8000001ff00 */
[----:B------:R-:W1:Y:S01]  /*43a0*/  MUFU.EX2 R54, R54 ;  /* 0x0000003600367308 */ /* 0x000e620000000800 */
[----:B---3--:R-:W-:-:S07]  /*43b0*/  FADD.FTZ R4, R50, R21 ;  /* 0x0000001532047221 */ /* 0x008fce0000010000 */
[----:B------:R-:W3:Y:S01]  /*43c0*/  MUFU.EX2 R122, R122 ;  /* 0x0000007a007a7308 */ /* 0x000ee20000000800 */
[----:B0-----:R-:W-:-:S07]  /*43d0*/  FADD.FTZ R13, R47, R4 ;  /* 0x000000042f0d7221 */ /* 0x001fce0000010000 */
[----:B------:R-:W0:Y:S01]  /*43e0*/  MUFU.EX2 R49, R49 ;  /* 0x0000003100317308 */ /* 0x000e220000000800 */
[----:B-1----:R-:W-:Y:S01]  /*43f0*/  FADD.FTZ R4, R54, R13 ;  /* 0x0000000d36047221 */ /* 0x002fe20000010000 */
[----:B------:R-:W-:-:S06]  /*4400*/  F2FP.F16.F32.PACK_AB R13, R50, R45 ;  /* 0x0000002d320d723e */ /* 0x000fcc00000000ff */
[----:B------:R1:W4:Y:S01]  /*4410*/  MUFU.EX2 R9, R124 ;  /* 0x0000007c00097308 */ /* 0x0003220000000800 */
[----:B---3--:R-:W-:-:S07]  /*4420*/  FADD.FTZ R10, R122, R29 ;  /* 0x0000001d7a0a7221 */ /* 0x008fce0000010000 */
[----:B------:R-:W3:Y:S01]  /*4430*/  MUFU.EX2 R58, R58 ;  /* 0x0000003a003a7308 */ /* 0x000ee20000000800 */
[----:B0-----:R-:W-:Y:S01]  /*4440*/  FADD.FTZ R5, R49, R4 ;  /* 0x0000000431057221 */ /* 0x001fe20000010000 */
[----:B-1----:R-:W-:-:S06]  /*4450*/  CS2R R124, SRZ ;  /* 0x00000000007c7805 */ /* 0x002fcc000001ff00 */
[----:B------:R-:W0:Y:S01]  /*4460*/  MUFU.EX2 R126, R126 ;  /* 0x0000007e007e7308 */ /* 0x000e220000000800 */
[C---:B----4-:R-:W-:Y:S01]  /*4470*/  FADD.FTZ R15, R9.reuse, R10 ;  /* 0x0000000a090f7221 */ /* 0x050fe20000010000 */
[----:B------:R-:W-:Y:S02]  /*4480*/  F2FP.F16.F32.PACK_AB R14, R9, R122 ;  /* 0x0000007a090e723e */ /* 0x000fe400000000ff */
[----:B------:R-:W-:-:S04]  /*4490*/  CS2R R122, SRZ ;  /* 0x00000000007a7805 */ /* 0x000fc8000001ff00 */
[----:B------:R-:W-:Y:S01]  /*44a0*/  MUFU.EX2 R35, R35 ;  /* 0x0000002300237308 */ /* 0x000fe20000000800 */
[----:B---3--:R-:W-:Y:S01]  /*44b0*/  FADD.FTZ R4, R58, R5 ;  /* 0x000000053a047221 */ /* 0x008fe20000010000 */
[----:B------:R-:W-:Y:S02]  /*44c0*/  IADD3 R5, R20, R142, -R143 ;  /* 0x0000008e14057210 */ /* 0x000fe40007ffe88f */
[----:B--2---:R-:W-:-:S04]  /*44d0*/  F2FP.F16.F32.PACK_AB R25, R58, R49 ;  /* 0x000000313a19723e */ /* 0x004fc800000000ff */
[----:B------:R1:W2:Y:S01]  /*44e0*/  MUFU.EX2 R11, R128 ;  /* 0x00000080000b7308 */ /* 0x0002a20000000800 */
[----:B0-----:R-:W-:Y:S01]  /*44f0*/  FADD.FTZ R10, R126, R15 ;  /* 0x0000000f7e0a7221 */ /* 0x001fe20000010000 */
[----:B------:R-:W-:-:S05]  /*4500*/  F2FP.F16.F32.PACK_AB R15, R54, R47 ;  /* 0x0000002f360f723e */ /* 0x000fca00000000ff */
[----:B------:R0:W-:Y:S01]  /*4510*/  STSM.16.M88.4 [R18+0x6000], R12 ;  /* 0x0060000c12007844 */ /* 0x0001e20000000200 */
[----:B------:R-:W-:Y:S01]  /*4520*/  MUFU.EX2 R130, R130 ;  /* 0x0000008200827308 */ /* 0x000fe20000000800 */
[----:B-1----:R-:W-:-:S07]  /*4530*/  CS2R R128, SRZ ;  /* 0x0000000000807805 */ /* 0x002fce000001ff00 */
[----:B------:R1:W3:Y:S01]  /*4540*/  MUFU.EX2 R3, R132 ;  /* 0x0000008400037308 */ /* 0x0002e20000000800 */
[C---:B--2---:R-:W-:Y:S01]  /*4550*/  F2FP.F16.F32.PACK_AB R24, R11.reuse, R126 ;  /* 0x0000007e0b18723e */ /* 0x044fe200000000ff */
[----:B------:R-:W-:Y:S01]  /*4560*/  FADD.FTZ R9, R11, R10 ;  /* 0x0000000a0b097221 */ /* 0x000fe20000010000 */
[----:B------:R-:W-:-:S05]  /*4570*/  CS2R R126, SRZ ;  /* 0x00000000007e7805 */ /* 0x000fca000001ff00 */
[----:B------:R-:W2:Y:S01]  /*4580*/  MUFU.EX2 R0, R53 ;  /* 0x0000003500007308 */ /* 0x000ea20000000800 */
[----:B-1----:R-:W-:Y:S02]  /*4590*/  CS2R R132, SRZ ;  /* 0x0000000000847805 */ /* 0x002fe4000001ff00 */
[----:B---3--:R-:W-:Y:S01]  /*45a0*/  F2FP.F16.F32.PACK_AB R26, R3, R130 ;  /* 0x00000082031a723e */ /* 0x008fe200000000ff */
[----:B------:R-:W-:-:S04]  /*45b0*/  FADD.FTZ R130, R130, R9 ;  /* 0x0000000982827221 */ /* 0x000fc80000010000 */
[----:B------:R-:W-:Y:S01]  /*45c0*/  FADD.FTZ R3, R3, R130 ;  /* 0x0000008203037221 */ /* 0x000fe20000010000 */
[----:B------:R-:W-:Y:S02]  /*45d0*/  CS2R R130, SRZ ;  /* 0x0000000000827805 */ /* 0x000fe4000001ff00 */
[----:B--2---:R-:W-:Y:S01]  /*45e0*/  F2FP.F16.F32.PACK_AB R27, R0, R35 ;  /* 0x00000023001b723e */ /* 0x004fe200000000ff */
[----:B------:R-:W-:Y:S01]  /*45f0*/  FADD.FTZ R35, R35, R4 ;  /* 0x0000000423237221 */ /* 0x000fe20000010000 */
[----:B------:R-:W-:-:S03]  /*4600*/  SHF.R.S32.HI R4, RZ, 0x1f, R5 ;  /* 0x0000001fff047819 */ /* 0x000fc60000011405 */
[----:B------:R0:W-:Y:S01]  /*4610*/  STSM.16.M88.4 [R17+0x6000], R24 ;  /* 0x0060001811007844 */ /* 0x0001e20000000200 */
[----:B------:R-:W-:Y:S01]  /*4620*/  LEA.HI R5, R4, R5, RZ, 0x7 ;  /* 0x0000000504057211 */ /* 0x000fe200078f38ff */
[----:B------:R-:W-:Y:S02]  /*4630*/  VIADD R4, R88, 0xfffffffe ;  /* 0xfffffffe58047836 */ /* 0x000fe40000000000 */
[----:B------:R-:W-:Y:S01]  /*4640*/  FADD.FTZ R0, R0, R35 ;  /* 0x0000002300007221 */ /* 0x000fe20000010000 */
[----:B------:R1:W-:Y:S06]  /*4650*/  MEMBAR.ALL.CTA ;  /* 0x0000000000007992 */ /* 0x0003ec0000008000 */
[----:B-1----:R-:W1:Y:S01]  /*4660*/  FENCE.VIEW.ASYNC.S ;  /* 0x00000000000073c6 */ /* 0x002e620000000000 */
[----:B------:R-:W-:-:S02]  /*4670*/  SHF.R.S32.HI R5, RZ, 0x7, R5 ;  /* 0x00000007ff057819 */ /* 0x000fc40000011405 */
[----:B------:R-:W-:Y:S02]  /*4680*/  CS2R R88, SRZ ;  /* 0x0000000000587805 */ /* 0x000fe4000001ff00 */
[----:B------:R-:W-:-:S04]  /*4690*/  VIMNMX R144, R146, R5, !PT ;  /* 0x0000000592907248 */ /* 0x000fc80007fe0100 */
[----:B------:R-:W-:Y:S01]  /*46a0*/  ISETP.GE.AND P1, PT, R4, R144, PT ;  /* 0x000000900400720c */ /* 0x000fe20003f26270 */
[----:B-1----:R-:W-:-:S12]  /*46b0*/  NOP ;  /* 0x0000000000007918 */ /* 0x002fd80000000000 */
[----:B0-----:R-:W-:Y:S05]  /*46c0*/  @!P1 BRA `(.L_x_2088) ;  /* 0x0000003000909947 */ /* 0x001fea0003800000 */
[----:B------:R-:W-:Y:S01]  /*46d0*/  IMAD.MOV.U32 R5, RZ, RZ, R8 ;  /* 0x000000ffff057224 */ /* 0x000fe200078e0008 */
[----:B------:R-:W-:Y:S01]  /*46e0*/  UMOV UR6, UR38 ;  /* 0x0000002600067c82 */ /* 0x000fe20008000000 */
[----:B------:R-:W-:Y:S01]  /*46f0*/  IMAD.MOV.U32 R9, RZ, RZ, R6 ;  /* 0x000000ffff097224 */ /* 0x000fe200078e0006 */
[----:B------:R-:W-:Y:S01]  /*4700*/  ULDC UR5, c[0x0][0x9d8] ;  /* 0x0002760000057ab9 */ /* 0x000fe20000000800 */
[----:B------:R-:W-:Y:S02]  /*4710*/  IMAD.MOV.U32 R10, RZ, RZ, R2 ;  /* 0x000000ffff0a7224 */ /* 0x000fe400078e0002 */
[----:B------:R-:W-:-:S07]  /*4720*/  IMAD.MOV.U32 R135, RZ, RZ, RZ ;  /* 0x000000ffff877224 */ /* 0x000fce00078e00ff */
.L_x_2099:
[----:B------:R-:W-:Y:S01]  /*4730*/  ISETP.NE.AND P2, PT, RZ, UR40, PT ;  /* 0x00000028ff007c0c */ /* 0x000fe2000bf45270 */
[----:B------:R-:W-:-:S04]  /*4740*/  UISETP.NE.AND UP0, UPT, UR6, 0x1, UPT ;  /* 0x000000010600788c */ /* 0x000fc8000bf05270 */
[----:B------:R-:W-:-:S06]  /*4750*/  USEL UR7, URZ, 0x1, UP0 ;  /* 0x000000013f077887 */ /* 0x000fcc0008000000 */
[----:B------:R-:W-:Y:S02]  /*4760*/  LOP3.LUT R2, R10, UR7, RZ, 0x3c, !PT ;  /* 0x000000070a027c12 */ /* 0x000fe4000f8e3cff */
[----:B------:R-:W-:Y:S05]  /*4770*/  @P2 BRA `(.L_x_2089) ;  /* 0x0000000000342947 */ /* 0x000fea0003800000 */
[----:B------:R-:W-:Y:S05]  /*4780*/  @!P0 BRA `(.L_x_2090) ;  /* 0x0000000000048947 */ /* 0x000fea0003800000 */
[----:B------:R-:W-:Y:S01]  /*4790*/  BPT.TRAP 0x1 ;  /* 0x000000040000795c */ /* 0x000fe20000300000 */
.L_x_2090:
[----:B------:R-:W-:Y:S01]  /*47a0*/  UIADD3 UR7, UR6, 0x1, URZ ;  /* 0x0000000106077890 */ /* 0x000fe2000fffe03f */
[----:B------:R-:W-:-:S03]  /*47b0*/  SHF.L.U32 R6, R2, 0x1f, RZ ;  /* 0x0000001f02067819 */ /* 0x000fc600000006ff */
[----:B------:R-:W-:-:S04]  /*47c0*/  UISETP.NE.AND UP0, UPT, UR7, 0x2, UPT ;  /* 0x000000020700788c */ /* 0x000fc8000bf05270 */
[----:B------:R-:W-:-:S04]  /*47d0*/  USEL UR7, UR7, URZ, UP0 ;  /* 0x0000003f07077287 */ /* 0x000fc80008000000 */
[----:B------:R-:W-:-:S09]  /*47e0*/  ULEA UR7, UR7, UR41, 0x3 ;  /* 0x0000002907077291 */ /* 0x000fd2000f8e183f */
[----:B------:R0:W1:Y:S01]  /*47f0*/  SYNCS.PHASECHK.TRANS64.TRYWAIT P1, [UR7+0x2d830], R6 ;  /* 0x02d83006ff0075a7 */ /* 0x0000620008020147 */
[----:B------:R-:W-:Y:S05]  /*4800*/  @!P0 BRA `(.L_x_2091) ;  /* 0x0000000000048947 */ /* 0x000fea0003800000 */
[----:B------:R-:W-:Y:S01]  /*4810*/  BPT.TRAP 0x1 ;  /* 0x000000040000795c */ /* 0x000fe20000300000 */
.L_x_2091:
[----:B-1----:R-:W-:Y:S05]  /*4820*/  @P1 BRA `(.L_x_2089) ;  /* 0x0000000000081947 */ /* 0x002fea0003800000 */
[----:B------:R-:W1:Y:S02]  /*4830*/  SYNCS.PHASECHK.TRANS64.TRYWAIT P1, [UR7+0x2d830], R6 ;  /* 0x02d83006ff0075a7 */ /* 0x000e640008020147 */
[----:B-1----:R-:W-:Y:S05]  /*4840*/  @!P1 BRA `(.L_x_2092) ;  /* 0x000000f000309947 */ /* 0x002fea0003800000 */
.L_x_2089:
        /* <DEDUP_REMOVED lines=40> */
.L_x_2094:
[----:B------:R-:W-:Y:S01]  /*4ad0*/  ULEA UR7, UR6, UR41, 0x3 ;  /* 0x0000002906077291 */ /* 0x000fe2000f8e183f */
[----:B------:R-:W-:-:S08]  /*4ae0*/  SHF.L.U32 R6, R10, 0x1f, RZ ;  /* 0x0000001f0a067819 */ /* 0x000fd000000006ff */
[----:B------:R0:W1:Y:S01]  /*4af0*/  SYNCS.PHASECHK.TRANS64.TRYWAIT P1, [UR7+0x2d850], R6 ;  /* 0x02d85006ff0075a7 */ /* 0x0000620008020147 */
[----:B------:R-:W-:Y:S05]  /*4b00*/  @!P0 BRA `(.L_x_2095) ;  /* 0x0000000000048947 */ /* 0x000fea0003800000 */
[----:B------:R-:W-:Y:S01]  /*4b10*/  BPT.TRAP 0x1 ;  /* 0x000000040000795c */ /* 0x000fe20000300000 */
.L_x_2095:
[----:B-1----:R-:W-:Y:S05]  /*4b20*/  @P1 BRA `(.L_x_2093) ;  /* 0x0000000000081947 */ /* 0x002fea0003800000 */
[----:B------:R-:W1:Y:S02]  /*4b30*/  SYNCS.PHASECHK.TRANS64.TRYWAIT P1, [UR7+0x2d850], R6 ;  /* 0x02d85006ff0075a7 */ /* 0x000e640008020147 */
[----:B-1----:R-:W-:Y:S05]  /*4b40*/  @!P1 BRA `(.L_x_2096) ;  /* 0x000000ec00889947 */ /* 0x002fea0003800000 */
.L_x_2093:
        /* <DEDUP_REMOVED lines=18> */
[----:B------:R-:W-:-:S02]  /*4c70*/  ISETP.GE.U32.AND P1, PT, R8, 0x180, PT ;  /* 0x000001800800780c */ /* 0x000fc40003f26070 */
[----:B0-----:R-:W-:-:S04]  /*4c80*/  IADD3 R6, R7, 0x9, RZ ;  /* 0x0000000907067810 */ /* 0x001fc80007ffe0ff */
        /* <DEDUP_REMOVED lines=50> */
.L_x_2097:
[----:B0-----:R-:W0:Y:S01]  /*4fb0*/  LDC R6, c[0x0][0x448] ;  /* 0x00011200ff067b82 */ /* 0x001e220000000800 */
[----:B------:R-:W-:Y:S02]  /*4fc0*/  IMAD.IADD R10, R147, 0x1, R136 ;  /* 0x00000001930a7824 */ /* 0x000fe400078e0288 */
        /* <DEDUP_REMOVED lines=22> */
[----:B0-----:R-:W-:Y:S01]  /*5130*/  ISETP.NE.AND P1, PT, R6, 0x1, PT ;  /* 0x000000010600780c */ /* 0x001fe20003f25270 */
        /* <DEDUP_REMOVED lines=12> */
[----:B------:R-:W4:Y:S01]  /*5200*/  @P1 LDC R7, c[0x0][0x44c] ;  /* 0x00011300ff071b82 */ /* 0x000f220000000800 */
[----:B------:R-:W-:Y:S01]  /*5210*/  FMUL.FTZ R8, R30, UR5 ;  /* 0x000000051e087c20 */ /* 0x000fe20008410000 */
[----:B------:R-:W-:Y:S01]  /*5220*/  FMUL.FTZ R30, R41, UR5 ;  /* 0x00000005291e7c20 */ /* 0x000fe20008410000 */
[----:B------:R-:W-:Y:S01]  /*5230*/  FMUL.FTZ R41, R59, UR5 ;  /* 0x000000053b297c20 */ /* 0x000fe20008410000 */
[----:B------:R-:W-:Y:S01]  /*5240*/  FMUL.FTZ R40, R52, UR5 ;  /* 0x0000000534287c20 */ /* 0x000fe20008410000 */
[----:B------:R-:W-:Y:S01]  /*5250*/  FMUL.FTZ R52, R67, UR5 ;  /* 0x0000000543347c20 */ /* 0x000fe20008410000 */
[----:B------:R-:W-:Y:S01]  /*5260*/  FMUL.FTZ R67, R85, UR5 ;  /* 0x0000000555437c20 */ /* 0x000fe20008410000 */
[----:B------:R-:W5:Y:S01]  /*5270*/  MUFU.TANH R35, R35 ;  /* 0x0000002300237308 */ /* 0x000f620000002400 */
[----:B------:R-:W1:Y:S01]  /*5280*/  @P1 LDC R6, c[0x0][0x450] ;  /* 0x00011400ff061b82 */ /* 0x000e620000000800 */
        /* <DEDUP_REMOVED lines=13> */
[----:B------:R-:W-:Y:S01]  /*5360*/  FMUL.FTZ R48, R71, UR5 ;  /* 0x0000000547307c20 */ /* 0x000fe20008410000 */
[----:B------:R-:W-:Y:S01]  /*5370*/  MUFU.TANH R54, R54 ;  /* 0x0000003600367308 */ /* 0x000fe20000002400 */
[----:B----4-:R-:W-:-:S04]  /*5380*/  @P1 IMAD.HI.U32 R7, R10, R7, RZ ;  /* 0x000000070a071227 */ /* 0x010fc800078e00ff */
[----:B------:R-:W-:Y:S01]  /*5390*/  FMUL.FTZ R78, R78, UR5 ;  /* 0x000000054e4e7c20 */ /* 0x000fe20008410000 */
[----:B------:R-:W-:-:S04]  /*53a0*/  ULEA UR7, UR38, UR41, 0x3 ;  /* 0x0000002926077291 */ /* 0x000fc8000f8e183f */
[----:B------:R-:W-:Y:S01]  /*53b0*/  UIADD3 UR7, UR7, 0x2d840, URZ ;  /* 0x0002d84007077890 */ /* 0x000fe2000fffe03f */
[----:B------:R-:W-:Y:S01]  /*53c0*/  MUFU.TANH R139, R139 ;  /* 0x0000008b008b7308 */ /* 0x000fe20000002400 */
[----:B-1----:R-:W-:Y:S01]  /*53d0*/  @P1 SHF.R.U32.HI R10, RZ, R6, R7 ;  /* 0x00000006ff0a1219 */ /* 0x002fe20000011607 */
[----:B------:R-:W-:Y:S01]  /*53e0*/  FMUL.FTZ R6, R27, UR5 ;  /* 0x000000051b067c20 */ /* 0x000fe20008410000 */
[----:B------:R-:W-:Y:S01]  /*53f0*/  FMUL.FTZ R27, R46, UR5 ;  /* 0x000000052e1b7c20 */ /* 0x000fe20008410000 */
[----:B------:R-:W-:Y:S01]  /*5400*/  FMUL.FTZ R46, R57, UR5 ;  /* 0x00000005392e7c20 */ /* 0x000fe20008410000 */
[----:B------:R-:W-:Y:S01]  /*5410*/  FMUL.FTZ R57, R58, UR5 ;  /* 0x000000053a397c20 */ /* 0x000fe20008410000 */
[----:B------:R-:W1:Y:S01]  /*5420*/  SHFL.IDX PT, R69, R10, RZ, 0x1c1f ;  /* 0x001c1fff0a457589 */ /* 0x000e6200000e0000 */
[----:B------:R-:W-:Y:S02]  /*5430*/  IMAD.MOV.U32 R58, RZ, RZ, -0x80 ;  /* 0xffffff80ff3a7424 */ /* 0x000fe400078e00ff */
[----:B------:R-:W-:Y:S01]  /*5440*/  FMUL.FTZ R7, R26, UR5 ;  /* 0x000000051a077c20 */ /* 0x000fe20008410000 */
[----:B------:R-:W-:Y:S01]  /*5450*/  FMUL.FTZ R26, R43, UR5 ;  /* 0x000000052b1a7c20 */ /* 0x000fe20008410000 */
[----:B------:R-:W-:Y:S01]  /*5460*/  FMUL.FTZ R43, R56, UR5 ;  /* 0x00000005382b7c20 */ /* 0x000fe20008410000 */
[----:B------:R-:W-:-:S02]  /*5470*/  IMAD R58, R4, R58, 0x1 ;  /* 0x00000001043a7424 */ /* 0x000fc400078e023a */
[----:B------:R-:W-:Y:S01]  /*5480*/  FMUL.FTZ R56, R63, UR5 ;  /* 0x000000053f387c20 */ /* 0x000fe20008410000 */
[----:B------:R-:W-:Y:S01]  /*5490*/  FMUL.FTZ R63, R76, UR5 ;  /* 0x000000054c3f7c20 */ /* 0x000fe20008410000 */
[----:B------:R-:W4:Y:S01]  /*54a0*/  MUFU.TANH R46, R46 ;  /* 0x0000002e002e7308 */ /* 0x000f220000002400 */
[----:B------:R-:W2:Y:S01]  /*54b0*/  SHFL.IDX PT, R76, R10, 0x1, 0x1c1f ;  /* 0x003c1f000a4c7f89 */ /* 0x000ea200000e0000 */
[----:B------:R-:W-:Y:S01]  /*54c0*/  IADD3 R58, R142, R58, -R145 ;  /* 0x0000003a8e3a7210 */ /* 0x000fe20007ffe891 */
[----:B------:R-:W-:-:S04]  /*54d0*/  UPRMT UR7, UR42, 0x654, UR7 ;  /* 0x000006542a077896 */ /* 0x000fc80008000007 */
[----:B------:R-:W-:Y:S01]  /*54e0*/  IMAD.IADD R58, R58, 0x1, -R143 ;  /* 0x000000013a3a7824 */ /* 0x000fe200078e0a8f */
[----:B------:R-:W4:Y:S04]  /*54f0*/  MUFU.TANH R47, R47 ;  /* 0x0000002f002f7308 */ /* 0x000f280000002400 */
[----:B------:R-:W-:Y:S01]  /*5500*/  SYNCS.ARRIVE.TRANS64.RED.A1T0 RZ, [UR7], RZ ;  /* 0x000000ffffff79a7 */ /* 0x000fe20008100407 */
[----:B-1----:R-:W-:-:S03]  /*5510*/  IMAD.IADD R69, R58, 0x1, R69 ;  /* 0x000000013a457824 */ /* 0x002fc600078e0245 */
[----:B------:R-:W1:Y:S02]  /*5520*/  MUFU.TANH R60, R60 ;  /* 0x0000003c003c7308 */ /* 0x000e640000002400 */
[C---:B------:R-:W-:Y:S02]  /*5530*/  ISETP.GT.AND P4, PT, R69.reuse, 0x8, PT ;  /* 0x000000084500780c */ /* 0x040fe40003f84270 */
[C---:B------:R-:W-:Y:S02]  /*5540*/  ISETP.GT.AND P5, PT, R69.reuse, 0x9, PT ;  /* 0x000000094500780c */ /* 0x040fe40003fa4270 */
[----:B------:R-:W-:Y:S02]  /*5550*/  FSEL R138, R138, -INF , P4 ;  /* 0xff8000008a8a7808 */ /* 0x000fe40002000000 */
[----:B------:R-:W1:Y:S01]  /*5560*/  MUFU.TANH R13, R13 ;  /* 0x0000000d000d7308 */ /* 0x000e620000002400 */
[----:B------:R-:W-:Y:S01]  /*5570*/  ISETP.GT.AND P4, PT, R69, 0x19, PT ;  /* 0x000000194500780c */ /* 0x000fe20003f84270 */
[----:B--2---:R-:W-:Y:S01]  /*5580*/  IMAD.IADD R76, R58, 0x1, R76 ;  /* 0x000000013a4c7824 */ /* 0x004fe200078e024c */
[----:B------:R-:W-:-:S02]  /*5590*/  FSEL R74, R11, -INF , P5 ;  /* 0xff8000000b4a7808 */ /* 0x000fc40002800000 */
[----:B------:R-:W-:Y:S02]  /*55a0*/  ISETP.GT.AND P5, PT, R69, 0x20, PT ;  /* 0x000000204500780c */ /* 0x000fe40003fa4270 */
[----:B0-----:R-:W-:Y:S01]  /*55b0*/  FSEL R70, R21, -INF , P4 ;  /* 0xff80000015467808 */ /* 0x001fe20002000000 */
[----:B------:R-:W0:Y:S01]  /*55c0*/  MUFU.TANH R10, R80 ;  /* 0x00000050000a7308 */ /* 0x000e220000002400 */
[----:B------:R-:W-:Y:S02]  /*55d0*/  ISETP.GT.AND P4, PT, R69, 0x30, PT ;  /* 0x000000304500780c */ /* 0x000fe40003f84270 */
[----:B---3--:R-:W-:Y:S02]  /*55e0*/  FSEL R84, R29, -INF , P5 ;  /* 0xff8000001d547808 */ /* 0x008fe40002800000 */
[----:B------:R-:W-:Y:S02]  /*55f0*/  ISETP.GT.AND P5, PT, R69, 0x31, PT ;  /* 0x000000314500780c */ /* 0x000fe40003fa4270 */
[----:B-----5:R-:W-:Y:S01]  /*5600*/  FSEL R77, R35, -INF , P4 ;  /* 0xff800000234d7808 */ /* 0x020fe20002000000 */
[----:B------:R-:W2:Y:S01]  /*5610*/  MUFU.TANH R140, R140 ;  /* 0x0000008c008c7308 */ /* 0x000ea20000002400 */
[----:B------:R-:W-:-:S02]  /*5620*/  ISETP.GT.AND P4, PT, R69, 0x41, PT ;  /* 0x000000414500780c */ /* 0x000fc40003f84270 */
[----:B------:R-:W-:Y:S02]  /*5630*/  FSEL R29, R37, -INF , P5 ;  /* 0xff800000251d7808 */ /* 0x000fe40002800000 */
[C---:B------:R-:W-:Y:S02]  /*5640*/  ISETP.GT.AND P5, PT, R69.reuse, 0x48, PT ;  /* 0x000000484500780c */ /* 0x040fe40003fa4270 */
[----:B----4-:R-:W-:Y:S01]  /*5650*/  FSEL R59, R46, -INF , P4 ;  /* 0xff8000002e3b7808 */ /* 0x010fe20002000000 */
[----:B------:R-:W3:Y:S01]  /*5660*/  MUFU.TANH R33, R33 ;  /* 0x0000002100217308 */ /* 0x000ee20000002400 */
[C---:B------:R-:W-:Y:S02]  /*5670*/  ISETP.GT.AND P3, PT, R69.reuse, 0x1, PT ;  /* 0x000000014500780c */ /* 0x040fe40003f64270 */
[----:B------:R-:W-:Y:S02]  /*5680*/  ISETP.GT.AND P4, PT, R69, 0x58, PT ;  /* 0x000000584500780c */ /* 0x000fe40003f84270 */
[----:B------:R-:W-:-:S02]  /*5690*/  FSEL R54, R54, -INF , P5 ;  /* 0xff80000036367808 */ /* 0x000fc40002800000 */
[----:B------:R-:W-:Y:S01]  /*56a0*/  ISETP.GT.AND P5, PT, R69, 0x59, PT ;  /* 0x000000594500780c */ /* 0x000fe20003fa4270 */
[----:B------:R-:W4:Y:S01]  /*56b0*/  MUFU.TANH R6, R6 ;  /* 0x0000000600067308 */ /* 0x000f220000002400 */
[----:B------:R-:W-:Y:S02]  /*56c0*/  FSEL R139, R139, -INF , P3 ;  /* 0xff8000008b8b7808 */ /* 0x000fe40001800000 */
[----:B------:R-:W-:Y:S02]  /*56d0*/  FSEL R46, R47, -INF , P4 ;  /* 0xff8000002f2e7808 */ /* 0x000fe40002000000 */
[C---:B------:R-:W-:Y:S02]  /*56e0*/  ISETP.GT.AND P3, PT, R69.reuse, 0x18, PT ;  /* 0x000000184500780c */ /* 0x040fe40003f64270 */
[----:B-1----:R-:W-:Y:S01]  /*56f0*/  FSEL R47, R60, -INF , P5 ;  /* 0xff8000003c2f7808 */ /* 0x002fe20002800000 */
[----:B------:R-:W1:Y:S01]  /*5700*/  MUFU.TANH R137, R137 ;  /* 0x0000008900897308 */ /* 0x000e620000002400 */
[----:B------:R-:W-:-:S02]  /*5710*/  ISETP.GT.AND P5, PT, R69, 0x70, PT ;  /* 0x000000704500780c */ /* 0x000fc40003fa4270 */
[----:B------:R-:W-:Y:S02]  /*5720*/  ISETP.GT.AND P2, PT, R69, RZ, PT ;  /* 0x000000ff4500720c */ /* 0x000fe40003f44270 */
[----:B------:R-:W-:Y:S02]  /*5730*/  FSEL R85, R13, -INF , P3 ;  /* 0xff8000000d557808 */ /* 0x000fe40001800000 */
[----:B------:R-:W-:Y:S01]  /*5740*/  ISETP.GT.AND P3, PT, R69, 0x29, PT ;  /* 0x000000294500780c */ /* 0x000fe20003f64270 */
[----:B------:R-:W5:Y:S01]  /*5750*/  MUFU.TANH R12, R12 ;  /* 0x0000000c000c7308 */ /* 0x000f620000002400 */
[----:B0-----:R-:W-:Y:S02]  /*5760*/  FSEL R10, R10, -INF , P5 ;  /* 0xff8000000a0a7808 */ /* 0x001fe40002800000 */
[----:B------:R-:W-:Y:S02]  /*5770*/  ISETP.GT.AND P5, PT, R76, 0x1, PT ;  /* 0x000000014c00780c */ /* 0x000fe40003fa4270 */
[----:B--2---:R-:W-:-:S02]  /*5780*/  FSEL R140, R140, -INF , P2 ;  /* 0xff8000008c8c7808 */ /* 0x004fc40001000000 */
[----:B---3--:R-:W-:Y:S01]  /*5790*/  FSEL R80, R33, -INF , P3 ;  /* 0xff80000021507808 */ /* 0x008fe20001800000 */
[----:B------:R-:W0:Y:S01]  /*57a0*/  MUFU.TANH R30, R30 ;  /* 0x0000001e001e7308 */ /* 0x000e220000002400 */
[----:B----4-:R-:W-:Y:S02]  /*57b0*/  FSEL R33, R6, -INF , P5 ;  /* 0xff80000006217808 */ /* 0x010fe40002800000 */
[----:B------:R-:W-:Y:S02]  /*57c0*/  FMNMX.FTZ R6, R140, R9, !PT ;  /* 0x000000098c067209 */ /* 0x000fe40007810000 */
[----:B------:R-:W-:Y:S02]  /*57d0*/  ISETP.GT.AND P1, PT, R69, 0x10, PT ;  /* 0x000000104500780c */ /* 0x000fe40003f24270 */
[----:B------:R-:W-:Y:S01]  /*57e0*/  FMNMX.FTZ R6, R139, R6, !PT ;  /* 0x000000068b067209 */ /* 0x000fe20007810000 */
[----:B------:R-:W2:Y:S01]  /*57f0*/  MUFU.TANH R31, R31 ;  /* 0x0000001f001f7308 */ /* 0x000ea20000002400 */
[----:B------:R-:W-:-:S02]  /*5800*/  ISETP.GT.AND P2, PT, R69, 0x11, PT ;  /* 0x000000114500780c */ /* 0x000fc40003f44270 */
[----:B------:R-:W-:Y:S02]  /*5810*/  FMNMX.FTZ R6, R138, R6, !PT ;  /* 0x000000068a067209 */ /* 0x000fe40007810000 */
[----:B-1----:R-:W-:Y:S02]  /*5820*/  FSEL R137, R137, -INF , P1 ;  /* 0xff80000089897808 */ /* 0x002fe40000800000 */
[----:B------:R-:W-:Y:S01]  /*5830*/  FMNMX.FTZ R6, R74, R6, !PT ;  /* 0x000000064a067209 */ /* 0x000fe20007810000 */
[----:B------:R-:W1:Y:S01]  /*5840*/  MUFU.TANH R40, R40 ;  /* 0x0000002800287308 */ /* 0x000e620000002400 */
[----:B-----5:R-:W-:Y:S02]  /*5850*/  FSEL R72, R12, -INF , P2 ;  /* 0xff8000000c487808 */ /* 0x020fe40001000000 */
[----:B------:R-:W-:Y:S02]  /*5860*/  FMNMX.FTZ R6, R137, R6, !PT ;  /* 0x0000000689067209 */ /* 0x000fe40007810000 */
[----:B------:R-:W-:-:S02]  /*5870*/  ISETP.GT.AND P1, PT, R69, 0x21, PT ;  /* 0x000000214500780c */ /* 0x000fc40003f24270 */
[----:B------:R-:W-:Y:S01]  /*5880*/  FMNMX.FTZ R6, R72, R6, !PT ;  /* 0x0000000648067209 */ /* 0x000fe20007810000 */
[----:B------:R-:W3:Y:S01]  /*5890*/  MUFU.TANH R42, R42 ;  /* 0x0000002a002a7308 */ /* 0x000ee20000002400 */
[----:B------:R-:W-:Y:S02]  /*58a0*/  ISETP.GT.AND P2, PT, R69, 0x28, PT ;  /* 0x000000284500780c */ /* 0x000fe40003f44270 */
[----:B------:R-:W-:Y:S02]  /*58b0*/  FMNMX.FTZ R6, R85, R6, !PT ;  /* 0x0000000655067209 */ /* 0x000fe40007810000 */
[----:B0-----:R-:W-:Y:S02]  /*58c0*/  FSEL R68, R30, -INF , P1 ;  /* 0xff8000001e447808 */ /* 0x001fe40000800000 */
[----:B------:R-:W-:Y:S01]  /*58d0*/  FMNMX.FTZ R6, R70, R6, !PT ;  /* 0x0000000646067209 */ /* 0x000fe20007810000 */
[----:B------:R-:W0:Y:S01]  /*58e0*/  MUFU.TANH R43, R43 ;  /* 0x0000002b002b7308 */ /* 0x000e220000002400 */
[----:B--2---:R-:W-:-:S02]  /*58f0*/  FSEL R81, R31, -INF , P2 ;  /* 0xff8000001f517808 */ /* 0x004fc40001000000 */
[----:B------:R-:W-:Y:S02]  /*5900*/  FMNMX.FTZ R6, R84, R6, !PT ;  /* 0x0000000654067209 */ /* 0x000fe40007810000 */
[C---:B------:R-:W-:Y:S02]  /*5910*/  ISETP.GT.AND P1, PT, R69.reuse, 0x38, PT ;  /* 0x000000384500780c */ /* 0x040fe40003f24270 */
[----:B------:R-:W-:Y:S01]  /*5920*/  FMNMX.FTZ R6, R68, R6, !PT ;  /* 0x0000000644067209 */ /* 0x000fe20007810000 */
[----:B------:R-:W2:Y:S01]  /*5930*/  MUFU.TANH R55, R55 ;  /* 0x0000003700377308 */ /* 0x000ea20000002400 */
[----:B------:R-:W-:Y:S02]  /*5940*/  ISETP.GT.AND P2, PT, R69, 0x39, PT ;  /* 0x000000394500780c */ /* 0x000fe40003f44270 */
[----:B------:R-:W-:Y:S02]  /*5950*/  FMNMX.FTZ R6, R81, R6, !PT ;  /* 0x0000000651067209 */ /* 0x000fe40007810000 */
[----:B-1----:R-:W-:-:S02]  /*5960*/  FSEL R31, R40, -INF , P1 ;  /* 0xff800000281f7808 */ /* 0x002fc40000800000 */
[----:B------:R-:W-:Y:S01]  /*5970*/  FMNMX.FTZ R6, R80, R6, !PT ;  /* 0x0000000650067209 */ /* 0x000fe20007810000 */
[----:B------:R-:W1:Y:S01]  /*5980*/  MUFU.TANH R50, R50 ;  /* 0x0000003200327308 */ /* 0x000e620000002400 */
[----:B------:R-:W-:Y:S02]  /*5990*/  ISETP.GT.AND P3, PT, R69, 0x40, PT ;  /* 0x000000404500780c */ /* 0x000fe40003f64270 */
[----:B------:R-:W-:Y:S02]  /*59a0*/  FMNMX.FTZ R6, R77, R6, !PT ;  /* 0x000000064d067209 */ /* 0x000fe40007810000 */
[----:B---3--:R-:W-:Y:S02]  /*59b0*/  FSEL R30, R42, -INF , P2 ;  /* 0xff8000002a1e7808 */ /* 0x008fe40001000000 */
[----:B------:R-:W-:Y:S01]  /*59c0*/  FMNMX.FTZ R6, R29, R6, !PT ;  /* 0x000000061d067209 */ /* 0x000fe20007810000 */
[----:B------:R-:W3:Y:S01]  /*59d0*/  MUFU.TANH R51, R51 ;  /* 0x0000003300337308 */ /* 0x000ee20000002400 */
[----:B0-----:R-:W-:-:S02]  /*59e0*/  FSEL R58, R43, -INF , P3 ;  /* 0xff8000002b3a7808 */ /* 0x001fc40001800000 */
[----:B------:R-:W-:Y:S02]  /*59f0*/  FMNMX.FTZ R6, R31, R6, !PT ;  /* 0x000000061f067209 */ /* 0x000fe40007810000 */
[C---:B------:R-:W-:Y:S02]  /*5a00*/  ISETP.GT.AND P1, PT, R69.reuse, 0x49, PT ;  /* 0x000000494500780c */ /* 0x040fe40003f24270 */
[----:B------:R-:W-:Y:S01]  /*5a10*/  FMNMX.FTZ R6, R30, R6, !PT ;  /* 0x000000061e067209 */ /* 0x000fe20007810000 */
[----:B------:R-:W0:Y:S01]  /*5a20*/  MUFU.TANH R61, R61 ;  /* 0x0000003d003d7308 */ /* 0x000e220000002400 */
[----:B------:R-:W-:Y:S02]  /*5a30*/  ISETP.GT.AND P2, PT, R69, 0x50, PT ;  /* 0x000000504500780c */ /* 0x000fe40003f44270 */
[----:B------:R-:W-:Y:S02]  /*5a40*/  FMNMX.FTZ R6, R58, R6, !PT ;  /* 0x000000063a067209 */ /* 0x000fe40007810000 */
[----:B--2---:R-:W-:-:S02]  /*5a50*/  FSEL R55, R55, -INF , P1 ;  /* 0xff80000037377808 */ /* 0x004fc40000800000 */
[----:B------:R-:W-:Y:S01]  /*5a60*/  FMNMX.FTZ R6, R59, R6, !PT ;  /* 0x000000063b067209 */ /* 0x000fe20007810000 */
[----:B------:R-:W2:Y:S01]  /*5a70*/  MUFU.TANH R62, R62 ;  /* 0x0000003e003e7308 */ /* 0x000ea20000002400 */
[----:B------:R-:W-:Y:S02]  /*5a80*/  ISETP.GT.AND P3, PT, R69, 0x51, PT ;  /* 0x000000514500780c */ /* 0x000fe40003f64270 */
[----:B------:R-:W-:Y:S02]  /*5a90*/  FMNMX.FTZ R6, R54, R6, !PT ;  /* 0x0000000636067209 */ /* 0x000fe40007810000 */
[----:B-1----:R-:W-:Y:S02]  /*5aa0*/  FSEL R50, R50, -INF , P2 ;  /* 0xff80000032327808 */ /* 0x002fe40001000000 */
[----:B------:R-:W-:Y:S01]  /*5ab0*/  FMNMX.FTZ R6, R55, R6, !PT ;  /* 0x0000000637067209 */ /* 0x000fe20007810000 */
[----:B------:R-:W1:Y:S01]  /*5ac0*/  MUFU.TANH R63, R63 ;  /* 0x0000003f003f7308 */ /* 0x000e620000002400 */
[----:B---3--:R-:W-:-:S02]  /*5ad0*/  FSEL R51, R51, -INF , P3 ;  /* 0xff80000033337808 */ /* 0x008fc40001800000 */
[----:B------:R-:W-:Y:S02]  /*5ae0*/  FMNMX.FTZ R6, R50, R6, !PT ;  /* 0x0000000632067209 */ /* 0x000fe40007810000 */
[----:B------:R-:W-:Y:S02]  /*5af0*/  ISETP.GT.AND P1, PT, R69, 0x60, PT ;  /* 0x000000604500780c */ /* 0x000fe40003f24270 */
[----:B------:R-:W-:Y:S01]  /*5b00*/  FMNMX.FTZ R6, R51, R6, !PT ;  /* 0x0000000633067209 */ /* 0x000fe20007810000 */
[----:B------:R-:W3:Y:S01]  /*5b10*/  MUFU.TANH R64, R64 ;  /* 0x0000004000407308 */ /* 0x000ee20000002400 */
[----:B------:R-:W-:Y:S02]  /*5b20*/  ISETP.GT.AND P2, PT, R69, 0x61, PT ;  /* 0x000000614500780c */ /* 0x000fe40003f44270 */
[----:B------:R-:W-:Y:S02]  /*5b30*/  FMNMX.FTZ R6, R46, R6, !PT ;  /* 0x000000062e067209 */ /* 0x000fe40007810000 */
[----:B0-----:R-:W-:-:S02]  /*5b40*/  FSEL R40, R61, -INF , P1 ;  /* 0xff8000003d287808 */ /* 0x001fc40000800000 */
[----:B------:R-:W-:Y:S01]  /*5b50*/  FMNMX.FTZ R6, R47, R6, !PT ;  /* 0x000000062f067209 */ /* 0x000fe20007810000 */
[----:B------:R-:W0:Y:S01]  /*5b60*/  MUFU.TANH R66, R66 ;  /* 0x0000004200427308 */ /* 0x000e220000002400 */
[C---:B------:R-:W-:Y:S02]  /*5b70*/  ISETP.GT.AND P3, PT, R69.reuse, 0x68, PT ;  /* 0x000000684500780c */ /* 0x040fe40003f64270 */
[----:B--2---:R-:W-:Y:S02]  /*5b80*/  FSEL R43, R62, -INF , P2 ;  /* 0xff8000003e2b7808 */ /* 0x004fe40001000000 */
[----:B------:R-:W-:Y:S02]  /*5b90*/  FMNMX.FTZ R6, R40, R6, !PT ;  /* 0x0000000628067209 */ /* 0x000fe40007810000 */
[----:B------:R-:W-:Y:S01]  /*5ba0*/  ISETP.GT.AND P4, PT, R69, 0x69, PT ;  /* 0x000000694500780c */ /* 0x000fe20003f84270 */
[----:B------:R-:W2:Y:S01]  /*5bb0*/  MUFU.TANH R65, R65 ;  /* 0x0000004100417308 */ /* 0x000ea20000002400 */
[----:B-1----:R-:W-:-:S02]  /*5bc0*/  FSEL R42, R63, -INF , P3 ;  /* 0xff8000003f2a7808 */ /* 0x002fc40001800000 */
[----:B------:R-:W-:Y:S02]  /*5bd0*/  FMNMX.FTZ R6, R43, R6, !PT ;  /* 0x000000062b067209 */ /* 0x000fe40007810000 */
[----:B---3--:R-:W-:Y:S02]  /*5be0*/  FSEL R21, R64, -INF , P4 ;  /* 0xff80000040157808 */ /* 0x008fe40002000000 */
[----:B------:R-:W-:Y:S01]  /*5bf0*/  FMNMX.FTZ R6, R42, R6, !PT ;  /* 0x000000062a067209 */ /* 0x000fe20007810000 */
[----:B------:R-:W1:Y:S01]  /*5c00*/  MUFU.TANH R67, R67 ;  /* 0x0000004300437308 */ /* 0x000e620000002400 */
[----:B------:R-:W-:Y:S02]  /*5c10*/  ISETP.GT.AND P1, PT, R69, 0x71, PT ;  /* 0x000000714500780c */ /* 0x000fe40003f24270 */
[----:B------:R-:W-:Y:S02]  /*5c20*/  FMNMX.FTZ R6, R21, R6, !PT ;  /* 0x0000000615067209 */ /* 0x000fe40007810000 */
[----:B------:R-:W-:-:S02]  /*5c30*/  ISETP.GT.AND P2, PT, R69, 0x78, PT ;  /* 0x000000784500780c */ /* 0x000fc40003f44270 */
[----:B0-----:R-:W-:Y:S01]  /*5c40*/  FSEL R11, R66, -INF , P1 ;  /* 0xff800000420b7808 */ /* 0x001fe20000800000 */
[----:B------:R-:W0:Y:S01]  /*5c50*/  MUFU.TANH R7, R7 ;  /* 0x0000000700077308 */ /* 0x000e220000002400 */
[----:B------:R-:W-:Y:S02]  /*5c60*/  FMNMX.FTZ R6, R10, R6, !PT ;  /* 0x000000060a067209 */ /* 0x000fe40007810000 */
[----:B------:R-:W-:Y:S02]  /*5c70*/  ISETP.GT.AND P3, PT, R69, 0x79, PT ;  /* 0x000000794500780c */ /* 0x000fe40003f64270 */
[----:B--2---:R-:W-:Y:S02]  /*5c80*/  FSEL R12, R65, -INF , P2 ;  /* 0xff800000410c7808 */ /* 0x004fe40001000000 */
[----:B------:R-:W-:Y:S01]  /*5c90*/  FMNMX.FTZ R6, R11, R6, !PT ;  /* 0x000000060b067209 */ /* 0x000fe20007810000 */
[----:B------:R-:W2:Y:S01]  /*5ca0*/  MUFU.TANH R14, R14 ;  /* 0x0000000e000e7308 */ /* 0x000ea20000002400 */
[----:B-1----:R-:W-:-:S02]  /*5cb0*/  FSEL R13, R67, -INF , P3 ;  /* 0xff800000430d7808 */ /* 0x002fc40001800000 */
[----:B------:R-:W-:Y:S02]  /*5cc0*/  FMNMX.FTZ R6, R12, R6, !PT ;  /* 0x000000060c067209 */ /* 0x000fe40007810000 */
[C---:B------:R-:W-:Y:S02]  /*5cd0*/  ISETP.GT.AND P4, PT, R76.reuse, RZ, PT ;  /* 0x000000ff4c00720c */ /* 0x040fe40003f84270 */
[----:B------:R-:W-:Y:S01]  /*5ce0*/  FMNMX.FTZ R6, R13, R6, !PT ;  /* 0x000000060d067209 */ /* 0x000fe20007810000 */
[----:B------:R-:W1:Y:S01]  /*5cf0*/  MUFU.TANH R20, R20 ;  /* 0x0000001400147308 */ /* 0x000e620000002400 */
[----:B0-----:R-:W-:Y:S02]  /*5d00*/  FSEL R75, R7, -INF , P4 ;  /* 0xff800000074b7808 */ /* 0x001fe40002000000 */
[C---:B------:R-:W-:Y:S01]  /*5d10*/  ISETP.GT.AND P2, PT, R76.reuse, 0x9, PT ;  /* 0x000000094c00780c */ /* 0x040fe20003f44270 */
[----:B------:R-:W0:Y:S01]  /*5d20*/  SHFL.BFLY PT, R7, R6, 0x2, 0x1f ;  /* 0x0c401f0006077f89 */ /* 0x000e2200000e0000 */
[----:B------:R-:W-:-:S02]  /*5d30*/  ISETP.GT.AND P3, PT, R76, 0x10, PT ;  /* 0x000000104c00780c */ /* 0x000fc40003f64270 */
[C---:B------:R-:W-:Y:S01]  /*5d40*/  ISETP.GT.AND P1, PT, R76.reuse, 0x8, PT ;  /* 0x000000084c00780c */ /* 0x040fe20003f24270 */
[----:B------:R-:W3:Y:S01]  /*5d50*/  MUFU.TANH R8, R8 ;  /* 0x0000000800087308 */ /* 0x000ee20000002400 */
[----:B------:R-:W-:Y:S02]  /*5d60*/  ISETP.GT.AND P4, PT, R76, 0x11, PT ;  /* 0x000000114c00780c */ /* 0x000fe40003f84270 */
[----:B--2---:R-:W-:Y:S02]  /*5d70*/  FSEL R35, R14, -INF , P2 ;  /* 0xff8000000e237808 */ /* 0x004fe40001000000 */
[C---:B------:R-:W-:Y:S02]  /*5d80*/  ISETP.GT.AND P2, PT, R76.reuse, 0x20, PT ;  /* 0x000000204c00780c */ /* 0x040fe40003f44270 */
[----:B------:R-:W-:Y:S01]  /*5d90*/  ISETP.GT.AND P5, PT, R76, 0x18, PT ;  /* 0x000000184c00780c */ /* 0x000fe20003fa4270 */
[----:B------:R-:W2:Y:S01]  /*5da0*/  MUFU.TANH R15, R15 ;  /* 0x0000000f000f7308 */ /* 0x000ea20000002400 */
[----:B-1----:R-:W-:Y:S01]  /*5db0*/  FSEL R71, R20, -INF , P3 ;  /* 0xff80000014477808 */ /* 0x002fe20001800000 */
[----:B------:R-:W-:Y:S01]  /*5dc0*/  FMUL.FTZ R20, R79, UR5 ;  /* 0x000000054f147c20 */ /* 0x000fe20008410000 */
[----:B------:R-:W-:Y:S01]  /*5dd0*/  ISETP.GT.AND P3, PT, R76, 0x21, PT ;  /* 0x000000214c00780c */ /* 0x000fe20003f64270 */
[----:B------:R-:W-:-:S04]  /*5de0*/  FMUL.FTZ R79, R87, UR5 ;  /* 0x00000005574f7c20 */ /* 0x000fc80008410000 */
[----:B------:R-:W1:Y:S01]  /*5df0*/  MUFU.TANH R25, R25 ;  /* 0x0000001900197308 */ /* 0x000e620000002400 */
[----:B---3--:R-:W-:Y:S02]  /*5e00*/  FSEL R73, R8, -INF , P1 ;  /* 0xff80000008497808 */ /* 0x008fe40000800000 */
[----:B------:R-:W-:Y:S02]  /*5e10*/  ISETP.GT.AND P1, PT, R76, 0x19, PT ;  /* 0x000000194c00780c */ /* 0x000fe40003f24270 */
[----:B0-----:R-:W-:-:S03]  /*5e20*/  FMNMX.FTZ R6, R6, R7, !PT ;  /* 0x0000000706067209 */ /* 0x001fc60007810000 */
[----:B------:R-:W0:Y:S01]  /*5e30*/  MUFU.TANH R26, R26 ;  /* 0x0000001a001a7308 */ /* 0x000e220000002400 */
[----:B--2---:R-:W-:Y:S01]  /*5e40*/  FSEL R37, R15, -INF , P4 ;  /* 0xff8000000f257808 */ /* 0x004fe20002000000 */
[----:B------:R-:W2:Y:S01]  /*5e50*/  SHFL.BFLY PT, R7, R6, 0x1, 0x1f ;  /* 0x0c201f0006077f89 */ /* 0x000ea200000e0000 */
[----:B------:R-:W-:Y:S01]  /*5e60*/  ISETP.GT.AND P4, PT, R76, 0x28, PT ;  /* 0x000000284c00780c */ /* 0x000fe20003f84270 */
[----:B------:R-:W-:-:S04]  /*5e70*/  FMUL.FTZ R15, R82, UR5 ;  /* 0x00000005520f7c20 */ /* 0x000fc80008410000 */
[----:B------:R-:W3:Y:S01]  /*5e80*/  MUFU.TANH R24, R24 ;  /* 0x0000001800187308 */ /* 0x000ee20000002400 */
[----:B-1----:R-:W-:Y:S02]  /*5e90*/  FSEL R67, R25, -INF , P2 ;  /* 0xff80000019437808 */ /* 0x002fe40001000000 */
[----:B------:R-:W-:-:S05]  /*5ea0*/  ISETP.GT.AND P2, PT, R76, 0x31, PT ;  /* 0x000000314c00780c */ /* 0x000fca0003f44270 */
[----:B------:R-:W1:Y:S01]  /*5eb0*/  MUFU.TANH R39, R39 ;  /* 0x0000002700277308 */ /* 0x000e620000002400 */
[----:B0-----:R-:W-:Y:S02]  /*5ec0*/  FSEL R25, R26, -INF , P3 ;  /* 0xff8000001a197808 */ /* 0x001fe40001800000 */
[----:B------:R-:W-:-:S05]  /*5ed0*/  ISETP.GT.AND P3, PT, R76, 0x38, PT ;  /* 0x000000384c00780c */ /* 0x000fca0003f64270 */
[----:B------:R-:W0:Y:S01]  /*5ee0*/  MUFU.TANH R27, R27 ;  /* 0x0000001b001b7308 */ /* 0x000e220000002400 */
[----:B---3--:R-:W-:Y:S02]  /*5ef0*/  FSEL R69, R24, -INF , P5 ;  /* 0xff80000018457808 */ /* 0x008fe40002800000 */
[----:B--2---:R-:W-:Y:S02]  /*5f00*/  FMNMX.FTZ R6, R6, R7, !PT ;  /* 0x0000000706067209 */ /* 0x004fe40007810000 */
[----:B------:R-:W-:Y:S02]  /*5f10*/  ISETP.GT.AND P5, PT, R76, 0x29, PT ;  /* 0x000000294c00780c */ /* 0x000fe40003fa4270 */
[C---:B------:R-:W-:Y:S01]  /*5f20*/  FSETP.NEU.FTZ.AND P6, PT, R6.reuse, -INF , PT ;  /* 0xff8000000600780b */ /* 0x040fe20003fdd000 */
[----:B------:R-:W2:Y:S01]  /*5f30*/  MUFU.TANH R36, R36 ;  /* 0x0000002400247308 */ /* 0x000ea20000002400 */
[----:B-1----:R-:W-:Y:S02]  /*5f40*/  FSEL R39, R39, -INF , P1 ;  /* 0xff80000027277808 */ /* 0x002fe40000800000 */
[----:B------:R-:W-:-:S02]  /*5f50*/  FSEL R7, R6, RZ, P6 ;  /* 0x000000ff06077208 */ /* 0x000fc40003000000 */
[----:B------:R-:W-:-:S03]  /*5f60*/  ISETP.GT.AND P1, PT, R76, 0x30, PT ;  /* 0x000000304c00780c */ /* 0x000fc60003f24270 */
[----:B------:R-:W-:Y:S01]  /*5f70*/  FADD.FTZ R9, -R7, R9 ;  /* 0x0000000907097221 */ /* 0x000fe20000010100 */
[----:B------:R-:W1:Y:S01]  /*5f80*/  MUFU.TANH R28, R28 ;  /* 0x0000001c001c7308 */ /* 0x000e620000002400 */
[----:B------:R-:W3:Y:S01]  /*5f90*/  LDC R7, c[0x0][0x988] ;  /* 0x00026200ff077b82 */ /* 0x000ee20000000800 */
[----:B0-----:R-:W-:Y:S02]  /*5fa0*/  FSEL R65, R27, -INF , P4 ;  /* 0xff8000001b417808 */ /* 0x001fe40002000000 */
[----:B------:R-:W-:-:S04]  /*5fb0*/  ISETP.GT.AND P4, PT, R76, 0x39, PT ;  /* 0x000000394c00780c */ /* 0x000fc80003f84270 */
[----:B------:R-:W0:Y:S01]  /*5fc0*/  MUFU.TANH R32, R32 ;  /* 0x0000002000207308 */ /* 0x000e220000002400 */
[----:B--2---:R-:W-:Y:S02]  /*5fd0*/  FSEL R61, R36, -INF , P3 ;  /* 0xff800000243d7808 */ /* 0x004fe40001800000 */
[----:B------:R-:W-:-:S05]  /*5fe0*/  ISETP.GT.AND P3, PT, R76, 0x49, PT ;  /* 0x000000494c00780c */ /* 0x000fca0003f64270 */
[----:B------:R-:W2:Y:S01]  /*5ff0*/  MUFU.TANH R34, R34 ;  /* 0x0000002200227308 */ /* 0x000ea20000002400 */
[----:B-1----:R-:W-:Y:S02]  /*6000*/  FSEL R66, R28, -INF , P5 ;  /* 0xff8000001c427808 */ /* 0x002fe40002800000 */
[----:B------:R-:W-:-:S05]  /*6010*/  ISETP.GT.AND P5, PT, R76, 0x40, PT ;  /* 0x000000404c00780c */ /* 0x000fca0003fa4270 */
[----:B------:R-:W1:Y:S01]  /*6020*/  MUFU.TANH R38, R38 ;  /* 0x0000002600267308 */ /* 0x000e620000002400 */
[----:B0-----:R-:W-:Y:S01]  /*6030*/  FSEL R63, R32, -INF , P1 ;  /* 0xff800000203f7808 */ /* 0x001fe20000800000 */
[-C--:B---3--:R-:W-:Y:S01]  /*6040*/  FMUL.FTZ R8, R6, R7.reuse ;  /* 0x0000000706087220 */ /* 0x088fe20000410000 */
[----:B------:R-:W-:Y:S01]  /*6050*/  ISETP.GT.AND P1, PT, R76, 0x41, PT ;  /* 0x000000414c00780c */ /* 0x000fe20003f24270 */
[----:B------:R-:W-:-:S03]  /*6060*/  FMUL.FTZ R9, R9, R7 ;  /* 0x0000000709097220 */ /* 0x000fc60000410000 */
[----:B------:R-:W-:Y:S01]  /*6070*/  FSEL R8, R8, RZ, P6 ;  /* 0x000000ff08087208 */ /* 0x000fe20003000000 */
[----:B------:R-:W0:Y:S01]  /*6080*/  MUFU.TANH R56, R56 ;  /* 0x0000003800387308 */ /* 0x000e220000002400 */
[----:B--2---:R-:W-:Y:S02]  /*6090*/  FSEL R64, R34, -INF , P2 ;  /* 0xff80000022407808 */ /* 0x004fe40001000000 */
[----:B------:R-:W-:Y:S01]  /*60a0*/  ISETP.GT.AND P2, PT, R76, 0x48, PT ;  /* 0x000000484c00780c */ /* 0x000fe20003f44270 */
[-CC-:B------:R-:W-:Y:S01]  /*60b0*/  FFMA.FTZ R32, R140, R7.reuse, -R8.reuse ;  /* 0x000000078c207223 */ /* 0x180fe20000010808 */
[----:B------:R-:W-:Y:S01]  /*60c0*/  ISETP.GT.AND P6, PT, R76, 0x68, PT ;  /* 0x000000684c00780c */ /* 0x000fe20003fc4270 */
[-CC-:B------:R-:W-:Y:S01]  /*60d0*/  FFMA.FTZ R34, R138, R7.reuse, -R8.reuse ;  /* 0x000000078a227223 */ /* 0x180fe20000010808 */
[-CC-:B------:R-:W-:Y:S01]  /*60e0*/  FFMA.FTZ R74, R74, R7.reuse, -R8.reuse ;  /* 0x000000074a4a7223 */ /* 0x180fe20000010808 */
[----:B------:R-:W2:Y:S01]  /*60f0*/  MUFU.TANH R57, R57 ;  /* 0x0000003900397308 */ /* 0x000ea20000002400 */
        /* <DEDUP_REMOVED lines=8> */
[----:B0-----:R-:W-:Y:S01]  /*6180*/  FSEL R56, R56, -INF , P3 ;  /* 0xff80000038387808 */ /* 0x001fe20001800000 */
[-CC-:B------:R-:W-:Y:S01]  /*6190*/  FFMA.FTZ R68, R68, R7.reuse, -R8.reuse ;  /* 0x0000000744447223 */ /* 0x180fe20000010808 */
[----:B------:R-:W-:Y:S01]  /*61a0*/  ISETP.GT.AND P3, PT, R76, 0x60, PT ;  /* 0x000000604c00780c */ /* 0x000fe20003f64270 */
[-CC-:B------:R-:W-:Y:S01]  /*61b0*/  FFMA.FTZ R26, R81, R7.reuse, -R8.reuse ;  /* 0x00000007511a7223 */ /* 0x180fe20000010808 */
[-CC-:B------:R-:W-:Y:S01]  /*61c0*/  FFMA.FTZ R27, R80, R7.reuse, -R8.reuse ;  /* 0x00000007501b7223 */ /* 0x180fe20000010808 */
[-CC-:B------:R-:W-:Y:S01]  /*61d0*/  FFMA.FTZ R28, R77, R7.reuse, -R8.reuse ;  /* 0x000000074d1c7223 */ /* 0x180fe20000010808 */
[-CC-:B------:R-:W-:Y:S01]  /*61e0*/  FFMA.FTZ R29, R29, R7.reuse, -R8.reuse ;  /* 0x000000071d1d7223 */ /* 0x180fe20000010808 */
[----:B------:R-:W0:Y:S01]  /*61f0*/  MUFU.TANH R53, R53 ;  /* 0x0000003500357308 */ /* 0x000e220000002400 */
[----:B--2---:R-:W-:Y:S01]  /*6200*/  FSEL R57, R57, -INF , P5 ;  /* 0xff80000039397808 */ /* 0x004fe20002800000 */
[-CC-:B------:R-:W-:Y:S01]  /*6210*/  FFMA.FTZ R31, R31, R7.reuse, -R8.reuse ;  /* 0x000000071f1f7223 */ /* 0x180fe20000010808 */
[----:B------:R-:W-:Y:S01]  /*6220*/  ISETP.GT.AND P5, PT, R76, 0x51, PT ;  /* 0x000000514c00780c */ /* 0x000fe20003fa4270 */
[-CC-:B------:R-:W-:Y:S01]  /*6230*/  FFMA.FTZ R30, R30, R7.reuse, -R8.reuse ;  /* 0x000000071e1e7223 */ /* 0x180fe20000010808 */
[-CC-:B------:R-:W-:Y:S01]  /*6240*/  FFMA.FTZ R58, R58, R7.reuse, -R8.reuse ;  /* 0x000000073a3a7223 */ /* 0x180fe20000010808 */
        /* <DEDUP_REMOVED lines=23> */
[----:B------:R-:W-:Y:S01]  /*63c0*/  FFMA.FTZ R13, R13, R7, -R8 ;  /* 0x000000070d0d7223 */ /* 0x000fe20000010808 */
[----:B------:R-:W-:-:S02]  /*63d0*/  FMUL.FTZ R77, R83, UR5 ;  /* 0x00000005534d7c20 */ /* 0x000fc40008410000 */
[----:B------:R-:W2:Y:S01]  /*63e0*/  MUFU.TANH R45, R45 ;  /* 0x0000002d002d7308 */ /* 0x000ea20000002400 */
[----:B-1----:R-:W-:Y:S02]  /*63f0*/  FSEL R41, R44, -INF , P3 ;  /* 0xff8000002c297808 */ /* 0x002fe40001800000 */
[----:B------:R-:W-:-:S05]  /*6400*/  ISETP.GT.AND P3, PT, R76, 0x71, PT ;  /* 0x000000714c00780c */ /* 0x000fca0003f64270 */
[----:B------:R-:W1:Y:S01]  /*6410*/  MUFU.TANH R48, R48 ;  /* 0x0000003000307308 */ /* 0x000e620000002400 */
[----:B0-----:R-:W-:Y:S02]  /*6420*/  FSEL R52, R52, -INF , P5 ;  /* 0xff80000034347808 */ /* 0x001fe40002800000 */
[----:B------:R-:W-:-:S05]  /*6430*/  ISETP.GT.AND P5, PT, R76, 0x79, PT ;  /* 0x000000794c00780c */ /* 0x000fca0003fa4270 */
[----:B------:R-:W0:Y:S01]  /*6440*/  MUFU.TANH R141, R141 ;  /* 0x0000008d008d7308 */ /* 0x000e220000002400 */
[----:B--2---:R-:W-:Y:S02]  /*6450*/  FSEL R45, R45, -INF , P1 ;  /* 0xff8000002d2d7808 */ /* 0x004fe40000800000 */
[----:B------:R-:W-:-:S05]  /*6460*/  ISETP.GT.AND P1, PT, R76, 0x69, PT ;  /* 0x000000694c00780c */ /* 0x000fca0003f24270 */
[----:B------:R2:W3:Y:S01]  /*6470*/  MUFU.TANH R14, R78 ;  /* 0x0000004e000e7308 */ /* 0x0004e20000002400 */
[----:B-1----:R-:W-:Y:S02]  /*6480*/  FSEL R48, R48, -INF , P2 ;  /* 0xff80000030307808 */ /* 0x002fe40001000000 */
[----:B------:R-:W-:-:S05]  /*6490*/  ISETP.GT.AND P2, PT, R76, 0x70, PT ;  /* 0x000000704c00780c */ /* 0x000fca0003f44270 */
[----:B------:R-:W1:Y:S01]  /*64a0*/  MUFU.TANH R20, R20 ;  /* 0x0000001400147308 */ /* 0x000e620000002400 */
[----:B0-----:R-:W-:Y:S01]  /*64b0*/  FSEL R44, R141, -INF , P4 ;  /* 0xff8000008d2c7808 */ /* 0x001fe20002000000 */
[----:B--2---:R-:W-:Y:S01]  /*64c0*/  FMUL.FTZ R78, R86, UR5 ;  /* 0x00000005564e7c20 */ /* 0x004fe20008410000 */
[----:B------:R-:W-:Y:S01]  /*64d0*/  ISETP.GT.AND P4, PT, R76, 0x78, PT ;  /* 0x000000784c00780c */ /* 0x000fe20003f84270 */
[----:B------:R-:W-:Y:S01]  /*64e0*/  FFMA.FTZ R76, R139, R7, -R8 ;  /* 0x000000078b4c7223 */ /* 0x000fe20000010808 */
[----:B------:R-:W-:-:S03]  /*64f0*/  FMNMX.FTZ R8, R75, R5, !PT ;  /* 0x000000054b087209 */ /* 0x000fc60007810000 */
[----:B------:R-:W0:Y:S01]  /*6500*/  MUFU.TANH R15, R15 ;  /* 0x0000000f000f7308 */ /* 0x000e220000002400 */
[----:B------:R-:W-:Y:S02]  /*6510*/  FMNMX.FTZ R8, R33, R8, !PT ;  /* 0x0000000821087209 */ /* 0x000fe40007810000 */
[----:B---3--:R-:W-:Y:S02]  /*6520*/  FSEL R14, R14, -INF , P6 ;  /* 0xff8000000e0e7808 */ /* 0x008fe40003000000 */
[----:B------:R-:W-:-:S03]  /*6530*/  FMNMX.FTZ R8, R73, R8, !PT ;  /* 0x0000000849087209 */ /* 0x000fc60007810000 */
[----:B------:R-:W2:Y:S01]  /*6540*/  MUFU.TANH R77, R77 ;  /* 0x0000004d004d7308 */ /* 0x000ea20000002400 */
[----:B------:R-:W-:Y:S02]  /*6550*/  FMNMX.FTZ R8, R35, R8, !PT ;  /* 0x0000000823087209 */ /* 0x000fe40007810000 */
[----:B-1----:R-:W-:Y:S02]  /*6560*/  FSEL R20, R20, -INF , P1 ;  /* 0xff80000014147808 */ /* 0x002fe40000800000 */
[----:B------:R-:W-:-:S03]  /*6570*/  FMNMX.FTZ R8, R71, R8, !PT ;  /* 0x0000000847087209 */ /* 0x000fc60007810000 */
[----:B------:R-:W1:Y:S01]  /*6580*/  MUFU.TANH R78, R78 ;  /* 0x0000004e004e7308 */ /* 0x000e620000002400 */
[----:B------:R-:W-:Y:S02]  /*6590*/  FMNMX.FTZ R8, R37, R8, !PT ;  /* 0x0000000825087209 */ /* 0x000fe40007810000 */
[----:B0-----:R-:W-:Y:S02]  /*65a0*/  FSEL R15, R15, -INF , P2 ;  /* 0xff8000000f0f7808 */ /* 0x001fe40001000000 */
[----:B------:R-:W-:-:S03]  /*65b0*/  FMNMX.FTZ R8, R69, R8, !PT ;  /* 0x0000000845087209 */ /* 0x000fc60007810000 */
[----:B------:R-:W0:Y:S01]  /*65c0*/  MUFU.TANH R79, R79 ;  /* 0x0000004f004f7308 */ /* 0x000e220000002400 */
[----:B------:R-:W-:Y:S02]  /*65d0*/  FMNMX.FTZ R8, R39, R8, !PT ;  /* 0x0000000827087209 */ /* 0x000fe40007810000 */
[----:B--2---:R-:W-:Y:S02]  /*65e0*/  FSEL R77, R77, -INF , P3 ;  /* 0xff8000004d4d7808 */ /* 0x004fe40001800000 */
[----:B------:R-:W-:-:S03]  /*65f0*/  FMNMX.FTZ R8, R67, R8, !PT ;  /* 0x0000000843087209 */ /* 0x000fc60007810000 */
[----:B------:R-:W-:Y:S01]  /*6600*/  MUFU.EX2 R32, R32 ;  /* 0x0000002000207308 */ /* 0x000fe20000000800 */
[----:B------:R-:W-:Y:S02]  /*6610*/  FMNMX.FTZ R8, R25, R8, !PT ;  /* 0x0000000819087209 */ /* 0x000fe40007810000 */
[----:B-1----:R-:W-:Y:S02]  /*6620*/  FSEL R78, R78, -INF , P4 ;  /* 0xff8000004e4e7808 */ /* 0x002fe40002000000 */
[----:B------:R-:W-:-:S03]  /*6630*/  FMNMX.FTZ R8, R65, R8, !PT ;  /* 0x0000000841087209 */ /* 0x000fc60007810000 */
[----:B------:R-:W1:Y:S01]  /*6640*/  MUFU.EX2 R9, R9 ;  /* 0x0000000900097308 */ /* 0x000e620000000800 */
[----:B------:R-:W-:Y:S02]  /*6650*/  FMNMX.FTZ R8, R66, R8, !PT ;  /* 0x0000000842087209 */ /* 0x000fe40007810000 */
[----:B0-----:R-:W-:Y:S02]  /*6660*/  FSEL R79, R79, -INF , P5 ;  /* 0xff8000004f4f7808 */ /* 0x001fe40002800000 */
[----:B------:R-:W-:-:S03]  /*6670*/  FMNMX.FTZ R8, R63, R8, !PT ;  /* 0x000000083f087209 */ /* 0x000fc60007810000 */
[----:B------:R-:W0:Y:S01]  /*6680*/  MUFU.EX2 R76, R76 ;  /* 0x0000004c004c7308 */ /* 0x000e220000000800 */
[----:B------:R-:W-:-:S04]  /*6690*/  FMNMX.FTZ R8, R64, R8, !PT ;  /* 0x0000000840087209 */ /* 0x000fc80007810000 */
[----:B------:R-:W-:-:S03]  /*66a0*/  FMNMX.FTZ R8, R61, R8, !PT ;  /* 0x000000083d087209 */ /* 0x000fc60007810000 */
[----:B------:R-:W-:Y:S01]  /*66b0*/  MUFU.EX2 R34, R34 ;  /* 0x0000002200227308 */ /* 0x000fe20000000800 */
[----:B------:R-:W-:Y:S01]  /*66c0*/  FMNMX.FTZ R8, R62, R8, !PT ;  /* 0x000000083e087209 */ /* 0x000fe20007810000 */
[----:B-1----:R-:W-:-:S03]  /*66d0*/  FFMA.FTZ R3, R9, R3, R32 ;  /* 0x0000000309037223 */ /* 0x002fc60000010020 */
[----:B------:R-:W-:-:S03]  /*66e0*/  FMNMX.FTZ R8, R57, R8, !PT ;  /* 0x0000000839087209 */ /* 0x000fc60007810000 */
[----:B------:R-:W-:Y:S01]  /*66f0*/  MUFU.EX2 R74, R74 ;  /* 0x0000004a004a7308 */ /* 0x000fe20000000800 */
[----:B------:R-:W-:Y:S01]  /*6700*/  FMNMX.FTZ R8, R60, R8, !PT ;  /* 0x000000083c087209 */ /* 0x000fe20007810000 */
[----:B0-----:R-:W-:-:S03]  /*6710*/  FADD.FTZ R3, R76, R3 ;  /* 0x000000034c037221 */ /* 0x001fc60000010000 */
[----:B------:R-:W-:-:S03]  /*6720*/  FMNMX.FTZ R8, R53, R8, !PT ;  /* 0x0000000835087209 */ /* 0x000fc60007810000 */
[----:B------:R-:W-:Y:S01]  /*6730*/  MUFU.EX2 R36, R36 ;  /* 0x0000002400247308 */ /* 0x000fe20000000800 */
[----:B------:R-:W-:-:S04]  /*6740*/  FMNMX.FTZ R8, R56, R8, !PT ;  /* 0x0000000838087209 */ /* 0x000fc80007810000 */
        /* <DEDUP_REMOVED lines=33> */
[-C--:B------:R-:W-:Y:S01]  /*6960*/  FMUL.FTZ R80, R8, R7.reuse ;  /* 0x0000000708507220 */ /* 0x080fe20000410000 */
[----:B------:R-:W-:Y:S02]  /*6970*/  MUFU.EX2 R55, R55 ;  /* 0x0000003700377308 */ /* 0x000fe40000000800 */
[----:B------:R-:W-:Y:S02]  /*6980*/  FMUL.FTZ R5, R5, R7 ;  /* 0x0000000705057220 */ /* 0x000fe40000410000 */
[----:B------:R-:W-:-:S04]  /*6990*/  FSEL R80, R80, RZ, P1 ;  /* 0x000000ff50507208 */ /* 0x000fc80000800000 */
        /* <DEDUP_REMOVED lines=25> */
[----:B0-----:R-:W-:Y:S01]  /*6b30*/  FFMA.FTZ R0, R5, R0, R75 ;  /* 0x0000000005007223 */ /* 0x001fe2000001004b */
        /* <DEDUP_REMOVED lines=11> */
[----:B------:R-:W-:Y:S01]  /*6bf0*/  FFMA.FTZ R79, R79, R7, -R80 ;  /* 0x000000074f4f7223 */ /* 0x000fe20000010850 */
[----:B-1----:R-:W-:Y:S01]  /*6c00*/  FADD.FTZ R80, R33, R0 ;  /* 0x0000000021507221 */ /* 0x002fe20000010000 */
[----:B------:R-:W-:Y:S01]  /*6c10*/  FADD.FTZ R0, R34, R3 ;  /* 0x0000000322007221 */ /* 0x000fe20000010000 */
[----:B------:R-:W1:Y:S02]  /*6c20*/  MUFU.EX2 R71, R71 ;  /* 0x0000004700477308 */ /* 0x000e640000000800 */
[----:B--2---:R-:W-:Y:S01]  /*6c30*/  FADD.FTZ R3, R73, R80 ;  /* 0x0000005049037221 */ /* 0x004fe20000010000 */
[----:B------:R-:W-:-:S04]  /*6c40*/  FADD.FTZ R0, R74, R0 ;  /* 0x000000004a007221 */ /* 0x000fc80000010000 */
[----:B------:R-:W-:Y:S01]  /*6c50*/  FADD.FTZ R0, R36, R0 ;  /* 0x0000000024007221 */ /* 0x000fe20000010000 */
[----:B------:R-:W2:Y:S01]  /*6c60*/  MUFU.EX2 R37, R37 ;  /* 0x0000002500257308 */ /* 0x000ea20000000800 */
[----:B0-----:R-:W-:Y:S02]  /*6c70*/  FADD.FTZ R3, R35, R3 ;  /* 0x0000000323037221 */ /* 0x001fe40000010000 */
[----:B------:R-:W-:-:S04]  /*6c80*/  FADD.FTZ R0, R72, R0 ;  /* 0x0000000048007221 */ /* 0x000fc80000010000 */
[----:B------:R-:W-:Y:S01]  /*6c90*/  FADD.FTZ R0, R38, R0 ;  /* 0x0000000026007221 */ /* 0x000fe20000010000 */
[----:B------:R-:W0:Y:S01]  /*6ca0*/  MUFU.EX2 R69, R69 ;  /* 0x0000004500457308 */ /* 0x000e220000000800 */
[----:B-1----:R-:W-:Y:S02]  /*6cb0*/  FADD.FTZ R3, R71, R3 ;  /* 0x0000000347037221 */ /* 0x002fe40000010000 */
[----:B------:R-:W-:-:S04]  /*6cc0*/  FADD.FTZ R0, R70, R0 ;  /* 0x0000000046007221 */ /* 0x000fc80000010000 */
[----:B------:R-:W-:Y:S01]  /*6cd0*/  FADD.FTZ R0, R24, R0 ;  /* 0x0000000018007221 */ /* 0x000fe20000010000 */
[----:B------:R-:W1:Y:S01]  /*6ce0*/  MUFU.EX2 R39, R39 ;  /* 0x0000002700277308 */ /* 0x000e620000000800 */
[----:B--2---:R-:W-:Y:S02]  /*6cf0*/  FADD.FTZ R3, R37, R3 ;  /* 0x0000000325037221 */ /* 0x004fe40000010000 */
        /* <DEDUP_REMOVED lines=20> */
[----:B------:R-:W-:-:S05]  /*6e40*/  FADD.FTZ R0, R55, R0 ;  /* 0x0000000037007221 */ /* 0x000fca0000010000 */
        /* <DEDUP_REMOVED lines=66> */
.L_x_2098:
[----:B------:R-:W-:Y:S01]  /*7270*/  ULEA UR6, UR6, UR41, 0x3 ;  /* 0x0000002906067291 */ /* 0x000fe2000f8e183f */
[----:B------:R-:W-:Y:S01]  /*7280*/  F2FP.F16.F32.PACK_AB R32, R76, R32 ;  /* 0x000000204c20723e */ /* 0x000fe200000000ff */
[----:B------:R-:W-:Y:S01]  /*7290*/  FMUL.FTZ R88, R88, R9 ;  /* 0x0000000958587220 */ /* 0x000fe20000410000 */
[----:B------:R-:W-:Y:S01]  /*72a0*/  F2FP.F16.F32.PACK_AB R33, R33, R75 ;  /* 0x0000004b2121723e */ /* 0x000fe200000000ff */
[----:B------:R-:W-:Y:S01]  /*72b0*/  UIADD3 UR6, UR6, 0x2d860, URZ ;  /* 0x0002d86006067890 */ /* 0x000fe2000fffe03f */
[----:B------:R-:W-:Y:S01]  /*72c0*/  F2FP.F16.F32.PACK_AB R34, R74, R34 ;  /* 0x000000224a22723e */ /* 0x000fe200000000ff */
[----:B------:R-:W-:Y:S01]  /*72d0*/  FMUL.FTZ R89, R89, R9 ;  /* 0x0000000959597220 */ /* 0x000fe20000410000 */
        /* <DEDUP_REMOVED lines=51> */
[----:B------:R-:W-:Y:S01]  /*7610*/  FMUL.FTZ R124, R124, R9 ;  /* 0x000000097c7c7220 */ /* 0x000fe20000410000 */
[----:B------:R-:W-:Y:S01]  /*7620*/  F2FP.F16.F32.PACK_AB R25, R77, R15 ;  /* 0x0000000f4d19723e */ /* 0x000fe200000000ff */
[----:B------:R3:W-:Y:S01]  /*7630*/  STSM.16.M88.4 [R18+0x6000], R40 ;  /* 0x0060002812007844 */ /* 0x0007e20000000200 */
[----:B------:R-:W-:Y:S01]  /*7640*/  F2FP.F16.F32.PACK_AB R26, R13, R12 ;  /* 0x0000000c0d1a723e */ /* 0x000fe200000000ff */
[-C--:B------:R-:W-:Y:S01]  /*7650*/  FMUL.FTZ R125, R125, R9.reuse ;  /* 0x000000097d7d7220 */ /* 0x080fe20000410000 */
[----:B------:R-:W-:Y:S01]  /*7660*/  F2FP.F16.F32.PACK_AB R27, R79, R78 ;  /* 0x0000004e4f1b723e */ /* 0x000fe200000000ff */
[-C--:B------:R-:W-:Y:S01]  /*7670*/  FMUL.FTZ R128, R128, R9.reuse ;  /* 0x0000000980807220 */ /* 0x080fe20000410000 */
        /* <DEDUP_REMOVED lines=41> */
.L_x_2088:
[----:B------:R-:W-:-:S13]  /*7910*/  ISETP.GE.AND P1, PT, R4, R146, PT ;  /* 0x000000920400720c */ /* 0x000fda0003f26270 */
[----:B------:R-:W-:Y:S05]  /*7920*/  @!P1 BRA `(.L_x_2100) ;  /* 0x0000002800389947 */ /* 0x000fea0003800000 */
[----:B------:R-:W-:Y:S01]  /*7930*/  IMAD.MOV.U32 R9, RZ, RZ, R8 ;  /* 0x000000ffff097224 */ /* 0x000fe200078e0008 */
[----:B------:R-:W-:Y:S01]  /*7940*/  MOV R5, R6 ;  /* 0x0000000600057202 */ /* 0x000fe20000000f00 */
[----:B------:R-:W-:Y:S01]  /*7950*/  IMAD.MOV.U32 R10, RZ, RZ, R2 ;  /* 0x000000ffff0a7224 */ /* 0x000fe200078e0002 */
[----:B------:R-:W-:Y:S01]  /*7960*/  UMOV UR6, UR38 ;  /* 0x0000002600067c82 */ /* 0x000fe20008000000 */
[----:B------:R-:W-:-:S05]  /*7970*/  ULDC UR5, c[0x0][0x9d8] ;  /* 0x0002760000057ab9 */ /* 0x000fca0000000800 */
.L_x_2111:
[----:B------:R-:W-:Y:S01]  /*7980*/  ISETP.NE.AND P2, PT, RZ, UR40, PT ;  /* 0x00000028ff007c0c */ /* 0x000fe2000bf45270 */
[----:B------:R-:W-:-:S04]  /*7990*/  UISETP.NE.AND UP0, UPT, UR6, 0x1, UPT ;  /* 0x000000010600788c */ /* 0x000fc8000bf05270 */
[----:B------:R-:W-:-:S06]  /*79a0*/  USEL UR7, URZ, 0x1, UP0 ;  /* 0x000000013f077887 */ /* 0x000fcc0008000000 */
[----:B------:R-:W-:Y:S02]  /*79b0*/  LOP3.LUT R2, R10, UR7, RZ, 0x3c, !PT ;  /* 0x000000070a027c12 */ /* 0x000fe4000f8e3cff */
[----:B------:R-:W-:Y:S05]  /*79c0*/  @P2 BRA `(.L_x_2101) ;  /* 0x0000000000342947 */ /* 0x000fea0003800000 */
[----:B------:R-:W-:Y:S05]  /*79d0*/  @!P0 BRA `(.L_x_2102) ;  /* 0x0000000000048947 */ /* 0x000fea0003800000 */
[----:B------:R-:W-:Y:S01]  /*79e0*/  BPT.TRAP 0x1 ;  /* 0x000000040000795c */ /* 0x000fe20000300000 */
.L_x_2102:
        /* <DEDUP_REMOVED lines=8> */
.L_x_2103:
[----:B-1----:R-:W-:Y:S05]  /*7a70*/  @P1 BRA `(.L_x_2101) ;  /* 0x0000000000081947 */ /* 0x002fea0003800000 */
[----:B------:R-:W1:Y:S02]  /*7a80*/  SYNCS.PHASECHK.TRANS64.TRYWAIT P1, [UR7+0x2d830], R6 ;  /* 0x02d83006ff0075a7 */ /* 0x000e640008020147 */
[----:B-1----:R-:W-:Y:S05]  /*7a90*/  @!P1 BRA `(.L_x_2104) ;  /* 0x000000bc00cc9947 */ /* 0x002fea0003800000 */
.L_x_2101:
        /* <DEDUP_REMOVED lines=40> */
.L_x_2106:
[----:B------:R-:W-:Y:S01]  /*7d20*/  ULEA UR7, UR6, UR41, 0x3 ;  /* 0x0000002906077291 */ /* 0x000fe2000f8e183f */
[----:B------:R-:W-:-:S08]  /*7d30*/  SHF.L.U32 R6, R10, 0x1f, RZ ;  /* 0x0000001f0a067819 */ /* 0x000fd000000006ff */
[----:B------:R0:W1:Y:S01]  /*7d40*/  SYNCS.PHASECHK.TRANS64.TRYWAIT P1, [UR7+0x2d850], R6 ;  /* 0x02d85006ff0075a7 */ /* 0x0000620008020147 */
[----:B------:R-:W-:Y:S05]  /*7d50*/  @!P0 BRA `(.L_x_2107) ;  /* 0x0000000000048947 */ /* 0x000fea0003800000 */
[----:B------:R-:W-:Y:S01]  /*7d60*/  BPT.TRAP 0x1 ;  /* 0x000000040000795c */ /* 0x000fe20000300000 */
.L_x_2107:
[----:B-1----:R-:W-:Y:S05]  /*7d70*/  @P1 BRA `(.L_x_2105) ;  /* 0x0000000000081947 */ /* 0x002fea0003800000 */
[----:B------:R-:W1:Y:S02]  /*7d80*/  SYNCS.PHASECHK.TRANS64.TRYWAIT P1, [UR7+0x2d850], R6 ;  /* 0x02d85006ff0075a7 */ /* 0x000e640008020147 */
[----:B-1----:R-:W-:Y:S05]  /*7d90*/  @!P1 BRA `(.L_x_2108) ;  /* 0x000000bc00249947 */ /* 0x002fea0003800000 */
.L_x_2105:
        /* <DEDUP_REMOVED lines=70> */
.L_x_2109:
[----:B------:R-:W-:Y:S01]  /*8200*/  FMUL.FTZ R10, R24, UR5 ;  /* 0x00000005180a7c20 */ /* 0x000fe20008410000 */
        /* <DEDUP_REMOVED lines=275> */
[----:B------:R-:W-:-:S07]  /*9340*/  FFMA.FTZ R80, R79, R7, -R80 ;  /* 0x000000074f507223 */ /* 0x000fce0000010850 */
[----:B------:R-:W-:Y:S08]  /*9350*/  MUFU.EX2 R9, R9 ;  /* 0x0000000900097308 */ /* 0x000ff00000000800 */
[----:B------:R-:W1:Y:S01]  /*9360*/  MUFU.EX2 R79, R12 ;  /* 0x0000000c004f7308 */ /* 0x000e620000000800 */
[----:B0-----:R-:W-:-:S07]  /*9370*/  FFMA.FTZ R3, R5, R3, R10 ;  /* 0x0000000305037223 */ /* 0x001fce000001000a */
[----:B------:R-:W0:Y:S08]  /*9380*/  MUFU.EX2 R11, R11 ;  /* 0x0000000b000b7308 */ /* 0x000e300000000800 */
[----:B------:R-:W2:Y:S01]  /*9390*/  MUFU.EX2 R13, R13 ;  /* 0x0000000d000d7308 */ /* 0x000ea20000000800 */
[----:B-1----:R-:W-:-:S07]  /*93a0*/  FFMA.FTZ R0, R9, R0, R79 ;  /* 0x0000000009007223 */ /* 0x002fce000001004f */
        /* <DEDUP_REMOVED lines=124> */
.L_x_2110:
[----:B------:R-:W-:Y:S01]  /*9b70*/  ULEA UR6, UR6, UR41, 0x3 ;  /* 0x0000002906067291 */ /* 0x000fe2000f8e183f */
[----:B------:R-:W-:Y:S01]  /*9b80*/  F2FP.F16.F32.PACK_AB R24, R25, R24 ;  /* 0x000000181918723e */ /* 0x000fe200000000ff */
[-C--:B------:R-:W-:Y:S01]  /*9b90*/  FMUL.FTZ R88, R88, R5.reuse ;  /* 0x0000000558587220 */ /* 0x080fe20000410000 */
[----:B------:R-:W-:Y:S01]  /*9ba0*/  F2FP.F16.F32.PACK_AB R25, R82, R26 ;  /* 0x0000001a5219723e */ /* 0x000fe200000000ff */
[----:B------:R-:W-:Y:S01]  /*9bb0*/  UIADD3 UR6, UR6, 0x2d860, URZ ;  /* 0x0002d86006067890 */ /* 0x000fe2000fffe03f */
[----:B------:R-:W-:Y:S01]  /*9bc0*/  F2FP.F16.F32.PACK_AB R14, R15, R14 ;  /* 0x0000000e0f0e723e */ /* 0x000fe200000000ff */
[-C--:B------:R-:W-:Y:S01]  /*9bd0*/  FMUL.FTZ R89, R89, R5.reuse ;  /* 0x0000000559597220 */ /* 0x080fe20000410000 */
        /* <DEDUP_REMOVED lines=99> */
.L_x_2100:
[----:B------:R-:W-:Y:S06]  /*a210*/  BAR.ARV 0x8, 0x200 ;  /* 0x0208000000007b1d */ /* 0x000fec0000002000 */
[----:B------:R-:W-:Y:S05]  /*a220*/  @!P0 BRA `(.L_x_2112) ;  /* 0x0000000000048947 */ /* 0x000fea0003800000 */
[----:B------:R-:W-:Y:S01]  /*a230*/  BPT.TRAP 0x1 ;  /* 0x000000040000795c */ /* 0x000fe20000300000 */
.L_x_2112:
[----:B------:R-:W-:Y:S01]  /*a240*/  ULEA UR4, UR38, UR41, 0x3 ;  /* 0x0000002926047291 */ /* 0x000fe2000f8e183f */
[----:B------:R-:W-:-:S08]  /*a250*/  SHF.L.U32 R4, R2, 0x1f, RZ ;  /* 0x0000001f02047819 */ /* 0x000fd000000006ff */
[----:B------:R0:W1:Y:S01]  /*a260*/  SYNCS.PHASECHK.TRANS64.TRYWAIT P1, [UR4+0x2d850], R4 ;  /* 0x02d85004ff0075a7 */ /* 0x0000620008020144 */
[----:B------:R-:W-:Y:S05]  /*a270*/  @!P0 BRA `(.L_x_2113) ;  /* 0x0000000000048947 */ /* 0x000fea0003800000 */
[----:B------:R-:W-:Y:S01]  /*a280*/  BPT.TRAP 0x1 ;  /* 0x000000040000795c */ /* 0x000fe20000300000 */
.L_x_2113:
[----:B-1----:R-:W-:Y:S05]  /*a290*/  @P1 BRA `(.L_x_2114) ;  /* 0x0000000000081947 */ /* 0x002fea0003800000 */
[----:B------:R-:W1:Y:S02]  /*a2a0*/  SYNCS.PHASECHK.TRANS64.TRYWAIT P1, [UR4+0x2d850], R4 ;  /* 0x02d85004ff0075a7 */ /* 0x000e640008020144 */
[----:B-1----:R-:W-:Y:S05]  /*a2b0*/  @!P1 BRA `(.L_x_2115) ;  /* 0x0000009400f49947 */ /* 0x002fea0003800000 */
.L_x_2114:
[----:B------:R-:W-:Y:S01]  /*a2c0*/  UIADD3 UR41, UR41, 0x400, URZ ;  /* 0x0000040029297890 */ /* 0x000fe2000fffe03f */
[----:B------:R-:W-:Y:S01]  /*a2d0*/  WARPGROUP.ARRIVE ;  /* 0x00000000000079c5 */ /* 0x000fe20000000000 */
[----:B------:R-:W-:Y:S01]  /*a2e0*/  ULOP3.LUT UR39, UR39, 0x10000, URZ, 0xfc, !UPT ;  /* 0x0001000027277892 */ /* 0x000fe2000f8efc3f */
[----:B01----:R-:W0:Y:S01]  /*a2f0*/  SHFL.BFLY PT, R4, R3, 0x2, 0x1f ;  /* 0x0c401f0003047f89 */ /* 0x003e2200000e0000 */
[----:B------:R-:W-:Y:S01]  /*a300*/  USHF.R.U32.HI UR41, URZ, 0x4, UR41 ;  /* 0x000000043f297899 */ /* 0x000fe20008011629 */
[----:B------:R-:W-:Y:S01]  /*a310*/  UMOV UR9, 0x40000040 ;  /* 0x4000004000097882 */ /* 0x000fe20000000000 */
[----:B------:R-:W-:Y:S02]  /*a320*/  UMOV UR11, 0x80000020 ;  /* 0x80000020000b7882 */ /* 0x000fe40000000000 */
        /* <DEDUP_REMOVED lines=10> */
[----:B------:R-:W-:Y:S01]  /*a3d0*/  MOV R3, 0xff800000 ;  /* 0xff80000000037802 */ /* 0x000fe20000000f00 */
[----:B------:R-:W-:Y:S01]  /*a3e0*/  UMOV UR9, 0x40000040 ;  /* 0x4000004000097882 */ /* 0x000fe20000000000 */
[----:B------:R-:W-:Y:S01]  /*a3f0*/  UMOV UR11, 0x80000020 ;  /* 0x80000020000b7882 */ /* 0x000fe20000000000 */
[----:B------:R-:W0:Y:S01]  /*a400*/  SHFL.BFLY PT, R4, R5, 0x1, 0x1f ;  /* 0x0c201f0005047f89 */ /* 0x000e2200000e0000 */
[----:B-1----:R-:W-:Y:S01]  /*a410*/  FADD.FTZ R9, R9, R0 ;  /* 0x0000000009097221 */ /* 0x002fe20000010000 */
[----:B------:R-:W-:-:S04]  /*a420*/  IMAD.MOV.U32 R0, RZ, RZ, -0x800000 ;  /* 0xff800000ff007424 */ /* 0x000fc800078e00ff */
[----:B------:R-:W1:Y:S01]  /*a430*/  SHFL.BFLY PT, R10, R9, 0x1, 0x1f ;  /* 0x0c201f00090a7f89 */ /* 0x000e6200000e0000 */
[----:B0-----:R-:W-:Y:S01]  /*a440*/  FADD.FTZ R14, R5, R4 ;  /* 0x00000004050e7221 */ /* 0x001fe20000010000 */
[----:B------:R-:W-:-:S04]  /*a450*/  IMAD.MOV.U32 R4, RZ, RZ, RZ ;  /* 0x000000ffff047224 */ /* 0x000fc800078e00ff */
[----:B------:R-:W-:Y:S01]  /*a460*/  FSETP.NE.FTZ.AND P1, PT, R14, RZ, PT ;  /* 0x000000ff0e00720b */ /* 0x000fe20003f35000 */
[----:B-1----:R-:W-:Y:S01]  /*a470*/  FADD.FTZ R15, R9, R10 ;  /* 0x0000000a090f7221 */ /* 0x002fe20000010000 */
[----:B------:R-:W-:-:S04]  /*a480*/  IMAD.MOV.U32 R10, RZ, RZ, RZ ;  /* 0x000000ffff0a7224 */ /* 0x000fc800078e00ff */
        /* <DEDUP_REMOVED lines=59> */
.L_x_2116:
        /* <DEDUP_REMOVED lines=60> */
.L_x_2080:
[----:B------:R-:W3:Y:S08]  /*ac00*/  S2UR UR42, SR_CgaCtaId ;  /* 0x00000000002a79c3 */ /* 0x000ef00000008800 */
[----:B------:R-:W-:Y:S06]  /*ac10*/  BAR.SYNC.DEFER_BLOCKING 0x5, 0x200 ;  /* 0x0148000000007b1d */ /* 0x000fec0000010000 */
[----:B------:R-:W-:Y:S01]  /*ac20*/  UMOV UR41, 0x400 ;  /* 0x0000040000297882 */ /* 0x000fe20000000000 */
[----:B------:R-:W-:Y:S01]  /*ac30*/  BSSY B0, `(.L_x_2117) ;  /* 0x0000289000007945 */ /* 0x000fe20003800000 */
[----:B---3--:R-:W-:-:S09]  /*ac40*/  ULEA UR41, UR42, UR41, 0x18 ;  /* 0x000000292a297291 */ /* 0x008fd2000f8ec03f */
[----:B--2---:R-:W2:Y:S01]  /*ac50*/  LDS.128 R4, [UR41+0x2d8d0] ;  /* 0x02d8d029ff047984 */ /* 0x004ea20008000c00 */
[----:B------:R-:W-:Y:S06]  /*ac60*/  BAR.ARV 0x4, 0x200 ;  /* 0x0108000000007b1d */ /* 0x000fec0000002000 */
[----:B------:R-:W-:Y:S05]  /*ac70*/  @P0 BRA `(.L_x_2118) ;  /* 0x0000001c00740947 */ /* 0x000fea0003800000 */
[----:B-1----:R-:W3:Y:S01]  /*ac80*/  LDL R8, [R1+0x40] ;  /* 0x0000400001087983 */ /* 0x002ee20000100800 */
[----:B------:R-:W1:Y:S03]  /*ac90*/  S2UR UR6, SR_SWINHI ;  /* 0x00000000000679c3 */ /* 0x000e660000002f00 */
[----:B------:R-:W4:Y:S01]  /*aca0*/  LDL R48, [R1+0x14] ;  /* 0x0000140001307983 */ /* 0x000f220000100800 */
[----:B------:R-:W-:Y:S01]  /*acb0*/  UMOV UR4, UR41 ;  /* 0x0000002900047c82 */ /* 0x000fe20008000000 */
[----:B-1----:R-:W-:Y:S01]  /*acc0*/  UMOV UR5, UR6 ;  /* 0x0000000600057c82 */ /* 0x002fe20008000000 */
[----:B------:R-:W-:Y:S02]  /*acd0*/  IMAD.U32 R32, RZ, RZ, UR4 ;  /* 0x00000004ff207e24 */ /* 0x000fe4000f8e00ff */
[----:B------:R-:W-:Y:S01]  /*ace0*/  IMAD.U32 R33, RZ, RZ, UR5 ;  /* 0x00000005ff217e24 */ /* 0x000fe2000f8e00ff */
[----:B------:R-:W-:Y:S01]  /*acf0*/  SHF.L.U64.HI R40, R148, 0x2, R153 ;  /* 0x0000000294287819 */ /* 0x000fe20000010299 */
[----:B------:R-:W-:Y:S01]  /*ad00*/  ULDC.64 UR4, c[0x0][0xc08] ;  /* 0x0003020000047ab9 */ /* 0x000fe20000000a00 */
[----:B------:R-:W-:Y:S01]  /*ad10*/  BAR.SYNC.DEFER_BLOCKING 0x1, 0x180 ;  /* 0x0046000000007b1d */ /* 0x000fe20000010000 */
[----:B---3--:R-:W-:-:S03]  /*ad20*/  IMAD.WIDE R8, R8, 0x2, R32 ;  /* 0x0000000208087825 */ /* 0x008fc600078e0220 */
[----:B------:R-:W-:-:S04]  /*ad30*/  IADD3 R39, P1, R8, 0x6000, RZ ;  /* 0x0000600008277810 */ /* 0x000fc80007f3e0ff */
[----:B--2---:R-:W-:Y:S02]  /*ad40*/  LOP3.LUT R4, R39, 0x180, RZ, 0xc0, !PT ;  /* 0x0000018027047812 */ /* 0x004fe400078ec0ff */
[----:B------:R-:W-:Y:S02]  /*ad50*/  IADD3 R35, P3, R8, 0x3000, RZ ;  /* 0x0000300008237810 */ /* 0x000fe40007f7e0ff */
[----:B------:R-:W-:Y:S02]  /*ad60*/  SHF.R.U64 R4, R4, 0x3, RZ ;  /* 0x0000000304047819 */ /* 0x000fe400000012ff */
[C---:B------:R-:W-:Y:S02]  /*ad70*/  IADD3 R41, P0, R8.reuse, 0x6020, RZ ;  /* 0x0000602008297810 */ /* 0x040fe40007f1e0ff */
[C---:B------:R-:W-:Y:S02]  /*ad80*/  IADD3 R31, P4, R8.reuse, 0x20, RZ ;  /* 0x00000020081f7810 */ /* 0x040fe40007f9e0ff */
[----:B0-----:R-:W-:-:S02]  /*ad90*/  LOP3.LUT R11, R8, 0x180, RZ, 0xc0, !PT ;  /* 0x00000180080b7812 */ /* 0x001fc400078ec0ff */
        /* <DEDUP_REMOVED lines=18> */
[----:B------:R-:W-:Y:S01]  /*aec0*/  MOV R30, R8 ;  /* 0x00000008001e7202 */ /* 0x000fe20000000f00 */
[--C-:B------:R-:W-:Y:S01]  /*aed0*/  IMAD.X R15, RZ, RZ, R9.reuse, P2 ;  /* 0x000000ffff0f7224 */ /* 0x100fe200010e0609 */
[----:B------:R-:W-:Y:S01]  /*aee0*/  SHF.R.U64 R14, R14, 0x3, RZ ;  /* 0x000000030e0e7819 */ /* 0x000fe200000012ff */
[----:B------:R-:W-:Y:S01]  /*aef0*/  IMAD.X R29, RZ, RZ, R9, P3 ;  /* 0x000000ffff1d7224 */ /* 0x000fe200018e0609 */
[----:B------:R-:W-:-:S02]  /*af00*/  F2FP.F16.F32.PACK_AB R8, R21, R20 ;  /* 0x000000141508723e */ /* 0x000fc400000000ff */
[----:B------:R-:W-:Y:S02]  /*af10*/  F2FP.F16.F32.PACK_AB R9, R91, R90 ;  /* 0x0000005a5b09723e */ /* 0x000fe400000000ff */
[----:B------:R-:W-:Y:S02]  /*af20*/  F2FP.F16.F32.PACK_AB R10, R93, R92 ;  /* 0x0000005c5d0a723e */ /* 0x000fe400000000ff */
[----:B------:R-:W-:Y:S02]  /*af30*/  F2FP.F16.F32.PACK_AB R11, R95, R94 ;  /* 0x0000005e5f0b723e */ /* 0x000fe400000000ff */
[----:B------:R-:W-:Y:S02]  /*af40*/  MOV R36, R26 ;  /* 0x0000001a00247202 */ /* 0x000fe40000000f00 */
[----:B------:R-:W-:Y:S02]  /*af50*/  MOV R39, R24 ;  /* 0x0000001800277202 */ /* 0x000fe40000000f00 */
[----:B------:R-:W-:-:S02]  /*af60*/  LOP3.LUT R14, R14, R37, RZ, 0x3c, !PT ;  /* 0x000000250e0e7212 */ /* 0x000fc400078e3cff */
[----:B------:R-:W-:Y:S02]  /*af70*/  F2FP.F16.F32.PACK_AB R24, R97, R96 ;  /* 0x000000606118723e */ /* 0x000fe400000000ff */
[----:B------:R-:W-:Y:S02]  /*af80*/  F2FP.F16.F32.PACK_AB R25, R99, R98 ;  /* 0x000000626319723e */ /* 0x000fe400000000ff */
[----:B------:R-:W-:Y:S02]  /*af90*/  F2FP.F16.F32.PACK_AB R26, R101, R100 ;  /* 0x00000064651a723e */ /* 0x000fe400000000ff */
[----:B------:R-:W-:Y:S01]  /*afa0*/  F2FP.F16.F32.PACK_AB R27, R103, R102 ;  /* 0x00000066671b723e */ /* 0x000fe200000000ff */
[----:B------:R1:W-:Y:S01]  /*afb0*/  STSM.16.M88.4 [R30], R8 ;  /* 0x000000081e007844 */ /* 0x0003e20000000200 */
[----:B------:R-:W-:Y:S02]  /*afc0*/  MOV R4, R28 ;  /* 0x0000001c00047202 */ /* 0x000fe40000000f00 */
[----:B------:R-:W-:-:S02]  /*afd0*/  F2FP.F16.F32.PACK_AB R28, R105, R104 ;  /* 0x00000068691c723e */ /* 0x000fc400000000ff */
[----:B------:R-:W-:Y:S02]  /*afe0*/  F2FP.F16.F32.PACK_AB R29, R107, R106 ;  /* 0x0000006a6b1d723e */ /* 0x000fe400000000ff */
[----:B------:R-:W-:Y:S01]  /*aff0*/  F2FP.F16.F32.PACK_AB R31, R111, R110 ;  /* 0x0000006e6f1f723e */ /* 0x000fe200000000ff */
[----:B------:R2:W-:Y:S01]  /*b000*/  STSM.16.M88.4 [R39], R24 ;  /* 0x0000001827007844 */ /* 0x0005e20000000200 */
[----:B------:R-:W-:Y:S02]  /*b010*/  MOV R37, R12 ;  /* 0x0000000c00257202 */ /* 0x000fe40000000f00 */
[----:B------:R-:W-:Y:S02]  /*b020*/  MOV R38, R14 ;  /* 0x0000000e00267202 */ /* 0x000fe40000000f00 */
[----:B------:R-:W-:Y:S02]  /*b030*/  F2FP.F16.F32.PACK_AB R12, R121, R120 ;  /* 0x00000078790c723e */ /* 0x000fe400000000ff */
[----:B-1----:R-:W-:-:S02]  /*b040*/  F2FP.F16.F32.PACK_AB R30, R109, R108 ;  /* 0x0000006c6d1e723e */ /* 0x002fc400000000ff */
[----:B------:R-:W-:Y:S02]  /*b050*/  F2FP.F16.F32.PACK_AB R8, R113, R112 ;  /* 0x000000707108723e */ /* 0x000fe400000000ff */
[----:B------:R-:W-:Y:S02]  /*b060*/  F2FP.F16.F32.PACK_AB R9, R115, R114 ;  /* 0x000000727309723e */ /* 0x000fe400000000ff */
[----:B------:R-:W-:Y:S02]  /*b070*/  F2FP.F16.F32.PACK_AB R10, R117, R116 ;  /* 0x00000074750a723e */ /* 0x000fe400000000ff */
[----:B------:R-:W-:Y:S02]  /*b080*/  F2FP.F16.F32.PACK_AB R11, R119, R118 ;  /* 0x00000076770b723e */ /* 0x000fe400000000ff */
[----:B------:R-:W-:Y:S02]  /*b090*/  F2FP.F16.F32.PACK_AB R13, R123, R122 ;  /* 0x0000007a7b0d723e */ /* 0x000fe400000000ff */
[----:B------:R-:W-:-:S02]  /*b0a0*/  F2FP.F16.F32.PACK_AB R14, R125, R124 ;  /* 0x0000007c7d0e723e */ /* 0x000fc400000000ff */
[----:B------:R-:W-:Y:S02]  /*b0b0*/  F2FP.F16.F32.PACK_AB R15, R127, R126 ;  /* 0x0000007e7f0f723e */ /* 0x000fe400000000ff */
[----:B--2---:R-:W-:Y:S02]  /*b0c0*/  F2FP.F16.F32.PACK_AB R24, R129, R128 ;  /* 0x000000808118723e */ /* 0x004fe400000000ff */
[----:B------:R-:W-:Y:S02]  /*b0d0*/  F2FP.F16.F32.PACK_AB R25, R131, R130 ;  /* 0x000000828319723e */ /* 0x000fe400000000ff */
[----:B------:R-:W-:Y:S02]  /*b0e0*/  F2FP.F16.F32.PACK_AB R26, R133, R132 ;  /* 0x00000084851a723e */ /* 0x000fe400000000ff */
[----:B------:R-:W-:Y:S01]  /*b0f0*/  F2FP.F16.F32.PACK_AB R27, R135, R134 ;  /* 0x00000086871b723e */ /* 0x000fe200000000ff */
[----:B------:R-:W-:Y:S04]  /*b100*/  STSM.16.M88.4 [R4], R28 ;  /* 0x0000001c04007844 */ /* 0x000fe80000000200 */
[----:B------:R1:W-:Y:S04]  /*b110*/  STSM.16.M88.4 [R38], R8 ;  /* 0x0000000826007844 */ /* 0x0003e80000000200 */
[----:B------:R2:W-:Y:S04]  /*b120*/  STSM.16.M88.4 [R37], R12 ;  /* 0x0000000c25007844 */ /* 0x0005e80000000200 */
[----:B------:R3:W-:Y:S01]  /*b130*/  STSM.16.M88.4 [R36], R24 ;  /* 0x0000001824007844 */ /* 0x0007e20000000200 */
[----:B------:R-:W-:Y:S01]  /*b140*/  BAR.SYNC.DEFER_BLOCKING 0x1, 0x180 ;  /* 0x0046000000007b1d */ /* 0x000fe20000010000 */
[----:B0-----:R-:W-:Y:S01]  /*b150*/  ISETP.NE.U32.AND P0, PT, R34, RZ, PT ;  /* 0x000000ff2200720c */ /* 0x001fe20003f05070 */
[----:B------:R-:W-:-:S03]  /*b160*/  IMAD.SHL.U32 R41, R148, 0x4, RZ ;  /* 0x0000000494297824 */ /* 0x000fc600078e00ff */
[----:B------:R-:W-:-:S03]  /*b170*/  ISETP.NE.AND.EX P0, PT, R35, RZ, PT, P0 ;  /* 0x000000ff2300720c */ /* 0x000fc60003f05300 */
[----:B-1----:R-:W0:Y:S01]  /*b180*/  LDC R10, c[0x0][0xad4] ;  /* 0x0002b500ff0a7b82 */ /* 0x002e220000000800 */
[----:B------:R-:W-:Y:S02]  /*b190*/  IADD3 R28, P1, R41, R34, RZ ;  /* 0x00000022291c7210 */ /* 0x000fe40007f3e0ff */
[----:B------:R-:W-:-:S03]  /*b1a0*/  MOV R4, RZ ;  /* 0x000000ff00047202 */ /* 0x000fc60000000f00 */
[----:B------:R-:W-:Y:S02]  /*b1b0*/  IMAD.X R29, R40, 0x1, R35, P1 ;  /* 0x00000001281d7824 */ /* 0x000fe400008e0623 */
[----:B--2---:R-:W1:Y:S03]  /*b1c0*/  LDC.64 R14, c[0x0][0xba8] ;  /* 0x0002ea00ff0e7b82 */ /* 0x004e660000000a00 */
[----:B------:R-:W2:Y:S01]  /*b1d0*/  @P0 LDG.E R4, desc[UR36][R28.64] ;  /* 0x000000241c040981 */ /* 0x000ea2000c1e1900 */
[----:B------:R-:W-:-:S04]  /*b1e0*/  ISETP.NE.U32.AND P1, PT, RZ, UR4, PT ;  /* 0x00000004ff007c0c */ /* 0x000fc8000bf25070 */
[----:B------:R-:W-:-:S13]  /*b1f0*/  ISETP.NE.AND.EX P1, PT, RZ, UR5, PT, P1 ;  /* 0x00000005ff007c0c */ /* 0x000fda000bf25310 */
[----:B------:R-:W-:-:S04]  /*b200*/  @P1 IADD3 R8, P2, R41, UR4, RZ ;  /* 0x0000000429081c10 */ /* 0x000fc8000ff5e0ff */
[----:B------:R-:W-:Y:S02]  /*b210*/  @P1 IADD3.X R9, R40, UR5, RZ, P2, !PT ;  /* 0x0000000528091c10 */ /* 0x000fe400097fe4ff */
[----:B------:R-:W4:Y:S01]  /*b220*/  LDC R40, c[0x0][0xbe8] ;  /* 0x0002fa00ff287b82 */ /* 0x000f220000000800 */
[----:B------:R-:W-:Y:S01]  /*b230*/  ISETP.NE.AND P2, PT, R151, RZ, PT ;  /* 0x000000ff9700720c */ /* 0x000fe20003f45270 */
[----:B------:R-:W-:-:S03]  /*b240*/  ULDC UR4, c[0x0][0xa88] ;  /* 0x0002a20000047ab9 */ /* 0x000fc60000000800 */
[----:B0-----:R-:W-:Y:S01]  /*b250*/  SEL R10, R151, R10, P2 ;  /* 0x0000000a970a7207 */ /* 0x001fe20001000000 */
[----:B---3--:R-:W-:Y:S02]  /*b260*/  IMAD.MOV.U32 R24, RZ, RZ, 0x9b8 ;  /* 0x000009b8ff187424 */ /* 0x008fe400078e00ff */
[----:B------:R-:W-:Y:S01]  /*b270*/  IMAD.U32 R31, RZ, RZ, UR4 ;  /* 0x00000004ff1f7e24 */ /* 0x000fe2000f8e00ff */
[----:B------:R-:W-:-:S04]  /*b280*/  ISETP.GT.AND P3, PT, R10, 0x1, PT ;  /* 0x000000010a00780c */ /* 0x000fc80003f64270 */
[----:B------:R-:W-:Y:S01]  /*b290*/  SEL R24, R24, 0x978, P3 ;  /* 0x0000097818187807 */ /* 0x000fe20001800000 */
[----:B------:R0:W5:Y:S03]  /*b2a0*/  @P1 LDG.E R31, desc[UR36][R8.64] ;  /* 0x00000024081f1981 */ /* 0x000166000c1e1900 */
[----:B------:R-:W3:Y:S01]  /*b2b0*/  LDC.64 R10, c[0x0][R24+0x218] ;  /* 0x00008600180a7b82 */ /* 0x000ee20000000a00 */
[----:B----4-:R-:W-:-:S07]  /*b2c0*/  ISETP.NE.AND P4, PT, R40, 0x1, PT ;  /* 0x000000012800780c */ /* 0x010fce0003f85270 */
[----:B0-----:R-:W0:Y:S01]  /*b2d0*/  LDC.64 R8, c[0x0][R24+0x220] ;  /* 0x0000880018087b82 */ /* 0x001e220000000a00 */
[----:B------:R-:W-:-:S04]  /*b2e0*/  ISETP.NE.U32.AND P2, PT, R34, RZ, PT ;  /* 0x000000ff2200720c */ /* 0x000fc80003f45070 */
[----:B------:R-:W-:Y:S01]  /*b2f0*/  ISETP.NE.AND.EX P2, PT, R35, RZ, PT, P2 ;  /* 0x000000ff2300720c */ /* 0x000fe20003f45320 */
[----:B------:R-:W-:Y:S02]  /*b300*/  IMAD.IADD R27, R147, 0x1, R136 ;  /* 0x00000001931b7824 */ /* 0x000fe400078e0288 */
[----:B-1----:R-:W1:Y:S08]  /*b310*/  @!P3 LDC R14, c[0x0][0xb50] ;  /* 0x0002d400ff0ebb82 */ /* 0x002e700000000800 */
[----:B------:R-:W4:Y:S01]  /*b320*/  @P4 LDC R26, c[0x0][0xbec] ;  /* 0x0002fb00ff1a4b82 */ /* 0x000f220000000800 */
[----:B------:R-:W-:-:S07]  /*b330*/  SEL R148, R148, RZ, !P2 ;  /* 0x000000ff94947207 */ /* 0x000fce0005000000 */
[----:B------:R-:W1:Y:S01]  /*b340*/  @P4 LDC R39, c[0x0][0xbf0] ;  /* 0x0002fc00ff274b82 */ /* 0x000e620000000800 */
[----:B------:R-:W-:Y:S01]  /*b350*/  SEL R153, R153, RZ, !P2 ;  /* 0x000000ff99997207 */ /* 0x000fe20005000000 */
[----:B0-----:R-:W-:-:S06]  /*b360*/  IMAD R9, R9, R148, RZ ;  /* 0x0000009409097224 */ /* 0x001fcc00078e02ff */
[----:B------:R0:W4:Y:S01]  /*b370*/  LDC.64 R12, c[0x0][R24+0x228] ;  /* 0x00008a00180c7b82 */ /* 0x0001220000000a00 */
[----:B------:R-:W-:Y:S02]  /*b380*/  IMAD R153, R8, R153, R9 ;  /* 0x0000009908997224 */ /* 0x000fe400078e0209 */
[-C--:B---3--:R-:W-:Y:S02]  /*b390*/  IMAD R37, R11, R150.reuse, RZ ;  /* 0x000000960b257224 */ /* 0x088fe400078e02ff */
[----:B------:R-:W-:-:S03]  /*b3a0*/  IMAD.WIDE.U32 R10, R10, R150, RZ ;  /* 0x000000960a0a7225 */ /* 0x000fc600078e00ff */
[----:B------:R-:W3:Y:S01]  /*b3b0*/  @!P3 LDC R15, c[0x0][0xb54] ;  /* 0x0002d500ff0fbb82 */ /* 0x000ee20000000800 */
[----:B------:R-:W-:Y:S01]  /*b3c0*/  IMAD.WIDE.U32 R8, R8, R148, RZ ;  /* 0x0000009408087225 */ /* 0x000fe200078e00ff */
[----:B------:R-:W-:-:S06]  /*b3d0*/  SEL R35, R48, RZ, P3 ;  /* 0x000000ff30237207 */ /* 0x000fcc0001800000 */
[----:B0-----:R-:W0:Y:S01]  /*b3e0*/  LDC.64 R24, c[0x0][R24+0x210] ;  /* 0x0000840018187b82 */ /* 0x001e220000000a00 */
[----:B------:R-:W-:Y:S02]  /*b3f0*/  IMAD.IADD R30, R11, 0x1, R37 ;  /* 0x000000010b1e7824 */ /* 0x000fe400078e0225 */
[----:B------:R-:W-:Y:S02]  /*b400*/  IMAD.IADD R11, R9, 0x1, R153 ;  /* 0x00000001090b7824 */ /* 0x000fe400078e0299 */
[----:B------:R-:W-:Y:S02]  /*b410*/  IMAD.MOV.U32 R9, RZ, RZ, R27 ;  /* 0x000000ffff097224 */ /* 0x000fe400078e001b */
[-C--:B----4-:R-:W-:Y:S02]  /*b420*/  IMAD R37, R13, R35.reuse, RZ ;  /* 0x000000230d257224 */ /* 0x090fe400078e02ff */
[----:B------:R-:W-:-:S04]  /*b430*/  IMAD.WIDE.U32 R12, R12, R35, RZ ;  /* 0x000000230c0c7225 */ /* 0x000fc800078e00ff */
[----:B------:R-:W-:Y:S01]  /*b440*/  IMAD.IADD R37, R13, 0x1, R37 ;  /* 0x000000010d257824 */ /* 0x000fe200078e0225 */
[--C-:B--2---:R-:W-:Y:S01]  /*b450*/  IADD3 R10, P2, P5, R8, R10, R4.reuse ;  /* 0x0000000a080a7210 */ /* 0x104fe20007d5e004 */
[----:B------:R-:W-:Y:S01]  /*b460*/  @P4 IMAD.HI.U32 R8, R27, R26, RZ ;  /* 0x0000001a1b084227 */ /* 0x000fe200078e00ff */
[----:B------:R-:W-:-:S04]  /*b470*/  SHF.R.S32.HI R41, RZ, 0x1f, R4 ;  /* 0x0000001fff297819 */ /* 0x000fc80000011404 */
[----:B-1----:R-:W-:Y:S02]  /*b480*/  @P4 SHF.R.U32.HI R9, RZ, R39, R8 ;  /* 0x00000027ff094219 */ /* 0x002fe40000011608 */
        /* <DEDUP_REMOVED lines=10> */
[----:B------:R-:W-:-:S03]  /*b530*/  LEA R14, P2, R12, R14, 0x2 ;  /* 0x0000000e0c0e7211 */ /* 0x000fc600078410ff */
[----:B------:R-:W-:-:S05]  /*b540*/  IMAD.IADD R8, R13, 0x1, R11 ;  /* 0x000000010d087824 */ /* 0x000fca00078e020b */
[----:B---3--:R-:W-:Y:S01]  /*b550*/  LEA.HI.X R15, R12, R15, R8, 0x2, P2 ;  /* 0x0000000f0c0f7211 */ /* 0x008fe200010f1408 */
[----:B------:R-:W-:Y:S06]  /*b560*/  @P1 BRA `(.L_x_2119) ;  /* 0x0000000000101947 */ /* 0x000fec0003800000 */
[----:B------:R-:W-:Y:S05]  /*b570*/  @!P0 BRA `(.L_x_2119) ;  /* 0x00000000000c8947 */ /* 0x000fea0003800000 */
[----:B------:R-:W2:Y:S04]  /*b580*/  LDG.E R8, desc[UR36][R28.64] ;  /* 0x000000241c087981 */ /* 0x000ea8000c1e1900 */
[----:B-----5:R-:W2:Y:S02]  /*b590*/  LDG.E R31, desc[UR36][R28.64+0x4] ;  /* 0x000004241c1f7981 */ /* 0x020ea4000c1e1900 */
[----:B--2---:R-:W-:-:S07]  /*b5a0*/  IMAD.IADD R31, R31, 0x1, -R8 ;  /* 0x000000011f1f7824 */ /* 0x004fce00078e0a08 */
.L_x_2119:
[----:B------:R-:W2:Y:S01]  /*b5b0*/  LDL R13, [R1+0x3c] ;  /* 0x00003c00010d7983 */ /* 0x000ea20000100800 */
[----:B------:R-:W0:Y:S03]  /*b5c0*/  S2R R8, SR_TID.X ;  /* 0x0000000000087919 */ /* 0x000e260000002100 */
[----:B------:R-:W-:Y:S04]  /*b5d0*/  SHFL.IDX PT, R9, R15, RZ, 0x1c1f ;  /* 0x001c1fff0f097589 */ /* 0x000fe800000e0000 */
[----:B------:R-:W-:Y:S04]  /*b5e0*/  SHFL.IDX PT, R10, R14, 0x1, 0x1c1f ;  /* 0x003c1f000e0a7f89 */ /* 0x000fe800000e0000 */
[----:B------:R-:W-:Y:S01]  /*b5f0*/  SHFL.IDX PT, R11, R15, 0x1, 0x1c1f ;  /* 0x003c1f000f0b7f89 */ /* 0x000fe200000e0000 */
[----:B0-----:R-:W-:-:S04]  /*b600*/  IADD3 R24, R8, -0x80, RZ ;  /* 0xffffff8008187810 */ /* 0x001fc80007ffe0ff */
[----:B------:R-:W-:-:S04]  /*b610*/  SHF.R.S32.HI R12, RZ, 0x1f, R24 ;  /* 0x0000001fff0c7819 */ /* 0x000fc80000011418 */
[----:B------:R-:W-:Y:S01]  /*b620*/  LEA.HI R12, R12, R24, RZ, 0x7 ;  /* 0x000000180c0c7211 */ /* 0x000fe200078f38ff */
[----:B------:R-:W0:Y:S03]  /*b630*/  SHFL.IDX PT, R8, R14, RZ, 0x1c1f ;  /* 0x001c1fff0e087589 */ /* 0x000e2600000e0000 */
[----:B------:R-:W-:Y:S01]  /*b640*/  LOP3.LUT R12, R12, 0xffffff80, RZ, 0xc0, !PT ;  /* 0xffffff800c0c7812 */ /* 0x000fe200078ec0ff */
[----:B-----5:R-:W-:-:S04]  /*b650*/  IMAD R42, R31, R40, RZ ;  /* 0x000000281f2a7224 */ /* 0x020fc800078e02ff */
[----:B------:R-:W-:-:S05]  /*b660*/  IMAD.IADD R12, R24, 0x1, -R12 ;  /* 0x00000001180c7824 */ /* 0x000fca00078e0a0c */
[----:B------:R-:W-:Y:S01]  /*b670*/  LOP3.LUT P0, RZ, R12, 0x3, RZ, 0xc0, !PT ;  /* 0x000000030cff7812 */ /* 0x000fe2000780c0ff */
[----:B--2---:R-:W-:-:S04]  /*b680*/  IMAD.IADD R25, R13, 0x1, R136 ;  /* 0x000000010d197824 */ /* 0x004fc800078e0288 */
        /* <DEDUP_REMOVED lines=10> */
[----:B------:R-:W-:Y:S01]  /*b730*/  ULDC.64 UR4, c[0x0][0xaa0] ;  /* 0x0002a80000047ab9 */ /* 0x000fe20000000a00 */
[----:B------:R-:W-:-:S06]  /*b740*/  ULDC.64 UR6, c[0x0][0xa80] ;  /* 0x0002a00000067ab9 */ /* 0x000fcc0000000a00 */
[----:B------:R-:W3:Y:S01]  /*b750*/  @P4 LDC R45, c[0x0][0xbf0] ;  /* 0x0002fc00ff2d4b82 */ /* 0x000ee20000000800 */
[----:B-1----:R-:W-:-:S05]  /*b760*/  VIADD R47, R12, 0xffffff80 ;  /* 0xffffff800c2f7836 */ /* 0x002fca0000000000 */
[----:B------:R-:W-:-:S04]  /*b770*/  SHF.R.S32.HI R44, RZ, 0x1f, R47 ;  /* 0x0000001fff2c7819 */ /* 0x000fc8000001142f */
[----:B------:R-:W-:-:S04]  /*b780*/  LEA.HI R44, R44, R47, RZ, 0x2 ;  /* 0x0000002f2c2c7211 */ /* 0x000fc800078f10ff */
[----:B------:R-:W-:-:S05]  /*b790*/  SHF.R.S32.HI R44, RZ, 0x2, R44 ;  /* 0x00000002ff2c7819 */ /* 0x000fca000001142c */
[----:B0-----:R-:W-:Y:S01]  /*b7a0*/  IMAD R3, R44, 0x20, R149 ;  /* 0x000000202c037824 */ /* 0x001fe200078e0295 */
[----:B------:R-:W-:-:S03]  /*b7b0*/  SHF.R.S32.HI R46, RZ, 0x1f, R47 ;  /* 0x0000001fff2e7819 */ /* 0x000fc6000001142f */
[----:B------:R-:W-:Y:S01]  /*b7c0*/  IMAD.WIDE R32, R3, 0x2, R32 ;  /* 0x0000000203207825 */ /* 0x000fe200078e0220 */
[----:B------:R-:W-:Y:S02]  /*b7d0*/  LEA.HI R46, R46, R47, RZ, 0x2 ;  /* 0x0000002f2e2e7211 */ /* 0x000fe400078f10ff */
[----:B------:R-:W-:Y:S02]  /*b7e0*/  IADD3 R3, P5, R32, 0x7800, RZ ;  /* 0x0000780020037810 */ /* 0x000fe40007fbe0ff */
[----:B------:R-:W-:Y:S02]  /*b7f0*/  LOP3.LUT R46, R46, 0xfffffffc, RZ, 0xc0, !PT ;  /* 0xfffffffc2e2e7812 */ /* 0x000fe400078ec0ff */
[----:B------:R-:W-:Y:S01]  /*b800*/  LOP3.LUT R0, R3, 0x180, RZ, 0xc0, !PT ;  /* 0x0000018003007812 */ /* 0x000fe200078ec0ff */
[----:B------:R-:W-:Y:S01]  /*b810*/  IMAD R41, R41, UR4, RZ ;  /* 0x0000000429297c24 */ /* 0x000fe2000f8e02ff */
[----:B------:R-:W-:Y:S01]  /*b820*/  IADD3 R13, P0, R32, 0x1800, RZ ;  /* 0x00001800200d7810 */ /* 0x000fe20007f1e0ff */
[----:B------:R-:W-:Y:S01]  /*b830*/  IMAD.IADD R46, R47, 0x1, -R46 ;  /* 0x000000012f2e7824 */ /* 0x000fe200078e0a2e */
[----:B------:R-:W-:Y:S01]  /*b840*/  SHF.R.U64 R0, R0, 0x3, RZ ;  /* 0x0000000300007819 */ /* 0x000fe200000012ff */
[----:B------:R-:W-:Y:S01]  /*b850*/  IMAD R41, R4, UR5, R41 ;  /* 0x0000000504297c24 */ /* 0x000fe2000f8e0229 */
[----:B------:R-:W-:Y:S01]  /*b860*/  IADD3 R25, P1, R32, 0x3000, RZ ;  /* 0x0000300020197810 */ /* 0x000fe20007f3e0ff */
[----:B------:R-:W-:Y:S01]  /*b870*/  IMAD.WIDE.U32 R20, R4, UR4, RZ ;  /* 0x0000000404147c25 */ /* 0x000fe2000f8e00ff */
[----:B------:R-:W-:Y:S01]  /*b880*/  LOP3.LUT R36, R0, R3, RZ, 0x3c, !PT ;  /* 0x0000000300247212 */ /* 0x000fe200078e3cff */
[----:B------:R-:W-:Y:S01]  /*b890*/  ULDC.64 UR4, c[0x0][0xae8] ;  /* 0x0002ba0000047ab9 */ /* 0x000fe20000000a00 */
[----:B------:R-:W-:Y:S01]  /*b8a0*/  IADD3 R29, P2, R32, 0x4800, RZ ;  /* 0x00004800201d7810 */ /* 0x000fe20007f5e0ff */
[----:B------:R-:W-:Y:S01]  /*b8b0*/  IMAD R3, R46, 0x60, R44 ;  /* 0x000000602e037824 */ /* 0x000fe200078e022c */
[----:B------:R-:W-:Y:S01]  /*b8c0*/  IADD3 R35, P3, R32, 0x6000, RZ ;  /* 0x0000600020237810 */ /* 0x000fe20007f7e0ff */
[----:B------:R-:W-:Y:S01]  /*b8d0*/  IMAD.IADD R21, R21, 0x1, R41 ;  /* 0x0000000115157824 */ /* 0x000fe200078e0229 */
[----:B------:R-:W-:Y:S01]  /*b8e0*/  LOP3.LUT R12, R13, 0x180, RZ, 0xc0, !PT ;  /* 0x000001800d0c7812 */ /* 0x000fe200078ec0ff */
[----:B------:R-:W-:Y:S01]  /*b8f0*/  IMAD.IADD R4, R136, 0x1, R3 ;  /* 0x0000000188047824 */ /* 0x000fe200078e0203 */
[----:B------:R-:W-:Y:S01]  /*b900*/  LOP3.LUT R24, R25, 0x180, RZ, 0xc0, !PT ;  /* 0x0000018019187812 */ /* 0x000fe200078ec0ff */
[----:B------:R-:W-:Y:S01]  /*b910*/  IMAD.WIDE.U32 R20, R150, UR4, R20 ;  /* 0x0000000496147c25 */ /* 0x000fe2000f8e0014 */
[----:B------:R-:W-:-:S02]  /*b920*/  SHF.R.S32.HI R41, RZ, 0x1f, R148 ;  /* 0x0000001fff297819 */ /* 0x000fc40000011494 */
[----:B------:R-:W-:Y:S01]  /*b930*/  LOP3.LUT R28, R29, 0x180, RZ, 0xc0, !PT ;  /* 0x000001801d1c7812 */ /* 0x000fe200078ec0ff */
[----:B--2---:R-:W-:Y:S01]  /*b940*/  @P4 IMAD.HI.U32 R0, R4, R43, RZ ;  /* 0x0000002b04004227 */ /* 0x004fe200078e00ff */
[----:B------:R-:W-:Y:S02]  /*b950*/  LOP3.LUT R34, R35, 0x180, RZ, 0xc0, !PT ;  /* 0x0000018023227812 */ /* 0x000fe400078ec0ff */
[----:B------:R-:W-:Y:S01]  /*b960*/  LOP3.LUT R9, R32, 0x180, RZ, 0xc0, !PT ;  /* 0x0000018020097812 */ /* 0x000fe200078ec0ff */
[----:B------:R-:W-:Y:S01]  /*b970*/  IMAD R21, R150, UR5, R21 ;  /* 0x0000000596157c24 */ /* 0x000fe2000f8e0215 */
[----:B------:R-:W-:Y:S01]  /*b980*/  ULDC.64 UR4, c[0x0][0xaf0] ;  /* 0x0002bc0000047ab9 */ /* 0x000fe20000000a00 */
[----:B------:R-:W-:Y:S01]  /*b990*/  IMAD.MOV.U32 R3, RZ, RZ, R4 ;  /* 0x000000ffff037224 */ /* 0x000fe200078e0004 */
[----:B---3--:R-:W-:Y:S01]  /*b9a0*/  @P4 SHF.R.U32.HI R3, RZ, R45, R0 ;  /* 0x0000002dff034219 */ /* 0x008fe20000011600 */
[----:B------:R-:W-:Y:S01]  /*b9b0*/  IMAD R41, R41, UR4, RZ ;  /* 0x0000000429297c24 */ /* 0x000fe2000f8e02ff */
[----:B------:R-:W-:Y:S01]  /*b9c0*/  SHF.R.U64 R12, R12, 0x3, RZ ;  /* 0x000000030c0c7819 */ /* 0x000fe200000012ff */
[----:B------:R-:W-:Y:S01]  /*b9d0*/  IMAD.X R37, RZ, RZ, R33, P5 ;  /* 0x000000ffff257224 */ /* 0x000fe200028e0621 */
[----:B------:R-:W-:-:S02]  /*b9e0*/  SHF.R.U64 R24, R24, 0x3, RZ ;  /* 0x0000000318187819 */ /* 0x000fc400000012ff */
[----:B------:R-:W-:Y:S02]  /*b9f0*/  SHF.R.U64 R28, R28, 0x3, RZ ;  /* 0x000000031c1c7819 */ /* 0x000fe400000012ff */
[----:B------:R-:W-:Y:S02]  /*ba00*/  SHF.R.U64 R34, R34, 0x3, RZ ;  /* 0x0000000322227819 */ /* 0x000fe400000012ff */
[----:B------:R-:W-:Y:S01]  /*ba10*/  SHF.R.U64 R9, R9, 0x3, RZ ;  /* 0x0000000309097819 */ /* 0x000fe200000012ff */
[C---:B------:R-:W-:Y:S01]  /*ba20*/  IMAD R41, R148.reuse, UR5, R41 ;  /* 0x0000000594297c24 */ /* 0x040fe2000f8e0229 */
[----:B------:R-:W-:Y:S01]  /*ba30*/  SHF.R.S32.HI R0, RZ, 0x1f, R3 ;  /* 0x0000001fff007819 */ /* 0x000fe20000011403 */
[----:B------:R-:W-:Y:S01]  /*ba40*/  IMAD.WIDE.U32 R20, R148, UR4, R20 ;  /* 0x0000000494147c25 */ /* 0x000fe2000f8e0014 */
[----:B------:R-:W-:Y:S01]  /*ba50*/  LOP3.LUT R12, R12, R13, RZ, 0x3c, !PT ;  /* 0x0000000d0c0c7212 */ /* 0x000fe200078e3cff */
[----:B------:R-:W-:Y:S01]  /*ba60*/  ULDC.64 UR4, c[0x0][0xae0] ;  /* 0x0002b80000047ab9 */ /* 0x000fe20000000a00 */
[----:B------:R-:W-:Y:S01]  /*ba70*/  LOP3.LUT R24, R24, R25, RZ, 0x3c, !PT ;  /* 0x0000001918187212 */ /* 0x000fe200078e3cff */
[----:B------:R-:W-:Y:S01]  /*ba80*/  IMAD.MOV R43, RZ, RZ, -R3 ;  /* 0x000000ffff2b7224 */ /* 0x000fe200078e0a03 */
[----:B------:R-:W-:Y:S01]  /*ba90*/  LOP3.LUT R28, R28, R29, RZ, 0x3c, !PT ;  /* 0x0000001d1c1c7212 */ /* 0x000fe200078e3cff */
[--C-:B------:R-:W-:Y:S01]  /*baa0*/  IMAD.X R13, RZ, RZ, R33.reuse, P0 ;  /* 0x000000ffff0d7224 */ /* 0x100fe200000e0621 */
[----:B------:R-:W-:Y:S01]  /*bab0*/  LOP3.LUT R34, R34, R35, RZ, 0x3c, !PT ;  /* 0x0000002322227212 */ /* 0x000fe200078e3cff */
[--C-:B------:R-:W-:Y:S01]  /*bac0*/  IMAD.X R25, RZ, RZ, R33.reuse, P1 ;  /* 0x000000ffff197224 */ /* 0x100fe200008e0621 */
[----:B------:R-:W-:Y:S01]  /*bad0*/  LOP3.LUT R8, R9, R32, RZ, 0x3c, !PT ;  /* 0x0000002009087212 */ /* 0x000fe200078e3cff */
[--C-:B------:R-:W-:Y:S01]  /*bae0*/  IMAD.X R29, RZ, RZ, R33.reuse, P2 ;  /* 0x000000ffff1d7224 */ /* 0x100fe200010e0621 */
[----:B------:R-:W-:Y:S01]  /*baf0*/  MOV R9, R33 ;  /* 0x0000002100097202 */ /* 0x000fe20000000f00 */
[----:B------:R-:W-:Y:S01]  /*bb00*/  IMAD.X R35, RZ, RZ, R33, P3 ;  /* 0x000000ffff237224 */ /* 0x000fe200018e0621 */
[----:B------:R-:W5:Y:S01]  /*bb10*/  LD.E.128 R12, desc[UR36][R12.64] ;  /* 0x000000240c0c7980 */ /* 0x000f62000c101d00 */
[----:B------:R-:W-:-:S02]  /*bb20*/  IMAD.IADD R21, R21, 0x1, R41 ;  /* 0x0000000115157824 */ /* 0x000fc400078e0229 */
[----:B------:R-:W-:Y:S01]  /*bb30*/  IMAD R0, R0, UR4, RZ ;  /* 0x0000000400007c24 */ /* 0x000fe2000f8e02ff */
[----:B------:R-:W5:Y:S01]  /*bb40*/  LD.E.128 R8, desc[UR36][R8.64] ;  /* 0x0000002408087980 */ /* 0x000f62000c101d00 */
[----:B------:R-:W-:Y:S02]  /*bb50*/  IMAD R41, R40, R43, R4 ;  /* 0x0000002b28297224 */ /* 0x000fe400078e0204 */
[C---:B------:R-:W-:Y:S01]  /*bb60*/  IMAD R43, R3.reuse, UR5, R0 ;  /* 0x00000005032b7c24 */ /* 0x040fe2000f8e0200 */
[----:B------:R-:W5:Y:S01]  /*bb70*/  LD.E.128 R24, desc[UR36][R24.64] ;  /* 0x0000002418187980 */ /* 0x000f62000c101d00 */
[----:B------:R-:W-:Y:S01]  /*bb80*/  IMAD.WIDE.U32 R20, R3, UR4, R20 ;  /* 0x0000000403147c25 */ /* 0x000fe2000f8e0014 */
[----:B------:R-:W-:Y:S01]  /*bb90*/  SHF.R.S32.HI R0, RZ, 0x1f, R41 ;  /* 0x0000001fff007819 */ /* 0x000fe20000011429 */
[----:B------:R-:W-:Y:S01]  /*bba0*/  ULDC.64 UR4, c[0x0][0xad8] ;  /* 0x0002b60000047ab9 */ /* 0x000fe20000000a00 */
        /* <DEDUP_REMOVED lines=8> */
[----:B0-----:R-:W0:Y:S01]  /*bc30*/  FENCE.VIEW.ASYNC.S ;  /* 0x00000000000073c6 */ /* 0x001e220000000000 */
[----:B------:R-:W-:-:S02]  /*bc40*/  IMAD.IADD R21, R21, 0x1, R43 ;  /* 0x0000000115157824 */ /* 0x000fc400078e022b */
[----:B------:R-:W-:Y:S02]  /*bc50*/  IMAD R0, R0, UR4, RZ ;  /* 0x0000000400007c24 */ /* 0x000fe4000f8e02ff */
[----:B------:R-:W-:Y:S02]  /*bc60*/  IMAD.IADD R43, R44, 0x1, R136 ;  /* 0x000000012c2b7824 */ /* 0x000fe400078e0288 */
[C---:B------:R-:W-:Y:S02]  /*bc70*/  IMAD R3, R41.reuse, UR5, R0 ;  /* 0x0000000529037c24 */ /* 0x040fe4000f8e0200 */
[----:B------:R-:W-:Y:S01]  /*bc80*/  IMAD.WIDE.U32 R20, R41, UR4, R20 ;  /* 0x0000000429147c25 */ /* 0x000fe2000f8e0014 */
[----:B------:R-:W-:Y:S01]  /*bc90*/  UIADD3 UR4, UR41, 0x2d820, URZ ;  /* 0x0002d82029047890 */ /* 0x000fe2000fffe03f */
[----:B------:R-:W-:Y:S02]  /*bca0*/  ISETP.GE.AND P0, PT, R43, R42, PT ;  /* 0x0000002a2b00720c */ /* 0x000fe40003f06270 */
[----:B------:R-:W-:Y:S01]  /*bcb0*/  IMAD.IADD R3, R21, 0x1, R3 ;  /* 0x0000000115037824 */ /* 0x000fe200078e0203 */
[----:B------:R-:W-:Y:S01]  /*bcc0*/  UPRMT UR4, URZ, 0x654, UR4 ;  /* 0x000006543f047896 */ /* 0x000fe20008000004 */
[----:B------:R-:W-:-:S04]  /*bcd0*/  LEA R0, P1, R20, UR6, 0x1 ;  /* 0x0000000614007c11 */ /* 0x000fc8000f8208ff */
[----:B------:R-:W-:Y:S01]  /*bce0*/  LEA.HI.X R4, R20, UR7, R3, 0x1, P1 ;  /* 0x0000000714047c11 */ /* 0x000fe200088f0c03 */
[----:B0-----:R0:W1:Y:S01]  /*bcf0*/  SHFL.IDX PT, R40, R0, RZ, 0x1c1f ;  /* 0x001c1fff00287589 */ /* 0x00106200000e0000 */
[----:B------:R-:W-:Y:S02]  /*bd00*/  BSSY B1, `(.L_x_2121) ;  /* 0x0000012000017945 */ /* 0x000fe40003800000 */
[----:B------:R-:W-:Y:S01]  /*bd10*/  SYNCS.ARRIVE.TRANS64.RED.A1T0 RZ, [UR4], RZ ;  /* 0x000000ffffff79a7 */ /* 0x000fe20008100404 */
        /* <DEDUP_REMOVED lines=16> */
.L_x_2122:
[----:B------:R-:W-:Y:S05]  /*be20*/  BSYNC B1 ;  /* 0x0000000000017941 */ /* 0x000fea0003800000 */
.L_x_2121:
        /* <DEDUP_REMOVED lines=19> */
.L_x_2120:
[----:B------:R-:W-:Y:S01]  /*bf60*/  ULDC.64 UR4, c[0x0][0xb08] ;  /* 0x0002c20000047ab9 */ /* 0x000fe20000000a00 */
[----:B0-----:R-:W0:Y:S01]  /*bf70*/  @P4 LDC R0, c[0x0][0xbec] ;  /* 0x0002fb00ff004b82 */ /* 0x001e220000000800 */
[----:B------:R-:W-:Y:S01]  /*bf80*/  IMAD R41, R41, UR4, RZ ;  /* 0x0000000429297c24 */ /* 0x000fe2000f8e02ff */
[----:B------:R-:W-:Y:S01]  /*bf90*/  SHF.R.S32.HI R3, RZ, 0x1f, R148 ;  /* 0x0000001fff037819 */ /* 0x000fe20000011494 */
[C---:B------:R-:W-:Y:S01]  /*bfa0*/  IMAD.WIDE.U32 R8, R4.reuse, UR4, RZ ;  /* 0x0000000404087c25 */ /* 0x040fe2000f8e00ff */
[----:B------:R-:W-:Y:S01]  /*bfb0*/  ULDC.64 UR6, c[0x0][0xb30] ;  /* 0x0002cc0000067ab9 */ /* 0x000fe20000000a00 */
[C---:B------:R-:W-:Y:S01]  /*bfc0*/  IADD3 R35, R145.reuse, 0x30, RZ ;  /* 0x0000003091237810 */ /* 0x040fe20007ffe0ff */
[----:B------:R-:W-:Y:S01]  /*bfd0*/  BSSY B1, `(.L_x_2124) ;  /* 0x0000072000017945 */ /* 0x000fe20003800000 */
[----:B------:R-:W-:Y:S01]  /*bfe0*/  IMAD R41, R4, UR5, R41 ;  /* 0x0000000504297c24 */ /* 0x000fe2000f8e0229 */
[----:B------:R-:W1:Y:S01]  /*bff0*/  @P4 LDC R13, c[0x0][0xbf0] ;  /* 0x0002fc00ff0d4b82 */ /* 0x000e620000000800 */
[----:B------:R-:W-:Y:S01]  /*c000*/  ULDC.64 UR4, c[0x0][0xb38] ;  /* 0x0002ce0000047ab9 */ /* 0x000fe20000000a00 */
[C---:B------:R-:W-:Y:S01]  /*c010*/  VIADD R31, R145.reuse, 0x40 ;  /* 0x00000040911f7836 */ /* 0x040fe20000000000 */
[----:B------:R-:W-:Y:S01]  /*c020*/  SHF.R.S32.HI R4, RZ, 0x1f, R155 ;  /* 0x0000001fff047819 */ /* 0x000fe2000001149b */
[----:B------:R-:W-:Y:S01]  /*c030*/  VIADD R33, R145, 0x38 ;  /* 0x0000003891217836 */ /* 0x000fe20000000000 */
[----:B------:R-:W-:Y:S01]  /*c040*/  IADD3 R9, R9, R41, RZ ;  /* 0x0000002909097210 */ /* 0x000fe20007ffe0ff */
[C---:B------:R-:W-:Y:S01]  /*c050*/  VIADD R37, R145.reuse, 0x28 ;  /* 0x0000002891257836 */ /* 0x040fe20000000000 */
[----:B------:R-:W-:Y:S01]  /*c060*/  SHF.R.S32.HI R28, RZ, 0x1f, R156 ;  /* 0x0000001fff1c7819 */ /* 0x000fe2000001149c */
[----:B------:R-:W-:Y:S01]  /*c070*/  VIADD R39, R145, 0x20 ;  /* 0x0000002091277836 */ /* 0x000fe20000000000 */
[----:B------:R-:W-:Y:S01]  /*c080*/  SHF.R.S32.HI R29, RZ, 0x1f, R157 ;  /* 0x0000001fff1d7819 */ /* 0x000fe2000001149d */
[----:B------:R-:W-:Y:S01]  /*c090*/  IMAD.WIDE.U32 R8, R150, UR4, R8 ;  /* 0x0000000496087c25 */ /* 0x000fe2000f8e0008 */
[----:B------:R-:W-:-:S02]  /*c0a0*/  SHF.R.S32.HI R31, RZ, 0x1f, R31 ;  /* 0x0000001fff1f7819 */ /* 0x000fc4000001141f */
[----:B------:R-:W-:Y:S01]  /*c0b0*/  SHF.R.S32.HI R33, RZ, 0x1f, R33 ;  /* 0x0000001fff217819 */ /* 0x000fe20000011421 */
[----:B------:R-:W-:Y:S01]  /*c0c0*/  IMAD R9, R150, UR5, R9 ;  /* 0x0000000596097c24 */ /* 0x000fe2000f8e0209 */
[----:B------:R-:W-:Y:S01]  /*c0d0*/  ULDC.64 UR4, c[0x0][0xb40] ;  /* 0x0002d00000047ab9 */ /* 0x000fe20000000a00 */
[----:B0-----:R-:W-:Y:S01]  /*c0e0*/  @P4 IMAD.HI.U32 R0, R27, R0, RZ ;  /* 0x000000001b004227 */ /* 0x001fe200078e00ff */
[----:B------:R-:W-:Y:S02]  /*c0f0*/  SHF.R.S32.HI R35, RZ, 0x1f, R35 ;  /* 0x0000001fff237819 */ /* 0x000fe40000011423 */
[----:B------:R-:W-:Y:S01]  /*c100*/  SHF.R.S32.HI R37, RZ, 0x1f, R37 ;  /* 0x0000001fff257819 */ /* 0x000fe20000011425 */
[----:B------:R-:W-:Y:S01]  /*c110*/  IMAD R3, R3, UR4, RZ ;  /* 0x0000000403037c24 */ /* 0x000fe2000f8e02ff */
[----:B------:R-:W-:Y:S01]  /*c120*/  SHF.R.S32.HI R39, RZ, 0x1f, R39 ;  /* 0x0000001fff277819 */ /* 0x000fe20000011427 */
[----:B------:R-:W-:-:S04]  /*c130*/  IMAD.WIDE.U32 R8, R148, UR4, R8 ;  /* 0x0000000494087c25 */ /* 0x000fc8000f8e0008 */
[----:B------:R-:W-:Y:S01]  /*c140*/  IMAD R11, R148, UR5, R3 ;  /* 0x00000005940b7c24 */ /* 0x000fe2000f8e0203 */
[----:B------:R-:W-:Y:S01]  /*c150*/  ULDC.64 UR4, c[0x0][0xb48] ;  /* 0x0002d20000047ab9 */ /* 0x000fe20000000a00 */
[----:B------:R-:W-:Y:S01]  /*c160*/  IMAD.MOV.U32 R3, RZ, RZ, R27 ;  /* 0x000000ffff037224 */ /* 0x000fe200078e001b */
[----:B-1----:R-:W-:Y:S01]  /*c170*/  @P4 SHF.R.U32.HI R3, RZ, R13, R0 ;  /* 0x0000000dff034219 */ /* 0x002fe20000011600 */
[----:B------:R-:W-:Y:S02]  /*c180*/  IMAD.IADD R9, R9, 0x1, R11 ;  /* 0x0000000109097824 */ /* 0x000fe400078e020b */
[----:B------:R-:W-:Y:S01]  /*c190*/  VIADD R41, R145, 0x18 ;  /* 0x0000001891297836 */ /* 0x000fe20000000000 */
[--C-:B------:R-:W-:Y:S01]  /*c1a0*/  SHF.R.S32.HI R0, RZ, 0x1f, R3.reuse ;  /* 0x0000001fff007819 */ /* 0x100fe20000011403 */
[----:B------:R-:W-:Y:S02]  /*c1b0*/  IMAD.MOV R11, RZ, RZ, -R3 ;  /* 0x000000ffff0b7224 */ /* 0x000fe400078e0a03 */
[----:B------:R-:W-:Y:S01]  /*c1c0*/  IMAD.WIDE.U32 R8, R48, UR4, R8 ;  /* 0x0000000430087c25 */ /* 0x000fe2000f8e0008 */
[----:B------:R-:W-:Y:S01]  /*c1d0*/  UIADD3 UR4, UR41, 0x2d820, URZ ;  /* 0x0002d82029047890 */ /* 0x000fe2000fffe03f */
[----:B------:R-:W-:-:S02]  /*c1e0*/  SHF.R.S32.HI R41, RZ, 0x1f, R41 ;  /* 0x0000001fff297819 */ /* 0x000fc40000011429 */
        /* <DEDUP_REMOVED lines=15> */
[C---:B------:R-:W-:Y:S01]  /*c2e0*/  LEA R0, P1, R8.reuse, UR6, 0x2 ;  /* 0x0000000608007c11 */ /* 0x040fe2000f8210ff */
[C---:B------:R-:W-:Y:S02]  /*c2f0*/  VIADD R43, R145.reuse, 0x10 ;  /* 0x00000010912b7836 */ /* 0x040fe40000000000 */
[C---:B------:R-:W-:Y:S01]  /*c300*/  VIADD R45, R145.reuse, 0x8 ;  /* 0x00000008912d7836 */ /* 0x040fe20000000000 */
[----:B------:R-:W-:Y:S01]  /*c310*/  LEA.HI.X R3, R8, UR7, R3, 0x2, P1 ;  /* 0x0000000708037c11 */ /* 0x000fe200088f1403 */
[C---:B------:R-:W-:Y:S01]  /*c320*/  VIADD R30, R145.reuse, 0x40 ;  /* 0x00000040911e7836 */ /* 0x040fe20000000000 */
[----:B------:R0:W1:Y:S01]  /*c330*/  SHFL.IDX PT, R8, R0, RZ, 0x1c1f ;  /* 0x001c1fff00087589 */ /* 0x00006200000e0000 */
[C---:B------:R-:W-:Y:S01]  /*c340*/  VIADD R32, R145.reuse, 0x38 ;  /* 0x0000003891207836 */ /* 0x040fe20000000000 */
[----:B------:R-:W-:Y:S01]  /*c350*/  SHF.R.S32.HI R43, RZ, 0x1f, R43 ;  /* 0x0000001fff2b7819 */ /* 0x000fe2000001142b */
[C---:B------:R-:W-:Y:S01]  /*c360*/  VIADD R34, R145.reuse, 0x30 ;  /* 0x0000003091227836 */ /* 0x040fe20000000000 */
[----:B------:R0:W2:Y:S01]  /*c370*/  SHFL.IDX PT, R9, R3, RZ, 0x1c1f ;  /* 0x001c1fff03097589 */ /* 0x0000a200000e0000 */
[C---:B------:R-:W-:Y:S01]  /*c380*/  VIADD R36, R145.reuse, 0x28 ;  /* 0x0000002891247836 */ /* 0x040fe20000000000 */
[----:B------:R-:W-:Y:S01]  /*c390*/  SHF.R.S32.HI R45, RZ, 0x1f, R45 ;  /* 0x0000001fff2d7819 */ /* 0x000fe2000001142d */
[----:B------:R-:W-:-:S02]  /*c3a0*/  VIADD R38, R145, 0x20 ;  /* 0x0000002091267836 */ /* 0x000fc40000000000 */
[C---:B------:R-:W-:Y:S02]  /*c3b0*/  VIADD R40, R145.reuse, 0x18 ;  /* 0x0000001891287836 */ /* 0x040fe40000000000 */
[C---:B------:R-:W-:Y:S02]  /*c3c0*/  VIADD R42, R145.reuse, 0x10 ;  /* 0x00000010912a7836 */ /* 0x040fe40000000000 */
[----:B------:R-:W-:Y:S01]  /*c3d0*/  VIADD R44, R145, 0x8 ;  /* 0x00000008912c7836 */ /* 0x000fe20000000000 */
[----:B0-----:R-:W-:Y:S06]  /*c3e0*/  @P2 BRA `(.L_x_2125) ;  /* 0x0000000000c02947 */ /* 0x001fec0003800000 */
        /* <DEDUP_REMOVED lines=22> */
[-C--:B0-----:R-:W-:Y:S02]  /*c550*/  @!P3 LEA R12, P6, R36, R8.reuse, 0x2 ;  /* 0x00000008240cb211 */ /* 0x081fe400078c10ff */
[----:B-1----:R-:W-:Y:S01]  /*c560*/  @!P1 LEA R10, P4, R34, R8, 0x2 ;  /* 0x00000008220a9211 */ /* 0x002fe200078810ff */
[----:B------:R-:W-:Y:S01]  /*c570*/  @!P5 ST.E.64 desc[UR36][R26.64], R104 ;  /* 0x000000681a00d985 */ /* 0x000fe2000c101b24 */
[----:B------:R-:W-:Y:S02]  /*c580*/  @!P3 LEA.HI.X R13, R36, R9, R37, 0x2, P6 ;  /* 0x00000009240db211 */ /* 0x000fe400030f1425 */
[----:B------:R-:W-:-:S02]  /*c590*/  ISETP.GE.AND P5, PT, R30, UR4, PT ;  /* 0x000000041e007c0c */ /* 0x000fc4000bfa6270 */
[-C--:B------:R-:W-:Y:S01]  /*c5a0*/  @!P1 LEA.HI.X R11, R34, R9.reuse, R35, 0x2, P4 ;  /* 0x00000009220b9211 */ /* 0x080fe200020f1423 */
[----:B------:R0:W-:Y:S01]  /*c5b0*/  @!P3 ST.E.64 desc[UR36][R12.64], R108 ;  /* 0x0000006c0c00b985 */ /* 0x0001e2000c101b24 */
[----:B------:R-:W-:Y:S02]  /*c5c0*/  ISETP.GE.AND P4, PT, R157, UR4, PT ;  /* 0x000000049d007c0c */ /* 0x000fe4000bf86270 */
[----:B--2---:R-:W-:Y:S01]  /*c5d0*/  @!P2 LEA R14, P6, R32, R8, 0x2 ;  /* 0x00000008200ea211 */ /* 0x004fe200078c10ff */
[----:B------:R4:W-:Y:S01]  /*c5e0*/  @!P1 ST.E.64 desc[UR36][R10.64], R112 ;  /* 0x000000700a009985 */ /* 0x0009e2000c101b24 */
[----:B------:R-:W-:Y:S02]  /*c5f0*/  ISETP.GE.AND P3, PT, R156, UR4, PT ;  /* 0x000000049c007c0c */ /* 0x000fe4000bf66270 */
[----:B------:R-:W-:Y:S02]  /*c600*/  ISETP.GE.AND P1, PT, R155, UR4, PT ;  /* 0x000000049b007c0c */ /* 0x000fe4000bf26270 */
[----:B------:R-:W-:-:S02]  /*c610*/  @!P2 LEA.HI.X R15, R32, R9, R33, 0x2, P6 ;  /* 0x00000009200fa211 */ /* 0x000fc400030f1421 */
[----:B------:R-:W-:-:S03]  /*c620*/  @!P5 LEA R20, P6, R30, R8, 0x2 ;  /* 0x000000081e14d211 */ /* 0x000fc600078c10ff */
[----:B------:R4:W-:Y:S01]  /*c630*/  @!P2 ST.E.64 desc[UR36][R14.64], R116 ;  /* 0x000000740e00a985 */ /* 0x0009e2000c101b24 */
[CC--:B---3--:R-:W-:Y:S02]  /*c640*/  @!P4 LEA R24, P2, R157.reuse, R8.reuse, 0x2 ;  /* 0x000000089d18c211 */ /* 0x0c8fe400078410ff */
[-C--:B------:R-:W-:Y:S02]  /*c650*/  @!P5 LEA.HI.X R21, R30, R9.reuse, R31, 0x2, P6 ;  /* 0x000000091e15d211 */ /* 0x080fe400030f141f */
[CC--:B0-----:R-:W-:Y:S02]  /*c660*/  @!P3 LEA R12, P6, R156.reuse, R8.reuse, 0x2 ;  /* 0x000000089c0cb211 */ /* 0x0c1fe400078c10ff */
        /* <DEDUP_REMOVED lines=8> */
.L_x_2125:
[----:B------:R-:W-:Y:S05]  /*c6f0*/  BSYNC B1 ;  /* 0x0000000000017941 */ /* 0x000fea0003800000 */
.L_x_2124:
[----:B----4-:R0:W3:Y:S04]  /*c700*/  SHFL.IDX PT, R11, R3, 0x1, 0x1c1f ;  /* 0x003c1f00030b7f89 */ /* 0x0100e800000e0000 */
[----:B------:R0:W4:Y:S01]  /*c710*/  SHFL.IDX PT, R10, R0, 0x1, 0x1c1f ;  /* 0x003c1f00000a7f89 */ /* 0x00012200000e0000 */
[----:B------:R-:W-:Y:S05]  /*c720*/  @P0 BRA `(.L_x_2123) ;  /* 0x0000000c00640947 */ /* 0x000fea0003800000 */
[----:B------:R-:W-:Y:S02]  /*c730*/  ULDC UR4, c[0x0][0xac8] ;  /* 0x0002b20000047ab9 */ /* 0x000fe40000000800 */
[----:B------:R-:W-:Y:S02]  /*c740*/  ISETP.GE.AND P5, PT, R44, UR4, PT ;  /* 0x000000042c007c0c */ /* 0x000fe4000bfa6270 */
[----:B------:R-:W-:Y:S02]  /*c750*/  ISETP.GE.AND P1, PT, R145, UR4, PT ;  /* 0x0000000491007c0c */ /* 0x000fe4000bf26270 */
[----:B------:R-:W-:Y:S02]  /*c760*/  ISETP.GE.AND P3, PT, R42, UR4, PT ;  /* 0x000000042a007c0c */ /* 0x000fe4000bf66270 */
[----:B------:R-:W-:Y:S02]  /*c770*/  ISETP.GE.AND P2, PT, R40, UR4, PT ;  /* 0x0000000428007c0c */ /* 0x000fe4000bf46270 */
[----:B------:R-:W-:-:S05]  /*c780*/  ISETP.GE.AND P4, PT, R38, UR4, PT ;  /* 0x0000000426007c0c */ /* 0x000fca000bf86270 */
[CC--:B----4-:R-:W-:Y:S02]  /*c790*/  @!P5 LEA R12, P0, R44.reuse, R10.reuse, 0x2 ;  /* 0x0000000a2c0cd211 */ /* 0x0d0fe400078010ff */
[----:B-123--:R-:W-:Y:S02]  /*c7a0*/  @!P1 IMAD.WIDE R8, R145, 0x4, R10 ;  /* 0x0000000491089825 */ /* 0x00efe400078e020a */
        /* <DEDUP_REMOVED lines=12> */
[----:B-1----:R-:W-:Y:S01]  /*c870*/  @!P1 LEA R8, P5, R36, R10, 0x2 ;  /* 0x0000000a24089211 */ /* 0x002fe200078a10ff */
[----:B------:R1:W-:Y:S01]  /*c880*/  @!P2 ST.E.64 desc[UR36][R20.64], R102 ;  /* 0x000000661400a985 */ /* 0x0003e2000c101b24 */
[----:B------:R-:W-:-:S02]  /*c890*/  ISETP.GE.AND P3, PT, R30, UR4, PT ;  /* 0x000000041e007c0c */ /* 0x000fc4000bf66270 */
[----:B------:R-:W-:Y:S01]  /*c8a0*/  ISETP.GE.AND P2, PT, R157, UR4, PT ;  /* 0x000000049d007c0c */ /* 0x000fe2000bf46270 */
[----:B------:R3:W-:Y:S01]  /*c8b0*/  @!P4 ST.E.64 desc[UR36][R24.64], R106 ;  /* 0x0000006a1800c985 */ /* 0x0007e2000c101b24 */
[----:B------:R-:W-:Y:S02]  /*c8c0*/  ISETP.GE.AND P4, PT, R32, UR4, PT ;  /* 0x0000000420007c0c */ /* 0x000fe4000bf86270 */
[-C--:B------:R-:W-:Y:S02]  /*c8d0*/  @!P1 LEA.HI.X R9, R36, R11.reuse, R37, 0x2, P5 ;  /* 0x0000000b24099211 */ /* 0x080fe400028f1425 */
[----:B------:R-:W-:Y:S02]  /*c8e0*/  ISETP.GE.AND P5, PT, R156, UR4, PT ;  /* 0x000000049c007c0c */ /* 0x000fe4000bfa6270 */
[C---:B--2---:R-:W-:Y:S01]  /*c8f0*/  @!P0 LEA R12, P6, R34.reuse, R10, 0x2 ;  /* 0x0000000a220c8211 */ /* 0x044fe200078c10ff */
[----:B------:R2:W-:Y:S03]  /*c900*/  @!P1 ST.E.64 desc[UR36][R8.64], R110 ;  /* 0x0000006e08009985 */ /* 0x0005e6000c101b24 */
[----:B------:R-:W-:-:S02]  /*c910*/  @!P0 LEA.HI.X R13, R34, R11, R35, 0x2, P6 ;  /* 0x0000000b220d8211 */ /* 0x000fc400030f1423 */
[-C--:B-1----:R-:W-:Y:S02]  /*c920*/  @!P3 LEA R20, P6, R30, R10.reuse, 0x2 ;  /* 0x0000000a1e14b211 */ /* 0x082fe400078c10ff */
[CC--:B------:R-:W-:Y:S01]  /*c930*/  @!P4 LEA R14, P1, R32.reuse, R10.reuse, 0x2 ;  /* 0x0000000a200ec211 */ /* 0x0c0fe200078210ff */
[----:B------:R2:W-:Y:S01]  /*c940*/  @!P0 ST.E.64 desc[UR36][R12.64], R114 ;  /* 0x000000720c008985 */ /* 0x0005e2000c101b24 */
[CC--:B---3--:R-:W-:Y:S02]  /*c950*/  @!P2 LEA R24, P0, R157.reuse, R10.reuse, 0x2 ;  /* 0x0000000a9d18a211 */ /* 0x0c8fe400078010ff */
        /* <DEDUP_REMOVED lines=11> */
[----:B--2---:R-:W-:-:S04]  /*ca10*/  LEA R8, P0, R155, R10, 0x2 ;  /* 0x0000000a9b087211 */ /* 0x004fc800078010ff */
[----:B------:R-:W-:-:S05]  /*ca20*/  LEA.HI.X R9, R155, R11, R4, 0x2, P0 ;  /* 0x0000000b9b097211 */ /* 0x000fca00000f1404 */
[----:B------:R1:W-:Y:S01]  /*ca30*/  ST.E.64 desc[UR36][R8.64], R134 ;  /* 0x0000008608007985 */ /* 0x0003e2000c101b24 */
[----:B------:R-:W-:Y:S05]  /*ca40*/  BRA `(.L_x_2123) ;  /* 0x00000008009c7947 */ /* 0x000fea0003800000 */
.L_x_2118:
[----:B0-----:R-:W0:Y:S01]  /*ca50*/  LDC.64 R10, c[0x0][0xc00] ;  /* 0x00030000ff0a7b82 */ /* 0x001e220000000a00 */
[----:B------:R-:W-:Y:S01]  /*ca60*/  ULDC.64 UR4, c[0x0][0xc08] ;  /* 0x0003020000047ab9 */ /* 0x000fe20000000a00 */
[----:B------:R-:W-:Y:S02]  /*ca70*/  MOV R3, RZ ;  /* 0x000000ff00037202 */ /* 0x000fe40000000f00 */
[----:B------:R-:W-:-:S04]  /*ca80*/  ISETP.NE.U32.AND P0, PT, RZ, UR4, PT ;  /* 0x00000004ff007c0c */ /* 0x000fc8000bf05070 */
[----:B------:R-:W-:Y:S01]  /*ca90*/  ISETP.NE.AND.EX P1, PT, RZ, UR5, PT, P0 ;  /* 0x00000005ff007c0c */ /* 0x000fe2000bf25300 */
[----:B-1----:R-:W1:Y:S01]  /*caa0*/  LDC.64 R8, c[0x0][0xc00] ;  /* 0x00030000ff087b82 */ /* 0x002e620000000a00 */
[----:B0-----:R-:W-:-:S04]  /*cab0*/  ISETP.NE.U32.AND P0, PT, R10, RZ, PT ;  /* 0x000000ff0a00720c */ /* 0x001fc80003f05070 */
[----:B------:R-:W-:-:S07]  /*cac0*/  ISETP.NE.AND.EX P0, PT, R11, RZ, PT, P0 ;  /* 0x000000ff0b00720c */ /* 0x000fce0003f05300 */
[----:B------:R-:W0:Y:S01]  /*cad0*/  @P1 LDC.64 R10, c[0x0][0xc08] ;  /* 0x00030200ff0a1b82 */ /* 0x000e220000000a00 */
[----:B------:R-:W-:Y:S01]  /*cae0*/  ULDC UR4, c[0x0][0xa88] ;  /* 0x0002a20000047ab9 */ /* 0x000fe20000000800 */
[----:B-1----:R-:W-:-:S04]  /*caf0*/  IMAD.WIDE R12, R148, 0x4, R8 ;  /* 0x00000004940c7825 */ /* 0x002fc800078e0208 */
[----:B------:R-:W-:Y:S01]  /*cb00*/  IMAD.U32 R0, RZ, RZ, UR4 ;  /* 0x00000004ff007e24 */ /* 0x000fe2000f8e00ff */
[----:B------:R1:W5:Y:S01]  /*cb10*/  @P0 LDG.E R3, desc[UR36][R12.64] ;  /* 0x000000240c030981 */ /* 0x000362000c1e1900 */
[----:B------:R-:W3:Y:S01]  /*cb20*/  S2R R14, SR_TID.X ;  /* 0x00000000000e7919 */ /* 0x000ee20000002100 */
[----:B0-----:R-:W-:-:S05]  /*cb30*/  @P1 IMAD.WIDE R8, R148, 0x4, R10 ;  /* 0x0000000494081825 */ /* 0x001fca00078e020a */
[----:B------:R1:W5:Y:S01]  /*cb40*/  @P1 LDG.E R0, desc[UR36][R8.64] ;  /* 0x0000002408001981 */ /* 0x000362000c1e1900 */
[----:B------:R-:W-:-:S13]  /*cb50*/  ISETP.NE.AND P2, PT, R151, RZ, PT ;  /* 0x000000ff9700720c */ /* 0x000fda0003f45270 */
[----:B------:R-:W0:Y:S01]  /*cb60*/  @!P2 LDC R151, c[0x0][0xad4] ;  /* 0x0002b500ff97ab82 */ /* 0x000e220000000800 */
[----:B---3--:R-:W-:-:S05]  /*cb70*/  VIADD R32, R14, 0xffffff80 ;  /* 0xffffff800e207836 */ /* 0x008fca0000000000 */
[----:B------:R-:W-:Y:S02]  /*cb80*/  ISETP.GT.AND P3, PT, R32, 0xbf, PT ;  /* 0x000000bf2000780c */ /* 0x000fe40003f64270 */
[----:B0-----:R-:W-:Y:S01]  /*cb90*/  ISETP.GT.AND P2, PT, R151, 0x1, PT ;  /* 0x000000019700780c */ /* 0x001fe20003f44270 */
[----:B-1----:R-:W-:-:S12]  /*cba0*/  @P1 BRA `(.L_x_2126) ;  /* 0x0000000000101947 */ /* 0x002fd80003800000 */
[----:B------:R-:W-:Y:S05]  /*cbb0*/  @!P0 BRA `(.L_x_2126) ;  /* 0x00000000000c8947 */ /* 0x000fea0003800000 */
[----:B------:R-:W3:Y:S04]  /*cbc0*/  LDG.E R9, desc[UR36][R12.64] ;  /* 0x000000240c097981 */ /* 0x000ee8000c1e1900 */
[----:B-----5:R-:W3:Y:S02]  /*cbd0*/  LDG.E R0, desc[UR36][R12.64+0x4] ;  /* 0x000004240c007981 */ /* 0x020ee4000c1e1900 */
[----:B---3--:R-:W-:-:S07]  /*cbe0*/  IMAD.IADD R0, R0, 0x1, -R9 ;  /* 0x0000000100007824 */ /* 0x008fce00078e0a09 */
.L_x_2126:
[----:B------:R-:W-:Y:S01]  /*cbf0*/  BSSY B1, `(.L_x_2127) ;  /* 0x0000036000017945 */ /* 0x000fe20003800000 */
[----:B------:R-:W-:Y:S02]  /*cc00*/  SEL R33, R148, RZ, !P0 ;  /* 0x000000ff94217207 */ /* 0x000fe40004000000 */
[----:B------:R-:W-:Y:S02]  /*cc10*/  SEL R153, R153, RZ, !P0 ;  /* 0x000000ff99997207 */ /* 0x000fe40004000000 */
[----:B-----5:R-:W-:Y:S01]  /*cc20*/  SHF.R.S32.HI R28, RZ, 0x1f, R3 ;  /* 0x0000001fff1c7819 */ /* 0x020fe20000011403 */
[----:B------:R-:W-:Y:S06]  /*cc30*/  @P3 BRA `(.L_x_2128) ;  /* 0x0000000000c43947 */ /* 0x000fec0003800000 */
[----:B------:R-:W2:Y:S01]  /*cc40*/  LDC R35, c[0x0][0xbe8] ;  /* 0x0002fa00ff237b82 */ /* 0x000ea20000000800 */
[----:B------:R-:W-:Y:S01]  /*cc50*/  IADD3 R30, R136, -0x80, R14 ;  /* 0xffffff80881e7810 */ /* 0x000fe20007ffe00e */
[----:B--2---:R-:W-:-:S05]  /*cc60*/  IMAD R4, R0, R35, RZ ;  /* 0x0000002300047224 */ /* 0x004fca00078e02ff */
[----:B------:R-:W-:-:S13]  /*cc70*/  ISETP.GE.AND P0, PT, R30, R4, PT ;  /* 0x000000041e00720c */ /* 0x000fda0003f06270 */
[----:B------:R-:W-:Y:S05]  /*cc80*/  @P0 BRA `(.L_x_2128) ;  /* 0x0000000000b00947 */ /* 0x000fea0003800000 */
[----:B------:R-:W2:Y:S01]  /*cc90*/  LDL.LU R34, [R1+0x14] ;  /* 0x0000140001227983 */ /* 0x000ea20000300800 */
[----:B------:R-:W-:Y:S01]  /*cca0*/  ISETP.NE.AND P1, PT, R35, 0x1, PT ;  /* 0x000000012300780c */ /* 0x000fe20003f25270 */
[----:B------:R-:W-:Y:S01]  /*ccb0*/  IMAD.MOV.U32 R26, RZ, RZ, 0x9b8 ;  /* 0x000009b8ff1a7424 */ /* 0x000fe200078e00ff */
[----:B------:R-:W-:Y:S01]  /*ccc0*/  ISETP.GT.AND P0, PT, R151, 0x1, PT ;  /* 0x000000019700780c */ /* 0x000fe20003f04270 */
[----:B------:R-:W0:Y:S01]  /*ccd0*/  LDC.64 R8, c[0x0][0xba8] ;  /* 0x0002ea00ff087b82 */ /* 0x000e220000000a00 */
[----:B------:R-:W-:Y:S02]  /*cce0*/  IMAD.MOV.U32 R27, RZ, RZ, R30 ;  /* 0x000000ffff1b7224 */ /* 0x000fe400078e001e */
[----:B------:R-:W-:-:S05]  /*ccf0*/  SEL R26, R26, 0x978, P0 ;  /* 0x000009781a1a7807 */ /* 0x000fca0000000000 */
[----:B------:R-:W1:Y:S08]  /*cd00*/  LDC.64 R20, c[0x0][R26+0x220] ;  /* 0x000088001a147b82 */ /* 0x000e700000000a00 */
[----:B------:R-:W3:Y:S08]  /*cd10*/  @P1 LDC R25, c[0x0][0xbec] ;  /* 0x0002fb00ff191b82 */ /* 0x000ef00000000800 */
[----:B------:R-:W4:Y:S08]  /*cd20*/  @P1 LDC R31, c[0x0][0xbf0] ;  /* 0x0002fc00ff1f1b82 */ /* 0x000f300000000800 */
[----:B------:R-:W5:Y:S01]  /*cd30*/  LDC.64 R14, c[0x0][R26+0x218] ;  /* 0x000086001a0e7b82 */ /* 0x000f620000000a00 */
[----:B-1----:R-:W-:-:S07]  /*cd40*/  IMAD R21, R21, R33, RZ ;  /* 0x0000002115157224 */ /* 0x002fce00078e02ff */
[----:B------:R-:W1:Y:S01]  /*cd50*/  LDC.64 R12, c[0x0][R26+0x228] ;  /* 0x00008a001a0c7b82 */ /* 0x000e620000000a00 */
[----:B---3--:R-:W-:-:S04]  /*cd60*/  @P1 IMAD.HI.U32 R4, R30, R25, RZ ;  /* 0x000000191e041227 */ /* 0x008fc800078e00ff */
[----:B------:R-:W-:-:S03]  /*cd70*/  IMAD.WIDE.U32 R24, R20, R33, RZ ;  /* 0x0000002114187225 */ /* 0x000fc600078e00ff */
[----:B------:R-:W3:Y:S01]  /*cd80*/  LDC.64 R10, c[0x0][R26+0x210] ;  /* 0x000084001a0a7b82 */ /* 0x000ee20000000a00 */
[----:B----4-:R-:W-:Y:S01]  /*cd90*/  @P1 SHF.R.U32.HI R27, RZ, R31, R4 ;  /* 0x0000001fff1b1219 */ /* 0x010fe20000011604 */
[----:B------:R-:W-:-:S04]  /*cda0*/  IMAD R31, R20, R153, R21 ;  /* 0x00000099141f7224 */ /* 0x000fc800078e0215 */
[----:B------:R-:W-:Y:S02]  /*cdb0*/  IMAD.IADD R4, R25, 0x1, R31 ;  /* 0x0000000119047824 */ /* 0x000fe400078e021f */
[-C--:B-----5:R-:W-:Y:S01]  /*cdc0*/  IMAD R29, R15, R150.reuse, RZ ;  /* 0x000000960f1d7224 */ /* 0x0a0fe200078e02ff */
[----:B0-----:R-:W0:Y:S01]  /*cdd0*/  @!P0 LDC R8, c[0x0][0xb50] ;  /* 0x0002d400ff088b82 */ /* 0x001e220000000800 */
[----:B------:R-:W-:-:S04]  /*cde0*/  IMAD.WIDE.U32 R14, R14, R150, RZ ;  /* 0x000000960e0e7225 */ /* 0x000fc800078e00ff */
[----:B------:R-:W-:Y:S01]  /*cdf0*/  IMAD.IADD R29, R15, 0x1, R29 ;  /* 0x000000010f1d7824 */ /* 0x000fe200078e021d */
[----:B------:R-:W-:Y:S01]  /*ce00*/  IADD3 R14, P1, P3, R24, R14, R3 ;  /* 0x0000000e180e7210 */ /* 0x000fe20007b3e003 */
[----:B------:R-:W-:Y:S01]  /*ce10*/  IMAD.MOV R15, RZ, RZ, -R27 ;  /* 0x000000ffff0f7224 */ /* 0x000fe200078e0a1b */
[----:B------:R-:W4:Y:S02]  /*ce20*/  @!P0 LDC R9, c[0x0][0xb54] ;  /* 0x0002d500ff098b82 */ /* 0x000f240000000800 */
[----:B------:R-:W-:Y:S01]  /*ce30*/  IADD3.X R4, R4, R29, R28, P1, P3 ;  /* 0x0000001d04047210 */ /* 0x000fe20000fe641c */
[----:B------:R-:W-:Y:S01]  /*ce40*/  IMAD R15, R35, R15, R30 ;  /* 0x0000000f230f7224 */ /* 0x000fe200078e021e */
[----:B--2---:R-:W-:-:S05]  /*ce50*/  SEL R21, R34, RZ, P0 ;  /* 0x000000ff22157207 */ /* 0x004fca0000000000 */
[-C--:B-1----:R-:W-:Y:S02]  /*ce60*/  IMAD R25, R13, R21.reuse, RZ ;  /* 0x000000150d197224 */ /* 0x082fe400078e02ff */
[----:B------:R-:W-:Y:S01]  /*ce70*/  IMAD.WIDE.U32 R12, R12, R21, RZ ;  /* 0x000000150c0c7225 */ /* 0x000fe200078e00ff */
[----:B------:R-:W-:-:S03]  /*ce80*/  SHF.R.S32.HI R21, RZ, 0x1f, R15 ;  /* 0x0000001fff157819 */ /* 0x000fc6000001140f */
[----:B------:R-:W-:Y:S01]  /*ce90*/  IMAD.IADD R25, R13, 0x1, R25 ;  /* 0x000000010d197824 */ /* 0x000fe200078e0219 */
[----:B------:R-:W-:Y:S02]  /*cea0*/  IADD3 R12, P0, P1, R27, R14, R12 ;  /* 0x0000000e1b0c7210 */ /* 0x000fe4000791e00c */
[----:B------:R-:W-:-:S04]  /*ceb0*/  SHF.R.S32.HI R27, RZ, 0x1f, R27 ;  /* 0x0000001fff1b7819 */ /* 0x000fc8000001141b */
[----:B------:R-:W-:Y:S01]  /*cec0*/  IADD3.X R13, R27, R4, R25, P0, P1 ;  /* 0x000000041b0d7210 */ /* 0x000fe200007e2419 */
[----:B---3--:R-:W-:-:S04]  /*ced0*/  IMAD R4, R11, R15, RZ ;  /* 0x0000000f0b047224 */ /* 0x008fc800078e02ff */
[C---:B------:R-:W-:Y:S02]  /*cee0*/  IMAD R21, R10.reuse, R21, R4 ;  /* 0x000000150a157224 */ /* 0x040fe400078e0204 */
[----:B------:R-:W-:-:S04]  /*cef0*/  IMAD.WIDE.U32 R10, R10, R15, R12 ;  /* 0x0000000f0a0a7225 */ /* 0x000fc800078e000c */
[----:B------:R-:W-:Y:S01]  /*cf00*/  IMAD.IADD R4, R11, 0x1, R21 ;  /* 0x000000010b047824 */ /* 0x000fe200078e0215 */
[C---:B0-----:R-:W-:Y:S02]  /*cf10*/  LEA R8, P0, R10.reuse, R8, 0x2 ;  /* 0x000000080a087211 */ /* 0x041fe400078010ff */
[----:B------:R-:W-:Y:S02]  /*cf20*/  MOV R11, 0xff800000 ;  /* 0xff800000000b7802 */ /* 0x000fe40000000f00 */
[----:B----4-:R-:W-:-:S05]  /*cf30*/  LEA.HI.X R9, R10, R9, R4, 0x2, P0 ;  /* 0x000000090a097211 */ /* 0x010fca00000f1404 */
[----:B------:R0:W-:Y:S04]  /*cf40*/  STG.E desc[UR36][R8.64], R11 ;  /* 0x0000000b08007986 */ /* 0x0001e8000c101924 */
.L_x_2128:
[----:B------:R-:W-:Y:S05]  /*cf50*/  BSYNC B1 ;  /* 0x0000000000017941 */ /* 0x000fea0003800000 */
.L_x_2127:
[----:B------:R-:W-:Y:S05]  /*cf60*/  @P2 BRA `(.L_x_2123) ;  /* 0x0000000400542947 */ /* 0x000fea0003800000 */
[----:B------:R-:W1:Y:S01]  /*cf70*/  LDC R15, c[0x0][0xbe8] ;  /* 0x0002fa00ff0f7b82 */ /* 0x000e620000000800 */
[--C-:B------:R-:W-:Y:S01]  /*cf80*/  SHF.R.S32.HI R10, RZ, 0x1f, R32.reuse ;  /* 0x0000001fff0a7819 */ /* 0x100fe20000011420 */
[----:B------:R-:W-:Y:S01]  /*cf90*/  ULDC.64 UR4, c[0x0][0xaa0] ;  /* 0x0002a80000047ab9 */ /* 0x000fe20000000a00 */
[----:B------:R-:W-:Y:S01]  /*cfa0*/  SHF.R.S32.HI R14, RZ, 0x1f, R32 ;  /* 0x0000001fff0e7819 */ /* 0x000fe20000011420 */
[----:B--2---:R-:W-:Y:S01]  /*cfb0*/  IMAD R4, R28, UR4, RZ ;  /* 0x000000041c047c24 */ /* 0x004fe2000f8e02ff */
        /* <DEDUP_REMOVED lines=16> */
[----:B------:R-:W-:Y:S02]  /*d0c0*/  IMAD.IADD R12, R136, 0x1, R3 ;  /* 0x00000001880c7824 */ /* 0x000fe400078e0203 */
        /* <DEDUP_REMOVED lines=11> */
[--C-:B------:R-:W-:Y:S01]  /*d180*/  SHF.R.S32.HI R4, RZ, 0x1f, R3.reuse ;  /* 0x0000001fff047819 */ /* 0x100fe20000011403 */
[----:B------:R-:W-:Y:S02]  /*d190*/  IMAD.MOV R11, RZ, RZ, -R3 ;  /* 0x000000ffff0b7224 */ /* 0x000fe400078e0a03 */
[----:B------:R-:W-:-:S04]  /*d1a0*/  IMAD.WIDE.U32 R8, R3, UR4, R8 ;  /* 0x0000000403087c25 */ /* 0x000fc8000f8e0008 */
[----:B------:R-:W-:Y:S02]  /*d1b0*/  IMAD R11, R15, R11, R12 ;  /* 0x0000000b0f0b7224 */ /* 0x000fe400078e020c */
[----:B------:R-:W-:Y:S02]  /*d1c0*/  IMAD R4, R4, UR4, RZ ;  /* 0x0000000404047c24 */ /* 0x000fe4000f8e02ff */
[----:B------:R-:W-:Y:S02]  /*d1d0*/  IMAD R15, R0, R15, RZ ;  /* 0x0000000f000f7224 */ /* 0x000fe400078e02ff */
[----:B------:R-:W-:Y:S01]  /*d1e0*/  IMAD R13, R3, UR5, R4 ;  /* 0x00000005030d7c24 */ /* 0x000fe2000f8e0204 */
[----:B------:R-:W-:Y:S01]  /*d1f0*/  SHF.R.S32.HI R4, RZ, 0x1f, R11 ;  /* 0x0000001fff047819 */ /* 0x000fe2000001140b */
[----:B------:R-:W-:Y:S01]  /*d200*/  ULDC.64 UR4, c[0x0][0xad8] ;  /* 0x0002b60000047ab9 */ /* 0x000fe20000000a00 */
[----:B------:R-:W-:Y:S02]  /*d210*/  IMAD.IADD R0, R14, 0x1, R136 ;  /* 0x000000010e007824 */ /* 0x000fe400078e0288 */
        /* <DEDUP_REMOVED lines=24> */
.L_x_2130:
[----:B------:R-:W-:Y:S05]  /*d3a0*/  BSYNC B1 ;  /* 0x0000000000017941 */ /* 0x000fea0003800000 */
.L_x_2129:
[----:B------:R-:W-:Y:S01]  /*d3b0*/  VIADD R0, R0, 0x60 ;  /* 0x0000006000007836 */ /* 0x000fe20000000000 */
[----:B--2---:R4:W2:Y:S04]  /*d3c0*/  SHFL.IDX PT, R9, R3, 0x1, 0x1c1f ;  /* 0x003c1f0003097f89 */ /* 0x0048a800000e0000 */
[----:B------:R-:W-:Y:S01]  /*d3d0*/  ISETP.GE.AND P0, PT, R0, R15, PT ;  /* 0x0000000f0000720c */ /* 0x000fe20003f06270 */
[----:B-1----:R4:W1:-:S12]  /*d3e0*/  SHFL.IDX PT, R8, R4, 0x1, 0x1c1f ;  /* 0x003c1f0004087f89 */ /* 0x00285800000e0000 */
[----:B----4-:R-:W-:Y:S05]  /*d3f0*/  @P0 BRA `(.L_x_2123) ;  /* 0x0000000000300947 */ /* 0x010fea0003800000 */
[----:B------:R-:W-:Y:S02]  /*d400*/  ULDC UR4, c[0x0][0xac8] ;  /* 0x0002b20000047ab9 */ /* 0x000fe40000000800 */
[----:B------:R-:W-:Y:S02]  /*d410*/  ISETP.GE.AND P3, PT, R152, UR4, PT ;  /* 0x0000000498007c0c */ /* 0x000fe4000bf66270 */
[----:B------:R-:W-:Y:S02]  /*d420*/  ISETP.GE.AND P4, PT, R154, UR4, PT ;  /* 0x000000049a007c0c */ /* 0x000fe4000bf86270 */
[----:B------:R-:W-:-:S09]  /*d430*/  ISETP.GE.AND P2, PT, R149, UR4, PT ;  /* 0x0000000495007c0c */ /* 0x000fd2000bf46270 */
[-C--:B-1-3--:R-:W-:Y:S02]  /*d440*/  @!P3 LEA R12, P0, R152, R8.reuse, 0x1 ;  /* 0x00000008980cb211 */ /* 0x08afe400078008ff */
[----:B------:R-:W-:Y:S02]  /*d450*/  @!P4 LEA R14, P1, R154, R8, 0x1 ;  /* 0x000000089a0ec211 */ /* 0x000fe400078208ff */
[----:B--2---:R-:W-:Y:S01]  /*d460*/  @!P2 IMAD.WIDE R10, R149, 0x2, R8 ;  /* 0x00000002950aa825 */ /* 0x004fe200078e0208 */
[-C--:B------:R-:W-:Y:S02]  /*d470*/  @!P3 LEA.HI.X R13, R152, R9.reuse, R25, 0x1, P0 ;  /* 0x00000009980db211 */ /* 0x080fe400000f0c19 */
[----:B------:R-:W-:Y:S02]  /*d480*/  @!P4 LEA.HI.X R15, R154, R9, R24, 0x1, P1 ;  /* 0x000000099a0fc211 */ /* 0x000fe400008f0c18 */
[----:B------:R4:W-:Y:S04]  /*d490*/  @!P2 ST.E.128 desc[UR36][R10.64], RZ ;  /* 0x000000ff0a00a985 */ /* 0x0009e8000c101d24 */
[----:B------:R4:W-:Y:S04]  /*d4a0*/  @!P3 ST.E.128 desc[UR36][R12.64], RZ ;  /* 0x000000ff0c00b985 */ /* 0x0009e8000c101d24 */
[----:B------:R4:W-:Y:S02]  /*d4b0*/  @!P4 ST.E.128 desc[UR36][R14.64], RZ ;  /* 0x000000ff0e00c985 */ /* 0x0009e4000c101d24 */
.L_x_2123:
[----:B------:R-:W-:Y:S05]  /*d4c0*/  BSYNC B0 ;  /* 0x0000000000007941 */ /* 0x000fea0003800000 */
.L_x_2117:
[----:B------:R-:W-:Y:S02]  /*d4d0*/  ULDC UR4, c[0x0][0xc3c] ;  /* 0x00030f0000047ab9 */ /* 0x000fe40000000800 */
[----:B--2---:R-:W-:-:S13]  /*d4e0*/  ISETP.GE.AND P0, PT, R7, UR4, PT ;  /* 0x0000000407007c0c */ /* 0x004fda000bf06270 */
[----:B------:R-:W-:Y:S05]  /*d4f0*/  @!P0 BRA `(.L_x_2131) ;  /* 0xffffff3800c88947 */ /* 0x000fea000383ffff */
[----:B------:R-:W-:Y:S05]  /*d500*/  EXIT ;  /* 0x000000000000794d */ /* 0x000fea0003800000 */
.L_x_2074:
[----:B------:R-:W-:-:S08]  /*d510*/  NOP ;  /* 0x0000000000007918 */ /* 0x000fd00000000000 */
[----:B------:R-:W0:-:S00]  /*d520*/  USETMAXREG.DEALLOC.CTAPOOL 0x20 ;  /* 0x00000020000079c8 */ /* 0x000e0000080e0500 */
[----:B0-----:R-:W2:Y:S01]  /*d530*/  LDL.LU R2, [R1] ;  /* 0x0000000001027983 */ /* 0x001ea20000300800 */
[----:B------:R-:W-:Y:S02]  /*d540*/  LOP3.LUT R0, R0, 0x3, RZ, 0xc0, !PT ;  /* 0x0000000300007812 */ /* 0x000fe400078ec0ff */
[----:B------:R-:W-:-:S04]  /*d550*/  MOV R17, RZ ;  /* 0x000000ff00117202 */ /* 0x000fc80000000f00 */
[----:B------:R-:W0:Y:S02]  /*d560*/  SHFL.IDX PT, R0, R0, RZ, 0x1f ;  /* 0x00001fff00007589 */ /* 0x000e2400000e0000 */
[----:B0-----:R-:W-:Y:S02]  /*d570*/  ISETP.NE.AND P0, PT, R0, RZ, PT ;  /* 0x000000ff0000720c */ /* 0x001fe40003f05270 */
[----:B--2---:R-:W-:-:S11]  /*d580*/  LOP3.LUT R2, R2, 0xffffff7f, RZ, 0xc0, !PT ;  /* 0xffffff7f02027812 */ /* 0x004fd600078ec0ff */
[----:B------:R-:W-:-:S05]  /*d590*/  @P0 LOP3.LUT R2, R2, 0x80, RZ, 0xfc, !PT ;  /* 0x0000008002020812 */ /* 0x000fca00078efcff */
[----:B------:R0:W-:Y:S01]  /*d5a0*/  STL [R1], R2 ;  /* 0x0000000201007387 */ /* 0x0001e20000100800 */
[----:B------:R-:W-:Y:S05]  /*d5b0*/  @!P0 BRA `(.L_x_2132) ;  /* 0x00000000001c8947 */ /* 0x000fea0003800000 */
[----:B------:R-:W1:Y:S08]  /*d5c0*/  S2UR UR5, SR_CgaCtaId ;  /* 0x00000000000579c3 */ /* 0x000e700000008800 */
[----:B------:R-:W-:Y:S06]  /*d5d0*/  BAR.SYNC.DEFER_BLOCKING 0x5, 0x200 ;  /* 0x0148000000007b1d */ /* 0x000fec0000010000 */
[----:B------:R-:W-:-:S02]  /*d5e0*/  UMOV UR4, 0x400 ;  /* 0x0000040000047882 */ /* 0x000fc40000000000 */
[----:B-1----:R-:W-:-:S09]  /*d5f0*/  ULEA UR4, UR5, UR4, 0x18 ;  /* 0x0000000405047291 */ /* 0x002fd2000f8ec03f */
[----:B------:R-:W1:Y:S01]  /*d600*/  LDS.128 R16, [UR4+0x2d8d0] ;  /* 0x02d8d004ff107984 */ /* 0x000e620008000c00 */
[----:B------:R-:W-:Y:S06]  /*d610*/  BAR.ARV 0x4, 0x200 ;  /* 0x0108000000007b1d */ /* 0x000fec0000002000 */
[----:B------:R-:W-:Y:S05]  /*d620*/  BRA `(.L_x_2133) ;  /* 0x0000000c00987947 */ /* 0x000fea0003800000 */
.L_x_2132:
[----:B------:R-:W1:Y:S01]  /*d630*/  S2R R0, SR_TID.X ;  /* 0x0000000000007919 */ /* 0x000e620000002100 */
[----:B------:R-:W-:Y:S01]  /*d640*/  ULDC UR4, c[0x0][0xc3c] ;  /* 0x00030f0000047ab9 */ /* 0x000fe20000000800 */
[----:B------:R-:W-:Y:S01]  /*d650*/  IMAD.MOV.U32 R6, RZ, RZ, RZ ;  /* 0x000000ffff067224 */ /* 0x000fe200078e00ff */
[----:B------:R-:W2:Y:S01]  /*d660*/  S2UR UR6, SR_CTAID.X ;  /* 0x00000000000679c3 */ /* 0x000ea20000002500 */
[----:B------:R-:W-:Y:S01]  /*d670*/  ULDC UR5, c[0x0][0xc38] ;  /* 0x00030e0000057ab9 */ /* 0x000fe20000000800 */
[----:B-1----:R-:W-:-:S04]  /*d680*/  LOP3.LUT R0, R0, 0x1f, RZ, 0xc0, !PT ;  /* 0x0000001f00007812 */ /* 0x002fc800078ec0ff */
[----:B------:R-:W-:-:S04]  /*d690*/  ISETP.NE.AND P0, PT, R0, 0x1f, PT ;  /* 0x0000001f0000780c */ /* 0x000fc80003f05270 */
[----:B------:R-:W-:-:S13]  /*d6a0*/  ISETP.GE.OR P1, PT, R0, UR4, !P0 ;  /* 0x0000000400007c0c */ /* 0x000fda000c726670 */
[----:B------:R-:W1:Y:S08]  /*d6b0*/  @!P1 LDC.64 R4, c[0x0][0xc80] ;  /* 0x00032000ff049b82 */ /* 0x000e700000000a00 */
[----:B0-----:R-:W0:Y:S01]  /*d6c0*/  @!P1 LDC.64 R2, c[0x0][0xc78] ;  /* 0x00031e00ff029b82 */ /* 0x001e220000000a00 */
[----:B-1----:R-:W-:-:S05]  /*d6d0*/  @!P1 IMAD.WIDE.U32 R4, R0, 0x4, R4 ;  /* 0x0000000400049825 */ /* 0x002fca00078e0004 */
[----:B------:R-:W3:Y:S01]  /*d6e0*/  @!P1 LDG.E R17, desc[UR36][R4.64] ;  /* 0x0000002404119981 */ /* 0x000ee2000c1e1900 */
[----:B0-----:R-:W-:-:S05]  /*d6f0*/  @!P1 IMAD.WIDE.U32 R2, R0, 0x4, R2 ;  /* 0x0000000400029825 */ /* 0x001fca00078e0002 */
        /* <DEDUP_REMOVED lines=25> */
[----:B--2---:R-:W-:Y:S01]  /*d890*/  ISETP.GT.AND P6, PT, R7, UR6, PT ;  /* 0x0000000607007c0c */ /* 0x004fe2000bfc4270 */
[----:B------:R-:W-:-:S12]  /*d8a0*/  IMAD.MOV.U32 R4, RZ, RZ, R7 ;  /* 0x000000ffff047224 */ /* 0x000fd800078e0007 */
[----:B------:R-:W-:Y:S05]  /*d8b0*/  @P6 BRA `(.L_x_2134) ;  /* 0x0000000000986947 */ /* 0x000fea0003800000 */
[----:B------:R-:W-:Y:S01]  /*d8c0*/  IMAD.MOV.U32 R7, RZ, RZ, R4 ;  /* 0x000000ffff077224 */ /* 0x000fe200078e0004 */
[----:B------:R-:W-:Y:S01]  /*d8d0*/  UMOV UR4, URZ ;  /* 0x0000003f00047c82 */ /* 0x000fe20008000000 */
[----:B------:R-:W-:-:S05]  /*d8e0*/  ULDC UR5, c[0x0][0xc38] ;  /* 0x00030e0000057ab9 */ /* 0x000fca0000000800 */
.L_x_2136:
[----:B------:R-:W0:Y:S01]  /*d8f0*/  LDC R2, c[0x0][0xc3c] ;  /* 0x00030f00ff027b82 */ /* 0x000e220000000800 */
[----:B------:R-:W-:-:S06]  /*d900*/  UIADD3 UR4, UR4, 0x1f, URZ ;  /* 0x0000001f04047890 */ /* 0x000fcc000fffe03f */
[----:B0-----:R-:W-:-:S13]  /*d910*/  ISETP.LE.AND P6, PT, R2, UR4, PT ;  /* 0x0000000402007c0c */ /* 0x001fda000bfc3270 */
[----:B------:R-:W-:Y:S05]  /*d920*/  @P6 BRA `(.L_x_2135) ;  /* 0x0000000800ac6947 */ /* 0x000fea0003800000 */
[----:B------:R-:W-:Y:S01]  /*d930*/  VIADD R9, R0, UR4 ;  /* 0x0000000400097c36 */ /* 0x000fe20008000000 */
[----:B------:R-:W-:Y:S01]  /*d940*/  MOV R6, RZ ;  /* 0x000000ff00067202 */ /* 0x000fe20000000f00 */
[----:B------:R-:W-:-:S03]  /*d950*/  IMAD.MOV.U32 R17, RZ, RZ, RZ ;  /* 0x000000ffff117224 */ /* 0x000fc600078e00ff */
        /* <DEDUP_REMOVED lines=28> */
.L_x_2134:
        /* <DEDUP_REMOVED lines=13> */
.L_x_2137:
        /* <DEDUP_REMOVED lines=8> */
[----:B0-----:R-:W-:-:S02]  /*dc70*/  IADD3 R2, R8, 0xffffffe, RZ ;  /* 0x0ffffffe08027810 */ /* 0x001fc40007ffe0ff */
[----:B------:R-:W-:-:S04]  /*dc80*/  IABS R8, R4 ;  /* 0x0000000400087213 */ /* 0x000fc80000000000 */
[----:B------:R0:W1:Y:S02]  /*dc90*/  F2I.FTZ.U32.TRUNC.NTZ R3, R2 ;  /* 0x0000000200037305 */ /* 0x000064000021f000 */
[----:B0-----:R-:W-:Y:S02]  /*dca0*/  IMAD.MOV.U32 R2, RZ, RZ, RZ ;  /* 0x000000ffff027224 */ /* 0x001fe400078e00ff */
        /* <DEDUP_REMOVED lines=26> */
[----:B------:R-:W-:Y:S01]  /*de50*/  IMAD R7, R2, R5, RZ ;  /* 0x0000000502077224 */ /* 0x000fe200078e02ff */
[----:B------:R-:W-:-:S05]  /*de60*/  MOV R2, RZ ;  /* 0x000000ff00027202 */ /* 0x000fca0000000f00 */
        /* <DEDUP_REMOVED lines=11> */
[----:B------:R-:W-:Y:S01]  /*df20*/  ISETP.GE.U32.AND P0, PT, R8, R5, PT ;  /* 0x000000050800720c */ /* 0x000fe20003f06070 */
[----:B------:R-:W-:-:S12]  /*df30*/  IMAD.MOV R5, RZ, RZ, -R9 ;  /* 0x000000ffff057224 */ /* 0x000fd800078e0a09 */
[----:B------:R-:W-:-:S04]  /*df40*/  @P0 VIADD R2, R2, 0x1 ;  /* 0x0000000102020836 */ /* 0x000fc80000000000 */
[----:B------:R-:W-:Y:S01]  /*df50*/  @!P2 IMAD.MOV R2, RZ, RZ, -R2 ;  /* 0x000000ffff02a224 */ /* 0x000fe200078e0a02 */
[----:B------:R-:W-:-:S05]  /*df60*/  @!P1 LOP3.LUT R2, RZ, R6, RZ, 0x33, !PT ;  /* 0x00000006ff029212 */ /* 0x000fca00078e33ff */
[----:B------:R-:W-:-:S04]  /*df70*/  IMAD.MOV R3, RZ, RZ, -R2 ;  /* 0x000000ffff037224 */ /* 0x000fc800078e0a02 */
[C---:B------:R-:W-:Y:S02]  /*df80*/  IMAD R18, R6.reuse, R3, R9 ;  /* 0x0000000306127224 */ /* 0x040fe400078e0209 */
[----:B------:R-:W-:Y:S02]  /*df90*/  IMAD R3, R6, 0x1000000, R2 ;  /* 0x0100000006037824 */ /* 0x000fe400078e0202 */
[----:B------:R-:W-:-:S03]  /*dfa0*/  IMAD R2, R17, R5, R4 ;  /* 0x0000000511027224 */ /* 0x000fc600078e0204 */
[----:B------:R-:W-:Y:S01]  /*dfb0*/  LEA R18, R18, R3, 0x10 ;  /* 0x0000000312127211 */ /* 0x000fe200078e80ff */
[----:B------:R-:W-:Y:S06]  /*dfc0*/  BRA `(.L_x_2139) ;  /* 0x0000000000f87947 */ /* 0x000fec0003800000 */
.L_x_2138:
        /* <DEDUP_REMOVED lines=41> */
[----:B0-----:R-:W-:-:S06]  /*e260*/  IADD3 R3, R9, 0xffffffe, RZ ;  /* 0x0ffffffe09037810 */ /* 0x001fcc0007ffe0ff */
[----:B------:R-:W0:Y:S02]  /*e270*/  F2I.FTZ.U32.TRUNC.NTZ R3, R3 ;  /* 0x0000000300037305 */ /* 0x000e24000021f000 */
[----:B0-----:R-:W-:-:S04]  /*e280*/  IMAD.MOV R11, RZ, RZ, -R3 ;  /* 0x000000ffff0b7224 */ /* 0x001fc800078e0a03 */
[----:B------:R-:W-:Y:S01]  /*e290*/  IMAD R5, R11, R8, RZ ;  /* 0x000000080b057224 */ /* 0x000fe200078e02ff */
[----:B------:R-:W-:-:S03]  /*e2a0*/  IABS R11, R6 ;  /* 0x00000006000b7213 */ /* 0x000fc60000000000 */
        /* <DEDUP_REMOVED lines=16> */
.L_x_2139:
[----:B------:R-:W-:-:S04]  /*e3b0*/  LOP3.LUT R2, RZ, R2, RZ, 0x33, !PT ;  /* 0x00000002ff027212 */ /* 0x000fc800078e33ff */
[----:B------:R-:W-:Y:S01]  /*e3c0*/  IADD3 R17, R17, R2, RZ ;  /* 0x0000000211117210 */ /* 0x000fe20007ffe0ff */
[----:B------:R-:W-:Y:S06]  /*e3d0*/  BRA `(.L_x_2140) ;  /* 0x0000000000147947 */ /* 0x000fec0003800000 */
.L_x_2135:
[----:B------:R-:W-:Y:S01]  /*e3e0*/  ULDC UR4, c[0x0][0xc3c] ;  /* 0x00030f0000047ab9 */ /* 0x000fe20000000800 */
[----:B------:R-:W-:Y:S02]  /*e3f0*/  IMAD.MOV.U32 R17, RZ, RZ, RZ ;  /* 0x000000ffff117224 */ /* 0x000fe400078e00ff */
[----:B------:R-:W-:Y:S02]  /*e400*/  IMAD.U32 R16, RZ, RZ, UR6 ;  /* 0x00000006ff107e24 */ /* 0x000fe4000f8e00ff */
[----:B------:R-:W-:Y:S02]  /*e410*/  IMAD.MOV.U32 R18, RZ, RZ, RZ ;  /* 0x000000ffff127224 */ /* 0x000fe400078e00ff */
[----:B------:R-:W-:-:S07]  /*e420*/  IMAD.U32 R19, RZ, RZ, UR4 ;  /* 0x00000004ff137e24 */ /* 0x000fce000f8e00ff */
.L_x_2140:
[----:B------:R-:W-:-:S13]  /*e430*/  ISETP.NE.AND P0, PT, R0, RZ, PT ;  /* 0x000000ff0000720c */ /* 0x000fda0003f05270 */
[----:B------:R-:W0:Y:S01]  /*e440*/  @!P0 S2R R3, SR_CgaCtaId ;  /* 0x0000000000038919 */ /* 0x000e220000008800 */
[----:B------:R-:W-:-:S04]  /*e450*/  @!P0 MOV R0, 0x400 ;  /* 0x0000040000008802 */ /* 0x000fc80000000f00 */
[----:B0-----:R-:W-:-:S05]  /*e460*/  @!P0 LEA R0, R3, R0, 0x18 ;  /* 0x0000000003008211 */ /* 0x001fca00078ec0ff */
[----:B------:R2:W-:Y:S01]  /*e470*/  @!P0 STS.128 [R0+0x2d8d0], R16 ;  /* 0x02d8d01000008388 */ /* 0x0005e20000000c00 */
[----:B------:R-:W-:Y:S06]  /*e480*/  BAR.ARV 0x5, 0x200 ;  /* 0x0148000000007b1d */ /* 0x000fec0000002000 */
.L_x_2133:
[----:B------:R3:W-:Y:S01]  /*e490*/  STL [R1+0x34], RZ ;  /* 0x000034ff01007387 */ /* 0x0007e20000100800 */
[----:B------:R-:W-:Y:S01]  /*e4a0*/  ULDC UR4, c[0x0][0xc3c] ;  /* 0x00030f0000047ab9 */ /* 0x000fe20000000800 */
[----:B------:R-:W-:Y:S01]  /*e4b0*/  IMAD.MOV.U32 R28, RZ, RZ, 0x1 ;  /* 0x00000001ff1c7424 */ /* 0x000fe200078e00ff */
[----:B-1----:R-:W-:Y:S01]  /*e4c0*/  ISETP.GE.AND P0, PT, R19, UR4, PT ;  /* 0x0000000413007c0c */ /* 0x002fe2000bf06270 */
[----:B------:R-:W-:-:S12]  /*e4d0*/  IMAD.MOV.U32 R24, RZ, RZ, RZ ;  /* 0x000000ffff187224 */ /* 0x000fd800078e00ff */
[----:B---3--:R-:W-:Y:S05]  /*e4e0*/  @P0 BRA `(.L_x_2141) ;  /* 0x0000004c00f40947 */ /* 0x008fea0003800000 */
[----:B------:R-:W3:Y:S01]  /*e4f0*/  LDL R6, [R1+0x1c] ;  /* 0x00001c0001067983 */ /* 0x000ee20000100800 */
[----:B------:R-:W2:Y:S01]  /*e500*/  S2R R3, SR_TID.X ;  /* 0x0000000000037919 */ /* 0x000ea20000002100 */
[----:B------:R-:W1:Y:S01]  /*e510*/  S2UR UR5, SR_CgaCtaId ;  /* 0x00000000000579c3 */ /* 0x000e620000008800 */
[----:B------:R-:W-:Y:S01]  /*e520*/  UMOV UR4, 0x400 ;  /* 0x0000040000047882 */ /* 0x000fe20000000000 */
[C---:B--2---:R-:W-:Y:S01]  /*e530*/  IMAD.SHL.U32 R0, R3.reuse, 0x8, RZ ;  /* 0x0000000803007824 */ /* 0x044fe200078e00ff */
[C---:B------:R-:W-:Y:S01]  /*e540*/  LOP3.LUT R5, R3.reuse, 0x7f, RZ, 0xc0, !PT ;  /* 0x0000007f03057812 */ /* 0x040fe200078ec0ff */
[----:B------:R-:W-:-:S03]  /*e550*/  IMAD.SHL.U32 R4, R3, 0x20, RZ ;  /* 0x0000002003047824 */ /* 0x000fc600078e00ff */
[----:B0-----:R-:W-:Y:S01]  /*e560*/  LOP3.LUT R2, R0, 0xd8, RZ, 0xc0, !PT ;  /* 0x000000d800027812 */ /* 0x001fe200078ec0ff */
[----:B-1----:R-:W-:-:S03]  /*e570*/  ULEA UR4, UR5, UR4, 0x18 ;  /* 0x0000000405047291 */ /* 0x002fc6000f8ec03f */
[----:B------:R-:W-:Y:S02]  /*e580*/  LOP3.LUT R3, R2, 0x18, R3, 0x78, !PT ;  /* 0x0000001802037812 */ /* 0x000fe400078e7803 */
[----:B------:R-:W-:Y:S02]  /*e590*/  SHF.R.U32.HI R5, RZ, 0x2, R5 ;  /* 0x00000002ff057819 */ /* 0x000fe40000011605 */
[----:B------:R-:W-:Y:S01]  /*e5a0*/  MOV R22, UR4 ;  /* 0x0000000400167c02 */ /* 0x000fe20008000f00 */
[----:B------:R-:W-:Y:S01]  /*e5b0*/  BSSY B8, `(.L_x_2141) ;  /* 0x00004f0000087945 */ /* 0x000fe20003800000 */
[----:B------:R-:W-:Y:S02]  /*e5c0*/  IMAD.MOV.U32 R28, RZ, RZ, 0x1 ;  /* 0x00000001ff1c7424 */ /* 0x000fe400078e00ff */
[----:B------:R-:W-:Y:S01]  /*e5d0*/  IMAD.MOV.U32 R24, RZ, RZ, RZ ;  /* 0x000000ffff187224 */ /* 0x000fe200078e00ff */
[----:B------:R-:W-:Y:S01]  /*e5e0*/  ULDC UR38, c[0x0][0xc] ;  /* 0x0000030000267ab9 */ /* 0x000fe20000000800 */
[----:B---3--:R-:W-:-:S02]  /*e5f0*/  LOP3.LUT R2, R6, 0x2, RZ, 0xfc, !PT ;  /* 0x0000000206027812 */ /* 0x008fc400078efcff */
        /* <DEDUP_REMOVED lines=10> */
.L_x_2204:
[----:B------:R-:W1:Y:S01]  /*e6a0*/  LDC.64 R2, c[0x0][0xc88] ;  /* 0x00032200ff027b82 */ /* 0x000e620000000a00 */
[----:B--2---:R-:W2:Y:S01]  /*e6b0*/  LDL.LU R6, [R1] ;  /* 0x0000000001067983 */ /* 0x004ea20000300800 */
[----:B-1----:R-:W-:-:S05]  /*e6c0*/  IMAD.WIDE R2, R19, 0x4, R2 ;  /* 0x0000000413027825 */ /* 0x002fca00078e0202 */
[----:B0-----:R-:W0:Y:S01]  /*e6d0*/  LDG.E R27, desc[UR36][R2.64] ;  /* 0x00000024021b7981 */ /* 0x001e22000c1e1900 */
[----:B------:R-:W-:Y:S05]  /*e6e0*/  YIELD ;  /* 0x0000000000007946 */ /* 0x000fea0003800000 */
[----:B------:R-:W-:Y:S01]  /*e6f0*/  ULDC.64 UR4, c[0x0][0xa28] ;  /* 0x00028a0000047ab9 */ /* 0x000fe20000000a00 */
[----:B------:R-:W-:Y:S01]  /*e700*/  IMAD.MOV.U32 R7, RZ, RZ, RZ ;  /* 0x000000ffff077224 */ /* 0x000fe200078e00ff */
[----:B------:R-:W-:Y:S01]  /*e710*/  ISETP.NE.U32.AND P0, PT, RZ, UR4, PT ;  /* 0x00000004ff007c0c */ /* 0x000fe2000bf05070 */
[----:B------:R-:W-:-:S03]  /*e720*/  ULDC.64 UR6, c[0x0][0xa18] ;  /* 0x0002860000067ab9 */ /* 0x000fc60000000a00 */
[----:B------:R-:W-:Y:S01]  /*e730*/  ISETP.NE.AND.EX P0, PT, RZ, UR5, PT, P0 ;  /* 0x00000005ff007c0c */ /* 0x000fe2000bf05300 */
[----:B------:R-:W-:Y:S01]  /*e740*/  IMAD.MOV.U32 R29, RZ, RZ, RZ ;  /* 0x000000ffff1d7224 */ /* 0x000fe200078e00ff */
[----:B0-----:R-:W-:-:S11]  /*e750*/  SHF.R.S32.HI R0, RZ, 0x1f, R27 ;  /* 0x0000001fff007819 */ /* 0x001fd6000001141b */
[C---:B------:R-:W-:Y:S01]  /*e760*/  @P0 LEA R2, P1, R27.reuse, UR4, 0x2 ;  /* 0x000000041b020c11 */ /* 0x040fe2000f8210ff */
[C---:B------:R-:W-:Y:S01]  /*e770*/  IMAD.SHL.U32 R23, R27.reuse, 0x4, RZ ;  /* 0x000000041b177824 */ /* 0x040fe200078e00ff */
[C-C-:B------:R-:W-:Y:S01]  /*e780*/  SHF.L.U64.HI R25, R27.reuse, 0x2, R0.reuse ;  /* 0x000000021b197819 */ /* 0x140fe20000010200 */
[----:B------:R0:W-:Y:S01]  /*e790*/  STL [R1+0x24], R0 ;  /* 0x0000240001007387 */ /* 0x0001e20000100800 */
[----:B------:R-:W-:Y:S01]  /*e7a0*/  @P0 LEA.HI.X R3, R27, UR5, R0, 0x2, P1 ;  /* 0x000000051b030c11 */ /* 0x000fe200088f1400 */
[----:B------:R-:W-:-:S04]  /*e7b0*/  ULDC.64 UR4, c[0x0][0xa00] ;  /* 0x0002800000047ab9 */ /* 0x000fc80000000a00 */
[----:B------:R1:W3:Y:S01]  /*e7c0*/  @P0 LDG.E R7, desc[UR36][R2.64] ;  /* 0x0000002402070981 */ /* 0x0002e2000c1e1900 */
[----:B------:R-:W-:Y:S02]  /*e7d0*/  ISETP.NE.U32.AND P0, PT, RZ, UR4, PT ;  /* 0x00000004ff007c0c */ /* 0x000fe4000bf05070 */
[----:B--2---:R-:W-:Y:S02]  /*e7e0*/  LOP3.LUT R6, R6, 0xffffffbf, RZ, 0xc0, !PT ;  /* 0xffffffbf06067812 */ /* 0x004fe400078ec0ff */
[----:B------:R-:W-:Y:S02]  /*e7f0*/  ISETP.NE.AND.EX P2, PT, RZ, UR5, PT, P0 ;  /* 0x00000005ff007c0c */ /* 0x000fe4000bf45300 */
[----:B------:R-:W-:Y:S02]  /*e800*/  ISETP.NE.U32.AND P0, PT, RZ, UR6, PT ;  /* 0x00000006ff007c0c */ /* 0x000fe4000bf05070 */
[----:B-1----:R-:W-:Y:S02]  /*e810*/  IADD3 R2, P1, R23, UR4, RZ ;  /* 0x0000000417027c10 */ /* 0x002fe4000ff3e0ff */
[----:B------:R-:W-:-:S02]  /*e820*/  ISETP.NE.AND.EX P0, PT, RZ, UR7, PT, P0 ;  /* 0x00000007ff007c0c */ /* 0x000fc4000bf05300 */
[----:B------:R-:W-:Y:S01]  /*e830*/  IADD3.X R3, R25, UR5, RZ, P1, !PT ;  /* 0x0000000519037c10 */ /* 0x000fe20008ffe4ff */
[----:B------:R-:W-:-:S04]  /*e840*/  ULDC.64 UR4, c[0x0][0x418] ;  /* 0x0001060000047ab9 */ /* 0x000fc80000000a00 */
[----:B------:R-:W-:Y:S01]  /*e850*/  @P2 LOP3.LUT R6, R6, 0x40, RZ, 0xfc, !PT ;  /* 0x0000004006062812 */ /* 0x000fe200078efcff */
[----:B------:R1:W5:Y:S05]  /*e860*/  @P2 LDG.E R29, desc[UR36][R2.64] ;  /* 0x00000024021d2981 */ /* 0x00036a000c1e1900 */
[----:B------:R-:W-:Y:S01]  /*e870*/  @P0 IADD3 R4, P1, R23, UR6, RZ ;  /* 0x0000000617040c10 */ /* 0x000fe2000ff3e0ff */
[----:B------:R1:W-:Y:S03]  /*e880*/  STL [R1], R6 ;  /* 0x0000000601007387 */ /* 0x0003e60000100800 */
[----:B------:R-:W-:-:S05]  /*e890*/  @P0 IADD3.X R5, R25, UR7, RZ, P1, !PT ;  /* 0x0000000719050c10 */ /* 0x000fca0008ffe4ff */
[----:B------:R-:W2:Y:S01]  /*e8a0*/  @P0 LDG.E R4, desc[UR36][R4.64] ;  /* 0x0000002404040981 */ /* 0x000ea2000c1e1900 */
[----:B------:R-:W-:-:S03]  /*e8b0*/  UISETP.NE.U32.AND UP0, UPT, UR4, URZ, UPT ;  /* 0x0000003f0400728c */ /* 0x000fc6000bf05070 */
[----:B------:R-:W-:Y:S01]  /*e8c0*/  ULDC UR4, c[0x0][0x424] ;  /* 0x0001090000047ab9 */ /* 0x000fe20000000800 */
[----:B------:R-:W-:-:S03]  /*e8d0*/  UISETP.NE.AND.EX UP0, UPT, UR5, URZ, UPT, UP0 ;  /* 0x0000003f0500728c */ /* 0x000fc6000bf05300 */
[----:B------:R-:W-:Y:S01]  /*e8e0*/  ULDC UR5, c[0x0][0x2f0] ;  /* 0x0000bc0000057ab9 */ /* 0x000fe20000000800 */
[----:B------:R-:W-:-:S04]  /*e8f0*/  USEL UR4, UR4, 0x1, UP0 ;  /* 0x0000000104047887 */ /* 0x000fc80008000000 */
[----:B------:R-:W-:-:S06]  /*e900*/  UIMAD UR4, UR4, UR5, URZ ;  /* 0x00000005040472a4 */ /* 0x000fcc000f8e023f */
[----:B0-----:R-:W-:Y:S01]  /*e910*/  IMAD.U32 R0, RZ, RZ, UR4 ;  /* 0x00000004ff007e24 */ /* 0x001fe2000f8e00ff */
[----:B---3--:R1:W-:Y:S04]  /*e920*/  STL [R1+0x10], R7 ;  /* 0x0000100701007387 */ /* 0x0083e80000100800 */
[----:B--2---:R1:W-:Y:S01]  /*e930*/  @P0 STL [R1+0x20], R4 ;  /* 0x0000200401000387 */ /* 0x0043e20000100800 */
        /* <DEDUP_REMOVED lines=9> */
.L_x_2142:
        /* <DEDUP_REMOVED lines=10> */
.L_x_2143:
        /* <DEDUP_REMOVED lines=9> */
.L_x_2144:
[----:B0-2---:R-:W-:Y:S01]  /*eb00*/  IMAD.MOV.U32 R2, RZ, RZ, R6 ;  /* 0x000000ffff027224 */ /* 0x005fe200078e0006 */
[----:B------:R-:W0:Y:S01]  /*eb10*/  LDC R3, c[0x0][0x448] ;  /* 0x00011200ff037b82 */ /* 0x000e220000000800 */
[----:B------:R-:W2:Y:S01]  /*eb20*/  LDL R6, [R1+0x20] ;  /* 0x0000200001067983 */ /* 0x000ea20000100800 */
[----:B-----5:R-:W-:Y:S01]  /*eb30*/  IMAD.IADD R5, R0, 0x1, -R7 ;  /* 0x0000000100057824 */ /* 0x020fe200078e0a07 */
[----:B------:R-:W-:Y:S01]  /*eb40*/  BSSY B0, `(.L_x_2145) ;  /* 0x0000039000007945 */ /* 0x000fe20003800000 */
[----:B------:R-:W-:Y:S02]  /*eb50*/  LOP3.LUT R2, R2, 0xffffffdf, RZ, 0xc0, !PT ;  /* 0xffffffdf02027812 */ /* 0x000fe400078ec0ff */
[----:B0-----:R-:W-:-:S13]  /*eb60*/  ISETP.NE.AND P0, PT, R3, 0x1, PT ;  /* 0x000000010300780c */ /* 0x001fda0003f05270 */
[----:B------:R-:W0:Y:S01]  /*eb70*/  @P0 LDC R4, c[0x0][0x44c] ;  /* 0x00011300ff040b82 */ /* 0x000e220000000800 */
[----:B------:R-:W-:-:S05]  /*eb80*/  @P0 LOP3.LUT R2, R2, 0x20, RZ, 0xfc, !PT ;  /* 0x0000002002020812 */ /* 0x000fca00078efcff */
[----:B------:R1:W-:Y:S02]  /*eb90*/  STL [R1], R2 ;  /* 0x0000000201007387 */ /* 0x0003e40000100800 */
[----:B------:R-:W3:Y:S02]  /*eba0*/  @P0 LDC R3, c[0x0][0x450] ;  /* 0x00011400ff030b82 */ /* 0x000ee40000000800 */
[----:B------:R4:W-:Y:S01]  /*ebb0*/  STL [R1+0x8], R5 ;  /* 0x0000080501007387 */ /* 0x0009e20000100800 */
[----:B-1----:R-:W-:-:S05]  /*ebc0*/  IMAD R2, R17, 0xc0, RZ ;  /* 0x000000c011027824 */ /* 0x002fca00078e02ff */
[----:B------:R-:W-:-:S05]  /*ebd0*/  IADD3 R2, R2, 0xbf, RZ ;  /* 0x000000bf02027810 */ /* 0x000fca0007ffe0ff */
[----:B0-----:R-:W-:-:S05]  /*ebe0*/  @P0 IMAD.HI.U32 R4, R2, R4, RZ ;  /* 0x0000000402040227 */ /* 0x001fca00078e00ff */
[----:B---3--:R-:W-:Y:S02]  /*ebf0*/  @P0 SHF.R.U32.HI R2, RZ, R3, R4 ;  /* 0x00000003ff020219 */ /* 0x008fe40000011604 */
[----:B------:R-:W-:-:S04]  /*ec00*/  LOP3.LUT R4, R18, 0xff000000, RZ, 0xc0, !PT ;  /* 0xff00000012047812 */ /* 0x000fc800078ec0ff */
[----:B------:R-:W-:Y:S02]  /*ec10*/  SHF.R.U32.HI R4, RZ, 0x8, R4 ;  /* 0x00000008ff047819 */ /* 0x000fe40000011604 */
[----:B--2---:R-:W-:-:S05]  /*ec20*/  IADD3 R0, R5, 0x80, -R6 ;  /* 0x0000008005007810 */ /* 0x004fca0007ffe806 */
[----:B------:R-:W-:-:S05]  /*ec30*/  IMAD.IADD R0, R0, 0x1, R2 ;  /* 0x0000000100007824 */ /* 0x000fca00078e0202 */
[----:B------:R-:W-:-:S04]  /*ec40*/  SHF.R.S32.HI R2, RZ, 0x1f, R0 ;  /* 0x0000001fff027819 */ /* 0x000fc80000011400 */
[----:B------:R-:W-:Y:S01]  /*ec50*/  LEA.HI R0, R2, R0, RZ, 0x7 ;  /* 0x0000000002007211 */ /* 0x000fe200078f38ff */
[----:B------:R-:W-:-:S03]  /*ec60*/  VIADD R2, R5, 0x7f ;  /* 0x0000007f05027836 */ /* 0x000fc60000000000 */
[----:B------:R-:W-:Y:S02]  /*ec70*/  SHF.R.S32.HI R0, RZ, 0x7, R0 ;  /* 0x00000007ff007819 */ /* 0x000fe40000011400 */
[----:B------:R-:W-:-:S04]  /*ec80*/  SHF.R.S32.HI R3, RZ, 0x1f, R2 ;  /* 0x0000001fff037819 */ /* 0x000fc80000011402 */
[----:B------:R-:W-:-:S04]  /*ec90*/  LEA.HI R2, R3, R2, RZ, 0x7 ;  /* 0x0000000203027211 */ /* 0x000fc800078f38ff */
[----:B------:R-:W-:-:S04]  /*eca0*/  SHF.R.S32.HI R2, RZ, 0x7, R2 ;  /* 0x00000007ff027819 */ /* 0x000fc80000011402 */
[----:B------:R-:W-:Y:S02]  /*ecb0*/  VIMNMX R0, R2, R0, PT ;  /* 0x0000000002007248 */ /* 0x000fe40003fe0100 */
[----:B------:R-:W-:Y:S02]  /*ecc0*/  LOP3.LUT R2, R18, 0xff0000, RZ, 0xc0, !PT ;  /* 0x00ff000012027812 */ /* 0x000fe400078ec0ff */
[----:B------:R-:W-:Y:S02]  /*ecd0*/  ISETP.GE.AND P0, PT, R0, 0x1, PT ;  /* 0x000000010000780c */ /* 0x000fe40003f06270 */
[----:B------:R-:W-:Y:S01]  /*ece0*/  LEA.HI R4, R2, R4, RZ, 0x10 ;  /* 0x0000000402047211 */ /* 0x000fe200078f80ff */
[----:B------:R-:W-:-:S10]  /*ecf0*/  IMAD.MOV.U32 R2, RZ, RZ, RZ ;  /* 0x000000ffff027224 */ /* 0x000fd400078e00ff */
[----:B----4-:R-:W-:Y:S05]  /*ed00*/  @!P0 BRA `(.L_x_2146) ;  /* 0x0000000000708947 */ /* 0x010fea0003800000 */
        /* <DEDUP_REMOVED lines=26> */
[----:B------:R-:W-:Y:S01]  /*eeb0*/  @!P2 IMAD.MOV R2, RZ, RZ, -R2 ;  /* 0x000000ffff02a224 */ /* 0x000fe200078e0a02 */
[----:B------:R-:W-:-:S07]  /*eec0*/  @!P1 LOP3.LUT R2, RZ, R5, RZ, 0x33, !PT ;  /* 0x00000005ff029212 */ /* 0x000fce00078e33ff */
.L_x_2146:
[----:B------:R-:W-:Y:S05]  /*eed0*/  BSYNC B0 ;  /* 0x0000000000007941 */ /* 0x000fea0003800000 */
.L_x_2145:
        /* <DEDUP_REMOVED lines=25> */
.L_x_2148:
        /* <DEDUP_REMOVED lines=9> */
[----:B------:R-:W-:Y:S01]  /*f100*/  MOV R13, RZ ;  /* 0x000000ff000d7202 */ /* 0x000fe20000000f00 */
[----:B------:R-:W0:Y:S01]  /*f110*/  LDC.64 R2, c[0x4][R2] ;  /* 0x0100000002027b82 */ /* 0x000e220000000a00 */
[----:B------:R-:W-:Y:S02]  /*f120*/  IMAD.U32 R5, RZ, RZ, UR7 ;  /* 0x00000007ff057e24 */ /* 0x000fe4000f8e00ff */
[----:B------:R-:W-:Y:S02]  /*f130*/  IMAD.U32 R6, RZ, RZ, UR8 ;  /* 0x00000008ff067e24 */ /* 0x000fe4000f8e00ff */
[----:B------:R-:W-:-:S02]  /*f140*/  IMAD.U32 R7, RZ, RZ, UR9 ;  /* 0x00000009ff077e24 */ /* 0x000fc4000f8e00ff */
[----:B------:R-:W-:Y:S02]  /*f150*/  IMAD.U32 R10, RZ, RZ, UR4 ;  /* 0x00000004ff0a7e24 */ /* 0x000fe4000f8e00ff */
[----:B------:R-:W-:Y:S02]  /*f160*/  IMAD.U32 R11, RZ, RZ, UR5 ;  /* 0x00000005ff0b7e24 */ /* 0x000fe4000f8e00ff */
[----:B------:R-:W-:Y:S02]  /*f170*/  IMAD.MOV.U32 R8, RZ, RZ, 0x70 ;  /* 0x00000070ff087424 */ /* 0x000fe400078e00ff */
[----:B------:R-:W-:-:S07]  /*f180*/  IMAD.MOV.U32 R12, RZ, RZ, 0x1 ;  /* 0x00000001ff0c7424 */ /* 0x000fce00078e00ff */
[----:B------:R-:W-:-:S07]  /*f190*/  LEPC R20, `(.L_x_2151) ;  /* 0x000000001014794e */ /* 0x000fce0000000000 */
[----:B0-----:R-:W-:Y:S05]  /*f1a0*/  CALL.ABS.NOINC R2 ;  /* 0x0000000002007343 */ /* 0x001fea0003c00000 */
.L_x_2151:
[----:B------:R-:W-:Y:S05]  /*f1b0*/  BSYNC B6 ;  /* 0x0000000000067941 */ /* 0x000fea0003800000 */
.L_x_2150:
        /* <DEDUP_REMOVED lines=20> */
.L_x_2154:
[----:B------:R0:W1:Y:S01]  /*f300*/  LDC.64 R2, c[0x4][R26] ;  /* 0x010000001a027b82 */ /* 0x0000620000000a00 */
[----:B------:R-:W-:Y:S01]  /*f310*/  ULDC.64 UR6, c[0x4][0x88] ;  /* 0x0100220000067ab9 */ /* 0x000fe20000000a00 */
[----:B------:R-:W-:Y:S01]  /*f320*/  ULDC.64 UR8, c[0x4][0x90] ;  /* 0x0100240000087ab9 */ /* 0x000fe20000000a00 */
[----:B------:R-:W-:Y:S01]  /*f330*/  ULDC.64 UR4, c[0x4][0x18] ;  /* 0x0100060000047ab9 */ /* 0x000fe20000000a00 */
[----:B------:R-:W-:Y:S01]  /*f340*/  MOV R4, UR6 ;  /* 0x0000000600047c02 */ /* 0x000fe20008000f00 */
[----:B------:R-:W-:Y:S02]  /*f350*/  IMAD.U32 R5, RZ, RZ, UR7 ;  /* 0x00000007ff057e24 */ /* 0x000fe4000f8e00ff */
        /* <DEDUP_REMOVED lines=9> */
.L_x_2153:
[----:B------:R-:W-:Y:S05]  /*f3f0*/  BSYNC B6 ;  /* 0x0000000000067941 */ /* 0x000fea0003800000 */
.L_x_2152:
[----:B------:R-:W2:Y:S01]  /*f400*/  LDL.LU R2, [R1] ;  /* 0x0000000001027983 */ /* 0x000ea20000300800 */
[----:B------:R-:W-:Y:S01]  /*f410*/  ULDC.64 UR4, c[0x0][0x9f8] ;  /* 0x00027e0000047ab9 */ /* 0x000fe20000000a00 */
[----:B------:R-:W0:Y:S02]  /*f420*/  LDC R5, c[0x0][0x430] ;  /* 0x00010c00ff057b82 */ /* 0x000e240000000800 */
[----:B------:R-:W3:Y:S01]  /*f430*/  LDL R21, [R1+0x4] ;  /* 0x0000040001157983 */ /* 0x000ee20000100800 */
[----:B------:R-:W-:-:S03]  /*f440*/  ISETP.NE.U32.AND P0, PT, RZ, UR4, PT ;  /* 0x00000004ff007c0c */ /* 0x000fc6000bf05070 */
[----:B------:R-:W4:Y:S01]  /*f450*/  LDL R26, [R1+0x30] ;  /* 0x00003000011a7983 */ /* 0x000f220000100800 */
[----:B------:R-:W-:-:S03]  /*f460*/  ISETP.NE.AND.EX P0, PT, RZ, UR5, PT, P0 ;  /* 0x00000005ff007c0c */ /* 0x000fc6000bf05300 */
[----:B------:R-:W4:Y:S04]  /*f470*/  LDL R6, [R1+0x8] ;  /* 0x0000080001067983 */ /* 0x000f280000100800 */
[----:B------:R-:W4:Y:S01]  /*f480*/  LDL R4, [R1+0x10] ;  /* 0x0000100001047983 */ /* 0x000f220000100800 */
[----:B------:R-:W1:Y:S01]  /*f490*/  S2R R7, SR_TID.X ;  /* 0x0000000000077919 */ /* 0x000e620000002100 */
[----:B------:R-:W4:Y:S01]  /*f4a0*/  S2R R0, SR_TID.X ;  /* 0x0000000000007919 */ /* 0x000f220000002100 */
[----:B--2---:R-:W-:-:S03]  /*f4b0*/  IMAD.MOV.U32 R20, RZ, RZ, R2 ;  /* 0x000000ffff147224 */ /* 0x004fc600078e0002 */
[----:B------:R-:W-:Y:S02]  /*f4c0*/  @P0 IADD3 R2, P1, R23, UR4, RZ ;  /* 0x0000000417020c10 */ /* 0x000fe4000ff3e0ff */
[----:B0-----:R-:W-:Y:S01]  /*f4d0*/  ISETP.NE.AND P2, PT, R5, 0x1, PT ;  /* 0x000000010500780c */ /* 0x001fe20003f45270 */
[----:B-1----:R-:W-:Y:S01]  /*f4e0*/  IMAD.SHL.U32 R7, R7, 0x20, RZ ;  /* 0x0000002007077824 */ /* 0x002fe200078e00ff */
[----:B------:R-:W-:Y:S01]  /*f4f0*/  @P0 IADD3.X R3, R25, UR5, RZ, P1, !PT ;  /* 0x0000000519030c10 */ /* 0x000fe20008ffe4ff */
[----:B------:R-:W-:-:S04]  /*f500*/  ULDC UR4, c[0x0][0x2f4] ;  /* 0x0000bd0000047ab9 */ /* 0x000fc80000000800 */
[----:B---3--:R0:W2:Y:S01]  /*f510*/  @P0 LDG.E R21, desc[UR36][R2.64] ;  /* 0x0000002402150981 */ /* 0x0080a2000c1e1900 */
[----:B----4-:R-:W-:Y:S02]  /*f520*/  IADD3 R26, R26, -0x1, RZ ;  /* 0xffffffff1a1a7810 */ /* 0x010fe40007ffe0ff */
[----:B------:R-:W-:-:S03]  /*f530*/  LOP3.LUT R0, R0, 0x7f, RZ, 0xc0, !PT ;  /* 0x0000007f00007812 */ /* 0x000fc600078ec0ff */
[----:B0-----:R-:W0:Y:S01]  /*f540*/  @P2 LDC R3, c[0x0][0x434] ;  /* 0x00010d00ff032b82 */ /* 0x001e220000000800 */
[----:B------:R-:W-:Y:S01]  /*f550*/  IMAD.SHL.U32 R8, R26, 0x80, RZ ;  /* 0x000000801a087824 */ /* 0x000fe200078e00ff */
[----:B------:R-:W-:Y:S02]  /*f560*/  SHF.R.U32.HI R0, RZ, 0x2, R0 ;  /* 0x00000002ff007819 */ /* 0x000fe40000011600 */
[----:B------:R-:W-:-:S04]  /*f570*/  LOP3.LUT R7, R7, 0x60, RZ, 0xc0, !PT ;  /* 0x0000006007077812 */ /* 0x000fc800078ec0ff */
[----:B------:R-:W1:Y:S01]  /*f580*/  @P2 LDC R2, c[0x0][0x438] ;  /* 0x00010e00ff022b82 */ /* 0x000e620000000800 */
[----:B------:R-:W-:Y:S02]  /*f590*/  LOP3.LUT R0, R8, R0, R7, 0xfe, !PT ;  /* 0x0000000008007212 */ /* 0x000fe400078efe07 */
[----:B------:R-:W-:-:S04]  /*f5a0*/  LOP3.LUT R20, R20, 0xffffffef, RZ, 0xc0, !PT ;  /* 0xffffffef14147812 */ /* 0x000fc800078ec0ff */
[----:B------:R-:W-:-:S04]  /*f5b0*/  @P2 LOP3.LUT R20, R20, 0x10, RZ, 0xfc, !PT ;  /* 0x0000001014142812 */ /* 0x000fc800078efcff */
[----:B------:R-:W-:Y:S01]  /*f5c0*/  LOP3.LUT R20, R20, 0xfffffffb, RZ, 0xc0, !PT ;  /* 0xfffffffb14147812 */ /* 0x000fe200078ec0ff */
[----:B------:R-:W-:Y:S01]  /*f5d0*/  UMOV UR5, 0xffffffff ;  /* 0xffffffff00057882 */ /* 0x000fe20000000000 */
[----:B------:R-:W-:Y:S01]  /*f5e0*/  LOP3.LUT R25, R18, 0xffff, RZ, 0xc0, !PT ;  /* 0x0000ffff12197812 */ /* 0x000fe200078ec0ff */
[----:B--2---:R-:W-:Y:S01]  /*f5f0*/  @P0 STL [R1+0x4], R21 ;  /* 0x0000041501000387 */ /* 0x004fe20000100800 */
[C---:B------:R-:W-:Y:S01]  /*f600*/  ISETP.GE.AND P0, PT, R0.reuse, R6, PT ;  /* 0x000000060000720c */ /* 0x040fe20003f06270 */
[----:B------:R-:W-:-:S04]  /*f610*/  IMAD.IADD R0, R0, 0x1, R4 ;  /* 0x0000000100007824 */ /* 0x000fc800078e0204 */
[----:B0-----:R-:W-:-:S04]  /*f620*/  @P2 IMAD.HI.U32 R3, R0, R3, RZ ;  /* 0x0000000300032227 */ /* 0x001fc800078e00ff */
[----:B------:R-:W-:Y:S01]  /*f630*/  IMAD.MOV.U32 R6, RZ, RZ, R0 ;  /* 0x000000ffff067224 */ /* 0x000fe200078e0000 */
[----:B-1----:R-:W-:-:S03]  /*f640*/  @P2 SHF.R.U32.HI R6, RZ, R2, R3 ;  /* 0x00000002ff062219 */ /* 0x002fc60000011603 */
[----:B------:R-:W0:Y:S02]  /*f650*/  @!P0 LDC.64 R2, c[0x0][0x428] ;  /* 0x00010a00ff028b82 */ /* 0x000e240000000a00 */
[--C-:B------:R-:W-:Y:S01]  /*f660*/  IMAD.MOV R4, RZ, RZ, -R6.reuse ;  /* 0x000000ffff047224 */ /* 0x100fe200078e0a06 */
[----:B------:R-:W-:-:S03]  /*f670*/  @!P0 SHF.R.S32.HI R7, RZ, 0x1f, R6 ;  /* 0x0000001fff078819 */ /* 0x000fc60000011406 */
[----:B------:R-:W-:Y:S01]  /*f680*/  IMAD R4, R5, R4, R0 ;  /* 0x0000000405047224 */ /* 0x000fe200078e0200 */
[----:B------:R-:W-:-:S05]  /*f690*/  SHF.R.S32.HI R5, RZ, 0x1f, R21 ;  /* 0x0000001fff057819 */ /* 0x000fca0000011415 */
[----:B------:R1:W-:Y:S01]  /*f6a0*/  STL [R1+0x14], R5 ;  /* 0x0000140501007387 */ /* 0x0003e20000100800 */
[----:B0-----:R-:W-:-:S04]  /*f6b0*/  @!P0 IMAD.WIDE.U32 R6, R21, R2, R6 ;  /* 0x0000000215068225 */ /* 0x001fc800078e0006 */
[----:B------:R-:W-:Y:S02]  /*f6c0*/  @!P0 IMAD R2, R5, R2, RZ ;  /* 0x0000000205028224 */ /* 0x000fe400078e02ff */
[----:B-1----:R-:W0:Y:S02]  /*f6d0*/  S2R R5, SR_TID.X ;  /* 0x0000000000057919 */ /* 0x002e240000002100 */
[----:B------:R-:W-:Y:S02]  /*f6e0*/  @!P0 IMAD R0, R21, R3, R2 ;  /* 0x0000000315008224 */ /* 0x000fe400078e0202 */
[----:B------:R-:W1:Y:S02]  /*f6f0*/  @!P0 LDC.64 R2, c[0x0][0x418] ;  /* 0x00010600ff028b82 */ /* 0x000e640000000a00 */
[----:B------:R-:W-:Y:S02]  /*f700*/  @!P0 IMAD.IADD R0, R7, 0x1, R0 ;  /* 0x0000000107008824 */ /* 0x000fe400078e0200 */
[----:B0-----:R-:W-:-:S05]  /*f710*/  IMAD.SHL.U32 R21, R5, 0x8, RZ ;  /* 0x0000000805157824 */ /* 0x001fca00078e00ff */
[----:B------:R-:W-:-:S04]  /*f720*/  LOP3.LUT R21, R21, 0x18, RZ, 0xc0, !PT ;  /* 0x0000001815157812 */ /* 0x000fc800078ec0ff */
[C---:B------:R-:W-:Y:S02]  /*f730*/  ISETP.GE.AND P2, PT, R21.reuse, UR4, PT ;  /* 0x0000000415007c0c */ /* 0x040fe4000bf46270 */
[C---:B-1----:R-:W-:Y:S02]  /*f740*/  @!P0 LEA R2, P1, R6.reuse, R2, 0x2 ;  /* 0x0000000206028211 */ /* 0x042fe400078210ff */
[C---:B------:R-:W-:Y:S02]  /*f750*/  LOP3.LUT R9, R21.reuse, 0x20, RZ, 0xfc, !PT ;  /* 0x0000002015097812 */ /* 0x040fe400078efcff */
[----:B------:R-:W-:Y:S01]  /*f760*/  @!P0 LEA.HI.X R3, R6, R3, R0, 0x2, P1 ;  /* 0x0000000306038211 */ /* 0x000fe200008f1400 */
[----:B------:R-:W-:Y:S01]  /*f770*/  IMAD.MOV.U32 R0, RZ, RZ, RZ ;  /* 0x000000ffff007224 */ /* 0x000fe200078e00ff */
[----:B------:R-:W-:Y:S02]  /*f780*/  LOP3.LUT R5, R21, 0x40, RZ, 0xfc, !PT ;  /* 0x0000004015057812 */ /* 0x000fe400078efcff */
[----:B------:R-:W-:-:S03]  /*f790*/  ISETP.GE.AND P1, PT, R9, UR4, PT ;  /* 0x0000000409007c0c */ /* 0x000fc6000bf26270 */
[----:B------:R-:W-:Y:S01]  /*f7a0*/  @P2 LOP3.LUT R20, R20, 0x4, RZ, 0xfc, !PT ;  /* 0x0000000414142812 */ /* 0x000fe200078efcff */
[----:B------:R0:W5:Y:S01]  /*f7b0*/  @!P0 LDG.E R0, desc[UR36][R2.64] ;  /* 0x0000002402008981 */ /* 0x000162000c1e1900 */
[----:B------:R-:W-:Y:S02]  /*f7c0*/  ISETP.GE.AND P0, PT, R5, UR4, PT ;  /* 0x0000000405007c0c */ /* 0x000fe4000bf06270 */
[----:B------:R-:W-:-:S04]  /*f7d0*/  LOP3.LUT R20, R20, 0xfffffffe, RZ, 0xc0, !PT ;  /* 0xfffffffe14147812 */ /* 0x000fc800078ec0ff */
[----:B------:R-:W-:-:S04]  /*f7e0*/  LOP3.LUT R20, R20, 0xfffffffd, RZ, 0xc0, !PT ;  /* 0xfffffffd14147812 */ /* 0x000fc800078ec0ff */
[----:B------:R-:W-:-:S04]  /*f7f0*/  @P1 LOP3.LUT R20, R20, 0x2, RZ, 0xfc, !PT ;  /* 0x0000000214141812 */ /* 0x000fc800078efcff */
[----:B------:R-:W-:-:S05]  /*f800*/  @P0 LOP3.LUT R20, R20, 0x1, RZ, 0xfc, !PT ;  /* 0x0000000114140812 */ /* 0x000fca00078efcff */
[----:B------:R0:W-:Y:S01]  /*f810*/  STL [R1], R20 ;  /* 0x0000001401007387 */ /* 0x0001e20000100800 */
[----:B------:R-:W-:Y:S05]  /*f820*/  BRA.DIV UR5, `(.L_x_2155) ;  /* 0x0000004205b07947 */ /* 0x000fea000b800000 */
.L_x_2221:
[----:B0-----:R-:W2:Y:S01]  /*f830*/  LDL R3, [R1+0x38] ;  /* 0x0000380001037983 */ /* 0x001ea20000100800 */
[----:B------:R-:W-:-:S05]  /*f840*/  IMAD.MOV.U32 R2, RZ, RZ, R20 ;  /* 0x000000ffff027224 */ /* 0x000fca00078e0014 */
[----:B------:R-:W-:Y:S02]  /*f850*/  LOP3.LUT R2, R2, 0xfffffff7, RZ, 0xc0, !PT ;  /* 0xfffffff702027812 */ /* 0x000fe400078ec0ff */
[----:B--2---:R-:W-:-:S13]  /*f860*/  ISETP.NE.AND P0, PT, R3, 0x3, PT ;  /* 0x000000030300780c */ /* 0x004fda0003f05270 */
[----:B------:R-:W-:-:S05]  /*f870*/  @P0 LOP3.LUT R2, R2, 0x8, RZ, 0xfc, !PT ;  /* 0x0000000802020812 */ /* 0x000fca00078efcff */
[----:B------:R0:W-:Y:S01]  /*f880*/  STL [R1], R2 ;  /* 0x0000000201007387 */ /* 0x0001e20000100800 */
[----:B------:R-:W-:Y:S05]  /*f890*/  @!P0 BRA `(.L_x_2156) ;  /* 0x0000000000048947 */ /* 0x000fea0003800000 */
[----:B------:R-:W-:Y:S01]  /*f8a0*/  BPT.TRAP 0x1 ;  /* 0x000000040000795c */ /* 0x000fe20000300000 */
.L_x_2156:
[----:B------:R-:W-:Y:S01]  /*f8b0*/  SHF.R.S32.HI R5, RZ, 0x1f, R4 ;  /* 0x0000001fff057819 */ /* 0x000fe20000011404 */
[----:B------:R-:W-:Y:S01]  /*f8c0*/  ULDC.64 UR4, c[0x0][0x328] ;  /* 0x0000ca0000047ab9 */ /* 0x000fe20000000a00 */
[----:B------:R-:W-:Y:S01]  /*f8d0*/  ULDC.64 UR6, c[0x0][0x318] ;  /* 0x0000c60000067ab9 */ /* 0x000fe20000000a00 */
[----:B0-----:R-:W-:Y:S01]  /*f8e0*/  IMAD.WIDE.U32 R2, R4, UR4, RZ ;  /* 0x0000000404027c25 */ /* 0x001fe2000f8e00ff */
        /* <DEDUP_REMOVED lines=13> */
[----:B------:R-:W-:Y:S02]  /*f9c0*/  LEA R18, P0, R2, UR6, 0x1 ;  /* 0x0000000602127c11 */ /* 0x000fe4000f8008ff */
[----:B------:R-:W-:Y:S02]  /*f9d0*/  SHF.L.U32 R3, R28, 0x1f, RZ ;  /* 0x0000001f1c037819 */ /* 0x000fe400000006ff */
[----:B------:R-:W-:Y:S02]  /*f9e0*/  LEA.HI.X R23, R2, UR7, R23, 0x1, P0 ;  /* 0x0000000702177c11 */ /* 0x000fe400080f0c17 */
[----:B------:R-:W-:-:S06]  /*f9f0*/  LEA R2, R24, R22, 0x3 ;  /* 0x0000001618027211 */ /* 0x000fcc00078e18ff */
[----:B------:R-:W0:Y:S02]  /*fa00*/  SYNCS.PHASECHK.TRANS64.TRYWAIT P0, [R2+URZ+0x2d840], R3 ;  /* 0x02d84003020075a7 */ /* 0x000e24000800017f */
[----:B0-----:R-:W-:Y:S05]  /*fa10*/  @!P0 BRA `(.L_x_2158) ;  /* 0x0000004000688947 */ /* 0x001fea0003800000 */
.L_x_2222:
[----:B------:R-:W-:Y:S05]  /*fa20*/  BSYNC B0 ;  /* 0x0000000000007941 */ /* 0x000fea0003800000 */
.L_x_2157:
[----:B------:R-:W2:Y:S01]  /*fa30*/  LDL R7, [R1] ;  /* 0x0000000001077983 */ /* 0x000ea20000100800 */
[----:B------:R-:W-:Y:S01]  /*fa40*/  ULDC.64 UR4, c[0x0][0x300] ;  /* 0x0000c00000047ab9 */ /* 0x000fe20000000a00 */
[----:B------:R-:W-:Y:S02]  /*fa50*/  ULDC.64 UR6, c[0x0][0x2e8] ;  /* 0x0000ba0000067ab9 */ /* 0x000fe40000000a00 */
[----:B------:R-:W3:Y:S01]  /*fa60*/  LDL R12, [R1+0x8] ;  /* 0x00000800010c7983 */ /* 0x000ee20000100800 */
[----:B------:R-:W-:Y:S01]  /*fa70*/  IMAD R5, R5, UR4, RZ ;  /* 0x0000000405057c24 */ /* 0x000fe2000f8e02ff */
[----:B------:R-:W1:Y:S03]  /*fa80*/  S2R R9, SR_TID.X ;  /* 0x0000000000097919 */ /* 0x000e660000002100 */
[C---:B0-----:R-:W-:Y:S02]  /*fa90*/  IMAD R3, R4.reuse, UR5, R5 ;  /* 0x0000000504037c24 */ /* 0x041fe4000f8e0205 */
[----:B------:R-:W-:Y:S01]  /*faa0*/  IMAD.WIDE.U32 R4, R4, UR4, RZ ;  /* 0x0000000404047c25 */ /* 0x000fe2000f8e00ff */
        /* <DEDUP_REMOVED lines=10> */
[----:B------:R-:W-:Y:S01]  /*fb50*/  LEA R0, P0, R4, UR6, 0x1 ;  /* 0x0000000604007c11 */ /* 0x000fe2000f8008ff */
[----:B-1----:R-:W-:-:S03]  /*fb60*/  IMAD.SHL.U32 R10, R9, 0x8, RZ ;  /* 0x00000008090a7824 */ /* 0x002fc600078e00ff */
[----:B------:R-:W-:Y:S02]  /*fb70*/  LEA.HI.X R6, R4, UR7, R6, 0x1, P0 ;  /* 0x0000000704067c11 */ /* 0x000fe400080f0c06 */
[C---:B--2---:R-:W-:Y:S02]  /*fb80*/  LOP3.LUT P4, RZ, R7.reuse, 0x4, RZ, 0xc0, !PT ;  /* 0x0000000407ff7812 */ /* 0x044fe4000788c0ff */
[C---:B------:R-:W-:Y:S02]  /*fb90*/  LOP3.LUT P3, RZ, R7.reuse, 0x2, RZ, 0xc0, !PT ;  /* 0x0000000207ff7812 */ /* 0x040fe4000786c0ff */
[----:B------:R-:W-:Y:S02]  /*fba0*/  LOP3.LUT P2, RZ, R7, 0x1, RZ, 0xc0, !PT ;  /* 0x0000000107ff7812 */ /* 0x000fe4000784c0ff */
[----:B------:R-:W0:Y:S02]  /*fbb0*/  S2R R7, SR_TID.X ;  /* 0x0000000000077919 */ /* 0x000e240000002100 */
[----:B0-----:R-:W-:Y:S01]  /*fbc0*/  LOP3.LUT R11, R7, 0x7f, RZ, 0xc0, !PT ;  /* 0x0000007f070b7812 */ /* 0x001fe200078ec0ff */
[----:B------:R-:W-:-:S03]  /*fbd0*/  IMAD.SHL.U32 R7, R9, 0x8, RZ ;  /* 0x0000000809077824 */ /* 0x000fc600078e00ff */
[----:B------:R-:W-:Y:S02]  /*fbe0*/  SHF.R.U32.HI R11, RZ, 0x2, R11 ;  /* 0x00000002ff0b7819 */ /* 0x000fe4000001160b */
[----:B------:R-:W-:Y:S02]  /*fbf0*/  LOP3.LUT R7, R7, 0xd8, RZ, 0xc0, !PT ;  /* 0x000000d807077812 */ /* 0x000fe400078ec0ff */
[----:B---3--:R-:W-:Y:S02]  /*fc00*/  IADD3 R3, -R11, R12, -R8 ;  /* 0x0000000c0b037210 */ /* 0x008fe40007ffe908 */
[----:B------:R-:W-:Y:S01]  /*fc10*/  LOP3.LUT R7, R7, 0x18, R9, 0x78, !PT ;  /* 0x0000001807077812 */ /* 0x000fe200078e7809 */
[----:B------:R-:W-:Y:S01]  /*fc20*/  IMAD.SHL.U32 R9, R9, 0x8, RZ ;  /* 0x0000000809097824 */ /* 0x000fe200078e00ff */
[----:B------:R-:W-:Y:S02]  /*fc30*/  ISETP.GE.AND P0, PT, R3, 0x1, PT ;  /* 0x000000010300780c */ /* 0x000fe40003f06270 */
[----:B------:R-:W-:-:S02]  /*fc40*/  LOP3.LUT R7, R7, 0x320, R10, 0xf8, !PT ;  /* 0x0000032007077812 */ /* 0x000fc400078ef80a */
[----:B------:R-:W-:-:S03]  /*fc50*/  LOP3.LUT R9, R9, 0x18, RZ, 0xc0, !PT ;  /* 0x0000001809097812 */ /* 0x000fc600078ec0ff */
[----:B------:R-:W-:Y:S01]  /*fc60*/  IMAD R7, R24, 0x3000, R7 ;  /* 0x0000300018077824 */ /* 0x000fe200078e0207 */
[----:B------:R-:W-:Y:S06]  /*fc70*/  BRA.DIV UR4, `(.L_x_2159) ;  /* 0x0000003e04e47947 */ /* 0x000fec000b800000 */
        /* <DEDUP_REMOVED lines=26> */
[----:B------:R-:W-:Y:S01]  /*fe20*/  @P1 LEA R8, R7, R22, 0x1 ;  /* 0x0000001607081211 */ /* 0x000fe200078e08ff */
        /* <DEDUP_REMOVED lines=11> */
.L_x_2232:
        /* <DEDUP_REMOVED lines=12> */
.L_x_2160:
        /* <DEDUP_REMOVED lines=11> */
.L_x_2161:
[----:B------:R1:W5:Y:S01]  /*10050*/  LDL R3, [R1] ;  /* 0x0000000001037983 */ /* 0x0003620000100800 */
[----:B------:R1:W-:Y:S03]  /*10060*/  SYNCS.ARRIVE.TRANS64.A1T0 RZ, [R2+URZ+0x2d830], RZ ;  /* 0x02d830ff02ff79a7 */ /* 0x0003e6000810003f */
[----:B------:R1:W5:Y:S02]  /*10070*/  LDL.LU R0, [R1+0x24] ;  /* 0x0000240001007983 */ /* 0x0003640000300800 */
[----:B------:R-:W-:Y:S05]  /*10080*/  WARPSYNC.ALL ;  /* 0x0000000000007948 */ /* 0x000fea0003800000 */
[----:B------:R-:W-:Y:S01]  /*10090*/  ULDC.64 UR4, c[0x0][0x298] ;  /* 0x0000a60000047ab9 */ /* 0x000fe20000000a00 */
[----:B-1----:R-:W-:Y:S01]  /*100a0*/  VIADD R2, R22, 0xc400 ;  /* 0x0000c40016027836 */ /* 0x002fe20000000000 */
[----:B------:R-:W-:Y:S01]  /*100b0*/  BSSY B6, `(.L_x_2162) ;  /* 0x000001e000067945 */ /* 0x000fe20003800000 */
[----:B0-----:R-:W-:Y:S01]  /*100c0*/  IMAD.WIDE.U32 R4, R29, UR4, RZ ;  /* 0x000000041d047c25 */ /* 0x001fe2000f8e00ff */
[----:B------:R-:W-:Y:S01]  /*100d0*/  BAR.SYNC.DEFER_BLOCKING 0x8, 0x200 ;  /* 0x0208000000007b1d */ /* 0x000fe20000010000 */
[----:B-----5:R-:W-:-:S04]  /*100e0*/  LOP3.LUT P0, RZ, R3, 0x40, RZ, 0xc0, !PT ;  /* 0x0000004003ff7812 */ /* 0x020fc8000780c0ff */
[----:B------:R-:W-:Y:S02]  /*100f0*/  SEL R0, R0, RZ, !P0 ;  /* 0x000000ff00007207 */ /* 0x000fe40004000000 */
[----:B------:R-:W-:Y:S02]  /*10100*/  SEL R27, R27, RZ, !P0 ;  /* 0x000000ff1b1b7207 */ /* 0x000fe40004000000 */
[----:B------:R-:W-:Y:S01]  /*10110*/  LOP3.LUT P0, RZ, R2, 0x1bf, RZ, 0xc0, !PT ;  /* 0x000001bf02ff7812 */ /* 0x000fe2000780c0ff */
[----:B------:R0:W-:Y:S04]  /*10120*/  STL [R1+0x24], R0 ;  /* 0x0000240001007387 */ /* 0x0001e80000100800 */
[----:B------:R1:W-:Y:S01]  /*10130*/  STL.64 [R1+0x28], R4 ;  /* 0x0000280401007387 */ /* 0x0003e20000100a00 */
[----:B0-----:R-:W-:-:S05]  /*10140*/  SHF.R.S32.HI R0, RZ, 0x1f, R29 ;  /* 0x0000001fff007819 */ /* 0x001fca000001141d */
[----:B------:R-:W-:-:S04]  /*10150*/  IMAD R0, R0, UR4, RZ ;  /* 0x0000000400007c24 */ /* 0x000fc8000f8e02ff */
[----:B------:R-:W-:-:S04]  /*10160*/  IMAD R0, R29, UR5, R0 ;  /* 0x000000051d007c24 */ /* 0x000fc8000f8e0200 */
[----:B------:R-:W-:Y:S01]  /*10170*/  IMAD.IADD R29, R5, 0x1, R0 ;  /* 0x00000001051d7824 */ /* 0x000fe200078e0200 */
[----:B-1----:R-:W-:Y:S06]  /*10180*/  @!P0 BRA `(.L_x_2163) ;  /* 0x0000000000408947 */ /* 0x002fec0003800000 */
[----:B------:R-:W-:Y:S01]  /*10190*/  MOV R2, 0x0 ;  /* 0x0000000000027802 */ /* 0x000fe20000000f00 */
[----:B------:R-:W-:Y:S01]  /*101a0*/  ULDC.64 UR6, c[0x4][0x88] ;  /* 0x0100220000067ab9 */ /* 0x000fe20000000a00 */
[----:B------:R-:W-:Y:S01]  /*101b0*/  ULDC.64 UR8, c[0x4][0x90] ;  /* 0x0100240000087ab9 */ /* 0x000fe20000000a00 */
[----:B------:R-:W-:Y:S01]  /*101c0*/  ULDC.64 UR4, c[0x4][0x20] ;  /* 0x0100080000047ab9 */ /* 0x000fe20000000a00 */
[----:B------:R-:W-:Y:S01]  /*101d0*/  IMAD.U32 R4, RZ, RZ, UR6 ;  /* 0x00000006ff047e24 */ /* 0x000fe2000f8e00ff */
[----:B------:R-:W-:Y:S01]  /*101e0*/  MOV R8, 0x70 ;  /* 0x0000007000087802 */ /* 0x000fe20000000f00 */
[----:B------:R-:W0:Y:S01]  /*101f0*/  LDC.64 R2, c[0x4][R2] ;  /* 0x0100000002027b82 */ /* 0x000e220000000a00 */
[----:B------:R-:W-:Y:S02]  /*10200*/  IMAD.U32 R5, RZ, RZ, UR7 ;  /* 0x00000007ff057e24 */ /* 0x000fe4000f8e00ff */
[----:B------:R-:W-:Y:S02]  /*10210*/  IMAD.U32 R6, RZ, RZ, UR8 ;  /* 0x00000008ff067e24 */ /* 0x000fe4000f8e00ff */
[----:B------:R-:W-:-:S02]  /*10220*/  IMAD.U32 R7, RZ, RZ, UR9 ;  /* 0x00000009ff077e24 */ /* 0x000fc4000f8e00ff */
[----:B------:R-:W-:Y:S02]  /*10230*/  IMAD.U32 R10, RZ, RZ, UR4 ;  /* 0x00000004ff0a7e24 */ /* 0x000fe4000f8e00ff */
[----:B------:R-:W-:Y:S02]  /*10240*/  IMAD.U32 R11, RZ, RZ, UR5 ;  /* 0x00000005ff0b7e24 */ /* 0x000fe4000f8e00ff */
[----:B------:R-:W-:Y:S02]  /*10250*/  IMAD.MOV.U32 R12, RZ, RZ, 0x1 ;  /* 0x00000001ff0c7424 */ /* 0x000fe400078e00ff */
[----:B------:R-:W-:-:S07]  /*10260*/  IMAD.MOV.U32 R13, RZ, RZ, RZ ;  /* 0x000000ffff0d7224 */ /* 0x000fce00078e00ff */
[----:B------:R-:W-:-:S07]  /*10270*/  LEPC R20, `(.L_x_2163) ;  /* 0x000000001014794e */ /* 0x000fce0000000000 */
[----:B0-----:R-:W-:Y:S05]  /*10280*/  CALL.ABS.NOINC R2 ;  /* 0x0000000002007343 */ /* 0x001fea0003c00000 */
.L_x_2163:
[----:B------:R-:W-:Y:S05]  /*10290*/  BSYNC B6 ;  /* 0x0000000000067941 */ /* 0x000fea0003800000 */
.L_x_2162:
[----:B------:R-:W2:Y:S01]  /*102a0*/  LDL.LU R20, [R1+0x24] ;  /* 0x0000240001147983 */ /* 0x000ea20000300800 */
[----:B------:R-:W-:Y:S01]  /*102b0*/  ULDC.64 UR4, c[0x0][0x2d8] ;  /* 0x0000b60000047ab9 */ /* 0x000fe20000000a00 */
[----:B------:R-:W-:Y:S01]  /*102c0*/  ULDC.64 UR6, c[0x0][0x2e0] ;  /* 0x0000b80000067ab9 */ /* 0x000fe20000000a00 */
[----:B------:R-:W0:Y:S01]  /*102d0*/  LDC R0, c[0x0][0x448] ;  /* 0x00011200ff007b82 */ /* 0x000e220000000800 */
[----:B------:R-:W3:Y:S01]  /*102e0*/  LDL.LU.64 R2, [R1+0x28] ;  /* 0x0000280001027983 */ /* 0x000ee20000300a00 */
[----:B------:R-:W-:-:S06]  /*102f0*/  ULDC.64 UR8, c[0x0][0x280] ;  /* 0x0000a00000087ab9 */ /* 0x000fcc0000000a00 */
[----:B------:R-:W1:Y:S01]  /*10300*/  LDC R10, c[0x0][0x448] ;  /* 0x00011200ff0a7b82 */ /* 0x000e620000000800 */
[----:B0-----:R-:W-:-:S13]  /*10310*/  ISETP.NE.AND P6, PT, R0, 0x1, PT ;  /* 0x000000010000780c */ /* 0x001fda0003fc5270 */
[----:B------:R-:W0:Y:S08]  /*10320*/  @P6 LDC R4, c[0x0][0x44c] ;  /* 0x00011300ff046b82 */ /* 0x000e300000000800 */
[----:B------:R-:W4:Y:S01]  /*10330*/  @P6 LDC R0, c[0x0][0x450] ;  /* 0x00011400ff006b82 */ /* 0x000f220000000800 */
[----:B--2---:R-:W-:Y:S02]  /*10340*/  IMAD.MOV.U32 R21, RZ, RZ, R20 ;  /* 0x000000ffff157224 */ /* 0x004fe400078e0014 */
[----:B------:R-:W2:Y:S01]  /*10350*/  S2R R20, SR_TID.X ;  /* 0x0000000000147919 */ /* 0x000ea20000002100 */
[----:B---3--:R-:W-:-:S02]  /*10360*/  IMAD.MOV.U32 R3, RZ, RZ, R29 ;  /* 0x000000ffff037224 */ /* 0x008fc400078e001d */
[----:B------:R-:W-:Y:S02]  /*10370*/  IMAD R5, R21, UR6, RZ ;  /* 0x0000000615057c24 */ /* 0x000fe4000f8e02ff */
[C---:B------:R-:W-:Y:S01]  /*10380*/  IMAD.WIDE.U32 R2, R25.reuse, UR4, R2 ;  /* 0x0000000419027c25 */ /* 0x040fe2000f8e0002 */
[----:B------:R-:W3:Y:S03]  /*10390*/  S2R R21, SR_TID.X ;  /* 0x0000000000157919 */ /* 0x000ee60000002100 */
[----:B------:R-:W-:Y:S01]  /*103a0*/  IMAD R3, R25, UR5, R3 ;  /* 0x0000000519037c24 */ /* 0x000fe2000f8e0203 */
[----:B------:R-:W-:Y:S01]  /*103b0*/  ULDC.64 UR4, c[0x0][0x2d0] ;  /* 0x0000b40000047ab9 */ /* 0x000fe20000000a00 */
[C---:B------:R-:W-:Y:S02]  /*103c0*/  IMAD R5, R27.reuse, UR7, R5 ;  /* 0x000000071b057c24 */ /* 0x040fe4000f8e0205 */
[----:B------:R-:W-:Y:S01]  /*103d0*/  IMAD.WIDE.U32 R2, R27, UR6, R2 ;  /* 0x000000061b027c25 */ /* 0x000fe2000f8e0002 */
[----:B------:R-:W-:Y:S01]  /*103e0*/  ULDC.64 UR6, c[0x0][0x2c8] ;  /* 0x0000b20000067ab9 */ /* 0x000fe20000000a00 */
[----:B------:R0:W5:Y:S02]  /*103f0*/  LDL R27, [R1+0x20] ;  /* 0x00002000011b7983 */ /* 0x0001640000100800 */
[----:B------:R-:W-:Y:S01]  /*10400*/  IMAD.IADD R3, R3, 0x1, R5 ;  /* 0x0000000103037824 */ /* 0x000fe200078e0205 */
[----:B--2---:R-:W-:-:S04]  /*10410*/  LOP3.LUT R20, R20, 0x7f, RZ, 0xc0, !PT ;  /* 0x0000007f14147812 */ /* 0x004fc800078ec0ff */
[----:B------:R-:W-:Y:S01]  /*10420*/  SHF.R.U32.HI R20, RZ, 0x2, R20 ;  /* 0x00000002ff147819 */ /* 0x000fe20000011614 */
[----:B---3--:R-:W-:-:S05]  /*10430*/  IMAD.SHL.U32 R21, R21, 0x20, RZ ;  /* 0x0000002015157824 */ /* 0x008fca00078e00ff */
[----:B------:R-:W-:-:S04]  /*10440*/  LOP3.LUT R21, R21, 0x60, RZ, 0xc0, !PT ;  /* 0x0000006015157812 */ /* 0x000fc800078ec0ff */
[----:B------:R-:W-:-:S05]  /*10450*/  LOP3.LUT R20, R20, R21, RZ, 0xfc, !PT ;  /* 0x0000001514147212 */ /* 0x000fca00078efcff */
[----:B------:R-:W-:-:S04]  /*10460*/  IMAD R6, R17, 0xc0, R20 ;  /* 0x000000c011067824 */ /* 0x000fc800078e0214 */
[----:B0-----:R-:W-:-:S04]  /*10470*/  @P6 IMAD.HI.U32 R5, R6, R4, RZ ;  /* 0x0000000406056227 */ /* 0x001fc800078e00ff */
[----:B------:R-:W-:Y:S01]  /*10480*/  IMAD.MOV.U32 R4, RZ, RZ, R6 ;  /* 0x000000ffff047224 */ /* 0x000fe200078e0006 */
[----:B----4-:R-:W-:-:S04]  /*10490*/  @P6 SHF.R.U32.HI R4, RZ, R0, R5 ;  /* 0x00000000ff046219 */ /* 0x010fc80000011605 */
[--C-:B------:R-:W-:Y:S01]  /*104a0*/  SHF.R.S32.HI R0, RZ, 0x1f, R4.reuse ;  /* 0x0000001fff007819 */ /* 0x100fe20000011404 */
[----:B------:R-:W-:-:S04]  /*104b0*/  IMAD.MOV R7, RZ, RZ, -R4 ;  /* 0x000000ffff077224 */ /* 0x000fc800078e0a04 */
[----:B------:R-:W-:-:S04]  /*104c0*/  IMAD R0, R0, UR4, RZ ;  /* 0x0000000400007c24 */ /* 0x000fc8000f8e02ff */
[C---:B------:R-:W-:Y:S02]  /*104d0*/  IMAD R0, R4.reuse, UR5, R0 ;  /* 0x0000000504007c24 */ /* 0x040fe4000f8e0200 */
[----:B------:R-:W-:-:S04]  /*104e0*/  IMAD.WIDE.U32 R4, R4, UR4, R2 ;  /* 0x0000000404047c25 */ /* 0x000fc8000f8e0002 */
[----:B------:R-:W-:Y:S02]  /*104f0*/  IMAD.IADD R5, R5, 0x1, R0 ;  /* 0x0000000105057824 */ /* 0x000fe400078e0200 */
[----:B-1----:R-:W-:-:S05]  /*10500*/  IMAD R0, R10, R7, R6 ;  /* 0x000000070a007224 */ /* 0x002fca00078e0206 */
[----:B------:R-:W-:Y:S01]  /*10510*/  SHF.R.S32.HI R7, RZ, 0x1f, R0 ;  /* 0x0000001fff077819 */ /* 0x000fe20000011400 */
[----:B------:R-:W-:-:S04]  /*10520*/  IMAD.WIDE.U32 R8, R0, UR6, R4 ;  /* 0x0000000600087c25 */ /* 0x000fc8000f8e0004 */
[----:B------:R-:W-:-:S04]  /*10530*/  IMAD R7, R7, UR6, RZ ;  /* 0x0000000607077c24 */ /* 0x000fc8000f8e02ff */
[----:B------:R-:W-:Y:S01]  /*10540*/  IMAD R0, R0, UR7, R7 ;  /* 0x0000000700007c24 */ /* 0x000fe2000f8e0207 */
[----:B------:R-:W-:Y:S01]  /*10550*/  LEA R4, P0, R8, UR8, 0x1 ;  /* 0x0000000808047c11 */ /* 0x000fe2000f8008ff */
[----:B------:R-:W0:Y:S02]  /*10560*/  @P6 LDC R7, c[0x0][0x44c] ;  /* 0x00011300ff076b82 */ /* 0x000e240000000800 */
[----:B------:R-:W-:-:S05]  /*10570*/  IMAD.IADD R0, R9, 0x1, R0 ;  /* 0x0000000109007824 */ /* 0x000fca00078e0200 */
[----:B------:R-:W-:Y:S02]  /*10580*/  LEA.HI.X R0, R8, UR9, R0, 0x1, P0 ;  /* 0x0000000908007c11 */ /* 0x000fe400080f0c00 */
[----:B------:R-:W1:Y:S01]  /*10590*/  @P6 LDC R8, c[0x0][0x450] ;  /* 0x00011400ff086b82 */ /* 0x000e620000000800 */
[----:B------:R-:W-:Y:S01]  /*105a0*/  IADD3 R5, R6, 0x80, RZ ;  /* 0x0000008006057810 */ /* 0x000fe20007ffe0ff */
[----:B------:R-:W2:Y:S04]  /*105b0*/  S2R R13, SR_TID.X ;  /* 0x00000000000d7919 */ /* 0x000ea80000002100 */
[----:B------:R-:W-:Y:S02]  /*105c0*/  IMAD.MOV.U32 R6, RZ, RZ, R5 ;  /* 0x000000ffff067224 */ /* 0x000fe400078e0005 */
[----:B0-----:R-:W-:-:S05]  /*105d0*/  @P6 IMAD.HI.U32 R7, R5, R7, RZ ;  /* 0x0000000705076227 */ /* 0x001fca00078e00ff */
[----:B-1----:R-:W-:-:S05]  /*105e0*/  @P6 SHF.R.U32.HI R6, RZ, R8, R7 ;  /* 0x00000008ff066219 */ /* 0x002fca0000011607 */
[----:B------:R-:W-:-:S04]  /*105f0*/  IMAD.MOV R7, RZ, RZ, -R6 ;  /* 0x000000ffff077224 */ /* 0x000fc800078e0a06 */
[----:B------:R-:W-:Y:S01]  /*10600*/  IMAD R5, R10, R7, R5 ;  /* 0x000000070a057224 */ /* 0x000fe200078e0205 */
[----:B------:R-:W-:Y:S01]  /*10610*/  SHF.R.S32.HI R7, RZ, 0x1f, R6 ;  /* 0x0000001fff077819 */ /* 0x000fe20000011406 */
[----:B------:R-:W-:-:S04]  /*10620*/  IMAD.WIDE.U32 R2, R6, UR4, R2 ;  /* 0x0000000406027c25 */ /* 0x000fc8000f8e0002 */
[----:B------:R-:W-:Y:S01]  /*10630*/  IMAD R7, R7, UR4, RZ ;  /* 0x0000000407077c24 */ /* 0x000fe2000f8e02ff */
[----:B------:R-:W-:-:S03]  /*10640*/  ULDC UR4, c[0x0][0x2b8] ;  /* 0x0000ae0000047ab9 */ /* 0x000fc60000000800 */
[----:B------:R-:W-:Y:S01]  /*10650*/  IMAD R7, R6, UR5, R7 ;  /* 0x0000000506077c24 */ /* 0x000fe2000f8e0207 */
[----:B------:R-:W-:Y:S01]  /*10660*/  SHF.R.S32.HI R6, RZ, 0x1f, R5 ;  /* 0x0000001fff067819 */ /* 0x000fe20000011405 */
[----:B--2---:R-:W-:Y:S02]  /*10670*/  IMAD.SHL.U32 R11, R13, 0x8, RZ ;  /* 0x000000080d0b7824 */ /* 0x004fe400078e00ff */
[----:B------:R-:W-:Y:S02]  /*10680*/  IMAD.IADD R3, R3, 0x1, R7 ;  /* 0x0000000103037824 */ /* 0x000fe400078e0207 */
[----:B------:R-:W-:Y:S01]  /*10690*/  IMAD R6, R6, UR6, RZ ;  /* 0x0000000606067c24 */ /* 0x000fe2000f8e02ff */
[----:B------:R-:W-:Y:S01]  /*106a0*/  LOP3.LUT R11, R11, 0x18, RZ, 0xc0, !PT ;  /* 0x000000180b0b7812 */ /* 0x000fe200078ec0ff */
[----:B------:R-:W-:-:S04]  /*106b0*/  IMAD.WIDE.U32 R2, R5, UR6, R2 ;  /* 0x0000000605027c25 */ /* 0x000fc8000f8e0002 */
[----:B------:R-:W-:Y:S02]  /*106c0*/  IMAD R6, R5, UR7, R6 ;  /* 0x0000000705067c24 */ /* 0x000fe4000f8e0206 */
[----:B------:R-:W-:Y:S01]  /*106d0*/  IMAD.SHL.U32 R20, R13, 0x8, RZ ;  /* 0x000000080d147824 */ /* 0x000fe200078e00ff */
[----:B------:R-:W-:Y:S01]  /*106e0*/  LEA R8, P0, R2, UR8, 0x1 ;  /* 0x0000000802087c11 */ /* 0x000fe2000f8008ff */
[----:B------:R-:W-:Y:S01]  /*106f0*/  IMAD.IADD R3, R3, 0x1, R6 ;  /* 0x0000000103037824 */ /* 0x000fe200078e0206 */
[C---:B------:R-:W-:Y:S02]  /*10700*/  LOP3.LUT R12, R11.reuse, 0x20, RZ, 0xfc, !PT ;  /* 0x000000200b0c7812 */ /* 0x040fe400078efcff */
[----:B------:R-:W-:Y:S02]  /*10710*/  LOP3.LUT R20, R20, 0x18, RZ, 0xc0, !PT ;  /* 0x0000001814147812 */ /* 0x000fe400078ec0ff */
[----:B------:R-:W-:Y:S01]  /*10720*/  LOP3.LUT R11, R11, 0x40, RZ, 0xfc, !PT ;  /* 0x000000400b0b7812 */ /* 0x000fe200078efcff */
[----:B------:R-:W-:Y:S01]  /*10730*/  UMOV UR5, 0xffffffff ;  /* 0xffffffff00057882 */ /* 0x000fe20000000000 */
[----:B------:R-:W-:-:S02]  /*10740*/  LEA.HI.X R3, R2, UR9, R3, 0x1, P0 ;  /* 0x0000000902037c11 */ /* 0x000fc400080f0c03 */
[----:B------:R-:W-:Y:S02]  /*10750*/  LOP3.LUT R21, R13, 0x7f, RZ, 0xc0, !PT ;  /* 0x0000007f0d157812 */ /* 0x000fe400078ec0ff */
[----:B------:R-:W-:Y:S02]  /*10760*/  ISETP.GE.AND P3, PT, R20, UR4, PT ;  /* 0x0000000414007c0c */ /* 0x000fe4000bf66270 */
[----:B------:R-:W-:Y:S02]  /*10770*/  ISETP.GE.AND P0, PT, R12, UR4, PT ;  /* 0x000000040c007c0c */ /* 0x000fe4000bf06270 */
[----:B------:R-:W-:Y:S02]  /*10780*/  ISETP.GE.AND P1, PT, R11, UR4, PT ;  /* 0x000000040b007c0c */ /* 0x000fe4000bf26270 */
[----:B------:R-:W-:Y:S01]  /*10790*/  SHF.R.U32.HI R21, RZ, 0x2, R21 ;  /* 0x00000002ff157819 */ /* 0x000fe20000011615 */
[----:B------:R-:W-:Y:S10]  /*107a0*/  BRA.DIV UR5, `(.L_x_2164) ;  /* 0x0000003a05807947 */ /* 0x000ff4000b800000 */
[----:B------:R-:W2:Y:S01]  /*107b0*/  LDL R9, [R1+0x18] ;  /* 0x0000180001097983 */ /* 0x000ea20000100800 */
[----:B-----5:R-:W-:Y:S02]  /*107c0*/  IMAD R2, R27, R10, RZ ;  /* 0x0000000a1b027224 */ /* 0x020fe400078e02ff */
[----:B------:R-:W-:Y:S01]  /*107d0*/  IMAD R17, R17, 0xc0, R21 ;  /* 0x000000c011117824 */ /* 0x000fe200078e0215 */
        /* <DEDUP_REMOVED lines=14> */
[----:B0-----:R-:W-:-:S04]  /*108c0*/  @!P2 LEA R5, P4, R20, R5, 0x1 ;  /* 0x000000051405a211 */ /* 0x001fc800078808ff */
[----:B-1----:R-:W-:Y:S01]  /*108d0*/  @!P2 IADD3.X R7, RZ, R7, RZ, P4, !PT ;  /* 0x00000007ff07a210 */ /* 0x002fe200027fe4ff */
        /* <DEDUP_REMOVED lines=36> */
.L_x_2245:
[----:B------:R-:W2:Y:S01]  /*10b20*/  LDL R0, [R1+0x18] ;  /* 0x0000180001007983 */ /* 0x000ea20000100800 */
[----:B------:R-:W-:-:S04]  /*10b30*/  IADD3 R17, R17, 0xa0, RZ ;  /* 0x000000a011117810 */ /* 0x000fc80007ffe0ff */
        /* <DEDUP_REMOVED lines=11> */
.L_x_2165:
        /* <DEDUP_REMOVED lines=18> */
.L_x_2246:
[----:B------:R-:W-:Y:S05]  /*10d10*/  BSYNC B0 ;  /* 0x0000000000007941 */ /* 0x000fea0003800000 */
.L_x_2166:
        /* <DEDUP_REMOVED lines=8> */
[----:B------:R-:W-:Y:S02]  /*10da0*/  IMAD.MOV.U32 R17, RZ, RZ, R28 ;  /* 0x000000ffff117224 */ /* 0x000fe400078e001c */
[----:B------:R-:W-:Y:S02]  /*10db0*/  IMAD.MOV.U32 R10, RZ, RZ, R24 ;  /* 0x000000ffff0a7224 */ /* 0x000fe400078e0018 */
[----:B------:R-:W-:Y:S02]  /*10dc0*/  IMAD.MOV.U32 R29, RZ, RZ, R26 ;  /* 0x000000ffff1d7224 */ /* 0x000fe400078e001a */
[----:B0-----:R-:W-:-:S05]  /*10dd0*/  IMAD.SHL.U32 R4, R2, 0x8, RZ ;  /* 0x0000000802047824 */ /* 0x001fca00078e00ff */
[----:B------:R-:W-:-:S04]  /*10de0*/  LOP3.LUT R4, R4, 0x18, RZ, 0xc0, !PT ;  /* 0x0000001804047812 */ /* 0x000fc800078ec0ff */
[C---:B------:R-:W-:Y:S02]  /*10df0*/  LOP3.LUT R3, R4.reuse, 0x20, RZ, 0xfc, !PT ;  /* 0x0000002004037812 */ /* 0x040fe400078efcff */
[C---:B------:R-:W-:Y:S02]  /*10e00*/  LOP3.LUT R2, R4.reuse, 0x40, RZ, 0xfc, !PT ;  /* 0x0000004004027812 */ /* 0x040fe400078efcff */
[----:B------:R-:W-:Y:S02]  /*10e10*/  ISETP.GE.AND P3, PT, R4, UR4, PT ;  /* 0x0000000404007c0c */ /* 0x000fe4000bf66270 */
[----:B------:R-:W-:Y:S02]  /*10e20*/  ISETP.GE.AND P2, PT, R3, UR4, PT ;  /* 0x0000000403007c0c */ /* 0x000fe4000bf46270 */
[----:B------:R-:W-:-:S13]  /*10e30*/  ISETP.GE.AND P1, PT, R2, UR4, PT ;  /* 0x0000000402007c0c */ /* 0x000fda000bf26270 */
.L_x_2182:
        /* <DEDUP_REMOVED lines=17> */
[----:B0-----:R-:W-:Y:S01]  /*10f50*/  @P0 IMAD.HI.U32 R5, R4, R5, RZ ;  /* 0x0000000504050227 */ /* 0x001fe200078e00ff */
[----:B------:R-:W-:-:S04]  /*10f60*/  MOV R2, R4 ;  /* 0x0000000400027202 */ /* 0x000fc80000000f00 */
        /* <DEDUP_REMOVED lines=23> */
.L_x_2170:
[----:B------:R-:W-:Y:S01]  /*110e0*/  IMAD R5, R24, 0x8, R22 ;  /* 0x0000000818057824 */ /* 0x000fe200078e0216 */
[----:B------:R-:W-:Y:S01]  /*110f0*/  SHF.L.U32 R0, R28, 0x1f, RZ ;  /* 0x0000001f1c007819 */ /* 0x000fe200000006ff */
[----:B------:R-:W-:Y:S03]  /*11100*/  BSSY B1, `(.L_x_2171) ;  /* 0x0000003000017945 */ /* 0x000fe60003800000 */
[----:B------:R-:W0:Y:S02]  /*11110*/  SYNCS.PHASECHK.TRANS64.TRYWAIT P0, [R5+URZ+0x2d840], R0 ;  /* 0x02d84000050075a7 */ /* 0x000e24000800017f */
[----:B0-----:R-:W-:Y:S05]  /*11120*/  @!P0 BRA `(.L_x_2172) ;  /* 0x0000003800308947 */ /* 0x001fea0003800000 */
.L_x_2247:
[----:B------:R-:W-:Y:S05]  /*11130*/  BSYNC B1 ;  /* 0x0000000000017941 */ /* 0x000fea0003800000 */
.L_x_2171:
[----:B------:R-:W2:Y:S01]  /*11140*/  LDL R2, [R1] ;  /* 0x0000000001027983 */ /* 0x000ea20000100800 */
[----:B------:R-:W-:Y:S01]  /*11150*/  SHF.R.S32.HI R20, RZ, 0x1f, R8 ;  /* 0x0000001fff147819 */ /* 0x000fe20000011408 */
[----:B------:R-:W-:Y:S01]  /*11160*/  ULDC.64 UR4, c[0x0][0x300] ;  /* 0x0000c00000047ab9 */ /* 0x000fe20000000a00 */
[----:B------:R-:W-:Y:S01]  /*11170*/  ULDC.64 UR6, c[0x0][0x2e8] ;  /* 0x0000ba0000067ab9 */ /* 0x000fe20000000a00 */
[----:B------:R-:W1:Y:S02]  /*11180*/  S2R R7, SR_TID.X ;  /* 0x0000000000077919 */ /* 0x000e640000002100 */
[----:B0-----:R-:W-:-:S04]  /*11190*/  IMAD R0, R20, UR4, RZ ;  /* 0x0000000414007c24 */ /* 0x001fc8000f8e02ff */
[----:B------:R-:W-:Y:S02]  /*111a0*/  IMAD R0, R8, UR5, R0 ;  /* 0x0000000508007c24 */ /* 0x000fe4000f8e0200 */
[C---:B-1----:R-:W-:Y:S02]  /*111b0*/  IMAD.SHL.U32 R6, R7.reuse, 0x8, RZ ;  /* 0x0000000807067824 */ /* 0x042fe400078e00ff */
[----:B------:R-:W-:-:S03]  /*111c0*/  IMAD.SHL.U32 R11, R7, 0x8, RZ ;  /* 0x00000008070b7824 */ /* 0x000fc600078e00ff */
[----:B------:R-:W-:-:S04]  /*111d0*/  LOP3.LUT R6, R6, 0xd8, RZ, 0xc0, !PT ;  /* 0x000000d806067812 */ /* 0x000fc800078ec0ff */
[----:B------:R-:W-:-:S04]  /*111e0*/  LOP3.LUT R6, R6, 0x18, R7, 0x78, !PT ;  /* 0x0000001806067812 */ /* 0x000fc800078e7807 */
[----:B------:R-:W-:-:S05]  /*111f0*/  LOP3.LUT R6, R6, 0x320, R11, 0xf8, !PT ;  /* 0x0000032006067812 */ /* 0x000fca00078ef80b */
[----:B------:R-:W-:Y:S01]  /*11200*/  IMAD R6, R24, 0x3000, R6 ;  /* 0x0000300018067824 */ /* 0x000fe200078e0206 */
[C---:B--2---:R-:W-:Y:S02]  /*11210*/  LOP3.LUT P5, RZ, R2.reuse, 0x2, RZ, 0xc0, !PT ;  /* 0x0000000202ff7812 */ /* 0x044fe400078ac0ff */
[----:B------:R-:W-:Y:S01]  /*11220*/  LOP3.LUT P4, RZ, R2, 0x1, RZ, 0xc0, !PT ;  /* 0x0000000102ff7812 */ /* 0x000fe2000788c0ff */
        /* <DEDUP_REMOVED lines=13> */
[----:B------:R-:W-:Y:S08]  /*11300*/  BRA.DIV UR4, `(.L_x_2173) ;  /* 0x0000003604cc7947 */ /* 0x000ff0000b800000 */
[----:B------:R-:W2:Y:S01]  /*11310*/  LDL R3, [R1] ;  /* 0x0000000001037983 */ /* 0x000ea20000100800 */
[----:B------:R-:W-:Y:S01]  /*11320*/  IMAD R6, R6, 0x2, R22 ;  /* 0x0000000206067824 */ /* 0x000fe200078e0216 */
[----:B------:R-:W0:Y:S02]  /*11330*/  S2R R11, SR_TID.X ;  /* 0x00000000000b7919 */ /* 0x000e240000002100 */
[----:B------:R-:W1:Y:S04]  /*11340*/  SHFL.IDX PT, R2, R7, RZ, 0x1c1f ;  /* 0x001c1fff07027589 */ /* 0x000e6800000e0000 */
[----:B------:R-:W-:Y:S01]  /*11350*/  SHFL.IDX PT, R21, R9, 0x2, 0x1c1f ;  /* 0x005c1f0009157f89 */ /* 0x000fe200000e0000 */
[----:B0-----:R-:W-:-:S04]  /*11360*/  SHF.L.U32 R11, R11, 0x3, RZ ;  /* 0x000000030b0b7819 */ /* 0x001fc800000006ff */
[----:B------:R-:W-:-:S05]  /*11370*/  LOP3.LUT R11, R11, 0x18, RZ, 0xc0, !PT ;  /* 0x000000180b0b7812 */ /* 0x000fca00078ec0ff */
[----:B------:R-:W-:-:S05]  /*11380*/  IMAD.SHL.U32 R0, R11, 0x2, RZ ;  /* 0x000000020b007824 */ /* 0x000fca00078e00ff */
[----:B-1----:R-:W-:Y:S02]  /*11390*/  IADD3 R2, P0, R2, R0, RZ ;  /* 0x0000000002027210 */ /* 0x002fe40007f1e0ff */
[----:B--2---:R-:W-:Y:S02]  /*113a0*/  LOP3.LUT P6, RZ, R3, 0x4, RZ, 0xc0, !PT ;  /* 0x0000000403ff7812 */ /* 0x004fe400078cc0ff */
[----:B------:R-:W0:Y:S02]  /*113b0*/  SHFL.IDX PT, R3, R9, RZ, 0x1c1f ;  /* 0x001c1fff09037589 */ /* 0x000e2400000e0000 */
[----:B0-----:R-:W-:-:S09]  /*113c0*/  IMAD.X R3, RZ, RZ, R3, P0 ;  /* 0x000000ffff037224 */ /* 0x001fd200000e0603 */
        /* <DEDUP_REMOVED lines=18> */
.L_x_2257:
[----:B------:R-:W3:Y:S01]  /*114f0*/  LDL R3, [R1] ;  /* 0x0000000001037983 */ /* 0x000ee20000100800 */
[----:B--2---:R-:W-:Y:S02]  /*11500*/  IADD3 R2, P0, R2, R0, RZ ;  /* 0x0000000002027210 */ /* 0x004fe40007f1e0ff */
[----:B---3--:R-:W-:-:S03]  /*11510*/  LOP3.LUT P6, RZ, R3, 0x4, RZ, 0xc0, !PT ;  /* 0x0000000403ff7812 */ /* 0x008fc600078cc0ff */
[----:B------:R-:W-:Y:S01]  /*11520*/  IMAD.X R3, RZ, RZ, R21, P0 ;  /* 0x000000ffff037224 */ /* 0x000fe200000e0615 */
[----:B------:R-:W-:-:S09]  /*11530*/  PLOP3.LUT P0, PT, PT, PT, PT, 0x80, 0x0 ;  /* 0x000000000000781c */ /* 0x000fd20003f0f070 */
[----:B------:R-:W-:Y:S01]  /*11540*/  @!PT LDS RZ, [RZ] ;  /* 0x00000000fffff984 */ /* 0x000fe20000000800 */
[----:B------:R-:W-:Y:S01]  /*11550*/  @!PT LDS RZ, [RZ] ;  /* 0x00000000fffff984 */ /* 0x000fe20000000800 */
[----:B------:R-:W-:Y:S01]  /*11560*/  @!PT LDS RZ, [RZ] ;  /* 0x00000000fffff984 */ /* 0x000fe20000000800 */
[----:B------:R1:W-:Y:S04]  /*11570*/  LDGSTS.E.BYPASS.LTC128B.128 [R6+0x16c00], desc[UR36][R2.64], !P6 ;  /* 0x16c0000002067fae */ /* 0x0003e8000f101d64 */
[----:B------:R1:W-:Y:S04]  /*11580*/  LDGSTS.E.BYPASS.LTC128B.128 [R6+0x18c00], desc[UR36][R2.64+0x40], !P5 ;  /* 0x18c0004002067fae */ /* 0x0003e8000e901d64 */
[----:B------:R1:W-:Y:S01]  /*11590*/  LDGSTS.E.BYPASS.LTC128B.128 [R6+0x1ac00], desc[UR36][R2.64+0x80], !P4 ;  /* 0x1ac0008002067fae */ /* 0x0003e2000e101d64 */
[----:B------:R-:W-:Y:S01]  /*115a0*/  NOP ;  /* 0x0000000000007918 */ /* 0x000fe20000000000 */
.L_x_2174:
        /* <DEDUP_REMOVED lines=11> */
.L_x_2175:
[----:B------:R1:W-:Y:S01]  /*11660*/  SYNCS.ARRIVE.TRANS64.A1T0 RZ, [R5+URZ+0x2d830], RZ ;  /* 0x02d830ff05ff79a7 */ /* 0x0003e2000810003f */
[----:B------:R-:W-:Y:S05]  /*11670*/  @!P5 BRA `(.L_x_2176) ;  /* 0x000000000004d947 */ /* 0x000fea0003800000 */
[----:B------:R-:W-:Y:S01]  /*11680*/  BPT.TRAP 0x1 ;  /* 0x000000040000795c */ /* 0x000fe20000300000 */
.L_x_2176:
[----:B------:R-:W-:Y:S01]  /*11690*/  SHF.L.U32 R2, R17, 0x1f, RZ ;  /* 0x0000001f11027819 */ /* 0x000fe200000006ff */
[----:B------:R-:W-:Y:S01]  /*116a0*/  IMAD R6, R10, 0x8, R22 ;  /* 0x000000080a067824 */ /* 0x000fe200078e0216 */
[----:B------:R-:W-:Y:S03]  /*116b0*/  BSSY B1, `(.L_x_2177) ;  /* 0x0000003000017945 */ /* 0x000fe60003800000 */
[----:B------:R-:W2:Y:S02]  /*116c0*/  SYNCS.PHASECHK.TRANS64.TRYWAIT P0, [R6+URZ+0x2d860], R2 ;  /* 0x02d86002060075a7 */ /* 0x000ea4000800017f */
[----:B--2---:R-:W-:Y:S05]  /*116d0*/  @!P0 BRA `(.L_x_2178) ;  /* 0x0000003800488947 */ /* 0x004fea0003800000 */
.L_x_2258:
[----:B------:R-:W-:Y:S05]  /*116e0*/  BSYNC B1 ;  /* 0x0000000000017941 */ /* 0x000fea0003800000 */
.L_x_2177:
[----:B0-----:R-:W3:Y:S01]  /*116f0*/  LDL R7, [R1+0x8] ;  /* 0x0000080001077983 */ /* 0x001ee20000100800 */
[----:B------:R-:W1:Y:S01]  /*11700*/  S2R R11, SR_TID.X ;  /* 0x00000000000b7919 */ /* 0x000e620000002100 */
[----:B------:R-:W-:Y:S01]  /*11710*/  UMOV UR4, 0xffffffff ;  /* 0xffffffff00047882 */ /* 0x000fe20000000000 */
[C---:B-1----:R-:W-:Y:S02]  /*11720*/  IMAD.SHL.U32 R5, R11.reuse, 0x8, RZ ;  /* 0x000000080b057824 */ /* 0x042fe400078e00ff */
[----:B------:R-:W-:-:S03]  /*11730*/  IMAD.SHL.U32 R9, R11, 0x8, RZ ;  /* 0x000000080b097824 */ /* 0x000fc600078e00ff */
[----:B------:R-:W-:Y:S02]  /*11740*/  LOP3.LUT R5, R5, 0xd8, RZ, 0xc0, !PT ;  /* 0x000000d805057812 */ /* 0x000fe400078ec0ff */
[----:B------:R-:W-:Y:S02]  /*11750*/  LOP3.LUT R3, R11, 0x7f, RZ, 0xc0, !PT ;  /* 0x0000007f0b037812 */ /* 0x000fe400078ec0ff */
[----:B------:R-:W-:Y:S02]  /*11760*/  LOP3.LUT R5, R5, 0x18, R11, 0x78, !PT ;  /* 0x0000001805057812 */ /* 0x000fe400078e780b */
[----:B------:R-:W-:Y:S02]  /*11770*/  SHF.R.U32.HI R3, RZ, 0x2, R3 ;  /* 0x00000002ff037819 */ /* 0x000fe40000011603 */
[----:B------:R-:W-:-:S05]  /*11780*/  LOP3.LUT R5, R5, 0x320, R9, 0xf8, !PT ;  /* 0x0000032005057812 */ /* 0x000fca00078ef809 */
[----:B------:R-:W-:Y:S02]  /*11790*/  IMAD R5, R10, 0x3000, R5 ;  /* 0x000030000a057824 */ /* 0x000fe400078e0205 */
[----:B---3--:R-:W-:-:S05]  /*117a0*/  IMAD R7, R29, -0x80, R7 ;  /* 0xffffff801d077824 */ /* 0x008fca00078e0207 */
[----:B------:R-:W-:Y:S01]  /*117b0*/  IADD3 R7, -R3, R7, RZ ;  /* 0x0000000703077210 */ /* 0x000fe20007ffe1ff */
[----:B------:R-:W-:Y:S06]  /*117c0*/  BRA.DIV UR4, `(.L_x_2179) ;  /* 0x0000003a04207947 */ /* 0x000fec000b800000 */
[----:B--2---:R-:W0:Y:S01]  /*117d0*/  SHFL.IDX PT, R2, R18, RZ, 0x1c1f ;  /* 0x001c1fff12027589 */ /* 0x004e2200000e0000 */
        /* <DEDUP_REMOVED lines=33> */
.L_x_2268:
        /* <DEDUP_REMOVED lines=29> */
.L_x_2180:
        /* <DEDUP_REMOVED lines=8> */
[----:B------:R-:W-:Y:S01]  /*11c40*/  IMAD.MOV.U32 R23, RZ, RZ, R0 ;  /* 0x000000ffff177224 */ /* 0x000fe200078e0000 */
[----:B--2---:R-:W-:-:S13]  /*11c50*/  ISETP.NE.AND P5, PT, R2, 0x3, PT ;  /* 0x000000030200780c */ /* 0x004fda0003fa5270 */
[----:B------:R-:W-:Y:S05]  /*11c60*/  @!P5 BRA `(.L_x_2181) ;  /* 0x000000000004d947 */ /* 0x000fea0003800000 */
[----:B------:R-:W-:Y:S01]  /*11c70*/  BPT.TRAP 0x1 ;  /* 0x000000040000795c */ /* 0x000fe20000300000 */
.L_x_2181:
[----:B------:R-:W2:Y:S01]  /*11c80*/  LDL R2, [R1+0xc] ;  /* 0x00000c0001027983 */ /* 0x000ea20000100800 */
[----:B------:R1:W-:Y:S01]  /*11c90*/  SYNCS.ARRIVE.TRANS64.A1T0 RZ, [R6+URZ+0x2d850], RZ ;  /* 0x02d850ff06ff79a7 */ /* 0x0003e2000810003f */
[C---:B------:R-:W-:Y:S01]  /*11ca0*/  VIADD R0, R26.reuse, 0xffffffff ;  /* 0xffffffff1a007836 */ /* 0x040fe20000000000 */
[----:B------:R-:W-:Y:S01]  /*11cb0*/  MOV R17, R28 ;  /* 0x0000001c00117202 */ /* 0x000fe20000000f00 */
[----:B------:R-:W-:Y:S02]  /*11cc0*/  IMAD.MOV.U32 R10, RZ, RZ, R24 ;  /* 0x000000ffff0a7224 */ /* 0x000fe400078e0018 */
[----:B------:R-:W-:Y:S01]  /*11cd0*/  IMAD.MOV.U32 R29, RZ, RZ, R26 ;  /* 0x000000ffff1d7224 */ /* 0x000fe200078e001a */
[----:B--2---:R-:W-:-:S13]  /*11ce0*/  ISETP.GT.AND P0, PT, R26, R2, PT ;  /* 0x000000021a00720c */ /* 0x004fda0003f04270 */
[----:B-1----:R-:W-:Y:S05]  /*11cf0*/  @P0 BRA `(.L_x_2182) ;  /* 0xfffffff000500947 */ /* 0x002fea000383ffff */
.L_x_2169:
[----:B------:R-:W-:Y:S05]  /*11d00*/  BSYNC B0 ;  /* 0x0000000000007941 */ /* 0x000fea0003800000 */
.L_x_2168:
        /* <DEDUP_REMOVED lines=17> */
.L_x_2184:
[----:B------:R-:W-:Y:S05]  /*11e20*/  BSYNC B0 ;  /* 0x0000000000007941 */ /* 0x000fea0003800000 */
.L_x_2183:
[----:B------:R-:W2:Y:S02]  /*11e30*/  LDL R0, [R1+0x38] ;  /* 0x0000380001007983 */ /* 0x000ea40000100800 */
[----:B--2---:R-:W-:-:S13]  /*11e40*/  ISETP.NE.AND P0, PT, R0, 0x3, PT ;  /* 0x000000030000780c */ /* 0x004fda0003f05270 */
[----:B------:R-:W-:Y:S05]  /*11e50*/  @!P0 BRA `(.L_x_2185) ;  /* 0x0000000000048947 */ /* 0x000fea0003800000 */
[----:B------:R-:W-:Y:S01]  /*11e60*/  BPT.TRAP 0x1 ;  /* 0x000000040000795c */ /* 0x000fe20000300000 */
.L_x_2185:
[----:B------:R-:W2:Y:S01]  /*11e70*/  LDL.LU R2, [R1+0x8] ;  /* 0x0000080001027983 */ /* 0x000ea20000300800 */
[----:B------:R-:W-:Y:S01]  /*11e80*/  IMAD R0, R24, 0x8, R22 ;  /* 0x0000000818007824 */ /* 0x000fe200078e0216 */
[----:B------:R-:W-:Y:S01]  /*11e90*/  SHF.L.U32 R3, R28, 0x1f, RZ ;  /* 0x0000001f1c037819 */ /* 0x000fe200000006ff */
[----:B------:R-:W-:Y:S03]  /*11ea0*/  BSSY B0, `(.L_x_2186) ;  /* 0x0000004000007945 */ /* 0x000fe60003800000 */
[----:B------:R-:W1:Y:S01]  /*11eb0*/  SYNCS.PHASECHK.TRANS64.TRYWAIT P0, [R0+URZ+0x2d860], R3 ;  /* 0x02d86003000075a7 */ /* 0x000e62000800017f */
[----:B--2---:R-:W-:Y:S01]  /*11ec0*/  IMAD R6, R26, -0x80, R2 ;  /* 0xffffff801a067824 */ /* 0x004fe200078e0202 */
[----:B-1----:R-:W-:Y:S06]  /*11ed0*/  @!P0 BRA `(.L_x_2187) ;  /* 0x0000003400c08947 */ /* 0x002fec0003800000 */
.L_x_2269:
[----:B------:R-:W-:Y:S05]  /*11ee0*/  BSYNC B0 ;  /* 0x0000000000007941 */ /* 0x000fea0003800000 */
.L_x_2186:
        /* <DEDUP_REMOVED lines=15> */
[----:B------:R-:W-:Y:S01]  /*11fe0*/  LEA R4, R4, R22, 0x1 ;  /* 0x0000001604047211 */ /* 0x000fe200078e08ff */
        /* <DEDUP_REMOVED lines=40> */
.L_x_2279:
        /* <DEDUP_REMOVED lines=13> */
.L_x_2189:
        /* <DEDUP_REMOVED lines=11> */
.L_x_2190:
[----:B------:R0:W-:Y:S01]  /*123f0*/  SYNCS.ARRIVE.TRANS64.A1T0 RZ, [R0+URZ+0x2d850], RZ ;  /* 0x02d850ff00ff79a7 */ /* 0x0001e2000810003f */
[----:B------:R-:W-:-:S05]  /*12400*/  VIADD R24, R24, 0x1 ;  /* 0x0000000118187836 */ /* 0x000fca0000000000 */
[----:B------:R-:W-:-:S04]  /*12410*/  ISETP.NE.AND P0, PT, R24, 0x2, PT ;  /* 0x000000021800780c */ /* 0x000fc80003f05270 */
[----:B------:R-:W-:Y:S02]  /*12420*/  SEL R3, RZ, 0x1, P0 ;  /* 0x00000001ff037807 */ /* 0x000fe40000000000 */
[----:B------:R-:W-:Y:S02]  /*12430*/  SEL R24, R24, RZ, P0 ;  /* 0x000000ff18187207 */ /* 0x000fe40000000000 */
[----:B0-----:R-:W-:-:S07]  /*12440*/  LOP3.LUT R28, R28, R3, RZ, 0x3c, !PT ;  /* 0x000000031c1c7212 */ /* 0x001fce00078e3cff */
.L_x_2149:
[----:B------:R-:W-:Y:S05]  /*12450*/  BSYNC B7 ;  /* 0x0000000000077941 */ /* 0x000fea0003800000 */
.L_x_2147:
[----:B------:R-:W2:Y:S02]  /*12460*/  LDL R0, [R1] ;  /* 0x0000000001007983 */ /* 0x000ea40000100800 */
[----:B--2---:R-:W-:-:S13]  /*12470*/  LOP3.LUT P0, RZ, R0, 0x80, RZ, 0xc0, !PT ;  /* 0x0000008000ff7812 */ /* 0x004fda000780c0ff */
        /* <DEDUP_REMOVED lines=10> */
.L_x_2191:
        /* <DEDUP_REMOVED lines=23> */
[----:B--2---:R-:W-:Y:S01]  /*12690*/  @!P1 IMAD.MOV.U32 R17, RZ, RZ, R7 ;  /* 0x000000ffff119224 */ /* 0x004fe200078e0007 */
[----:B---3--:R-:W-:Y:S02]  /*126a0*/  @!P1 MOV R5, R4 ;  /* 0x0000000400059202 */ /* 0x008fe40000000f00 */
        /* <DEDUP_REMOVED lines=18> */
.L_x_2289:
[----:B------:R-:W-:Y:S02]  /*127d0*/  ULDC UR4, c[0x0][0xc38] ;  /* 0x00030e0000047ab9 */ /* 0x000fe40000000800 */
[----:B------:R-:W-:-:S04]  /*127e0*/  IMAD.U32 R4, RZ, RZ, UR4 ;  /* 0x00000004ff047e24 */ /* 0x000fc8000f8e00ff */
[----:B-1----:R-:W-:-:S04]  /*127f0*/  IMAD R3, R14, R4, RZ ;  /* 0x000000040e037224 */ /* 0x002fc800078e02ff */
[----:B------:R-:W-:-:S05]  /*12800*/  IMAD.IADD R6, R6, 0x1, R3 ;  /* 0x0000000106067824 */ /* 0x000fca00078e0203 */
[----:B------:R-:W-:-:S13]  /*12810*/  ISETP.GT.AND P6, PT, R6, R0, PT ;  /* 0x000000000600720c */ /* 0x000fda0003fc4270 */
[----:B------:R-:W-:Y:S05]  /*12820*/  @P6 BRA `(.L_x_2194) ;  /* 0x0000000000a46947 */ /* 0x000fea0003800000 */
.L_x_2197:
[----:B0-----:R-:W0:Y:S01]  /*12830*/  LDC R2, c[0x0][0xc3c] ;  /* 0x00030f00ff027b82 */ /* 0x001e220000000800 */
[----:B------:R-:W-:-:S05]  /*12840*/  VIADD R19, R19, 0x1f ;  /* 0x0000001f13137836 */ /* 0x000fca0000000000 */
[----:B0-----:R-:W-:-:S13]  /*12850*/  ISETP.GE.AND P6, PT, R19, R2, PT ;  /* 0x000000021300720c */ /* 0x001fda0003fc6270 */
[----:B------:R-:W-:Y:S05]  /*12860*/  @P6 BRA `(.L_x_2195) ;  /* 0x0000000800c06947 */ /* 0x000fea0003800000 */
[----:B------:R-:W0:Y:S01]  /*12870*/  S2R R3, SR_TID.X ;  /* 0x0000000000037919 */ /* 0x000e220000002100 */
[----:B------:R-:W-:Y:S01]  /*12880*/  IMAD.MOV.U32 R17, RZ, RZ, RZ ;  /* 0x000000ffff117224 */ /* 0x000fe200078e00ff */
[----:B0-----:R-:W-:-:S04]  /*12890*/  LOP3.LUT R3, R3, 0x1f, RZ, 0xc0, !PT ;  /* 0x0000001f03037812 */ /* 0x001fc800078ec0ff */
[----:B------:R-:W-:-:S04]  /*128a0*/  IADD3 R4, R19, R3, RZ ;  /* 0x0000000313047210 */ /* 0x000fc80007ffe0ff */
        /* <DEDUP_REMOVED lines=27> */
.L_x_2297:
[----:B------:R-:W-:Y:S02]  /*12a60*/  ULDC UR4, c[0x0][0xc38] ;  /* 0x00030e0000047ab9 */ /* 0x000fe40000000800 */
[----:B------:R-:W-:-:S04]  /*12a70*/  IMAD.U32 R4, RZ, RZ, UR4 ;  /* 0x00000004ff047e24 */ /* 0x000fc8000f8e00ff */
[----:B-1----:R-:W-:-:S04]  /*12a80*/  IMAD R3, R14, R4, RZ ;  /* 0x000000040e037224 */ /* 0x002fc800078e02ff */
[----:B------:R-:W-:-:S05]  /*12a90*/  IMAD.IADD R6, R3, 0x1, R6 ;  /* 0x0000000103067824 */ /* 0x000fca00078e0206 */
[----:B------:R-:W-:-:S13]  /*12aa0*/  ISETP.GT.AND P6, PT, R6, R0, PT ;  /* 0x000000000600720c */ /* 0x000fda0003fc4270 */
[----:B------:R-:W-:Y:S05]  /*12ab0*/  @!P6 BRA `(.L_x_2197) ;  /* 0xfffffffc005ce947 */ /* 0x000fea000383ffff */
.L_x_2194:
[----:B------:R-:W-:Y:S01]  /*12ac0*/  IADD3 R6, -R3, R6, RZ ;  /* 0x0000000603067210 */ /* 0x000fe20007ffe1ff */
[----:B------:R-:W-:-:S04]  /*12ad0*/  UMOV UR4, 0xffffffff ;  /* 0xffffffff00047882 */ /* 0x000fc80000000000 */
        /* <DEDUP_REMOVED lines=8> */
.L_x_2302:
[----:B------:R-:W-:-:S13]  /*12b60*/  ISETP.NE.AND P0, PT, R3, RZ, PT ;  /* 0x000000ff0300720c */ /* 0x000fda0003f05270 */
[----:B------:R-:W-:Y:S05]  /*12b70*/  @!P0 BRA `(.L_x_2199) ;  /* 0x0000000000108947 */ /* 0x000fea0003800000 */
[----:B------:R-:W-:Y:S01]  /*12b80*/  UMOV UR4, 0xffffffff ;  /* 0xffffffff00047882 */ /* 0x000fe20000000000 */
[----:B------:R-:W-:Y:S02]  /*12b90*/  VIADD R12, R7, 0xffffffff ;  /* 0xffffffff070c7836 */ /* 0x000fe40000000000 */
[----:B------:R-:W-:Y:S05]  /*12ba0*/  BRA.DIV UR4, `(.L_x_2200) ;  /* 0x0000003a04607947 */ /* 0x000fea000b800000 */
[----:B------:R4:W0:Y:S02]  /*12bb0*/  SHFL.IDX PT, R16, R2, R12, 0x1f ;  /* 0x00001f0c02107589 */ /* 0x00082400000e0000 */
.L_x_2199:
[----:B---3--:R-:W-:Y:S01]  /*12bc0*/  ISETP.NE.AND P0, PT, R5, 0x1, PT ;  /* 0x000000010500780c */ /* 0x008fe20003f05270 */
[----:B0-----:R-:W-:-:S04]  /*12bd0*/  IMAD R16, R16, R4, R6 ;  /* 0x0000000410107224 */ /* 0x001fc800078e0206 */
[----:B------:R-:W-:-:S08]  /*12be0*/  IMAD.IADD R0, R0, 0x1, -R16 ;  /* 0x0000000100007824 */ /* 0x000fd000078e0a10 */
[----:B------:R-:W-:Y:S05]  /*12bf0*/  @!P0 BRA `(.L_x_2201) ;  /* 0x0000000000dc8947 */ /* 0x000fea0003800000 */
[-C--:B--2---:R-:W-:Y:S01]  /*12c00*/  IABS R6, R17.reuse ;  /* 0x0000001100067213 */ /* 0x084fe20000000000 */
[----:B----4-:R-:W-:Y:S01]  /*12c10*/  IMAD.MOV.U32 R2, RZ, RZ, RZ ;  /* 0x000000ffff027224 */ /* 0x010fe200078e00ff */
[----:B------:R-:W-:Y:S02]  /*12c20*/  IABS R8, R17 ;  /* 0x0000001100087213 */ /* 0x000fe40000000000 */
[----:B------:R-:W0:Y:S03]  /*12c30*/  I2F.RP R4, R6 ;  /* 0x0000000600047306 */ /* 0x000e260000209400 */
[----:B------:R-:W-:-:S05]  /*12c40*/  IMAD.MOV R8, RZ, RZ, -R8 ;  /* 0x000000ffff087224 */ /* 0x000fca00078e0a08 */
[----:B0-----:R-:W1:Y:S02]  /*12c50*/  MUFU.RCP R4, R4 ;  /* 0x0000000400047308 */ /* 0x001e640000001000 */
[----:B-1----:R-:W-:-:S06]  /*12c60*/  VIADD R7, R4, 0xffffffe ;  /* 0x0ffffffe04077836 */ /* 0x002fcc0000000000 */
        /* <DEDUP_REMOVED lines=20> */
[----:B------:R-:W-:Y:S01]  /*12db0*/  IMAD.MOV R7, RZ, RZ, -R7 ;  /* 0x000000ffff077224 */ /* 0x000fe200078e0a07 */
[----:B0-----:R-:W-:-:S05]  /*12dc0*/  IADD3 R9, RZ, -R3, RZ ;  /* 0x80000003ff097210 */ /* 0x001fca0007ffe0ff */
        /* <DEDUP_REMOVED lines=26> */
.L_x_2201:
[----:B----4-:R-:W0:Y:S02]  /*12f70*/  LDC.64 R2, c[0x0][0xc90] ;  /* 0x00032400ff027b82 */ /* 0x010e240000000a00 */
[----:B0-----:R-:W-:-:S05]  /*12f80*/  IMAD.WIDE R2, R19, 0x4, R2 ;  /* 0x0000000413027825 */ /* 0x001fca00078e0202 */
[----:B------:R0:W2:Y:S02]  /*12f90*/  LDG.E R6, desc[UR36][R2.64] ;  /* 0x0000002402067981 */ /* 0x0000a4000c1e1900 */
[----:B0-----:R-:W-:Y:S02]  /*12fa0*/  IMAD.MOV.U32 R2, RZ, RZ, RZ ;  /* 0x000000ffff027224 */ /* 0x001fe400078e00ff */
[----:B--2---:R-:W-:-:S05]  /*12fb0*/  IMAD R5, R17, R6, RZ ;  /* 0x0000000611057224 */ /* 0x004fca00078e02ff */
[----:B-1----:R-:W-:-:S04]  /*12fc0*/  IABS R7, R5 ;  /* 0x0000000500077213 */ /* 0x002fc80000000000 */
        /* <DEDUP_REMOVED lines=20> */
[----:B------:R-:W-:-:S05]  /*13110*/  @P0 IADD3 R9, R9, 0x1, RZ ;  /* 0x0000000109090810 */ /* 0x000fca0007ffe0ff */
        /* <DEDUP_REMOVED lines=10> */
[----:B------:R-:W0:Y:S03]  /*131c0*/  I2F.RP R9, R6 ;  /* 0x0000000600097306 */ /* 0x000e260000209400 */
[----:B------:R-:W-:-:S05]  /*131d0*/  IMAD.MOV R0, RZ, RZ, -R0 ;  /* 0x000000ffff007224 */ /* 0x000fca00078e0a00 */
        /* <DEDUP_REMOVED lines=13> */
[----:B------:R-:W-:Y:S01]  /*132b0*/  @!P1 IMAD.IADD R3, R3, 0x1, -R6 ;  /* 0x0000000103039824 */ /* 0x000fe200078e0a06 */
[----:B------:R-:W-:Y:S02]  /*132c0*/  @!P1 IADD3 R2, R2, 0x1, RZ ;  /* 0x0000000102029810 */ /* 0x000fe40007ffe0ff */
[----:B------:R-:W-:Y:S02]  /*132d0*/  ISETP.NE.AND P1, PT, R4, RZ, PT ;  /* 0x000000ff0400720c */ /* 0x000fe40003f25270 */
[----:B------:R-:W-:-:S13]  /*132e0*/  ISETP.GE.U32.AND P0, PT, R3, R6, PT ;  /* 0x000000060300720c */ /* 0x000fda0003f06070 */
[----:B------:R-:W-:-:S04]  /*132f0*/  @P0 VIADD R2, R2, 0x1 ;  /* 0x0000000102020836 */ /* 0x000fc80000000000 */
[----:B------:R-:W-:Y:S01]  /*13300*/  @!P2 IMAD.MOV R2, RZ, RZ, -R2 ;  /* 0x000000ffff02a224 */ /* 0x000fe200078e0a02 */
[----:B------:R-:W-:Y:S01]  /*13310*/  @!P1 LOP3.LUT R2, RZ, R4, RZ, 0x33, !PT ;  /* 0x00000004ff029212 */ /* 0x000fe200078e33ff */
[----:B------:R-:W-:-:S04]  /*13320*/  IMAD.MOV R4, RZ, RZ, -R4 ;  /* 0x000000ffff047224 */ /* 0x000fc800078e0a04 */
[----:B------:R-:W-:-:S07]  /*13330*/  IMAD R18, R2, R4, R5 ;  /* 0x0000000402127224 */ /* 0x000fce00078e0205 */
.L_x_2202:
[----:B------:R-:W-:-:S05]  /*13340*/  LOP3.LUT R2, RZ, R2, RZ, 0x33, !PT ;  /* 0x00000002ff027212 */ /* 0x000fca00078e33ff */
[----:B------:R-:W-:Y:S01]  /*13350*/  IMAD.IADD R17, R17, 0x1, R2 ;  /* 0x0000000111117824 */ /* 0x000fe200078e0202 */
[----:B------:R-:W-:Y:S06]  /*13360*/  BRA `(.L_x_2203) ;  /* 0x00000000001c7947 */ /* 0x000fec0003800000 */
.L_x_2195:
[----:B------:R-:W-:Y:S01]  /*13370*/  UMOV UR4, URZ ;  /* 0x0000003f00047c82 */ /* 0x000fe20008000000 */
[----:B------:R-:W-:Y:S01]  /*13380*/  UMOV UR5, URZ ;  /* 0x0000003f00057c82 */ /* 0x000fe20008000000 */
[----:B------:R-:W-:Y:S01]  /*13390*/  ULDC UR6, c[0x0][0xc3c] ;  /* 0x00030f0000067ab9 */ /* 0x000fe20000000800 */
[----:B------:R-:W-:Y:S02]  /*133a0*/  IMAD.MOV.U32 R16, RZ, RZ, R0 ;  /* 0x000000ffff107224 */ /* 0x000fe400078e0000 */
[----:B------:R-:W-:Y:S02]  /*133b0*/  IMAD.U32 R17, RZ, RZ, UR4 ;  /* 0x00000004ff117e24 */ /* 0x000fe4000f8e00ff */
[----:B------:R-:W-:Y:S02]  /*133c0*/  IMAD.U32 R18, RZ, RZ, UR5 ;  /* 0x00000005ff127e24 */ /* 0x000fe4000f8e00ff */
[----:B------:R-:W-:-:S07]  /*133d0*/  IMAD.U32 R19, RZ, RZ, UR6 ;  /* 0x00000006ff137e24 */ /* 0x000fce000f8e00ff */
.L_x_2203:
        /* <DEDUP_REMOVED lines=10> */
.L_x_2192:
[----:B------:R-:W-:Y:S02]  /*13480*/  ULDC UR4, c[0x0][0xc3c] ;  /* 0x00030f0000047ab9 */ /* 0x000fe40000000800 */
[----:B-1----:R-:W-:-:S13]  /*13490*/  ISETP.GE.AND P0, PT, R19, UR4, PT ;  /* 0x0000000413007c0c */ /* 0x002fda000bf06270 */
[----:B------:R-:W-:Y:S05]  /*134a0*/  @!P0 BRA `(.L_x_2204) ;  /* 0xffffffb0007c8947 */ /* 0x000fea000383ffff */
[----:B------:R-:W-:Y:S05]  /*134b0*/  BSYNC B8 ;  /* 0x0000000000087941 */ /* 0x000fea0003800000 */
.L_x_2141:
[----:B--2---:R-:W2:Y:S01]  /*134c0*/  LDL.LU R0, [R1+0x34] ;  /* 0x0000340001007983 */ /* 0x004ea20000300800 */
[----:B------:R-:W-:Y:S01]  /*134d0*/  BSSY B0, `(.L_x_2205) ;  /* 0x000000b000007945 */ /* 0x000fe20003800000 */
[----:B------:R-:W1:Y:S01]  /*134e0*/  S2R R5, SR_CgaCtaId ;  /* 0x0000000000057919 */ /* 0x000e620000008800 */
[----:B--2---:R-:W-:-:S05]  /*134f0*/  VIADD R0, R0, 0x1 ;  /* 0x0000000100007836 */ /* 0x004fca0000000000 */
[----:B0-----:R-:W-:-:S04]  /*13500*/  LEA.HI R2, R0, R0, RZ, 0x1 ;  /* 0x0000000000027211 */ /* 0x001fc800078f08ff */
[----:B------:R-:W-:Y:S02]  /*13510*/  LOP3.LUT R3, R2, 0xfffffffe, RZ, 0xc0, !PT ;  /* 0xfffffffe02037812 */ /* 0x000fe400078ec0ff */
[----:B------:R-:W-:Y:S02]  /*13520*/  MOV R2, 0x400 ;  /* 0x0000040000027802 */ /* 0x000fe40000000f00 */
[----:B------:R-:W-:Y:S02]  /*13530*/  IADD3 R0, R0, -R3, RZ ;  /* 0x8000000300007210 */ /* 0x000fe40007ffe0ff */
[----:B-1----:R-:W-:Y:S02]  /*13540*/  LEA R7, R5, R2, 0x18 ;  /* 0x0000000205077211 */ /* 0x002fe400078ec0ff */
[----:B------:R-:W-:-:S04]  /*13550*/  SHF.L.U32 R0, R0, 0x1f, RZ ;  /* 0x0000001f00007819 */ /* 0x000fc800000006ff */
[----:B------:R-:W0:Y:S02]  /*13560*/  SYNCS.PHASECHK.TRANS64.TRYWAIT P0, [R7+URZ+0x2d820], R0 ;  /* 0x02d82000070075a7 */ /* 0x000e24000800017f */
[----:B0-----:R-:W-:Y:S05]  /*13570*/  @!P0 BRA `(.L_x_2206) ;  /* 0x0000003000148947 */ /* 0x001fea0003800000 */
.L_x_2305:
[----:B------:R-:W-:Y:S05]  /*13580*/  BSYNC B0 ;  /* 0x0000000000007941 */ /* 0x000fea0003800000 */
.L_x_2205:
[----:B------:R-:W-:-:S03]  /*13590*/  UMOV UR4, 0xffffffff ;  /* 0xffffffff00047882 */ /* 0x000fc60000000000 */
[----:B------:R-:W-:Y:S05]  /*135a0*/  BRA.DIV UR4, `(.L_x_2207) ;  /* 0x00000032041c7947 */ /* 0x000fea000b800000 */
[----:B0-----:R-:W0:Y:S02]  /*135b0*/  S2R R0, SR_TID.X ;  /* 0x0000000000007919 */ /* 0x001e240000002100 */
[----:B0-----:R-:W-:-:S04]  /*135c0*/  SHF.R.U32.HI R0, RZ, 0x5, R0 ;  /* 0x00000005ff007819 */ /* 0x001fc80000011600 */
[----:B------:R-:W-:-:S05]  /*135d0*/  LOP3.LUT R0, R0, 0x3, RZ, 0xc0, !PT ;  /* 0x0000000300007812 */ /* 0x000fca00078ec0ff */
[----:B------:R0:W1:Y:S02]  /*135e0*/  SHFL.IDX PT, R14, R0, RZ, 0x1f ;  /* 0x00001fff000e7589 */ /* 0x00006400000e0000 */
.L_x_2308:
[----:B-1----:R-:W-:Y:S01]  /*135f0*/  ISETP.NE.AND P0, PT, R14, RZ, PT ;  /* 0x000000ff0e00720c */ /* 0x002fe20003f05270 */
[----:B------:R-:W-:-:S12]  /*13600*/  BSSY B0, `(.L_x_2208) ;  /* 0x0000024000007945 */ /* 0x000fd80003800000 */
[----:B------:R-:W-:Y:S05]  /*13610*/  @P0 BRA `(.L_x_2209) ;  /* 0x0000000000880947 */ /* 0x000fea0003800000 */
[----:B------:R-:W-:-:S03]  /*13620*/  UMOV UR4, 0xffffffff ;  /* 0xffffffff00047882 */ /* 0x000fc60000000000 */
[----:B------:R-:W-:Y:S05]  /*13630*/  BRA.DIV UR4, `(.L_x_2210) ;  /* 0x00000032042c7947 */ /* 0x000fea000b800000 */
[----:B------:R-:W-:-:S13]  /*13640*/  ELECT P6, URZ, PT ;  /* 0x00000000003f782f */ /* 0x000fda00038c0000 */
.L_x_2311:
[----:B------:R-:W-:Y:S05]  /*13650*/  @!P6 BRA `(.L_x_2209) ;  /* 0x000000000078e947 */ /* 0x000fea0003800000 */
[----:B0-----:R-:W2:Y:S02]  /*13660*/  LDL.LU R0, [R1+0x1c] ;  /* 0x00001c0001007983 */ /* 0x001ea40000300800 */
[----:B--2---:R-:W-:-:S04]  /*13670*/  LOP3.LUT R0, R0, 0x2, RZ, 0xfc, !PT ;  /* 0x0000000200007812 */ /* 0x004fc800078efcff */
[----:B------:R-:W-:-:S13]  /*13680*/  ISETP.NE.AND P0, PT, R0, 0x3, PT ;  /* 0x000000030000780c */ /* 0x000fda0003f05270 */
[----:B------:R-:W-:Y:S05]  /*13690*/  @!P0 BRA `(.L_x_2211) ;  /* 0x0000000000048947 */ /* 0x000fea0003800000 */
[----:B------:R-:W-:Y:S01]  /*136a0*/  BPT.TRAP 0x1 ;  /* 0x000000040000795c */ /* 0x000fe20000300000 */
.L_x_2211:
[----:B------:R-:W-:Y:S01]  /*136b0*/  IMAD R5, R24, 0x8, R7 ;  /* 0x0000000818057824 */ /* 0x000fe200078e0207 */
[----:B------:R-:W-:Y:S01]  /*136c0*/  SHF.L.U32 R0, R28, 0x1f, RZ ;  /* 0x0000001f1c007819 */ /* 0x000fe200000006ff */
[----:B------:R-:W-:-:S03]  /*136d0*/  VIADD R24, R24, 0x1 ;  /* 0x0000000118187836 */ /* 0x000fc60000000000 */
[----:B------:R-:W0:Y:S02]  /*136e0*/  SYNCS.PHASECHK.TRANS64.TRYWAIT P1, [R5+URZ+0x2d840], R0 ;  /* 0x02d84000050075a7 */ /* 0x000e24000802017f */
[----:B------:R-:W-:-:S04]  /*136f0*/  ISETP.NE.AND P2, PT, R24, 0x2, PT ;  /* 0x000000021800780c */ /* 0x000fc80003f45270 */
[----:B------:R-:W-:Y:S01]  /*13700*/  SEL R3, RZ, 0x1, P2 ;  /* 0x00000001ff037807 */ /* 0x000fe20001000000 */
[----:B0-----:R-:W-:Y:S08]  /*13710*/  @!P1 BRA `(.L_x_2212) ;  /* 0x0000003000149947 */ /* 0x001ff00003800000 */
.L_x_2312:
[----:B------:R-:W-:Y:S02]  /*13720*/  SEL R24, R24, RZ, P2 ;  /* 0x000000ff18187207 */ /* 0x000fe40001000000 */
[----:B------:R-:W-:Y:S01]  /*13730*/  LOP3.LUT R2, R28, R3, RZ, 0x3c, !PT ;  /* 0x000000031c027212 */ /* 0x000fe200078e3cff */
[----:B------:R-:W-:Y:S06]  /*13740*/  @!P0 BRA `(.L_x_2213) ;  /* 0x0000000000048947 */ /* 0x000fec0003800000 */
[----:B------:R-:W-:Y:S01]  /*13750*/  BPT.TRAP 0x1 ;  /* 0x000000040000795c */ /* 0x000fe20000300000 */
.L_x_2213:
[----:B------:R-:W-:Y:S01]  /*13760*/  IMAD R3, R24, 0x8, R7 ;  /* 0x0000000818037824 */ /* 0x000fe200078e0207 */
[----:B------:R-:W-:-:S04]  /*13770*/  SHF.L.U32 R2, R2, 0x1f, RZ ;  /* 0x0000001f02027819 */ /* 0x000fc800000006ff */
[----:B------:R-:W1:Y:S02]  /*13780*/  SYNCS.PHASECHK.TRANS64.TRYWAIT P1, [R3+URZ+0x2d840], R2 ;  /* 0x02d84002030075a7 */ /* 0x000e64000802017f */
[----:B-1----:R-:W-:Y:S05]  /*13790*/  @!P1 BRA `(.L_x_2214) ;  /* 0x0000003000089947 */ /* 0x002fea0003800000 */
.L_x_2313:
[----:B------:R-:W-:Y:S05]  /*137a0*/  @!P0 BRA `(.L_x_2215) ;  /* 0x0000000000048947 */ /* 0x000fea0003800000 */
[----:B------:R-:W-:Y:S01]  /*137b0*/  BPT.TRAP 0x1 ;  /* 0x000000040000795c */ /* 0x000fe20000300000 */
.L_x_2215:
[----:B------:R-:W2:Y:S02]  /*137c0*/  SYNCS.PHASECHK.TRANS64.TRYWAIT P1, [R5+URZ+0x2d860], R0 ;  /* 0x02d86000050075a7 */ /* 0x000ea4000802017f */
[----:B--2---:R-:W-:Y:S05]  /*137d0*/  @!P1 BRA `(.L_x_2216) ;  /* 0x00000030000c9947 */ /* 0x004fea0003800000 */
.L_x_2314:
[----:B------:R-:W-:Y:S05]  /*137e0*/  @!P0 BRA `(.L_x_2217) ;  /* 0x0000000000048947 */ /* 0x000fea0003800000 */
[----:B------:R-:W-:Y:S01]  /*137f0*/  BPT.TRAP 0x1 ;  /* 0x000000040000795c */ /* 0x000fe20000300000 */
.L_x_2217:
[----:B---3--:R3:W4:Y:S02]  /*13800*/  SYNCS.PHASECHK.TRANS64.TRYWAIT P0, [R3+URZ+0x2d860], R2 ;  /* 0x02d86002030075a7 */ /* 0x008724000800017f */
[----:B----4-:R-:W-:Y:S05]  /*13810*/  @!P0 NANOSLEEP.SYNCS 0x989680 ;  /* 0x009896800000895d */ /* 0x010fea0003900000 */
[----:B------:R-:W4:Y:S02]  /*13820*/  @!P0 SYNCS.PHASECHK.TRANS64 P0, [R3+URZ+0x2d860], R2 ;  /* 0x02d86002030085a7 */ /* 0x000f24000800007f */
[----:B----4-:R-:W-:Y:S05]  /*13830*/  @!P0 BRA `(.L_x_2217) ;  /* 0xfffffffc00f08947 */ /* 0x010fea000383ffff */
.L_x_2209:
[----:B------:R-:W-:Y:S05]  /*13840*/  BSYNC B0 ;  /* 0x0000000000007941 */ /* 0x000fea0003800000 */
.L_x_2208:
[----:B------:R-:W-:Y:S05]  /*13850*/  EXIT ;  /* 0x000000000000794d */ /* 0x000fea0003800000 */
.L_x_2082:
[----:B--2---:R-:W-:-:S04]  /*13860*/  IMAD.U32 R3, RZ, RZ, UR41 ;  /* 0x00000029ff037e24 */ /* 0x004fc8000f8e00ff */
[----:B------:R2:W3:Y:S03]  /*13870*/  SYNCS.PHASECHK.TRANS64.TRYWAIT P1, [R3+URZ+0x2d800], R0 ;  /* 0x02d80000030075a7 */ /* 0x0004e6000802017f */
[----:B---3--:R-:W-:Y:S05]  /*13880*/  @!P1 NANOSLEEP.SYNCS 0x989680 ;  /* 0x009896800000995d */ /* 0x008fea0003900000 */
[----:B------:R-:W3:Y:S02]  /*13890*/  @!P1 SYNCS.PHASECHK.TRANS64 P1, [R3+URZ+0x2d800], R0 ;  /* 0x02d80000030095a7 */ /* 0x000ee4000802007f */
[----:B---3--:R-:W-:Y:S05]  /*138a0*/  @!P1 BRA `(.L_x_2082) ;  /* 0xfffffffc00ec9947 */ /* 0x008fea000383ffff */
[----:B------:R-:W-:Y:S05]  /*138b0*/  BRA `(.L_x_2218) ;  /* 0xfffffee000d07947 */ /* 0x000fea000383ffff */
.L_x_2086:
[----:B---3--:R3:W4:Y:S02]  /*138c0*/  SYNCS.PHASECHK.TRANS64.TRYWAIT P1, [R0+URZ+0x2d830], R3 ;  /* 0x02d83003000075a7 */ /* 0x008724000802017f */
[----:B----4-:R-:W-:Y:S05]  /*138d0*/  @!P1 NANOSLEEP.SYNCS 0x989680 ;  /* 0x009896800000995d */ /* 0x010fea0003900000 */
[----:B------:R-:W4:Y:S02]  /*138e0*/  @!P1 SYNCS.PHASECHK.TRANS64 P1, [R0+URZ+0x2d830], R3 ;  /* 0x02d83003000095a7 */ /* 0x000f24000802007f */
[----:B----4-:R-:W-:Y:S05]  /*138f0*/  @!P1 BRA `(.L_x_2086) ;  /* 0xfffffffc00f09947 */ /* 0x010fea000383ffff */
[----:B------:R-:W-:Y:S05]  /*13900*/  BRA `(.L_x_2085) ;  /* 0xfffffee000e87947 */ /* 0x000fea000383ffff */
.L_x_2092:
[----:B-1----:R-:W-:-:S04]  /*13910*/  IMAD.U32 R7, RZ, RZ, UR7 ;  /* 0x00000007ff077e24 */ /* 0x002fc8000f8e00ff */
[----:B------:R1:W2:Y:S03]  /*13920*/  SYNCS.PHASECHK.TRANS64.TRYWAIT P1, [R7+URZ+0x2d830], R6 ;  /* 0x02d83006070075a7 */ /* 0x0002a6000802017f */
[----:B--2---:R-:W-:Y:S05]  /*13930*/  @!P1 NANOSLEEP.SYNCS 0x989680 ;  /* 0x009896800000995d */ /* 0x004fea0003900000 */
[----:B------:R-:W2:Y:S02]  /*13940*/  @!P1 SYNCS.PHASECHK.TRANS64 P1, [R7+URZ+0x2d830], R6 ;  /* 0x02d83006070095a7 */ /* 0x000ea4000802007f */
[----:B--2---:R-:W-:Y:S05]  /*13950*/  @!P1 BRA `(.L_x_2092) ;  /* 0xfffffffc00ec9947 */ /* 0x004fea000383ffff */
[----:B------:R-:W-:Y:S05]  /*13960*/  BRA `(.L_x_2089) ;  /* 0xffffff0c00b87947 */ /* 0x000fea000383ffff */
.L_x_2096:
[----:B-1----:R-:W-:-:S04]  /*13970*/  IMAD.U32 R7, RZ, RZ, UR7 ;  /* 0x00000007ff077e24 */ /* 0x002fc8000f8e00ff */
[----:B------:R1:W2:Y:S03]  /*13980*/  SYNCS.PHASECHK.TRANS64.TRYWAIT P1, [R7+URZ+0x2d850], R6 ;  /* 0x02d85006070075a7 */ /* 0x0002a6000802017f */
[----:B--2---:R-:W-:Y:S05]  /*13990*/  @!P1 NANOSLEEP.SYNCS 0x989680 ;  /* 0x009896800000995d */ /* 0x004fea0003900000 */
[----:B------:R-:W2:Y:S02]  /*139a0*/  @!P1 SYNCS.PHASECHK.TRANS64 P1, [R7+URZ+0x2d850], R6 ;  /* 0x02d85006070095a7 */ /* 0x000ea4000802007f */
[----:B--2---:R-:W-:Y:S05]  /*139b0*/  @!P1 BRA `(.L_x_2096) ;  /* 0xfffffffc00ec9947 */ /* 0x004fea000383ffff */
[----:B------:R-:W-:Y:S05]  /*139c0*/  BRA `(.L_x_2093) ;  /* 0xffffff1000607947 */ /* 0x000fea000383ffff */
.L_x_2104:
[----:B-1----:R-:W-:-:S04]  /*139d0*/  IMAD.U32 R7, RZ, RZ, UR7 ;  /* 0x00000007ff077e24 */ /* 0x002fc8000f8e00ff */
[----:B------:R1:W2:Y:S03]  /*139e0*/  SYNCS.PHASECHK.TRANS64.TRYWAIT P1, [R7+URZ+0x2d830], R6 ;  /* 0x02d83006070075a7 */ /* 0x0002a6000802017f */
[----:B--2---:R-:W-:Y:S05]  /*139f0*/  @!P1 NANOSLEEP.SYNCS 0x989680 ;  /* 0x009896800000995d */ /* 0x004fea0003900000 */
[----:B------:R-:W2:Y:S02]  /*13a00*/  @!P1 SYNCS.PHASECHK.TRANS64 P1, [R7+URZ+0x2d830], R6 ;  /* 0x02d83006070095a7 */ /* 0x000ea4000802007f */
[----:B--2---:R-:W-:Y:S05]  /*13a10*/  @!P1 BRA `(.L_x_2104) ;  /* 0xfffffffc00ec9947 */ /* 0x004fea000383ffff */
[----:B------:R-:W-:Y:S05]  /*13a20*/  BRA `(.L_x_2101) ;  /* 0xffffff40001c7947 */ /* 0x000fea000383ffff */
.L_x_2108:
[----:B-1----:R-:W-:-:S04]  /*13a30*/  IMAD.U32 R7, RZ, RZ, UR7 ;  /* 0x00000007ff077e24 */ /* 0x002fc8000f8e00ff */
[----:B------:R1:W2:Y:S03]  /*13a40*/  SYNCS.PHASECHK.TRANS64.TRYWAIT P1, [R7+URZ+0x2d850], R6 ;  /* 0x02d85006070075a7 */ /* 0x0002a6000802017f */
[----:B--2---:R-:W-:Y:S05]  /*13a50*/  @!P1 NANOSLEEP.SYNCS 0x989680 ;  /* 0x009896800000995d */ /* 0x004fea0003900000 */
[----:B------:R-:W2:Y:S02]  /*13a60*/  @!P1 SYNCS.PHASECHK.TRANS64 P1, [R7+URZ+0x2d850], R6 ;  /* 0x02d85006070095a7 */ /* 0x000ea4000802007f */
[----:B--2---:R-:W-:Y:S05]  /*13a70*/  @!P1 BRA `(.L_x_2108) ;  /* 0xfffffffc00ec9947 */ /* 0x004fea000383ffff */
[----:B------:R-:W-:Y:S05]  /*13a80*/  BRA `(.L_x_2105) ;  /* 0xffffff4000c47947 */ /* 0x000fea000383ffff */
.L_x_2115:
[----:B-1----:R-:W-:-:S04]  /*13a90*/  IMAD.U32 R5, RZ, RZ, UR4 ;  /* 0x00000004ff057e24 */ /* 0x002fc8000f8e00ff */
[----:B------:R1:W2:Y:S03]  /*13aa0*/  SYNCS.PHASECHK.TRANS64.TRYWAIT P1, [R5+URZ+0x2d850], R4 ;  /* 0x02d85004050075a7 */ /* 0x0002a6000802017f */
[----:B--2---:R-:W-:Y:S05]  /*13ab0*/  @!P1 NANOSLEEP.SYNCS 0x989680 ;  /* 0x009896800000995d */ /* 0x004fea0003900000 */
[----:B------:R-:W2:Y:S02]  /*13ac0*/  @!P1 SYNCS.PHASECHK.TRANS64 P1, [R5+URZ+0x2d850], R4 ;  /* 0x02d85004050095a7 */ /* 0x000ea4000802007f */
[----:B--2---:R-:W-:Y:S05]  /*13ad0*/  @!P1 BRA `(.L_x_2115) ;  /* 0xfffffffc00ec9947 */ /* 0x004fea000383ffff */
[----:B------:R-:W-:Y:S05]  /*13ae0*/  BRA `(.L_x_2114) ;  /* 0xffffff6400f47947 */ /* 0x000fea000383ffff */
.L_x_2155:
[----:B------:R-:W1:Y:S01]  /*13af0*/  S2R R21, SR_TID.X ;  /* 0x0000000000157919 */ /* 0x000e620000002100 */
[----:B------:R-:W-:Y:S01]  /*13b00*/  BSSY B0, `(.L_x_2219) ;  /* 0x000000a000007945 */ /* 0x000fe20003800000 */
[----:B------:R-:W-:Y:S02]  /*13b10*/  IMAD.MOV.U32 R12, RZ, RZ, RZ ;  /* 0x000000ffff0c7224 */ /* 0x000fe400078e00ff */
[----:B------:R-:W-:Y:S02]  /*13b20*/  IMAD.MOV.U32 R11, RZ, RZ, 0x1f ;  /* 0x0000001fff0b7424 */ /* 0x000fe400078e00ff */
[----:B------:R-:W-:Y:S01]  /*13b30*/  IMAD.MOV.U32 R15, RZ, RZ, -0x1 ;  /* 0xffffffffff0f7424 */ /* 0x000fe200078e00ff */
[----:B-1----:R-:W-:-:S04]  /*13b40*/  SHF.R.U32.HI R5, RZ, 0x5, R21 ;  /* 0x00000005ff057819 */ /* 0x002fc80000011615 */
[----:B------:R-:W-:-:S04]  /*13b50*/  LOP3.LUT R5, R5, 0x3, RZ, 0xc0, !PT ;  /* 0x0000000305057812 */ /* 0x000fc800078ec0ff */
[----:B------:R-:W-:-:S07]  /*13b60*/  MOV R13, R5 ;  /* 0x00000005000d7202 */ /* 0x000fce0000000f00 */
[----:B0----5:R-:W-:Y:S05]  /*13b70*/  WARPSYNC.COLLECTIVE R15, `(.L_x_2220) ;  /* 0x000000000f087348 */ /* 0x021fea0003c00000 */
[----:B------:R1:W2:Y:S02]  /*13b80*/  SHFL.IDX P6, R14, R13, R12, R11 ;  /* 0x0000000c0d0e7389 */ /* 0x0002a400000c000b */
[----:B012--5:R-:W-:Y:S01]  /*13b90*/  ENDCOLLECTIVE ;  /* 0x000000000000791b */ /* 0x027fe20003800000 */
.L_x_2220:
[----:B------:R-:W-:Y:S05]  /*13ba0*/  BSYNC B0 ;  /* 0x0000000000007941 */ /* 0x000fea0003800000 */
.L_x_2219:
[----:B------:R-:W-:Y:S05]  /*13bb0*/  BRA `(.L_x_2221) ;  /* 0xffffffbc001c7947 */ /* 0x000fea000383ffff */
.L_x_2158:
[----:B0-----:R0:W1:Y:S02]  /*13bc0*/  SYNCS.PHASECHK.TRANS64.TRYWAIT P0, [R2+URZ+0x2d840], R3 ;  /* 0x02d84003020075a7 */ /* 0x001064000800017f */
[----:B-1----:R-:W-:Y:S05]  /*13bd0*/  @!P0 NANOSLEEP.SYNCS 0x989680 ;  /* 0x009896800000895d */ /* 0x002fea0003900000 */
[----:B------:R-:W1:Y:S02]  /*13be0*/  @!P0 SYNCS.PHASECHK.TRANS64 P0, [R2+URZ+0x2d840], R3 ;  /* 0x02d84003020085a7 */ /* 0x000e64000800007f */
[----:B-1----:R-:W-:Y:S05]  /*13bf0*/  @!P0 BRA `(.L_x_2158) ;  /* 0xfffffffc00f08947 */ /* 0x002fea000383ffff */
[----:B------:R-:W-:Y:S05]  /*13c00*/  BRA `(.L_x_2222) ;  /* 0xffffffbc00847947 */ /* 0x000fea000383ffff */
.L_x_2159:
        /* <DEDUP_REMOVED lines=8> */
.L_x_2224:
[----:B------:R-:W-:Y:S05]  /*13c90*/  BSYNC B0 ;  /* 0x0000000000007941 */ /* 0x000fea0003800000 */
.L_x_2223:
        /* <DEDUP_REMOVED lines=9> */
.L_x_2225:
[----:B------:R-:W-:Y:S02]  /*13d30*/  IMAD.MOV.U32 R13, RZ, RZ, R6 ;  /* 0x000000ffff0d7224 */ /* 0x000fe400078e0006 */
[----:B------:R-:W-:Y:S02]  /*13d40*/  IMAD.MOV.U32 R12, RZ, RZ, 0x1 ;  /* 0x00000001ff0c7424 */ /* 0x000fe400078e00ff */
[----:B------:R-:W-:-:S07]  /*13d50*/  IMAD.MOV.U32 R5, RZ, RZ, R14 ;  /* 0x000000ffff057224 */ /* 0x000fce00078e000e */
[----:B------:R-:W-:Y:S05]  /*13d60*/  WARPSYNC.COLLECTIVE R15, `(.L_x_2226) ;  /* 0x000000000f087348 */ /* 0x000fea0003c00000 */
[----:B------:R0:W1:Y:S02]  /*13d70*/  SHFL.IDX P6, R14, R13, R12, R11 ;  /* 0x0000000c0d0e7389 */ /* 0x00006400000c000b */
[----:B01----:R-:W-:Y:S01]  /*13d80*/  ENDCOLLECTIVE ;  /* 0x000000000000791b */ /* 0x003fe20003800000 */
.L_x_2226:
        /* <DEDUP_REMOVED lines=17> */
.L_x_2227:
[----:B------:R-:W-:Y:S02]  /*13ea0*/  @P1 IMAD R8, R7, 0x2, R22 ;  /* 0x0000000207081824 */ /* 0x000fe400078e0216 */
[----:B------:R-:W-:Y:S02]  /*13eb0*/  IMAD.MOV.U32 R13, RZ, RZ, R6 ;  /* 0x000000ffff0d7224 */ /* 0x000fe400078e0006 */
[----:B------:R-:W-:Y:S01]  /*13ec0*/  IMAD.MOV.U32 R12, RZ, RZ, 0x2 ;  /* 0x00000002ff0c7424 */ /* 0x000fe200078e00ff */
[----:B------:R-:W-:-:S07]  /*13ed0*/  MOV R5, R14 ;  /* 0x0000000e00057202 */ /* 0x000fce0000000f00 */
[----:B------:R-:W-:Y:S05]  /*13ee0*/  WARPSYNC.COLLECTIVE R15, `(.L_x_2228) ;  /* 0x000000000f087348 */ /* 0x000fea0003c00000 */
[----:B------:R0:W1:Y:S02]  /*13ef0*/  SHFL.IDX P6, R14, R13, R12, R11 ;  /* 0x0000000c0d0e7389 */ /* 0x00006400000c000b */
[----:B01----:R-:W-:Y:S01]  /*13f00*/  ENDCOLLECTIVE ;  /* 0x000000000000791b */ /* 0x003fe20003800000 */
.L_x_2228:
        /* <DEDUP_REMOVED lines=17> */
.L_x_2229:
[----:B------:R-:W-:Y:S01]  /*14020*/  @P1 IMAD R8, R7, 0x2, R22 ;  /* 0x0000000207081824 */ /* 0x000fe200078e0216 */
[----:B------:R-:W-:Y:S01]  /*14030*/  MOV R13, R6 ;  /* 0x00000006000d7202 */ /* 0x000fe20000000f00 */
[----:B------:R-:W-:Y:S02]  /*14040*/  IMAD.MOV.U32 R12, RZ, RZ, 0x3 ;  /* 0x00000003ff0c7424 */ /* 0x000fe400078e00ff */
[----:B------:R-:W-:-:S07]  /*14050*/  IMAD.MOV.U32 R5, RZ, RZ, R14 ;  /* 0x000000ffff057224 */ /* 0x000fce00078e000e */
[----:B------:R-:W-:Y:S05]  /*14060*/  WARPSYNC.COLLECTIVE R15, `(.L_x_2230) ;  /* 0x000000000f087348 */ /* 0x000fea0003c00000 */
[----:B------:R0:W1:Y:S02]  /*14070*/  SHFL.IDX P6, R14, R13, R12, R11 ;  /* 0x0000000c0d0e7389 */ /* 0x00006400000c000b */
[----:B01----:R-:W-:Y:S01]  /*14080*/  ENDCOLLECTIVE ;  /* 0x000000000000791b */ /* 0x003fe20003800000 */
.L_x_2230:
        /* <DEDUP_REMOVED lines=10> */
.L_x_2231:
        /* <DEDUP_REMOVED lines=8> */
.L_x_2164:
[----:B------:R0:W5:Y:S01]  /*141b0*/  LDL R9, [R1+0x18] ;  /* 0x0000180001097983 */ /* 0x0001620000100800 */
[----:B------:R-:W-:Y:S02]  /*141c0*/  IMAD.MOV.U32 R13, RZ, RZ, R0 ;  /* 0x000000ffff0d7224 */ /* 0x000fe400078e0000 */
[----:B------:R-:W-:Y:S02]  /*141d0*/  IMAD.MOV.U32 R12, RZ, RZ, RZ ;  /* 0x000000ffff0c7224 */ /* 0x000fe400078e00ff */
[----:B------:R-:W-:Y:S02]  /*141e0*/  IMAD.MOV.U32 R11, RZ, RZ, 0x1c1f ;  /* 0x00001c1fff0b7424 */ /* 0x000fe400078e00ff */
[----:B------:R-:W-:Y:S02]  /*141f0*/  IMAD.MOV.U32 R15, RZ, RZ, -0x1 ;  /* 0xffffffffff0f7424 */ /* 0x000fe400078e00ff */
[----:B-----5:R-:W-:Y:S02]  /*14200*/  IMAD R2, R27, R10, RZ ;  /* 0x0000000a1b027224 */ /* 0x020fe400078e02ff */
[----:B0-----:R-:W-:-:S07]  /*14210*/  IMAD R17, R17, 0xc0, R21 ;  /* 0x000000c011117824 */ /* 0x001fce00078e0215 */
[----:B------:R-:W-:Y:S05]  /*14220*/  WARPSYNC.COLLECTIVE R15, `(.L_x_2233) ;  /* 0x000000000f087348 */ /* 0x000fea0003c00000 */
[----:B------:R0:W1:Y:S02]  /*14230*/  SHFL.IDX P6, R14, R13, R12, R11 ;  /* 0x0000000c0d0e7389 */ /* 0x00006400000c000b */
[----:B01----:R-:W-:Y:S01]  /*14240*/  ENDCOLLECTIVE ;  /* 0x000000000000791b */ /* 0x003fe20003800000 */
.L_x_2233:
[----:B------:R-:W-:Y:S02]  /*14250*/  ISETP.GE.AND P2, PT, R17, R2, PT ;  /* 0x000000021100720c */ /* 0x000fe40003f46270 */
[----:B------:R-:W-:Y:S01]  /*14260*/  MOV R13, R4 ;  /* 0x00000004000d7202 */ /* 0x000fe20000000f00 */
[----:B------:R-:W-:-:S10]  /*14270*/  IMAD.MOV.U32 R6, RZ, RZ, R14 ;  /* 0x000000ffff067224 */ /* 0x000fd400078e000e */
[----:B------:R-:W-:Y:S05]  /*14280*/  WARPSYNC.COLLECTIVE R15, `(.L_x_2234) ;  /* 0x000000000f087348 */ /* 0x000fea0003c00000 */
[----:B------:R0:W1:Y:S02]  /*14290*/  SHFL.IDX P6, R14, R13, R12, R11 ;  /* 0x0000000c0d0e7389 */ /* 0x00006400000c000b */
[----:B01----:R-:W-:Y:S01]  /*142a0*/  ENDCOLLECTIVE ;  /* 0x000000000000791b */ /* 0x003fe20003800000 */
.L_x_2234:
[----:B------:R-:W-:Y:S02]  /*142b0*/  IMAD.MOV.U32 R13, RZ, RZ, R0 ;  /* 0x000000ffff0d7224 */ /* 0x000fe400078e0000 */
[----:B------:R-:W-:Y:S02]  /*142c0*/  IMAD.MOV.U32 R12, RZ, RZ, 0x1 ;  /* 0x00000001ff0c7424 */ /* 0x000fe400078e00ff */
[----:B------:R-:W-:-:S07]  /*142d0*/  IMAD.MOV.U32 R5, RZ, RZ, R14 ;  /* 0x000000ffff057224 */ /* 0x000fce00078e000e */
[----:B------:R-:W-:Y:S05]  /*142e0*/  WARPSYNC.COLLECTIVE R15, `(.L_x_2235) ;  /* 0x000000000f087348 */ /* 0x000fea0003c00000 */
[----:B------:R0:W1:Y:S02]  /*142f0*/  SHFL.IDX P6, R14, R13, R12, R11 ;  /* 0x0000000c0d0e7389 */ /* 0x00006400000c000b */
[----:B01----:R-:W-:Y:S01]  /*14300*/  ENDCOLLECTIVE ;  /* 0x000000000000791b */ /* 0x003fe20003800000 */
.L_x_2235:
        /* <DEDUP_REMOVED lines=17> */
.L_x_2236:
[----:B------:R-:W-:Y:S02]  /*14420*/  IMAD.MOV.U32 R13, RZ, RZ, R0 ;  /* 0x000000ffff0d7224 */ /* 0x000fe400078e0000 */
[----:B------:R-:W-:Y:S01]  /*14430*/  IMAD.MOV.U32 R12, RZ, RZ, 0x2 ;  /* 0x00000002ff0c7424 */ /* 0x000fe200078e00ff */
[----:B------:R-:W-:-:S07]  /*14440*/  MOV R5, R14 ;  /* 0x0000000e00057202 */ /* 0x000fce0000000f00 */
[----:B------:R-:W-:Y:S05]  /*14450*/  WARPSYNC.COLLECTIVE R15, `(.L_x_2237) ;  /* 0x000000000f087348 */ /* 0x000fea0003c00000 */
[----:B------:R0:W1:Y:S02]  /*14460*/  SHFL.IDX P6, R14, R13, R12, R11 ;  /* 0x0000000c0d0e7389 */ /* 0x00006400000c000b */
[----:B01----:R-:W-:Y:S01]  /*14470*/  ENDCOLLECTIVE ;  /* 0x000000000000791b */ /* 0x003fe20003800000 */
.L_x_2237:
        /* <DEDUP_REMOVED lines=16> */
.L_x_2238:
[----:B------:R-:W-:Y:S02]  /*14580*/  IMAD.MOV.U32 R13, RZ, RZ, R0 ;  /* 0x000000ffff0d7224 */ /* 0x000fe400078e0000 */
[----:B------:R-:W-:Y:S02]  /*14590*/  IMAD.MOV.U32 R12, RZ, RZ, 0x3 ;  /* 0x00000003ff0c7424 */ /* 0x000fe400078e00ff */
[----:B------:R-:W-:-:S07]  /*145a0*/  IMAD.MOV.U32 R5, RZ, RZ, R14 ;  /* 0x000000ffff057224 */ /* 0x000fce00078e000e */
[----:B------:R-:W-:Y:S05]  /*145b0*/  WARPSYNC.COLLECTIVE R15, `(.L_x_2239) ;  /* 0x000000000f087348 */ /* 0x000fea0003c00000 */
[----:B------:R0:W1:Y:S02]  /*145c0*/  SHFL.IDX P6, R14, R13, R12, R11 ;  /* 0x0000000c0d0e7389 */ /* 0x00006400000c000b */
[----:B01----:R-:W-:Y:S01]  /*145d0*/  ENDCOLLECTIVE ;  /* 0x000000000000791b */ /* 0x003fe20003800000 */
.L_x_2239:
[----:B------:R-:W-:-:S04]  /*145e0*/  @!P2 LEA R5, P4, R20, R5, 0x1 ;  /* 0x000000051405a211 */ /* 0x000fc800078808ff */
[----:B------:R-:W-:Y:S01]  /*145f0*/  @!P2 MOV R6, R5 ;  /* 0x000000050006a202 */ /* 0x000fe20000000f00 */
[----:B------:R-:W-:Y:S02]  /*14600*/  @!P2 IMAD.X R7, RZ, RZ, R7, P4 ;  /* 0x000000ffff07a224 */ /* 0x000fe400020e0607 */
[----:B------:R-:W-:-:S03]  /*14610*/  VIADD R5, R17, 0x60 ;  /* 0x0000006011057836 */ /* 0x000fc60000000000 */
[----:B------:R-:W-:Y:S01]  /*14620*/  @!PT LDS RZ, [RZ] ;  /* 0x00000000fffff984 */ /* 0x000fe20000000800 */
[----:B------:R-:W-:Y:S01]  /*14630*/  @!PT LDS RZ, [RZ] ;  /* 0x00000000fffff984 */ /* 0x000fe20000000800 */
[----:B------:R-:W-:Y:S01]  /*14640*/  @!PT LDS RZ, [RZ] ;  /* 0x00000000fffff984 */ /* 0x000fe20000000800 */
[----:B------:R0:W-:Y:S01]  /*14650*/  @!P2 LDGSTS.E.BYPASS.LTC128B.128 [R9+0xd400], desc[UR36][R6.64], !P3 ;  /* 0x0d4000000609afae */ /* 0x0001e2000d901d64 */
[----:B------:R-:W-:-:S03]  /*14660*/  IMAD.MOV.U32 R13, RZ, RZ, R4 ;  /* 0x000000ffff0d7224 */ /* 0x000fc600078e0004 */
[----:B------:R0:W-:Y:S04]  /*14670*/  @!P2 LDGSTS.E.BYPASS.LTC128B.128 [R9+0x10400], desc[UR36][R6.64+0x40], !P0 ;  /* 0x104000400609afae */ /* 0x0001e8000c101d64 */
[----:B------:R0:W-:Y:S01]  /*14680*/  @!P2 LDGSTS.E.BYPASS.LTC128B.128 [R9+0x13400], desc[UR36][R6.64+0x80], !P1 ;  /* 0x134000800609afae */ /* 0x0001e2000c901d64 */
[----:B------:R-:W-:Y:S01]  /*14690*/  ISETP.GE.AND P2, PT, R5, R2, PT ;  /* 0x000000020500720c */ /* 0x000fe20003f46270 */
[----:B------:R-:W-:-:S12]  /*146a0*/  IMAD.MOV.U32 R0, RZ, RZ, R14 ;  /* 0x000000ffff007224 */ /* 0x000fd800078e000e */
[----:B0-----:R-:W-:Y:S05]  /*146b0*/  WARPSYNC.COLLECTIVE R15, `(.L_x_2240) ;  /* 0x000000000f087348 */ /* 0x001fea0003c00000 */
[----:B------:R1:W2:Y:S02]  /*146c0*/  SHFL.IDX P6, R14, R13, R12, R11 ;  /* 0x0000000c0d0e7389 */ /* 0x0002a400000c000b */
[----:B012---:R-:W-:Y:S01]  /*146d0*/  ENDCOLLECTIVE ;  /* 0x000000000000791b */ /* 0x007fe20003800000 */
.L_x_2240:
[----:B------:R-:W-:Y:S01]  /*146e0*/  MOV R13, R3 ;  /* 0x00000003000d7202 */ /* 0x000fe20000000f00 */
[----:B------:R-:W-:Y:S02]  /*146f0*/  IMAD.MOV.U32 R12, RZ, RZ, RZ ;  /* 0x000000ffff0c7224 */ /* 0x000fe400078e00ff */
[----:B------:R-:W-:-:S07]  /*14700*/  IMAD.MOV.U32 R4, RZ, RZ, R14 ;  /* 0x000000ffff047224 */ /* 0x000fce00078e000e */
[----:B------:R-:W-:Y:S05]  /*14710*/  WARPSYNC.COLLECTIVE R15, `(.L_x_2241) ;  /* 0x000000000f087348 */ /* 0x000fea0003c00000 */
[----:B------:R0:W1:Y:S02]  /*14720*/  SHFL.IDX P6, R14, R13, R12, R11 ;  /* 0x0000000c0d0e7389 */ /* 0x00006400000c000b */
[----:B01----:R-:W-:Y:S01]  /*14730*/  ENDCOLLECTIVE ;  /* 0x000000000000791b */ /* 0x003fe20003800000 */
.L_x_2241:
[----:B------:R-:W-:-:S05]  /*14740*/  @!P2 LEA R4, P4, R20, R4, 0x1 ;  /* 0x000000041404a211 */ /* 0x000fca00078808ff */
[----:B------:R-:W-:-:S04]  /*14750*/  @!P2 IMAD.X R0, RZ, RZ, R0, P4 ;  /* 0x000000ffff00a224 */ /* 0x000fc800020e0600 */
        /* <DEDUP_REMOVED lines=14> */
.L_x_2242:
[----:B------:R-:W-:Y:S02]  /*14840*/  IMAD.MOV.U32 R13, RZ, RZ, R3 ;  /* 0x000000ffff0d7224 */ /* 0x000fe400078e0003 */
[----:B------:R-:W-:Y:S02]  /*14850*/  IMAD.MOV.U32 R12, RZ, RZ, 0x1 ;  /* 0x00000001ff0c7424 */ /* 0x000fe400078e00ff */
[----:B------:R-:W-:-:S07]  /*14860*/  IMAD.MOV.U32 R4, RZ, RZ, R14 ;  /* 0x000000ffff047224 */ /* 0x000fce00078e000e */
[----:B------:R-:W-:Y:S05]  /*14870*/  WARPSYNC.COLLECTIVE R15, `(.L_x_2243) ;  /* 0x000000000f087348 */ /* 0x000fea0003c00000 */
[----:B------:R0:W1:Y:S02]  /*14880*/  SHFL.IDX P6, R14, R13, R12, R11 ;  /* 0x0000000c0d0e7389 */ /* 0x00006400000c000b */
[----:B01----:R-:W-:Y:S01]  /*14890*/  ENDCOLLECTIVE ;  /* 0x000000000000791b */ /* 0x003fe20003800000 */
.L_x_2243:
        /* <DEDUP_REMOVED lines=14> */
.L_x_2244:
[----:B------:R-:W-:Y:S01]  /*14980*/  IMAD.MOV.U32 R8, RZ, RZ, R14 ;  /* 0x000000ffff087224 */ /* 0x000fe200078e000e */
[----:B------:R-:W-:Y:S06]  /*14990*/  BRA `(.L_x_2245) ;  /* 0xffffffc000607947 */ /* 0x000fec000383ffff */
.L_x_2167:
[----:B-1----:R1:W2:Y:S02]  /*149a0*/  SYNCS.PHASECHK.TRANS64.TRYWAIT P0, [R22+URZ+0x2d820], R0 ;  /* 0x02d82000160075a7 */ /* 0x0022a4000800017f */
[----:B--2---:R-:W-:Y:S05]  /*149b0*/  @!P0 NANOSLEEP.SYNCS 0x989680 ;  /* 0x009896800000895d */ /* 0x004fea0003900000 */
[----:B------:R-:W2:Y:S02]  /*149c0*/  @!P0 SYNCS.PHASECHK.TRANS64 P0, [R22+URZ+0x2d820], R0 ;  /* 0x02d82000160085a7 */ /* 0x000ea4000800007f */
[----:B--2---:R-:W-:Y:S05]  /*149d0*/  @!P0 BRA `(.L_x_2167) ;  /* 0xfffffffc00f08947 */ /* 0x004fea000383ffff */
[----:B------:R-:W-:Y:S05]  /*149e0*/  BRA `(.L_x_2246) ;  /* 0xffffffc000c87947 */ /* 0x000fea000383ffff */
.L_x_2172:
[----:B0-----:R0:W1:Y:S02]  /*149f0*/  SYNCS.PHASECHK.TRANS64.TRYWAIT P0, [R5+URZ+0x2d840], R0 ;  /* 0x02d84000050075a7 */ /* 0x001064000800017f */
[----:B-1----:R-:W-:Y:S05]  /*14a00*/  @!P0 NANOSLEEP.SYNCS 0x989680 ;  /* 0x009896800000895d */ /* 0x002fea0003900000 */
[----:B------:R-:W1:Y:S02]  /*14a10*/  @!P0 SYNCS.PHASECHK.TRANS64 P0, [R5+URZ+0x2d840], R0 ;  /* 0x02d84000050085a7 */ /* 0x000e64000800007f */
[----:B-1----:R-:W-:Y:S05]  /*14a20*/  @!P0 BRA `(.L_x_2172) ;  /* 0xfffffffc00f08947 */ /* 0x002fea000383ffff */
[----:B------:R-:W-:Y:S05]  /*14a30*/  BRA `(.L_x_2247) ;  /* 0xffffffc400bc7947 */ /* 0x000fea000383ffff */
.L_x_2173:
        /* <DEDUP_REMOVED lines=8> */
.L_x_2249:
[----:B------:R-:W-:Y:S05]  /*14ac0*/  BSYNC B1 ;  /* 0x0000000000017941 */ /* 0x000fea0003800000 */
.L_x_2248:
[----:B------:R0:W-:Y:S04]  /*14ad0*/  STL [R1+0x44], R4 ;  /* 0x0000440401007387 */ /* 0x0001e80000100800 */
[----:B0-----:R0:W5:Y:S01]  /*14ae0*/  LDL.LU R4, [R1] ;  /* 0x0000000001047983 */ /* 0x0011620000300800 */
[----:B------:R-:W-:Y:S02]  /*14af0*/  IMAD.MOV.U32 R13, RZ, RZ, R7 ;  /* 0x000000ffff0d7224 */ /* 0x000fe400078e0007 */
[----:B------:R-:W-:Y:S01]  /*14b00*/  IMAD.MOV.U32 R12, RZ, RZ, RZ ;  /* 0x000000ffff0c7224 */ /* 0x000fe200078e00ff */
[----:B------:R-:W1:Y:S01]  /*14b10*/  S2R R21, SR_TID.X ;  /* 0x0000000000157919 */ /* 0x000e620000002100 */
[----:B------:R-:W-:Y:S02]  /*14b20*/  IMAD.MOV.U32 R11, RZ, RZ, 0x1c1f ;  /* 0x00001c1fff0b7424 */ /* 0x000fe400078e00ff */
[----:B------:R-:W-:-:S02]  /*14b30*/  IMAD.MOV.U32 R15, RZ, RZ, -0x1 ;  /* 0xffffffffff0f7424 */ /* 0x000fc400078e00ff */
[----:B------:R-:W-:Y:S02]  /*14b40*/  IMAD.MOV.U32 R3, RZ, RZ, R14 ;  /* 0x000000ffff037224 */ /* 0x000fe400078e000e */
[----:B0-----:R-:W-:-:S07]  /*14b50*/  IMAD R6, R6, 0x2, R22 ;  /* 0x0000000206067824 */ /* 0x001fce00078e0216 */
[----:B-1---5:R-:W-:Y:S05]  /*14b60*/  WARPSYNC.COLLECTIVE R15, `(.L_x_2250) ;  /* 0x000000000f087348 */ /* 0x022fea0003c00000 */
[----:B------:R0:W2:Y:S02]  /*14b70*/  SHFL.IDX P6, R14, R13, R12, R11 ;  /* 0x0000000c0d0e7389 */ /* 0x0000a400000c000b */
[----:B012--5:R-:W-:Y:S01]  /*14b80*/  ENDCOLLECTIVE ;  /* 0x000000000000791b */ /* 0x027fe20003800000 */
.L_x_2250:
[----:B------:R-:W-:Y:S02]  /*14b90*/  IMAD.MOV.U32 R13, RZ, RZ, R9 ;  /* 0x000000ffff0d7224 */ /* 0x000fe400078e0009 */
[----:B------:R-:W-:Y:S01]  /*14ba0*/  IMAD.MOV.U32 R12, RZ, RZ, 0x1 ;  /* 0x00000001ff0c7424 */ /* 0x000fe200078e00ff */
[----:B------:R-:W-:Y:S01]  /*14bb0*/  SHF.L.U32 R21, R21, 0x3, RZ ;  /* 0x0000000315157819 */ /* 0x000fe200000006ff */
[----:B------:R-:W-:-:S07]  /*14bc0*/  IMAD.MOV.U32 R2, RZ, RZ, R14 ;  /* 0x000000ffff027224 */ /* 0x000fce00078e000e */
[----:B------:R-:W-:Y:S05]  /*14bd0*/  WARPSYNC.COLLECTIVE R15, `(.L_x_2251) ;  /* 0x000000000f087348 */ /* 0x000fea0003c00000 */
[----:B------:R0:W1:Y:S02]  /*14be0*/  SHFL.IDX P6, R14, R13, R12, R11 ;  /* 0x0000000c0d0e7389 */ /* 0x00006400000c000b */
[----:B01----:R-:W-:Y:S01]  /*14bf0*/  ENDCOLLECTIVE ;  /* 0x000000000000791b */ /* 0x003fe20003800000 */
.L_x_2251:
[----:B------:R-:W-:-:S05]  /*14c00*/  LOP3.LUT R21, R21, 0x18, RZ, 0xc0, !PT ;  /* 0x0000001815157812 */ /* 0x000fca00078ec0ff */
[----:B------:R-:W-:-:S05]  /*14c10*/  IMAD.SHL.U32 R0, R21, 0x2, RZ ;  /* 0x0000000215007824 */ /* 0x000fca00078e00ff */
[----:B------:R-:W-:Y:S01]  /*14c20*/  IADD3 R2, P0, R2, R0, RZ ;  /* 0x0000000002027210 */ /* 0x000fe20007f1e0ff */
[----:B------:R-:W-:-:S04]  /*14c30*/  IMAD.MOV.U32 R13, RZ, RZ, R7 ;  /* 0x000000ffff0d7224 */ /* 0x000fc800078e0007 */
[----:B------:R-:W-:Y:S01]  /*14c40*/  IMAD.X R3, RZ, RZ, R3, P0 ;  /* 0x000000ffff037224 */ /* 0x000fe200000e0603 */
[----:B------:R-:W-:-:S04]  /*14c50*/  LOP3.LUT R4, R4, 0xfffffeff, RZ, 0xc0, !PT ;  /* 0xfffffeff04047812 */ /* 0x000fc800078ec0ff */
[----:B------:R-:W-:-:S04]  /*14c60*/  @P1 LOP3.LUT R4, R4, 0x100, RZ, 0xfc, !PT ;  /* 0x0000010004041812 */ /* 0x000fc800078efcff */
[----:B------:R-:W-:Y:S01]  /*14c70*/  LOP3.LUT P1, RZ, R4, 0x4, RZ, 0xc0, !PT ;  /* 0x0000000404ff7812 */ /* 0x000fe2000782c0ff */
[----:B------:R0:W-:-:S12]  /*14c80*/  STL [R1], R4 ;  /* 0x0000000401007387 */ /* 0x0001d80000100800 */
[----:B------:R-:W-:Y:S01]  /*14c90*/  @!PT LDS RZ, [RZ] ;  /* 0x00000000fffff984 */ /* 0x000fe20000000800 */
[----:B------:R-:W-:Y:S01]  /*14ca0*/  @!PT LDS RZ, [RZ] ;  /* 0x00000000fffff984 */ /* 0x000fe20000000800 */
[----:B------:R-:W-:Y:S01]  /*14cb0*/  @!PT LDS RZ, [RZ] ;  /* 0x00000000fffff984 */ /* 0x000fe20000000800 */
[----:B------:R-:W-:Y:S04]  /*14cc0*/  LDGSTS.E.BYPASS.LTC128B.128 [R6+0x15400], desc[UR36][R2.64], !P1 ;  /* 0x1540000002067fae */ /* 0x000fe8000c901d64 */
[----:B------:R-:W-:Y:S04]  /*14cd0*/  LDGSTS.E.BYPASS.LTC128B.128 [R6+0x17400], desc[UR36][R2.64+0x40], !P5 ;  /* 0x1740004002067fae */ /* 0x000fe8000e901d64 */
[----:B------:R1:W-:Y:S02]  /*14ce0*/  LDGSTS.E.BYPASS.LTC128B.128 [R6+0x19400], desc[UR36][R2.64+0x80], !P4 ;  /* 0x1940008002067fae */ /* 0x0003e4000e101d64 */
[----:B01----:R-:W-:-:S07]  /*14cf0*/  IMAD.MOV.U32 R3, RZ, RZ, R14 ;  /* 0x000000ffff037224 */ /* 0x003fce00078e000e */
[----:B------:R-:W-:Y:S05]  /*14d00*/  WARPSYNC.COLLECTIVE R15, `(.L_x_2252) ;  /* 0x000000000f087348 */ /* 0x000fea0003c00000 */
[----:B------:R0:W1:Y:S02]  /*14d10*/  SHFL.IDX P6, R14, R13, R12, R11 ;  /* 0x0000000c0d0e7389 */ /* 0x00006400000c000b */
[----:B01----:R-:W-:Y:S01]  /*14d20*/  ENDCOLLECTIVE ;  /* 0x000000000000791b */ /* 0x003fe20003800000 */
.L_x_2252:
[----:B------:R-:W-:Y:S02]  /*14d30*/  IMAD.MOV.U32 R13, RZ, RZ, R9 ;  /* 0x000000ffff0d7224 */ /* 0x000fe400078e0009 */
[----:B------:R-:W-:Y:S01]  /*14d40*/  IMAD.MOV.U32 R12, RZ, RZ, 0x2 ;  /* 0x00000002ff0c7424 */ /* 0x000fe200078e00ff */
[----:B------:R-:W-:-:S07]  /*14d50*/  MOV R2, R14 ;  /* 0x0000000e00027202 */ /* 0x000fce0000000f00 */
[----:B------:R-:W-:Y:S05]  /*14d60*/  WARPSYNC.COLLECTIVE R15, `(.L_x_2253) ;  /* 0x000000000f087348 */ /* 0x000fea0003c00000 */
[----:B------:R0:W1:Y:S02]  /*14d70*/  SHFL.IDX P6, R14, R13, R12, R11 ;  /* 0x0000000c0d0e7389 */ /* 0x00006400000c000b */
[----:B01----:R-:W-:Y:S01]  /*14d80*/  ENDCOLLECTIVE ;  /* 0x000000000000791b */ /* 0x003fe20003800000 */
.L_x_2253:
        /* <DEDUP_REMOVED lines=13> */
.L_x_2254:
[----:B------:R-:W-:-:S05]  /*14e60*/  IMAD.MOV.U32 R2, RZ, RZ, R14 ;  /* 0x000000ffff027224 */ /* 0x000fca00078e000e */
[----:B------:R-:W-:-:S05]  /*14e70*/  IADD3 R2, P0, R2, R0, RZ ;  /* 0x0000000002027210 */ /* 0x000fca0007f1e0ff */
[----:B------:R-:W-:-:S05]  /*14e80*/  IMAD.X R3, RZ, RZ, R21, P0 ;  /* 0x000000ffff037224 */ /* 0x000fca00000e0615 */
[----:B------:R-:W-:Y:S01]  /*14e90*/  @!PT LDS RZ, [RZ] ;  /* 0x00000000fffff984 */ /* 0x000fe20000000800 */
[----:B------:R-:W-:Y:S01]  /*14ea0*/  @!PT LDS RZ, [RZ] ;  /* 0x00000000fffff984 */ /* 0x000fe20000000800 */
[----:B------:R-:W-:Y:S01]  /*14eb0*/  @!PT LDS RZ, [RZ] ;  /* 0x00000000fffff984 */ /* 0x000fe20000000800 */
[----:B------:R0:W-:Y:S01]  /*14ec0*/  LDGSTS.E.BYPASS.LTC128B.128 [R6+0x16400], desc[UR36][R2.64], !P1 ;  /* 0x1640000002067fae */ /* 0x0001e2000c901d64 */
[----:B------:R-:W-:-:S03]  /*14ed0*/  LOP3.LUT P1, RZ, R4, 0x100, RZ, 0xc0, !PT ;  /* 0x0000010004ff7812 */ /* 0x000fc6000782c0ff */
[----:B------:R0:W5:Y:S01]  /*14ee0*/  LDL.LU R4, [R1+0x44] ;  /* 0x0000440001047983 */ /* 0x0001620000300800 */
[----:B------:R-:W-:Y:S02]  /*14ef0*/  IMAD.MOV.U32 R13, RZ, RZ, R9 ;  /* 0x000000ffff0d7224 */ /* 0x000fe400078e0009 */
[----:B------:R-:W-:Y:S01]  /*14f00*/  IMAD.MOV.U32 R12, RZ, RZ, 0x3 ;  /* 0x00000003ff0c7424 */ /* 0x000fe200078e00ff */
[----:B------:R0:W-:Y:S06]  /*14f10*/  LDGSTS.E.BYPASS.LTC128B.128 [R6+0x18400], desc[UR36][R2.64+0x40], !P5 ;  /* 0x1840004002067fae */ /* 0x0001ec000e901d64 */
[----:B0----5:R-:W-:Y:S05]  /*14f20*/  WARPSYNC.COLLECTIVE R15, `(.L_x_2255) ;  /* 0x000000000f087348 */ /* 0x021fea0003c00000 */
[----:B------:R1:W2:Y:S02]  /*14f30*/  SHFL.IDX P6, R14, R13, R12, R11 ;  /* 0x0000000c0d0e7389 */ /* 0x0002a400000c000b */
[----:B012--5:R-:W-:Y:S01]  /*14f40*/  ENDCOLLECTIVE ;  /* 0x000000000000791b */ /* 0x027fe20003800000 */
.L_x_2255:
[----:B------:R-:W-:Y:S01]  /*14f50*/  @!PT LDS RZ, [RZ] ;  /* 0x00000000fffff984 */ /* 0x000fe20000000800 */
[----:B------:R-:W-:Y:S01]  /*14f60*/  @!PT LDS RZ, [RZ] ;  /* 0x00000000fffff984 */ /* 0x000fe20000000800 */
[----:B------:R-:W-:Y:S01]  /*14f70*/  @!PT LDS RZ, [RZ] ;  /* 0x00000000fffff984 */ /* 0x000fe20000000800 */
[----:B------:R0:W-:Y:S01]  /*14f80*/  LDGSTS.E.BYPASS.LTC128B.128 [R6+0x1a400], desc[UR36][R2.64+0x80], !P4 ;  /* 0x1a40008002067fae */ /* 0x0001e2000e101d64 */
[----:B------:R-:W-:Y:S01]  /*14f90*/  IMAD.MOV.U32 R13, RZ, RZ, R7 ;  /* 0x000000ffff0d7224 */ /* 0x000fe200078e0007 */
[----:B------:R-:W-:-:S07]  /*14fa0*/  MOV R21, R14 ;  /* 0x0000000e00157202 */ /* 0x000fce0000000f00 */
[----:B0-----:R-:W-:Y:S05]  /*14fb0*/  WARPSYNC.COLLECTIVE R15, `(.L_x_2256) ;  /* 0x000000000f087348 */ /* 0x001fea0003c00000 */
[----:B------:R1:W2:Y:S02]  /*14fc0*/  SHFL.IDX P6, R14, R13, R12, R11 ;  /* 0x0000000c0d0e7389 */ /* 0x0002a400000c000b */
[----:B012---:R-:W-:Y:S01]  /*14fd0*/  ENDCOLLECTIVE ;  /* 0x000000000000791b */ /* 0x007fe20003800000 */
.L_x_2256:
[----:B------:R-:W-:Y:S01]  /*14fe0*/  IMAD.MOV.U32 R2, RZ, RZ, R14 ;  /* 0x000000ffff027224 */ /* 0x000fe200078e000e */
[----:B------:R-:W-:Y:S06]  /*14ff0*/  BRA `(.L_x_2257) ;  /* 0xffffffc4003c7947 */ /* 0x000fec000383ffff */
.L_x_2178:
[----:B--2---:R2:W3:Y:S02]  /*15000*/  SYNCS.PHASECHK.TRANS64.TRYWAIT P0, [R6+URZ+0x2d860], R2 ;  /* 0x02d86002060075a7 */ /* 0x0044e4000800017f */
[----:B---3--:R-:W-:Y:S05]  /*15010*/  @!P0 NANOSLEEP.SYNCS 0x989680 ;  /* 0x009896800000895d */ /* 0x008fea0003900000 */
[----:B------:R-:W3:Y:S02]  /*15020*/  @!P0 SYNCS.PHASECHK.TRANS64 P0, [R6+URZ+0x2d860], R2 ;  /* 0x02d86002060085a7 */ /* 0x000ee4000800007f */
[----:B---3--:R-:W-:Y:S05]  /*15030*/  @!P0 BRA `(.L_x_2178) ;  /* 0xfffffffc00f08947 */ /* 0x008fea000383ffff */
[----:B------:R-:W-:Y:S05]  /*15040*/  BRA `(.L_x_2258) ;  /* 0xffffffc400a47947 */ /* 0x000fea000383ffff */
.L_x_2179:
[----:B------:R-:W-:Y:S01]  /*15050*/  BSSY B1, `(.L_x_2259) ;  /* 0x0000008000017945 */ /* 0x000fe20003800000 */
[----:B------:R-:W-:Y:S02]  /*15060*/  IMAD.MOV.U32 R13, RZ, RZ, R23 ;  /* 0x000000ffff0d7224 */ /* 0x000fe400078e0017 */
[----:B------:R-:W-:Y:S02]  /*15070*/  IMAD.MOV.U32 R12, RZ, RZ, RZ ;  /* 0x000000ffff0c7224 */ /* 0x000fe400078e00ff */
[----:B------:R-:W-:Y:S02]  /*15080*/  IMAD.MOV.U32 R11, RZ, RZ, 0x1c1f ;  /* 0x00001c1fff0b7424 */ /* 0x000fe400078e00ff */
[----:B------:R-:W-:-:S07]  /*15090*/  IMAD.MOV.U32 R15, RZ, RZ, -0x1 ;  /* 0xffffffffff0f7424 */ /* 0x000fce00078e00ff */
[----:B--2---:R-:W-:Y:S05]  /*150a0*/  WARPSYNC.COLLECTIVE R15, `(.L_x_2260) ;  /* 0x000000000f087348 */ /* 0x004fea0003c00000 */
[----:B------:R0:W1:Y:S02]  /*150b0*/  SHFL.IDX P6, R14, R13, R12, R11 ;  /* 0x0000000c0d0e7389 */ /* 0x00006400000c000b */
[----:B012---:R-:W-:Y:S01]  /*150c0*/  ENDCOLLECTIVE ;  /* 0x000000000000791b */ /* 0x007fe20003800000 */
.L_x_2260:
[----:B------:R-:W-:Y:S05]  /*150d0*/  BSYNC B1 ;  /* 0x0000000000017941 */ /* 0x000fea0003800000 */
.L_x_2259:
[----:B------:R-:W-:Y:S01]  /*150e0*/  IMAD.MOV.U32 R13, RZ, RZ, R18 ;  /* 0x000000ffff0d7224 */ /* 0x000fe200078e0012 */
[----:B------:R-:W-:Y:S01]  /*150f0*/  MOV R11, 0x1c1f ;  /* 0x00001c1f000b7802 */ /* 0x000fe20000000f00 */
[----:B------:R-:W-:Y:S02]  /*15100*/  IMAD.MOV.U32 R12, RZ, RZ, RZ ;  /* 0x000000ffff0c7224 */ /* 0x000fe400078e00ff */
[----:B------:R-:W-:Y:S02]  /*15110*/  IMAD.MOV.U32 R15, RZ, RZ, -0x1 ;  /* 0xffffffffff0f7424 */ /* 0x000fe400078e00ff */
[----:B------:R-:W-:Y:S02]  /*15120*/  IMAD.MOV.U32 R3, RZ, RZ, R14 ;  /* 0x000000ffff037224 */ /* 0x000fe400078e000e */
[----:B------:R-:W-:-:S07]  /*15130*/  IMAD R5, R5, 0x2, R22 ;  /* 0x0000000205057824 */ /* 0x000fce00078e0216 */
[----:B------:R-:W-:Y:S05]  /*15140*/  WARPSYNC.COLLECTIVE R15, `(.L_x_2261) ;  /* 0x000000000f087348 */ /* 0x000fea0003c00000 */
[----:B------:R0:W1:Y:S02]  /*15150*/  SHFL.IDX P6, R14, R13, R12, R11 ;  /* 0x0000000c0d0e7389 */ /* 0x00006400000c000b */
[----:B01----:R-:W-:Y:S01]  /*15160*/  ENDCOLLECTIVE ;  /* 0x000000000000791b */ /* 0x003fe20003800000 */
.L_x_2261:
[----:B------:R-:W-:Y:S02]  /*15170*/  IMAD.MOV.U32 R13, RZ, RZ, R23 ;  /* 0x000000ffff0d7224 */ /* 0x000fe400078e0017 */
[----:B------:R-:W-:Y:S02]  /*15180*/  IMAD.MOV.U32 R12, RZ, RZ, 0x1 ;  /* 0x00000001ff0c7424 */ /* 0x000fe400078e00ff */
[----:B------:R-:W-:-:S07]  /*15190*/  IMAD.MOV.U32 R2, RZ, RZ, R14 ;  /* 0x000000ffff027224 */ /* 0x000fce00078e000e */
[----:B------:R-:W-:Y:S05]  /*151a0*/  WARPSYNC.COLLECTIVE R15, `(.L_x_2262) ;  /* 0x000000000f087348 */ /* 0x000fea0003c00000 */
[----:B------:R0:W1:Y:S02]  /*151b0*/  SHFL.IDX P6, R14, R13, R12, R11 ;  /* 0x0000000c0d0e7389 */ /* 0x00006400000c000b */
[----:B01----:R-:W-:Y:S01]  /*151c0*/  ENDCOLLECTIVE ;  /* 0x000000000000791b */ /* 0x003fe20003800000 */
.L_x_2262:
        /* <DEDUP_REMOVED lines=16> */
.L_x_2263:
[----:B------:R-:W-:Y:S02]  /*152d0*/  IMAD.MOV.U32 R13, RZ, RZ, R23 ;  /* 0x000000ffff0d7224 */ /* 0x000fe400078e0017 */
[----:B------:R-:W-:Y:S02]  /*152e0*/  IMAD.MOV.U32 R12, RZ, RZ, 0x2 ;  /* 0x00000002ff0c7424 */ /* 0x000fe400078e00ff */
[----:B------:R-:W-:-:S07]  /*152f0*/  IMAD.MOV.U32 R2, RZ, RZ, R14 ;  /* 0x000000ffff027224 */ /* 0x000fce00078e000e */
[----:B------:R-:W-:Y:S05]  /*15300*/  WARPSYNC.COLLECTIVE R15, `(.L_x_2264) ;  /* 0x000000000f087348 */ /* 0x000fea0003c00000 */
[----:B------:R0:W1:Y:S02]  /*15310*/  SHFL.IDX P6, R14, R13, R12, R11 ;  /* 0x0000000c0d0e7389 */ /* 0x00006400000c000b */
[----:B01----:R-:W-:Y:S01]  /*15320*/  ENDCOLLECTIVE ;  /* 0x000000000000791b */ /* 0x003fe20003800000 */
.L_x_2264:
[----:B------:R-:W-:-:S04]  /*15330*/  IADD3 R2, P0, R2, R0, RZ ;  /* 0x0000000002027210 */ /* 0x000fc80007f1e0ff */
        /* <DEDUP_REMOVED lines=15> */
.L_x_2265:
[----:B------:R-:W-:Y:S02]  /*15430*/  IMAD.MOV.U32 R13, RZ, RZ, R23 ;  /* 0x000000ffff0d7224 */ /* 0x000fe400078e0017 */
[----:B------:R-:W-:Y:S02]  /*15440*/  IMAD.MOV.U32 R12, RZ, RZ, 0x3 ;  /* 0x00000003ff0c7424 */ /* 0x000fe400078e00ff */
[----:B------:R-:W-:-:S07]  /*15450*/  IMAD.MOV.U32 R2, RZ, RZ, R14 ;  /* 0x000000ffff027224 */ /* 0x000fce00078e000e */
[----:B------:R-:W-:Y:S05]  /*15460*/  WARPSYNC.COLLECTIVE R15, `(.L_x_2266) ;  /* 0x000000000f087348 */ /* 0x000fea0003c00000 */
[----:B------:R0:W1:Y:S02]  /*15470*/  SHFL.IDX P6, R14, R13, R12, R11 ;  /* 0x0000000c0d0e7389 */ /* 0x00006400000c000b */
[----:B01----:R-:W-:Y:S01]  /*15480*/  ENDCOLLECTIVE ;  /* 0x000000000000791b */ /* 0x003fe20003800000 */
.L_x_2266:
[----:B------:R-:W-:-:S05]  /*15490*/  IADD3 R2, P0, R2, R0, RZ ;  /* 0x0000000002027210 */ /* 0x000fca0007f1e0ff */
        /* <DEDUP_REMOVED lines=12> */
.L_x_2267:
        /* <DEDUP_REMOVED lines=8> */
.L_x_2187:
[----:B-1----:R1:W2:Y:S02]  /*155e0*/  SYNCS.PHASECHK.TRANS64.TRYWAIT P0, [R0+URZ+0x2d860], R3 ;  /* 0x02d86003000075a7 */ /* 0x0022a4000800017f */
[----:B--2---:R-:W-:Y:S05]  /*155f0*/  @!P0 NANOSLEEP.SYNCS 0x989680 ;  /* 0x009896800000895d */ /* 0x004fea0003900000 */
[----:B------:R-:W2:Y:S02]  /*15600*/  @!P0 SYNCS.PHASECHK.TRANS64 P0, [R0+URZ+0x2d860], R3 ;  /* 0x02d86003000085a7 */ /* 0x000ea4000800007f */
[----:B--2---:R-:W-:Y:S05]  /*15610*/  @!P0 BRA `(.L_x_2187) ;  /* 0xfffffffc00f08947 */ /* 0x004fea000383ffff */
[----:B------:R-:W-:Y:S05]  /*15620*/  BRA `(.L_x_2269) ;  /* 0xffffffc8002c7947 */ /* 0x000fea000383ffff */
.L_x_2188:
        /* <DEDUP_REMOVED lines=8> */
.L_x_2271:
[----:B------:R-:W-:Y:S05]  /*156b0*/  BSYNC B0 ;  /* 0x0000000000007941 */ /* 0x000fea0003800000 */
.L_x_2270:
        /* <DEDUP_REMOVED lines=10> */
.L_x_2272:
        /* <DEDUP_REMOVED lines=17> */
.L_x_2273:
        /* <DEDUP_REMOVED lines=14> */
.L_x_2274:
[----:B------:R-:W-:Y:S01]  /*15950*/  MOV R13, R23 ;  /* 0x00000017000d7202 */ /* 0x000fe20000000f00 */
[----:B------:R-:W-:Y:S01]  /*15960*/  IMAD.MOV.U32 R12, RZ, RZ, 0x2 ;  /* 0x00000002ff0c7424 */ /* 0x000fe200078e00ff */
[----:B------:R-:W-:-:S13]  /*15970*/  IADD3 R2, P4, R14, R5, RZ ;  /* 0x000000050e027210 */ /* 0x000fda0007f9e0ff */
[----:B------:R-:W-:Y:S05]  /*15980*/  WARPSYNC.COLLECTIVE R15, `(.L_x_2275) ;  /* 0x000000000f087348 */ /* 0x000fea0003c00000 */
[----:B------:R0:W1:Y:S02]  /*15990*/  SHFL.IDX P6, R14, R13, R12, R11 ;  /* 0x0000000c0d0e7389 */ /* 0x00006400000c000b */
[----:B01----:R-:W-:Y:S01]  /*159a0*/  ENDCOLLECTIVE ;  /* 0x000000000000791b */ /* 0x003fe20003800000 */
.L_x_2275:
        /* <DEDUP_REMOVED lines=15> */
.L_x_2276:
[----:B------:R-:W-:Y:S02]  /*15aa0*/  IMAD.MOV.U32 R13, RZ, RZ, R23 ;  /* 0x000000ffff0d7224 */ /* 0x000fe400078e0017 */
[----:B------:R-:W-:Y:S01]  /*15ab0*/  IMAD.MOV.U32 R12, RZ, RZ, 0x3 ;  /* 0x00000003ff0c7424 */ /* 0x000fe200078e00ff */
[----:B------:R-:W-:-:S13]  /*15ac0*/  IADD3 R2, P4, R14, R5, RZ ;  /* 0x000000050e027210 */ /* 0x000fda0007f9e0ff */
[----:B------:R-:W-:Y:S05]  /*15ad0*/  WARPSYNC.COLLECTIVE R15, `(.L_x_2277) ;  /* 0x000000000f087348 */ /* 0x000fea0003c00000 */
[----:B------:R0:W1:Y:S02]  /*15ae0*/  SHFL.IDX P6, R14, R13, R12, R11 ;  /* 0x0000000c0d0e7389 */ /* 0x00006400000c000b */
[----:B01----:R-:W-:Y:S01]  /*15af0*/  ENDCOLLECTIVE ;  /* 0x000000000000791b */ /* 0x003fe20003800000 */
.L_x_2277:
        /* <DEDUP_REMOVED lines=14> */
.L_x_2278:
[----:B------:R-:W-:Y:S05]  /*15be0*/  BRA `(.L_x_2279) ;  /* 0xffffffc400a07947 */ /* 0x000fea000383ffff */
.L_x_2193:
        /* <DEDUP_REMOVED lines=8> */
.L_x_2281:
[----:B------:R-:W-:Y:S05]  /*15c70*/  BSYNC B0 ;  /* 0x0000000000007941 */ /* 0x000fea0003800000 */
.L_x_2280:
        /* <DEDUP_REMOVED lines=9> */
.L_x_2282:
        /* <DEDUP_REMOVED lines=15> */
[C---:B------:R-:W-:Y:S02]  /*15e00*/  ISETP.GE.U32.AND P5, PT, R8.reuse, 0x10, PT ;  /* 0x000000100800780c */ /* 0x040fe40003fa6070 */
[----:B--2---:R-:W-:Y:S01]  /*15e10*/  @!P1 MOV R17, R7 ;  /* 0x0000000700119202 */ /* 0x004fe20000000f00 */
[----:B---3--:R-:W-:Y:S01]  /*15e20*/  @!P1 IMAD.MOV.U32 R5, RZ, RZ, R4 ;  /* 0x000000ffff059224 */ /* 0x008fe200078e0004 */
[----:B------:R-:W-:-:S03]  /*15e30*/  ISETP.NE.AND P1, PT, R8, RZ, PT ;  /* 0x000000ff0800720c */ /* 0x000fc60003f25270 */
[----:B------:R-:W-:-:S10]  /*15e40*/  IMAD R13, R5, R17, RZ ;  /* 0x00000011050d7224 */ /* 0x000fd400078e02ff */
[----:B------:R-:W-:Y:S05]  /*15e50*/  WARPSYNC.COLLECTIVE R15, `(.L_x_2283) ;  /* 0x000000000f087348 */ /* 0x000fea0003c00000 */
[----:B------:R0:W1:Y:S02]  /*15e60*/  SHFL.UP P6, R14, R13, R12, R11 ;  /* 0x0400000c0d0e7389 */ /* 0x00006400000c000b */
[----:B01----:R-:W-:Y:S01]  /*15e70*/  ENDCOLLECTIVE ;  /* 0x000000000000791b */ /* 0x003fe20003800000 */
.L_x_2283:
[----:B------:R-:W-:Y:S01]  /*15e80*/  IMAD.MOV.U32 R12, RZ, RZ, 0x2 ;  /* 0x00000002ff0c7424 */ /* 0x000fe200078e00ff */
[----:B------:R-:W-:-:S05]  /*15e90*/  SEL R4, R14, RZ, P1 ;  /* 0x000000ff0e047207 */ /* 0x000fca0000800000 */
[----:B------:R-:W-:-:S04]  /*15ea0*/  IMAD.IADD R4, R13, 0x1, R4 ;  /* 0x000000010d047824 */ /* 0x000fc800078e0204 */
[----:B------:R-:W-:-:S07]  /*15eb0*/  IMAD.MOV.U32 R13, RZ, RZ, R4 ;  /* 0x000000ffff0d7224 */ /* 0x000fce00078e0004 */
[----:B------:R-:W-:Y:S05]  /*15ec0*/  WARPSYNC.COLLECTIVE R15, `(.L_x_2284) ;  /* 0x000000000f087348 */ /* 0x000fea0003c00000 */
[----:B------:R0:W1:Y:S02]  /*15ed0*/  SHFL.UP P6, R14, R13, R12, R11 ;  /* 0x0400000c0d0e7389 */ /* 0x00006400000c000b */
[----:B01----:R-:W-:Y:S01]  /*15ee0*/  ENDCOLLECTIVE ;  /* 0x000000000000791b */ /* 0x003fe20003800000 */
.L_x_2284:
[----:B------:R-:W-:Y:S01]  /*15ef0*/  IMAD.MOV.U32 R12, RZ, RZ, 0x4 ;  /* 0x00000004ff0c7424 */ /* 0x000fe200078e00ff */
[----:B------:R-:W-:-:S05]  /*15f00*/  SEL R3, R14, RZ, P2 ;  /* 0x000000ff0e037207 */ /* 0x000fca0001000000 */
[----:B------:R-:W-:-:S04]  /*15f10*/  IMAD.IADD R2, R4, 0x1, R3 ;  /* 0x0000000104027824 */ /* 0x000fc800078e0203 */
[----:B------:R-:W-:-:S07]  /*15f20*/  IMAD.MOV.U32 R13, RZ, RZ, R2 ;  /* 0x000000ffff0d7224 */ /* 0x000fce00078e0002 */
[----:B------:R-:W-:Y:S05]  /*15f30*/  WARPSYNC.COLLECTIVE R15, `(.L_x_2285) ;  /* 0x000000000f087348 */ /* 0x000fea0003c00000 */
[----:B------:R0:W1:Y:S02]  /*15f40*/  SHFL.UP P6, R14, R13, R12, R11 ;  /* 0x0400000c0d0e7389 */ /* 0x00006400000c000b */
[----:B01----:R-:W-:Y:S01]  /*15f50*/  ENDCOLLECTIVE ;  /* 0x000000000000791b */ /* 0x003fe20003800000 */
.L_x_2285:
[----:B------:R-:W-:Y:S01]  /*15f60*/  IMAD.MOV.U32 R12, RZ, RZ, 0x8 ;  /* 0x00000008ff0c7424 */ /* 0x000fe200078e00ff */
[----:B------:R-:W-:-:S04]  /*15f70*/  SEL R3, R14, RZ, P3 ;  /* 0x000000ff0e037207 */ /* 0x000fc80001800000 */
[----:B------:R-:W-:-:S05]  /*15f80*/  IADD3 R3, R2, R3, RZ ;  /* 0x0000000302037210 */ /* 0x000fca0007ffe0ff */
[----:B------:R-:W-:-:S07]  /*15f90*/  IMAD.MOV.U32 R13, RZ, RZ, R3 ;  /* 0x000000ffff0d7224 */ /* 0x000fce00078e0003 */
[----:B------:R-:W-:Y:S05]  /*15fa0*/  WARPSYNC.COLLECTIVE R15, `(.L_x_2286) ;  /* 0x000000000f087348 */ /* 0x000fea0003c00000 */
[----:B------:R0:W1:Y:S02]  /*15fb0*/  SHFL.UP P6, R14, R13, R12, R11 ;  /* 0x0400000c0d0e7389 */ /* 0x00006400000c000b */
[----:B01----:R-:W-:Y:S01]  /*15fc0*/  ENDCOLLECTIVE ;  /* 0x000000000000791b */ /* 0x003fe20003800000 */
.L_x_2286:
[----:B------:R-:W-:Y:S01]  /*15fd0*/  IMAD.MOV.U32 R12, RZ, RZ, 0x10 ;  /* 0x00000010ff0c7424 */ /* 0x000fe200078e00ff */
[----:B------:R-:W-:-:S05]  /*15fe0*/  SEL R4, R14, RZ, P4 ;  /* 0x000000ff0e047207 */ /* 0x000fca0002000000 */
[----:B------:R-:W-:-:S04]  /*15ff0*/  IMAD.IADD R4, R3, 0x1, R4 ;  /* 0x0000000103047824 */ /* 0x000fc800078e0204 */
[----:B------:R-:W-:-:S07]  /*16000*/  IMAD.MOV.U32 R13, RZ, RZ, R4 ;  /* 0x000000ffff0d7224 */ /* 0x000fce00078e0004 */
[----:B------:R-:W-:Y:S05]  /*16010*/  WARPSYNC.COLLECTIVE R15, `(.L_x_2287) ;  /* 0x000000000f087348 */ /* 0x000fea0003c00000 */
[----:B------:R0:W1:Y:S02]  /*16020*/  SHFL.UP P6, R14, R13, R12, R11 ;  /* 0x0400000c0d0e7389 */ /* 0x00006400000c000b */
[----:B01----:R-:W-:Y:S01]  /*16030*/  ENDCOLLECTIVE ;  /* 0x000000000000791b */ /* 0x003fe20003800000 */
.L_x_2287:
        /* <DEDUP_REMOVED lines=8> */
.L_x_2288:
[----:B------:R-:W-:Y:S05]  /*160c0*/  BRA `(.L_x_2289) ;  /* 0xffffffc400c07947 */ /* 0x000fea000383ffff */
.L_x_2196:
[----:B------:R-:W-:Y:S01]  /*160d0*/  BSSY B0, `(.L_x_2290) ;  /* 0x0000007000007945 */ /* 0x000fe20003800000 */
[----:B------:R-:W-:Y:S01]  /*160e0*/  MOV R12, 0x1 ;  /* 0x00000001000c7802 */ /* 0x000fe20000000f00 */
[----:B------:R-:W-:Y:S02]  /*160f0*/  IMAD.MOV.U32 R11, RZ, RZ, RZ ;  /* 0x000000ffff0b7224 */ /* 0x000fe400078e00ff */
[----:B------:R-:W-:-:S07]  /*16100*/  IMAD.MOV.U32 R15, RZ, RZ, -0x1 ;  /* 0xffffffffff0f7424 */ /* 0x000fce00078e00ff */
[----:B------:R-:W-:Y:S05]  /*16110*/  WARPSYNC.COLLECTIVE R15, `(.L_x_2291) ;  /* 0x000000000f087348 */ /* 0x000fea0003c00000 */
[----:B------:R0:W1:Y:S02]  /*16120*/  SHFL.UP P6, R14, R13, R12, R11 ;  /* 0x0400000c0d0e7389 */ /* 0x00006400000c000b */
[----:B01----:R-:W-:Y:S01]  /*16130*/  ENDCOLLECTIVE ;  /* 0x000000000000791b */ /* 0x003fe20003800000 */
.L_x_2291:
[----:B------:R-:W-:Y:S05]  /*16140*/  BSYNC B0 ;  /* 0x0000000000007941 */ /* 0x000fea0003800000 */
.L_x_2290:
        /* <DEDUP_REMOVED lines=8> */
.L_x_2292:
[----:B------:R-:W-:Y:S01]  /*161d0*/  IMAD.MOV.U32 R12, RZ, RZ, 0x4 ;  /* 0x00000004ff0c7424 */ /* 0x000fe200078e00ff */
[----:B------:R-:W-:-:S05]  /*161e0*/  SEL R14, R14, RZ, P2 ;  /* 0x000000ff0e0e7207 */ /* 0x000fca0001000000 */
[----:B------:R-:W-:-:S04]  /*161f0*/  IMAD.IADD R3, R13, 0x1, R14 ;  /* 0x000000010d037824 */ /* 0x000fc800078e020e */
[----:B------:R-:W-:-:S07]  /*16200*/  IMAD.MOV.U32 R13, RZ, RZ, R3 ;  /* 0x000000ffff0d7224 */ /* 0x000fce00078e0003 */
[----:B------:R-:W-:Y:S05]  /*16210*/  WARPSYNC.COLLECTIVE R15, `(.L_x_2293) ;  /* 0x000000000f087348 */ /* 0x000fea0003c00000 */
[----:B------:R0:W1:Y:S02]  /*16220*/  SHFL.UP P6, R14, R13, R12, R11 ;  /* 0x0400000c0d0e7389 */ /* 0x00006400000c000b */
[----:B01----:R-:W-:Y:S01]  /*16230*/  ENDCOLLECTIVE ;  /* 0x000000000000791b */ /* 0x003fe20003800000 */
.L_x_2293:
[----:B------:R-:W-:Y:S01]  /*16240*/  IMAD.MOV.U32 R12, RZ, RZ, 0x8 ;  /* 0x00000008ff0c7424 */ /* 0x000fe200078e00ff */
[----:B------:R-:W-:-:S04]  /*16250*/  SEL R4, R14, RZ, P3 ;  /* 0x000000ff0e047207 */ /* 0x000fc80001800000 */
[----:B------:R-:W-:-:S05]  /*16260*/  IADD3 R4, R3, R4, RZ ;  /* 0x0000000403047210 */ /* 0x000fca0007ffe0ff */
[----:B------:R-:W-:-:S07]  /*16270*/  IMAD.MOV.U32 R13, RZ, RZ, R4 ;  /* 0x000000ffff0d7224 */ /* 0x000fce00078e0004 */
[----:B------:R-:W-:Y:S05]  /*16280*/  WARPSYNC.COLLECTIVE R15, `(.L_x_2294) ;  /* 0x000000000f087348 */ /* 0x000fea0003c00000 */
[----:B------:R0:W1:Y:S02]  /*16290*/  SHFL.UP P6, R14, R13, R12, R11 ;  /* 0x0400000c0d0e7389 */ /* 0x00006400000c000b */
[----:B01----:R-:W-:Y:S01]  /*162a0*/  ENDCOLLECTIVE ;  /* 0x000000000000791b */ /* 0x003fe20003800000 */
.L_x_2294:
[----:B------:R-:W-:Y:S01]  /*162b0*/  IMAD.MOV.U32 R12, RZ, RZ, 0x10 ;  /* 0x00000010ff0c7424 */ /* 0x000fe200078e00ff */
[----:B------:R-:W-:-:S05]  /*162c0*/  SEL R7, R14, RZ, P4 ;  /* 0x000000ff0e077207 */ /* 0x000fca0002000000 */
[----:B------:R-:W-:-:S04]  /*162d0*/  IMAD.IADD R7, R4, 0x1, R7 ;  /* 0x0000000104077824 */ /* 0x000fc800078e0207 */
[----:B------:R-:W-:-:S07]  /*162e0*/  IMAD.MOV.U32 R13, RZ, RZ, R7 ;  /* 0x000000ffff0d7224 */ /* 0x000fce00078e0007 */
[----:B------:R-:W-:Y:S05]  /*162f0*/  WARPSYNC.COLLECTIVE R15, `(.L_x_2295) ;  /* 0x000000000f087348 */ /* 0x000fea0003c00000 */
[----:B------:R0:W1:Y:S02]  /*16300*/  SHFL.UP P6, R14, R13, R12, R11 ;  /* 0x0400000c0d0e7389 */ /* 0x00006400000c000b */
[----:B01----:R-:W-:Y:S01]  /*16310*/  ENDCOLLECTIVE ;  /* 0x000000000000791b */ /* 0x003fe20003800000 */
.L_x_2295:
        /* <DEDUP_REMOVED lines=8> */
.L_x_2296:
[----:B------:R-:W-:Y:S05]  /*163a0*/  BRA `(.L_x_2297) ;  /* 0xffffffc400ac7947 */ /* 0x000fea000383ffff */
.L_x_2198:
[----:B------:R-:W-:Y:S01]  /*163b0*/  BSSY B0, `(.L_x_2298) ;  /* 0x0000006000007945 */ /* 0x000fe20003800000 */
[----:B------:R-:W-:Y:S02]  /*163c0*/  PLOP3.LUT P6, PT, P6, PT, PT, 0x8, 0x0 ;  /* 0x000000000000781c */ /* 0x000fe400037ce170 */
[----:B------:R-:W-:-:S11]  /*163d0*/  MOV R15, 0xffffffff ;  /* 0xffffffff000f7802 */ /* 0x000fd60000000f00 */
[----:B0-----:R-:W-:Y:S05]  /*163e0*/  WARPSYNC.COLLECTIVE R15, `(.L_x_2299) ;  /* 0x000000000f087348 */ /* 0x001fea0003c00000 */
[----:B------:R-:W-:Y:S01]  /*163f0*/  VOTE.ANY R14, PT, P6 ;  /* 0x00000000000e7806 */ /* 0x000fe200030e0100 */
[----:B0-----:R-:W-:Y:S06]  /*16400*/  ENDCOLLECTIVE ;  /* 0x000000000000791b */ /* 0x001fec0003800000 */
.L_x_2299:
[----:B------:R-:W-:Y:S05]  /*16410*/  BSYNC B0 ;  /* 0x0000000000007941 */ /* 0x000fea0003800000 */
.L_x_2298:
        /* <DEDUP_REMOVED lines=10> */
.L_x_2300:
[----:B------:R-:W-:Y:S02]  /*164c0*/  IMAD.MOV.U32 R13, RZ, RZ, R5 ;  /* 0x000000ffff0d7224 */ /* 0x000fe400078e0005 */
[----:B------:R-:W-:-:S07]  /*164d0*/  IMAD.MOV.U32 R17, RZ, RZ, R14 ;  /* 0x000000ffff117224 */ /* 0x000fce00078e000e */
[----:B------:R-:W-:Y:S05]  /*164e0*/  WARPSYNC.COLLECTIVE R15, `(.L_x_2301) ;  /* 0x000000000f087348 */ /* 0x000fea0003c00000 */
[----:B------:R0:W1:Y:S02]  /*164f0*/  SHFL.IDX P6, R14, R13, R12, R11 ;  /* 0x0000000c0d0e7389 */ /* 0x00006400000c000b */
[----:B01----:R-:W-:Y:S01]  /*16500*/  ENDCOLLECTIVE ;  /* 0x000000000000791b */ /* 0x003fe20003800000 */
.L_x_2301:
[----:B------:R-:W-:Y:S01]  /*16510*/  IMAD.MOV.U32 R5, RZ, RZ, R14 ;  /* 0x000000ffff057224 */ /* 0x000fe200078e000e */
[----:B------:R-:W-:Y:S06]  /*16520*/  BRA `(.L_x_2302) ;  /* 0xffffffc4008c7947 */ /* 0x000fec000383ffff */
.L_x_2200:
[----:B------:R-:W-:Y:S01]  /*16530*/  BSSY B0, `(.L_x_2303) ;  /* 0x0000007000007945 */ /* 0x000fe20003800000 */
[----:B------:R-:W-:Y:S01]  /*16540*/  MOV R13, R2 ;  /* 0x00000002000d7202 */ /* 0x000fe20000000f00 */
[----:B------:R-:W-:Y:S02]  /*16550*/  IMAD.MOV.U32 R11, RZ, RZ, 0x1f ;  /* 0x0000001fff0b7424 */ /* 0x000fe400078e00ff */
[----:B------:R-:W-:-:S07]  /*16560*/  IMAD.MOV.U32 R15, RZ, RZ, -0x1 ;  /* 0xffffffffff0f7424 */ /* 0x000fce00078e00ff */
[----:B0123--:R-:W-:Y:S05]  /*16570*/  WARPSYNC.COLLECTIVE R15, `(.L_x_2304) ;  /* 0x000000000f087348 */ /* 0x00ffea0003c00000 */
[----:B------:R4:W0:Y:S02]  /*16580*/  SHFL.IDX P6, R14, R13, R12, R11 ;  /* 0x0000000c0d0e7389 */ /* 0x00082400000c000b */
[----:B01234-:R-:W-:Y:S01]  /*16590*/  ENDCOLLECTIVE ;  /* 0x000000000000791b */ /* 0x01ffe20003800000 */
.L_x_2304:
[----:B------:R-:W-:Y:S05]  /*165a0*/  BSYNC B0 ;  /* 0x0000000000007941 */ /* 0x000fea0003800000 */
.L_x_2303:
[----:B------:R-:W-:Y:S01]  /*165b0*/  IMAD.MOV.U32 R16, RZ, RZ, R14 ;  /* 0x000000ffff107224 */ /* 0x000fe200078e000e */
[----:B------:R-:W-:Y:S06]  /*165c0*/  BRA `(.L_x_2199) ;  /* 0xffffffc4007c7947 */ /* 0x000fec000383ffff */
.L_x_2206:
[----:B0-----:R0:W1:Y:S02]  /*165d0*/  SYNCS.PHASECHK.TRANS64.TRYWAIT P0, [R7+URZ+0x2d820], R0 ;  /* 0x02d82000070075a7 */ /* 0x001064000800017f */
[----:B-1----:R-:W-:Y:S05]  /*165e0*/  @!P0 NANOSLEEP.SYNCS 0x989680 ;  /* 0x009896800000895d */ /* 0x002fea0003900000 */
[----:B------:R-:W1:Y:S02]  /*165f0*/  @!P0 SYNCS.PHASECHK.TRANS64 P0, [R7+URZ+0x2d820], R0 ;  /* 0x02d82000070085a7 */ /* 0x000e64000800007f */
[----:B-1----:R-:W-:Y:S05]  /*16600*/  @!P0 BRA `(.L_x_2206) ;  /* 0xfffffffc00f08947 */ /* 0x002fea000383ffff */
[----:B------:R-:W-:Y:S05]  /*16610*/  BRA `(.L_x_2305) ;  /* 0xffffffcc00d87947 */ /* 0x000fea000383ffff */
.L_x_2207:
        /* <DEDUP_REMOVED lines=8> */
[----:B0-----:R-:W-:Y:S05]  /*166a0*/  WARPSYNC.COLLECTIVE R15, `(.L_x_2307) ;  /* 0x000000000f087348 */ /* 0x001fea0003c00000 */
[----:B------:R1:W2:Y:S02]  /*166b0*/  SHFL.IDX P6, R14, R13, R12, R11 ;  /* 0x0000000c0d0e7389 */ /* 0x0002a400000c000b */
[----:B012---:R-:W-:Y:S01]  /*166c0*/  ENDCOLLECTIVE ;  /* 0x000000000000791b */ /* 0x007fe20003800000 */
.L_x_2307:
[----:B------:R-:W-:Y:S05]  /*166d0*/  BSYNC B0 ;  /* 0x0000000000007941 */ /* 0x000fea0003800000 */
.L_x_2306:
[----:B------:R-:W-:Y:S05]  /*166e0*/  BRA `(.L_x_2308) ;  /* 0xffffffcc00c07947 */ /* 0x000fea000383ffff */
.L_x_2210:
[----:B------:R-:W-:Y:S01]  /*166f0*/  BSSY B1, `(.L_x_2309) ;  /* 0x0000006000017945 */ /* 0x000fe20003800000 */
[----:B------:R-:W-:-:S07]  /*16700*/  IMAD.MOV.U32 R15, RZ, RZ, -0x1 ;  /* 0xffffffffff0f7424 */ /* 0x000fce00078e00ff */
[----:B0-----:R-:W-:Y:S05]  /*16710*/  WARPSYNC.COLLECTIVE R15, `(.L_x_2310) ;  /* 0x000000000f0c7348 */ /* 0x001fea0003c00000 */
[----:B------:R-:W-:Y:S02]  /*16720*/  ELECT P6, UR62, PT ;  /* 0x00000000003e782f */ /* 0x000fe400038c0000 */
[----:B------:R-:W-:Y:S01]  /*16730*/  MOV R14, UR62 ;  /* 0x0000003e000e7c02 */ /* 0x000fe20008000f00 */
[----:B0-----:R-:W-:Y:S10]  /*16740*/  ENDCOLLECTIVE ;  /* 0x000000000000791b */ /* 0x001ff40003800000 */
.L_x_2310:
[----:B------:R-:W-:Y:S05]  /*16750*/  BSYNC B1 ;  /* 0x0000000000017941 */ /* 0x000fea0003800000 */
.L_x_2309:
[----:B------:R-:W-:Y:S05]  /*16760*/  BRA `(.L_x_2311) ;  /* 0xffffffcc00b87947 */ /* 0x000fea000383ffff */
.L_x_2212:
[----:B0-----:R0:W1:Y:S02]  /*16770*/  SYNCS.PHASECHK.TRANS64.TRYWAIT P1, [R5+URZ+0x2d840], R0 ;  /* 0x02d84000050075a7 */ /* 0x001064000802017f */
[----:B-1----:R-:W-:Y:S05]  /*16780*/  @!P1 NANOSLEEP.SYNCS 0x989680 ;  /* 0x009896800000995d */ /* 0x002fea0003900000 */
[----:B------:R-:W1:Y:S02]  /*16790*/  @!P1 SYNCS.PHASECHK.TRANS64 P1, [R5+URZ+0x2d840], R0 ;  /* 0x02d84000050095a7 */ /* 0x000e64000802007f */
[----:B-1----:R-:W-:Y:S05]  /*167a0*/  @!P1 BRA `(.L_x_2212) ;  /* 0xfffffffc00f09947 */ /* 0x002fea000383ffff */
[----:B------:R-:W-:Y:S05]  /*167b0*/  BRA `(.L_x_2312) ;  /* 0xffffffcc00d87947 */ /* 0x000fea000383ffff */
.L_x_2214:
[----:B-1----:R1:W2:Y:S02]  /*167c0*/  SYNCS.PHASECHK.TRANS64.TRYWAIT P1, [R3+URZ+0x2d840], R2 ;  /* 0x02d84002030075a7 */ /* 0x0022a4000802017f */
[----:B--2---:R-:W-:Y:S05]  /*167d0*/  @!P1 NANOSLEEP.SYNCS 0x989680 ;  /* 0x009896800000995d */ /* 0x004fea0003900000 */
[----:B------:R-:W2:Y:S02]  /*167e0*/  @!P1 SYNCS.PHASECHK.TRANS64 P1, [R3+URZ+0x2d840], R2 ;  /* 0x02d84002030095a7 */ /* 0x000ea4000802007f */
[----:B--2---:R-:W-:Y:S05]  /*167f0*/  @!P1 BRA `(.L_x_2214) ;  /* 0xfffffffc00f09947 */ /* 0x004fea000383ffff */
[----:B------:R-:W-:Y:S05]  /*16800*/  BRA `(.L_x_2313) ;  /* 0xffffffcc00e47947 */ /* 0x000fea000383ffff */
.L_x_2216:
[----:B--2---:R2:W3:Y:S02]  /*16810*/  SYNCS.PHASECHK.TRANS64.TRYWAIT P1, [R5+URZ+0x2d860], R0 ;  /* 0x02d86000050075a7 */ /* 0x0044e4000802017f */
[----:B---3--:R-:W-:Y:S05]  /*16820*/  @!P1 NANOSLEEP.SYNCS 0x989680 ;  /* 0x009896800000995d */ /* 0x008fea0003900000 */
[----:B------:R-:W3:Y:S02]  /*16830*/  @!P1 SYNCS.PHASECHK.TRANS64 P1, [R5+URZ+0x2d860], R0 ;  /* 0x02d86000050095a7 */ /* 0x000ee4000802007f */
[----:B---3--:R-:W-:Y:S05]  /*16840*/  @!P1 BRA `(.L_x_2216) ;  /* 0xfffffffc00f09947 */ /* 0x008fea000383ffff */
[----:B------:R-:W-:Y:S05]  /*16850*/  BRA `(.L_x_2314) ;  /* 0xffffffcc00e07947 */ /* 0x000fea000383ffff */
.L_x_2315:
        /* <DEDUP_REMOVED lines=10> */
.L_x_2787:


//--------------------- .text._ZN7cutlass13device_kernelIN5flash11enable_sm90INS1_16FlashAttnFwdSm90INS1_25CollectiveMainloopFwdSm90ILi2EN4cute5tupleIJNS5_1CILi1EEES8_S8_EEENS6_IJNS7_ILi192EEENS7_ILi128EEENS7_ILi96EEEEEELi96ENS_6half_tEfNS_4arch4Sm90ELb1ELb0ELb1ELb1ELb1ELb1ELb0ELb0ELb1ELb1ELb1ELb0EEENS1_21CollectiveEpilogueFwdINS6_IJSA_SC_SB_EEES9_SE_SG_Li384ELb1ELb1ELb1ELb0EEENS1_36VarlenDynamicPersistentTileSchedulerILi192ELi128ELi384ELi128ELb1ELb1ELb1ELb1ELb1ELb1EEEEEEEEEvNT_6ParamsE --------------------------
	.section	.text._ZN7cutlass13device_kernelIN5flash11enable_sm90INS1_16FlashAttnFwdSm90INS1_25CollectiveMainloopFwdSm90ILi2EN4cute5tupleIJNS5_1CILi1EEES8_S8_EEENS6_IJNS7_ILi192EEENS7_ILi128EEENS7_ILi96EEEEEELi96ENS_6half_tEfNS_4arch4Sm90ELb1ELb0ELb1ELb1ELb1ELb1ELb0ELb0ELb1ELb1ELb1ELb0EEENS1_21CollectiveEpilogueFwdINS6_IJSA_SC_SB_EEES9_SE_SG_Li384ELb1ELb1ELb1ELb0EEENS1_36VarlenDynamicPersistentTileSchedulerILi192ELi128ELi384ELi128ELb1ELb1ELb1ELb1ELb1ELb1EEEEEEEEEvNT_6ParamsE,"ax",@progbits
	.align	128
.text._ZN7cutlass13device_kernelIN5flash11enable_sm90INS1_16FlashAttnFwdSm90INS1_25CollectiveMainloopFwdSm90ILi2EN4cute5tupleIJNS5_1CILi1EEES8_S8_EEENS6_IJNS7_ILi192EEENS7_ILi128EEENS7_ILi96EEEEEELi96ENS_6half_tEfNS_4arch4Sm90ELb1ELb0ELb1ELb1ELb1ELb1ELb0ELb0ELb1ELb1ELb1ELb0EEENS1_21CollectiveEpilogueFwdINS6_IJSA_SC_SB_EEES9_SE_SG_Li384ELb1ELb1ELb1ELb0EEENS1_36VarlenDynamicPersistentTileSchedulerILi192ELi128ELi384ELi128ELb1ELb1ELb1ELb1ELb1ELb1EEEEEEEEEvNT_6ParamsE:
        .type           _ZN7cutlass13device_kernelIN5flash11enable_sm90INS1_16FlashAttnFwdSm90INS1_25CollectiveMainloopFwdSm90ILi2EN4cute5tupleIJNS5_1CILi1EEES8_S8_EEENS6_IJNS7_ILi192EEENS7_ILi128EEENS7_ILi96EEEEEELi96ENS_6half_tEfNS_4arch4Sm90ELb1ELb0ELb1ELb1ELb1ELb1ELb0ELb0ELb1ELb1ELb1ELb0EEENS1_21CollectiveEpilogueFwdINS6_IJSA_SC_SB_EEES9_SE_SG_Li384ELb1ELb1ELb1ELb0EEENS1_36VarlenDynamicPersistentTileSchedulerILi192ELi128ELi384ELi128ELb1ELb1ELb1ELb1ELb1ELb1EEEEEEEEEvNT_6ParamsE,@function
        .size           _ZN7cutlass13device_kernelIN5flash11enable_sm90INS1_16FlashAttnFwdSm90INS1_25CollectiveMainloopFwdSm90ILi2EN4cute5tupleIJNS5_1CILi1EEES8_S8_EEENS6_IJNS7_ILi192EEENS7_ILi128EEENS7_ILi96EEEEEELi96ENS_6half_tEfNS_4arch4Sm90ELb1ELb0ELb1ELb1ELb1ELb1ELb0ELb0ELb1ELb1ELb1ELb0EEENS1_21CollectiveEpilogueFwdINS6_IJSA_SC_SB_EEES9_SE_SG_Li384ELb1ELb1ELb1ELb0EEENS1_36VarlenDynamicPersistentTileSchedulerILi192ELi128ELi384ELi128ELb1ELb1ELb1ELb1ELb1ELb1EEEEEEEEEvNT_6ParamsE,(.L_x_2788 - _ZN7cutlass13device_kernelIN5flash11enable_sm90INS1_16FlashAttnFwdSm90INS1_25CollectiveMainloopFwdSm90ILi2EN4cute5tupleIJNS5_1CILi1EEES8_S8_EEENS6_IJNS7_ILi192EEENS7_ILi128EEENS7_ILi96EEEEEELi96ENS_6half_tEfNS_4arch4Sm90ELb1ELb0ELb1ELb1ELb1ELb1ELb0ELb0ELb1ELb1ELb1ELb0EEENS1_21CollectiveEpilogueFwdINS6_IJSA_SC_SB_EEES9_SE_SG_Li384ELb1ELb1ELb1ELb0EEENS1_36VarlenDynamicPersistentTileSchedulerILi192ELi128ELi384ELi128ELb1ELb1ELb1ELb1ELb1ELb1EEEEEEEEEvNT_6ParamsE)
        .other          _ZN7cutlass13device_kernelIN5flash11enable_sm90INS1_16FlashAttnFwdSm90INS1_25CollectiveMainloopFwdSm90ILi2EN4cute5tupleIJNS5_1CILi1EEES8_S8_EEENS6_IJNS7_ILi192EEENS7_ILi128EEENS7_ILi96EEEEEELi96ENS_6half_tEfNS_4arch4Sm90ELb1ELb0ELb1ELb1ELb1ELb1ELb0ELb0ELb1ELb1ELb1ELb0EEENS1_21CollectiveEpilogueFwdINS6_IJSA_SC_SB_EEES9_SE_SG_Li384ELb1ELb1ELb1ELb0EEENS1_36VarlenDynamicPersistentTileSchedulerILi192ELi128ELi384ELi128ELb1ELb1ELb1ELb1ELb1ELb1EEEEEEEEEvNT_6ParamsE,@"STO_CUDA_ENTRY STV_DEFAULT"
_ZN7cutlass13device_kernelIN5flash11enable_sm90INS1_16FlashAttnFwdSm90INS1_25CollectiveMainloopFwdSm90ILi2EN4cute5tupleIJNS5_1CILi1EEES8_S8_EEENS6_IJNS7_ILi192EEENS7_ILi128EEENS7_ILi96EEEEEELi96ENS_6half_tEfNS_4arch4Sm90ELb1ELb0ELb1ELb1ELb1ELb1ELb0ELb0ELb1ELb1ELb1ELb0EEENS1_21CollectiveEpilogueFwdINS6_IJSA_SC_SB_EEES9_SE_SG_Li384ELb1ELb1ELb1ELb0EEENS1_36VarlenDynamicPersistentTileSchedulerILi192ELi128ELi384ELi128ELb1ELb1ELb1ELb1ELb1ELb1EEEEEEEEEvNT_6ParamsE:
        /* <DEDUP_REMOVED lines=18> */
.L_x_2317:
[----:B------:R-:W-:Y:S05]  /*0120*/  BSYNC B0 ;  /* 0x0000000000007941 */ /* 0x000fea0003800000 */
.L_x_2316:
        /* <DEDUP_REMOVED lines=41> */
.L_x_2318:
        /* <DEDUP_REMOVED lines=22> */
.L_x_2319:
        /* <DEDUP_REMOVED lines=18> */
.L_x_2320:
        /* <DEDUP_REMOVED lines=22> */
.L_x_2321:
        /* <DEDUP_REMOVED lines=22> */
.L_x_2322:
        /* <DEDUP_REMOVED lines=8> */
.L_x_2325:
        /* <DEDUP_REMOVED lines=35> */
[--C-:B------:R-:W-:Y:S02]  /*0bb0*/  SHF.R.S32.HI R8, RZ, 0x2, R4.reuse ;  /* 0x00000002ff087819 */ /* 0x100fe40000011404 */
[----:B------:R-:W-:Y:S02]  /*0bc0*/  SHF.R.S32.HI R13, RZ, 0x1f, R4 ;  /* 0x0000001fff0d7819 */ /* 0x000fe40000011404 */
[----:B------:R-:W-:Y:S02]  /*0bd0*/  LOP3.LUT R15, R4, 0xfffffffc, RZ, 0xc0, !PT ;  /* 0xfffffffc040f7812 */ /* 0x000fe400078ec0ff */
[----:B------:R-:W-:Y:S02]  /*0be0*/  SHF.R.S32.HI R4, RZ, 0x7, R3 ;  /* 0x00000007ff047819 */ /* 0x000fe40000011403 */
[----:B------:R-:W-:Y:S02]  /*0bf0*/  LOP3.LUT R11, R9, 0xfffffffe, RZ, 0xc0, !PT ;  /* 0xfffffffe090b7812 */ /* 0x000fe400078ec0ff */
[----:B------:R-:W-:Y:S01]  /*0c00*/  SHF.R.S32.HI R156, RZ, 0x1, R9 ;  /* 0x00000001ff9c7819 */ /* 0x000fe20000011409 */
[----:B------:R-:W-:Y:S01]  /*0c10*/  IMAD.HI R10, R4, 0x55555556, RZ ;  /* 0x55555556040a7827 */ /* 0x000fe200078e02ff */
[----:B------:R-:W-:-:S02]  /*0c20*/  LOP3.LUT R17, R3, 0xffffff80, RZ, 0xc0, !PT ;  /* 0xffffff8003117812 */ /* 0x000fc400078ec0ff */
[----:B------:R-:W-:Y:S01]  /*0c30*/  LEA.HI R13, R13, R8, RZ, 0x2 ;  /* 0x000000080d0d7211 */ /* 0x000fe200078f10ff */
[C---:B------:R-:W-:Y:S01]  /*0c40*/  IMAD.IADD R16, R0.reuse, 0x1, -R11 ;  /* 0x0000000100107824 */ /* 0x040fe200078e0a0b */
[----:B------:R-:W-:Y:S01]  /*0c50*/  LEA.HI R9, R9, R156, RZ, 0x1 ;  /* 0x0000009c09097211 */ /* 0x000fe200078f08ff */
[----:B------:R-:W-:Y:S01]  /*0c60*/  IMAD.IADD R21, R0, 0x1, -R17 ;  /* 0x0000000100157824 */ /* 0x000fe200078e0a11 */
[----:B------:R-:W-:Y:S01]  /*0c70*/  LOP3.LUT R3, R5, 0xfffffff0, RZ, 0xc0, !PT ;  /* 0xfffffff005037812 */ /* 0x000fe200078ec0ff */
[----:B------:R-:W-:Y:S01]  /*0c80*/  IMAD.SHL.U32 R24, R16, 0x4, RZ ;  /* 0x0000000410187824 */ /* 0x000fe200078e00ff */
[----:B------:R-:W-:Y:S01]  /*0c90*/  SHF.R.S32.HI R6, RZ, 0x4, R5 ;  /* 0x00000004ff067819 */ /* 0x000fe20000011405 */
[----:B------:R0:W-:Y:S01]  /*0ca0*/  STL [R1+0xdc], R16 ;  /* 0x0000dc1001007387 */ /* 0x0001e20000100800 */
[----:B------:R-:W-:Y:S01]  /*0cb0*/  LOP3.LUT R13, R13, 0xfffffffc, RZ, 0xc0, !PT ;  /* 0xfffffffc0d0d7812 */ /* 0x000fe200078ec0ff */
[----:B------:R-:W-:Y:S01]  /*0cc0*/  IMAD.IADD R3, R0, 0x1, -R3 ;  /* 0x0000000100037824 */ /* 0x000fe200078e0a03 */
[----:B------:R-:W-:Y:S01]  /*0cd0*/  LEA.HI R11, R10, R10, RZ, 0x1 ;  /* 0x0000000a0a0b7211 */ /* 0x000fe200078f08ff */
[----:B------:R-:W-:Y:S01]  /*0ce0*/  VIADD R12, R24, 0x10 ;  /* 0x00000010180c7836 */ /* 0x000fe20000000000 */
[----:B------:R-:W-:Y:S01]  /*0cf0*/  IADD3 R15, R0, -R15, RZ ;  /* 0x8000000f000f7210 */ /* 0x000fe20007ffe0ff */
[----:B------:R-:W-:Y:S01]  /*0d00*/  IMAD.IADD R13, R8, 0x1, -R13 ;  /* 0x00000001080d7824 */ /* 0x000fe200078e0a0d */
[----:B------:R-:W-:Y:S01]  /*0d10*/  LOP3.LUT R9, R9, 0x7fffffe, RZ, 0xc0, !PT ;  /* 0x07fffffe09097812 */ /* 0x000fe200078ec0ff */
[----:B------:R-:W-:Y:S01]  /*0d20*/  IMAD R11, R11, -0x3, R4 ;  /* 0xfffffffd0b0b7824 */ /* 0x000fe200078e0204 */
[----:B------:R-:W-:Y:S01]  /*0d30*/  LEA.HI R5, R5, R6, RZ, 0x1 ;  /* 0x0000000605057211 */ /* 0x000fe200078f08ff */
[----:B------:R-:W-:Y:S01]  /*0d40*/  STL [R1+0xe0], R21 ;  /* 0x0000e01501007387 */ /* 0x000fe20000100800 */
[----:B------:R-:W-:Y:S01]  /*0d50*/  SHF.R.S32.HI R8, RZ, 0x1f, R21 ;  /* 0x0000001fff087819 */ /* 0x000fe20000011415 */
[----:B------:R-:W-:Y:S01]  /*0d60*/  IMAD.IADD R9, R156, 0x1, -R9 ;  /* 0x000000019c097824 */ /* 0x000fe200078e0a09 */
[----:B------:R-:W-:Y:S01]  /*0d70*/  LEA.HI R4, R15, R15, RZ, 0x1 ;  /* 0x0000000f0f047211 */ /* 0x000fe200078f08ff */
[----:B------:R-:W-:Y:S01]  /*0d80*/  STL [R1+0x38], R24 ;  /* 0x0000381801007387 */ /* 0x000fe20000100800 */
[----:B------:R-:W-:Y:S01]  /*0d90*/  LOP3.LUT R5, R5, 0x1ffffffe, RZ, 0xc0, !PT ;  /* 0x1ffffffe05057812 */ /* 0x000fe200078ec0ff */
[----:B------:R-:W-:Y:S01]  /*0da0*/  VIADD R18, R24, 0x20 ;  /* 0x0000002018127836 */ /* 0x000fe20000000000 */
[----:B------:R-:W-:Y:S01]  /*0db0*/  SHF.R.S32.HI R0, RZ, 0x1f, R3 ;  /* 0x0000001fff007819 */ /* 0x000fe20000011403 */
[----:B------:R1:W-:Y:S01]  /*0dc0*/  STL [R1+0x6c], R12 ;  /* 0x00006c0c01007387 */ /* 0x0003e20000100800 */
[----:B------:R-:W-:Y:S01]  /*0dd0*/  LEA.HI R10, R8, R21, RZ, 0x2 ;  /* 0x00000015080a7211 */ /* 0x000fe200078f10ff */
[----:B------:R-:W-:Y:S01]  /*0de0*/  IMAD.IADD R5, R6, 0x1, -R5 ;  /* 0x0000000106057824 */ /* 0x000fe200078e0a05 */
[----:B------:R-:W-:Y:S01]  /*0df0*/  LOP3.LUT R4, R4, 0x1ffffffe, RZ, 0xc0, !PT ;  /* 0x1ffffffe04047812 */ /* 0x000fe200078ec0ff */
[----:B------:R2:W-:Y:S01]  /*0e00*/  STL [R1+0x68], R18 ;  /* 0x0000681201007387 */ /* 0x0005e20000100800 */
[----:B------:R-:W-:Y:S01]  /*0e10*/  LEA R20, R6, R9, 0x3 ;  /* 0x0000000906147211 */ /* 0x000fe200078e18ff */
[----:B0-----:R-:W-:Y:S01]  /*0e20*/  IMAD.SHL.U32 R16, R16, 0x8, RZ ;  /* 0x0000000810107824 */ /* 0x001fe200078e00ff */
[----:B------:R-:W-:Y:S01]  /*0e30*/  LEA.HI R0, R0, R3, RZ, 0x3 ;  /* 0x0000000300007211 */ /* 0x000fe200078f18ff */
[----:B------:R-:W-:Y:S01]  /*0e40*/  IMAD.IADD R15, R15, 0x1, -R4 ;  /* 0x000000010f0f7824 */ /* 0x000fe200078e0a04 */
[----:B------:R-:W-:Y:S01]  /*0e50*/  SHF.R.S32.HI R6, RZ, 0x2, R10 ;  /* 0x00000002ff067819 */ /* 0x000fe2000001140a */
[----:B-1----:R-:W-:Y:S01]  /*0e60*/  IMAD.IADD R12, R24, 0x1, R12 ;  /* 0x00000001180c7824 */ /* 0x002fe200078e020c */
[----:B------:R-:W-:Y:S01]  /*0e70*/  SHF.R.S32.HI R9, RZ, 0x1f, R10 ;  /* 0x0000001fff097819 */ /* 0x000fe2000001140a */
[----:B------:R-:W-:Y:S01]  /*0e80*/  VIADD R136, R16, 0x30 ;  /* 0x0000003010887836 */ /* 0x000fe20000000000 */
[----:B------:R-:W-:Y:S01]  /*0e90*/  LOP3.LUT R4, R0, 0xfffffff8, RZ, 0xc0, !PT ;  /* 0xfffffff800047812 */ /* 0x000fe200078ec0ff */
[C---:B------:R-:W-:Y:S01]  /*0ea0*/  VIADD R23, R16.reuse, 0x40 ;  /* 0x0000004010177836 */ /* 0x040fe20000000000 */
[----:B------:R-:W-:Y:S01]  /*0eb0*/  LEA.HI R9, R9, R6, RZ, 0x3 ;  /* 0x0000000609097211 */ /* 0x000fe200078f18ff */
[----:B------:R-:W-:Y:S01]  /*0ec0*/  VIADD R137, R16, 0x50 ;  /* 0x0000005010897836 */ /* 0x000fe20000000000 */
[----:B------:R-:W-:Y:S01]  /*0ed0*/  SHF.R.S32.HI R17, RZ, 0x1f, R12 ;  /* 0x0000001fff117819 */ /* 0x000fe2000001140c */
[----:B------:R-:W-:Y:S01]  /*0ee0*/  IMAD.SHL.U32 R13, R13, 0x40, RZ ;  /* 0x000000400d0d7824 */ /* 0x000fe200078e00ff */
[----:B------:R-:W-:-:S02]  /*0ef0*/  SHF.R.S32.HI R7, RZ, 0x5, R7 ;  /* 0x00000005ff077819 */ /* 0x000fc40000011407 */
[----:B------:R-:W-:Y:S02]  /*0f00*/  IADD3 R4, R3, -R4, RZ ;  /* 0x8000000403047210 */ /* 0x000fe40007ffe0ff */
[----:B------:R-:W-:Y:S02]  /*0f10*/  LOP3.LUT R9, R9, 0xfffffff8, RZ, 0xc0, !PT ;  /* 0xfffffff809097812 */ /* 0x000fe400078ec0ff */
[----:B------:R-:W-:Y:S01]  /*0f20*/  LEA.HI R14, R17, R12, RZ, 0x3 ;  /* 0x0000000c110e7211 */ /* 0x000fe200078f18ff */
[----:B------:R-:W-:Y:S01]  /*0f30*/  IMAD R17, R7, 0x10, R3 ;  /* 0x0000001007117824 */ /* 0x000fe200078e0203 */
[----:B------:R-:W-:Y:S01]  /*0f40*/  LEA.HI R8, R8, R21, RZ, 0x5 ;  /* 0x0000001508087211 */ /* 0x000fe200078f28ff */
[C---:B------:R-:W-:Y:S01]  /*0f50*/  IMAD.SHL.U32 R3, R4.reuse, 0x40, RZ ;  /* 0x0000004004037824 */ /* 0x040fe200078e00ff */
[----:B------:R-:W-:Y:S01]  /*0f60*/  R2P PR, R4, 0x6 ;  /* 0x0000000604007804 */ /* 0x000fe20000000000 */
[----:B------:R-:W-:Y:S01]  /*0f70*/  IMAD.IADD R9, R6, 0x1, -R9 ;  /* 0x0000000106097824 */ /* 0x000fe200078e0a09 */
[----:B------:R-:W-:Y:S01]  /*0f80*/  SHF.R.S32.HI R8, RZ, 0x5, R8 ;  /* 0x00000005ff087819 */ /* 0x000fe20000011408 */
[----:B------:R-:W-:Y:S01]  /*0f90*/  IMAD.SHL.U32 R6, R0, 0x40, RZ ;  /* 0x0000004000067824 */ /* 0x000fe200078e00ff */
[----:B------:R-:W-:Y:S01]  /*0fa0*/  LOP3.LUT R3, R3, 0x1c0, RZ, 0xc0, !PT ;  /* 0x000001c003037812 */ /* 0x000fe200078ec0ff */
[----:B------:R-:W-:Y:S01]  /*0fb0*/  IMAD.SHL.U32 R0, R5, 0x8, RZ ;  /* 0x0000000805007824 */ /* 0x000fe200078e00ff */
[----:B------:R-:W-:Y:S01]  /*0fc0*/  LOP3.LUT R10, R10, 0x7ffffffc, RZ, 0xc0, !PT ;  /* 0x7ffffffc0a0a7812 */ /* 0x000fe200078ec0ff */
[----:B------:R-:W-:Y:S01]  /*0fd0*/  IMAD.IADD R12, R24, 0x1, R18 ;  /* 0x00000001180c7824 */ /* 0x000fe200078e0212 */
[----:B------:R-:W-:Y:S01]  /*0fe0*/  LOP3.LUT R6, R6, 0x7ffffe00, RZ, 0xc0, !PT ;  /* 0x7ffffe0006067812 */ /* 0x000fe200078ec0ff */
[----:B------:R-:W-:Y:S01]  /*0ff0*/  IMAD R8, R8, 0x10, R9 ;  /* 0x0000001008087824 */ /* 0x000fe200078e0209 */
[----:B--2---:R-:W-:Y:S01]  /*1000*/  LEA R18, R17, R0, 0x5 ;  /* 0x0000000011127211 */ /* 0x004fe200078e28ff */
[C---:B------:R-:W-:Y:S01]  /*1010*/  VIADD R4, R24.reuse, 0x18 ;  /* 0x0000001818047836 */ /* 0x040fe20000000000 */
[----:B------:R-:W-:Y:S01]  /*1020*/  LOP3.LUT R0, R3, 0x8, R0, 0xf8, !PT ;  /* 0x0000000803007812 */ /* 0x000fe200078ef800 */
[----:B------:R-:W-:Y:S01]  /*1030*/  IMAD R6, R7, 0x400, R6 ;  /* 0x0000040007067824 */ /* 0x000fe200078e0206 */
[----:B------:R-:W-:Y:S01]  /*1040*/  SHF.R.U32.HI R3, RZ, 0x3, R3 ;  /* 0x00000003ff037819 */ /* 0x000fe20000011603 */
[----:B------:R-:W-:Y:S01]  /*1050*/  IMAD R11, R11, 0x40, R8 ;  /* 0x000000400b0b7824 */ /* 0x000fe200078e0208 */
[----:B------:R-:W-:Y:S01]  /*1060*/  IADD3 R7, R24, 0x8, RZ ;  /* 0x0000000818077810 */ /* 0x000fe20007ffe0ff */
[----:B------:R0:W-:Y:S01]  /*1070*/  STL [R1+0x110], R18 ;  /* 0x0001101201007387 */ /* 0x0001e20000100800 */
[----:B------:R-:W-:Y:S01]  /*1080*/  LOP3.LUT R3, R0, R3, RZ, 0x3c, !PT ;  /* 0x0000000300037212 */ /* 0x000fe200078e3cff */
[----:B------:R-:W-:Y:S01]  /*1090*/  VIADD R0, R24, 0x28 ;  /* 0x0000002818007836 */ /* 0x000fe20000000000 */
[----:B------:R-:W-:Y:S01]  /*10a0*/  SHF.R.S32.HI R5, RZ, 0x1f, R12 ;  /* 0x0000001fff057819 */ /* 0x000fe2000001140c */
[----:B------:R-:W-:Y:S01]  /*10b0*/  STL [R1+0x10c], R11 ;  /* 0x00010c0b01007387 */ /* 0x000fe20000100800 */
[----:B------:R-:W-:Y:S01]  /*10c0*/  IMAD.IADD R10, R21, 0x1, -R10 ;  /* 0x00000001150a7824 */ /* 0x000fe200078e0a0a */
[----:B------:R-:W-:Y:S01]  /*10d0*/  SHF.R.S32.HI R8, RZ, 0x3, R14 ;  /* 0x00000003ff087819 */ /* 0x000fe2000001140e */
[----:B------:R-:W-:Y:S01]  /*10e0*/  IMAD.SHL.U32 R21, R20, 0x20, RZ ;  /* 0x0000002014157824 */ /* 0x000fe200078e00ff */
[----:B------:R-:W-:Y:S01]  /*10f0*/  STL [R1+0x78], R7 ;  /* 0x0000780701007387 */ /* 0x000fe20000100800 */
[----:B------:R-:W-:Y:S01]  /*1100*/  LEA.HI R5, R5, R12, RZ, 0x3 ;  /* 0x0000000c05057211 */ /* 0x000fe200078f18ff */
[----:B------:R-:W-:Y:S01]  /*1110*/  IMAD.IADD R3, R6, 0x1, R3 ;  /* 0x0000000106037824 */ /* 0x000fe200078e0203 */
[----:B------:R-:W-:Y:S01]  /*1120*/  SHF.L.U32 R24, R10, 0x1, RZ ;  /* 0x000000010a187819 */ /* 0x000fe200000006ff */
[----:B------:R1:W-:Y:S01]  /*1130*/  STL [R1+0x74], R4 ;  /* 0x0000740401007387 */ /* 0x0003e20000100800 */
[----:B------:R-:W-:Y:S01]  /*1140*/  IMAD.MOV.U32 R6, RZ, RZ, 0x40 ;  /* 0x00000040ff067424 */ /* 0x000fe200078e00ff */
[----:B0-----:R-:W-:-:S02]  /*1150*/  CS2R R18, SRZ ;  /* 0x0000000000127805 */ /* 0x001fc4000001ff00 */
[C---:B------:R-:W-:Y:S01]  /*1160*/  IADD3 R9, R24.reuse, 0x30, RZ ;  /* 0x0000003018097810 */ /* 0x040fe20007ffe0ff */
[----:B------:R0:W-:Y:S01]  /*1170*/  STL [R1+0x7c], R0 ;  /* 0x00007c0001007387 */ /* 0x0001e20000100800 */
[C---:B------:R-:W-:Y:S01]  /*1180*/  VIADD R20, R24.reuse, 0x8 ;  /* 0x0000000818147836 */ /* 0x040fe20000000000 */
[----:B------:R-:W-:Y:S01]  /*1190*/  SHF.R.S32.HI R17, RZ, 0x1f, R16 ;  /* 0x0000001fff117819 */ /* 0x000fe20000011410 */
[C---:B------:R-:W-:Y:S02]  /*11a0*/  VIADD R14, R24.reuse, 0x10 ;  /* 0x00000010180e7836 */ /* 0x040fe40000000000 */
[C---:B------:R-:W-:Y:S01]  /*11b0*/  VIADD R12, R24.reuse, 0x20 ;  /* 0x00000020180c7836 */ /* 0x040fe20000000000 */
[----:B-1----:R-:W-:Y:S01]  /*11c0*/  SHF.R.S32.HI R4, RZ, 0x1f, R136 ;  /* 0x0000001fff047819 */ /* 0x002fe20000011488 */
[----:B------:R-:W-:Y:S02]  /*11d0*/  VIADD R10, R24, 0x28 ;  /* 0x00000028180a7836 */ /* 0x000fe40000000000 */
[----:B------:R-:W-:Y:S01]  /*11e0*/  IMAD R157, R3, 0x2, R2 ;  /* 0x00000002039d7824 */ /* 0x000fe200078e0202 */
[----:B0-----:R-:W-:Y:S01]  /*11f0*/  SHF.R.S32.HI R0, RZ, 0x1f, R23 ;  /* 0x0000001fff007819 */ /* 0x001fe20000011417 */
[----:B------:R0:W-:Y:S01]  /*1200*/  STL [R1+0x5c], R4 ;  /* 0x00005c0401007387 */ /* 0x0001e20000100800 */
[----:B------:R-:W-:-:S03]  /*1210*/  SHF.R.S32.HI R3, RZ, 0x1f, R10 ;  /* 0x0000001fff037819 */ /* 0x000fc6000001140a */
[----:B------:R1:W-:Y:S01]  /*1220*/  STL [R1+0x58], R0 ;  /* 0x0000580001007387 */ /* 0x0003e20000100800 */
[----:B0-----:R-:W-:Y:S01]  /*1230*/  LOP3.LUT R4, R13, 0xc0, RZ, 0xc0, !PT ;  /* 0x000000c00d047812 */ /* 0x001fe200078ec0ff */
[----:B------:R-:W-:Y:S01]  /*1240*/  VIADD R13, R24, 0x18 ;  /* 0x00000018180d7836 */ /* 0x000fe20000000000 */
[----:B-1----:R-:W-:Y:S02]  /*1250*/  SHF.R.S32.HI R0, RZ, 0x1f, R137 ;  /* 0x0000001fff007819 */ /* 0x002fe40000011489 */
[----:B------:R-:W-:-:S03]  /*1260*/  SHF.R.U32.HI R7, RZ, 0x3, R4 ;  /* 0x00000003ff077819 */ /* 0x000fc60000011604 */
[----:B------:R0:W-:Y:S04]  /*1270*/  STL [R1+0x54], R0 ;  /* 0x0000540001007387 */ /* 0x0001e80000100800 */
[----:B------:R1:W-:Y:S04]  /*1280*/  STL [R1+0x40], R4 ;  /* 0x0000400401007387 */ /* 0x0003e80000100800 */
[----:B------:R-:W-:Y:S01]  /*1290*/  STL [R1+0x48], R21 ;  /* 0x0000481501007387 */ /* 0x000fe20000100800 */
[----:B0-----:R-:W-:-:S03]  /*12a0*/  LOP3.LUT R0, R4, 0x8, R16, 0xf8, !PT ;  /* 0x0000000804007812 */ /* 0x001fc600078ef810 */
[----:B------:R-:W-:Y:S01]  /*12b0*/  STL [R1+0x90], R24 ;  /* 0x0000901801007387 */ /* 0x000fe20000100800 */
[----:B-1----:R-:W-:-:S03]  /*12c0*/  LOP3.LUT R4, R4, 0x18, R16, 0xf8, !PT ;  /* 0x0000001804047812 */ /* 0x002fc600078ef810 */
[----:B------:R0:W-:Y:S01]  /*12d0*/  STL [R1+0x44], R7 ;  /* 0x0000440701007387 */ /* 0x0001e20000100800 */
[-C--:B------:R-:W-:Y:S02]  /*12e0*/  LOP3.LUT R0, R0, R7.reuse, RZ, 0x3c, !PT ;  /* 0x0000000700007212 */ /* 0x080fe400078e3cff */
[----:B------:R-:W-:Y:S01]  /*12f0*/  LOP3.LUT R4, R4, R7, RZ, 0x3c, !PT ;  /* 0x0000000704047212 */ /* 0x000fe200078e3cff */
[----:B------:R1:W-:Y:S02]  /*1300*/  STL [R1+0x4c], R8 ;  /* 0x00004c0801007387 */ /* 0x0003e40000100800 */
[C---:B------:R-:W-:Y:S01]  /*1310*/  IMAD.IADD R0, R21.reuse, 0x1, R0 ;  /* 0x0000000115007824 */ /* 0x040fe200078e0200 */
[----:B------:R-:W-:Y:S01]  /*1320*/  IADD3 R4, R21, R4, RZ ;  /* 0x0000000415047210 */ /* 0x000fe20007ffe0ff */
[----:B0-----:R-:W-:Y:S01]  /*1330*/  VIADD R7, R24, 0x40 ;  /* 0x0000004018077836 */ /* 0x001fe20000000000 */
[----:B-1----:R-:W-:Y:S02]  /*1340*/  SHF.R.S32.HI R8, RZ, 0x3, R5 ;  /* 0x00000003ff087819 */ /* 0x002fe40000011405 */
[----:B------:R-:W-:Y:S01]  /*1350*/  SEL R5, R6, 0xffffffc0, !P2 ;  /* 0xffffffc006057807 */ /* 0x000fe20005000000 */
[----:B------:R-:W-:-:S02]  /*1360*/  VIADD R6, R24, 0x48 ;  /* 0x0000004818067836 */ /* 0x000fc40000000000 */
[----:B------:R0:W-:Y:S04]  /*1370*/  STL [R1+0x50], R8 ;  /* 0x0000500801007387 */ /* 0x0001e80000100800 */
[----:B------:R1:W-:Y:S04]  /*1380*/  STL [R1+0xd4], R20 ;  /* 0x0000d41401007387 */ /* 0x0003e80000100800 */
[----:B------:R-:W-:Y:S01]  /*1390*/  STL [R1+0xd0], R14 ;  /* 0x0000d00e01007387 */ /* 0x000fe20000100800 */
[----:B0-----:R-:W-:-:S03]  /*13a0*/  VIADD R8, R24, 0x38 ;  /* 0x0000003818087836 */ /* 0x001fc60000000000 */
[----:B------:R0:W-:Y:S01]  /*13b0*/  STL [R1+0xcc], R13 ;  /* 0x0000cc0d01007387 */ /* 0x0001e20000100800 */
[----:B------:R-:W-:Y:S01]  /*13c0*/  VIADD R24, R24, 0x50 ;  /* 0x0000005018187836 */ /* 0x000fe20000000000 */
[----:B-1----:R-:W-:Y:S02]  /*13d0*/  SHF.R.S32.HI R20, RZ, 0x1f, R20 ;  /* 0x0000001fff147819 */ /* 0x002fe40000011414 */
[----:B------:R-:W-:Y:S04]  /*13e0*/  STL [R1+0xc8], R12 ;  /* 0x0000c80c01007387 */ /* 0x000fe80000100800 */
[----:B------:R-:W-:Y:S01]  /*13f0*/  STL [R1+0xc4], R10 ;  /* 0x0000c40a01007387 */ /* 0x000fe20000100800 */
[----:B0-----:R-:W-:-:S03]  /*1400*/  SHF.R.S32.HI R13, RZ, 0x1f, R13 ;  /* 0x0000001fff0d7819 */ /* 0x001fc6000001140d */
[----:B------:R0:W-:Y:S04]  /*1410*/  STL [R1+0xc0], R9 ;  /* 0x0000c00901007387 */ /* 0x0001e80000100800 */
[----:B------:R-:W-:Y:S04]  /*1420*/  STL [R1+0xbc], R8 ;  /* 0x0000bc0801007387 */ /* 0x000fe80000100800 */
[----:B------:R-:W-:Y:S01]  /*1430*/  STL [R1+0xac], R24 ;  /* 0x0000ac1801007387 */ /* 0x000fe20000100800 */
[----:B0-----:R-:W-:-:S03]  /*1440*/  SHF.R.S32.HI R9, RZ, 0x1f, R9 ;  /* 0x0000001fff097819 */ /* 0x001fc60000011409 */
[----:B------:R-:W-:Y:S04]  /*1450*/  STL [R1+0xb8], R7 ;  /* 0x0000b80701007387 */ /* 0x000fe80000100800 */
[----:B------:R0:W-:Y:S04]  /*1460*/  STL [R1+0x94], R0 ;  /* 0x0000940001007387 */ /* 0x0001e80000100800 */
[----:B------:R-:W-:Y:S04]  /*1470*/  STL [R1+0xb4], R6 ;  /* 0x0000b40601007387 */ /* 0x000fe80000100800 */
[----:B------:R-:W-:Y:S01]  /*1480*/  STL [R1+0x104], R20 ;  /* 0x0001041401007387 */ /* 0x000fe20000100800 */
[----:B0-----:R-:W-:-:S05]  /*1490*/  SHF.R.S32.HI R0, RZ, 0x1f, R14 ;  /* 0x0000001fff007819 */ /* 0x001fca000001140e */
[----:B------:R0:W-:Y:S04]  /*14a0*/  STL [R1+0x100], R0 ;  /* 0x0001000001007387 */ /* 0x0001e80000100800 */
[----:B------:R-:W-:Y:S01]  /*14b0*/  STL [R1+0xfc], R13 ;  /* 0x0000fc0d01007387 */ /* 0x000fe20000100800 */
[----:B0-----:R-:W-:-:S05]  /*14c0*/  SHF.R.S32.HI R0, RZ, 0x1f, R12 ;  /* 0x0000001fff007819 */ /* 0x001fca000001140c */
[----:B------:R0:W-:Y:S04]  /*14d0*/  STL [R1+0xf8], R0 ;  /* 0x0000f80001007387 */ /* 0x0001e80000100800 */
[----:B------:R1:W-:Y:S04]  /*14e0*/  STL [R1+0xf4], R3 ;  /* 0x0000f40301007387 */ /* 0x0003e80000100800 */
[----:B------:R2:W-:Y:S01]  /*14f0*/  STL [R1+0xf0], R9 ;  /* 0x0000f00901007387 */ /* 0x0005e20000100800 */
[C---:B0-----:R-:W-:Y:S02]  /*1500*/  VIADD R0, R157.reuse, 0x21800 ;  /* 0x000218009d007836 */ /* 0x041fe40000000000 */
[----:B-1----:R-:W-:-:S02]  /*1510*/  VIADD R3, R157, 0x21820 ;  /* 0x000218209d037836 */ /* 0x002fc40000000000 */
[C---:B------:R-:W-:Y:S01]  /*1520*/  @P1 VIADD R3, R0.reuse, 0xffffffe0 ;  /* 0xffffffe000031836 */ /* 0x040fe20000000000 */
[----:B------:R-:W-:Y:S02]  /*1530*/  IADD3 R0, R0, R5, RZ ;  /* 0x0000000500007210 */ /* 0x000fe40007ffe0ff */
[----:B--2---:R-:W-:Y:S02]  /*1540*/  SHF.R.S32.HI R9, RZ, 0x1f, R8 ;  /* 0x0000001fff097819 */ /* 0x004fe40000011408 */
[----:B------:R-:W-:Y:S02]  /*1550*/  SHF.R.S32.HI R8, RZ, 0x1f, R7 ;  /* 0x0000001fff087819 */ /* 0x000fe40000011407 */
[----:B------:R-:W-:Y:S01]  /*1560*/  SHF.R.S32.HI R7, RZ, 0x1f, R6 ;  /* 0x0000001fff077819 */ /* 0x000fe20000011406 */
[----:B------:R-:W-:Y:S01]  /*1570*/  STL [R1+0xec], R9 ;  /* 0x0000ec0901007387 */ /* 0x000fe20000100800 */
[----:B------:R-:W-:Y:S01]  /*1580*/  LEA R6, R4, UR42, 0x1 ;  /* 0x0000002a04067c11 */ /* 0x000fe2000f8e08ff */
[----:B------:R-:W-:-:S02]  /*1590*/  IMAD R4, R15, 0x8, R11 ;  /* 0x000000080f047824 */ /* 0x000fc400078e020b */
[----:B------:R-:W-:Y:S04]  /*15a0*/  STL [R1+0xe8], R8 ;  /* 0x0000e80801007387 */ /* 0x000fe80000100800 */
        /* <DEDUP_REMOVED lines=9> */
.L_x_2492:
[----:B0-2---:R-:W0:Y:S02]  /*1640*/  LDC.64 R4, c[0x0][0xc88] ;  /* 0x00032200ff047b82 */ /* 0x005e240000000a00 */
[----:B0-----:R-:W-:-:S05]  /*1650*/  IMAD.WIDE R4, R99, 0x4, R4 ;  /* 0x0000000463047825 */ /* 0x001fca00078e0204 */
[----:B------:R-:W2:Y:S01]  /*1660*/  LDG.E R30, desc[UR38][R4.64] ;  /* 0x00000026041e7981 */ /* 0x000ea2000c1e1900 */
[----:B------:R-:W-:Y:S05]  /*1670*/  YIELD ;  /* 0x0000000000007946 */ /* 0x000fea0003800000 */
[----:B------:R-:W-:Y:S01]  /*1680*/  ULDC.64 UR4, c[0x0][0xa28] ;  /* 0x00028a0000047ab9 */ /* 0x000fe20000000a00 */
[----:B------:R-:W-:Y:S01]  /*1690*/  ULDC.64 UR8, c[0x0][0xa18] ;  /* 0x0002860000087ab9 */ /* 0x000fe20000000a00 */
[----:B------:R-:W-:Y:S01]  /*16a0*/  ISETP.NE.U32.AND P1, PT, RZ, UR4, PT ;  /* 0x00000004ff007c0c */ /* 0x000fe2000bf25070 */
[----:B------:R-:W-:Y:S01]  /*16b0*/  ULDC.64 UR6, c[0x0][0xa08] ;  /* 0x0002820000067ab9 */ /* 0x000fe20000000a00 */
[----:B------:R-:W-:Y:S01]  /*16c0*/  IMAD.MOV.U32 R11, RZ, RZ, RZ ;  /* 0x000000ffff0b7224 */ /* 0x000fe200078e00ff */
[----:B------:R-:W-:Y:S01]  /*16d0*/  ISETP.NE.U32.AND P0, PT, RZ, UR6, PT ;  /* 0x00000006ff007c0c */ /* 0x000fe2000bf05070 */
[----:B------:R-:W-:Y:S01]  /*16e0*/  IMAD.MOV.U32 R77, RZ, RZ, RZ ;  /* 0x000000ffff4d7224 */ /* 0x000fe200078e00ff */
[----:B------:R-:W-:-:S02]  /*16f0*/  ISETP.NE.AND.EX P1, PT, RZ, UR5, PT, P1 ;  /* 0x00000005ff007c0c */ /* 0x000fc4000bf25310 */
[----:B------:R-:W-:Y:S02]  /*1700*/  ISETP.NE.AND.EX P0, PT, RZ, UR7, PT, P0 ;  /* 0x00000007ff007c0c */ /* 0x000fe4000bf05300 */
[----:B--2---:R-:W-:Y:S01]  /*1710*/  SHF.R.S32.HI R0, RZ, 0x1f, R30 ;  /* 0x0000001fff007819 */ /* 0x004fe2000001141e */
[----:B----4-:R-:W-:-:S08]  /*1720*/  IMAD.SHL.U32 R27, R30, 0x4, RZ ;  /* 0x000000041e1b7824 */ /* 0x010fd000078e00ff */
[C---:B------:R-:W-:Y:S01]  /*1730*/  @P1 LEA R6, P2, R30.reuse, UR4, 0x2 ;  /* 0x000000041e061c11 */ /* 0x040fe2000f8410ff */
[----:B------:R0:W-:Y:S01]  /*1740*/  STL [R1+0xa0], R30 ;  /* 0x0000a01e01007387 */ /* 0x0001e20000100800 */
[C-C-:B------:R-:W-:Y:S02]  /*1750*/  SHF.L.U64.HI R31, R30.reuse, 0x2, R0.reuse ;  /* 0x000000021e1f7819 */ /* 0x140fe40000010200 */
[----:B------:R-:W-:Y:S01]  /*1760*/  @P1 LEA.HI.X R7, R30, UR5, R0, 0x2, P2 ;  /* 0x000000051e071c11 */ /* 0x000fe200090f1400 */
[----:B------:R-:W-:Y:S01]  /*1770*/  ULDC UR4, c[0x0][0x288] ;  /* 0x0000a20000047ab9 */ /* 0x000fe20000000800 */
[----:B------:R-:W-:Y:S01]  /*1780*/  ISETP.NE.U32.AND P2, PT, RZ, UR8, PT ;  /* 0x00000008ff007c0c */ /* 0x000fe2000bf45070 */
[----:B------:R0:W-:Y:S01]  /*1790*/  STL [R1+0xd8], R0 ;  /* 0x0000d80001007387 */ /* 0x0001e20000100800 */
[----:B------:R-:W-:Y:S02]  /*17a0*/  IADD3 R4, P3, R27, UR6, RZ ;  /* 0x000000061b047c10 */ /* 0x000fe4000ff7e0ff */
[----:B------:R-:W-:Y:S01]  /*17b0*/  ISETP.NE.AND.EX P2, PT, RZ, UR9, PT, P2 ;  /* 0x00000009ff007c0c */ /* 0x000fe2000bf45320 */
[----:B------:R0:W5:Y:S01]  /*17c0*/  @P1 LDG.E R11, desc[UR38][R6.64] ;  /* 0x00000026060b1981 */ /* 0x000162000c1e1900 */
[----:B------:R-:W-:Y:S01]  /*17d0*/  MOV R147, UR4 ;  /* 0x0000000400937c02 */ /* 0x000fe20008000f00 */
[----:B------:R-:W-:Y:S01]  /*17e0*/  ULDC.64 UR4, c[0x0][0x418] ;  /* 0x0001060000047ab9 */ /* 0x000fe20000000a00 */
[----:B------:R-:W-:Y:S01]  /*17f0*/  IADD3.X R5, R31, UR7, RZ, P3, !PT ;  /* 0x000000071f057c10 */ /* 0x000fe20009ffe4ff */
        /* <DEDUP_REMOVED lines=25> */
.L_x_2327:
[----:B------:R-:W-:Y:S01]  /*1990*/  ULDC.64 UR4, c[0x0][0xa20] ;  /* 0x0002880000047ab9 */ /* 0x000fe20000000a00 */
[C---:B------:R-:W-:Y:S02]  /*19a0*/  LOP3.LUT R3, R98.reuse, 0xff000000, RZ, 0xc0, !PT ;  /* 0xff00000062037812 */ /* 0x040fe400078ec0ff */
[----:B------:R-:W-:Y:S02]  /*19b0*/  ISETP.NE.U32.AND P1, PT, RZ, UR4, PT ;  /* 0x00000004ff007c0c */ /* 0x000fe4000bf25070 */
[C---:B------:R-:W-:Y:S02]  /*19c0*/  LOP3.LUT R0, R98.reuse, 0xff0000, RZ, 0xc0, !PT ;  /* 0x00ff000062007812 */ /* 0x040fe400078ec0ff */
[----:B------:R-:W-:Y:S02]  /*19d0*/  ISETP.NE.AND.EX P1, PT, RZ, UR5, PT, P1 ;  /* 0x00000005ff007c0c */ /* 0x000fe4000bf25310 */
[----:B------:R-:W-:Y:S02]  /*19e0*/  SHF.R.U32.HI R3, RZ, 0x8, R3 ;  /* 0x00000008ff037819 */ /* 0x000fe40000011603 */
[----:B------:R-:W-:-:S02]  /*19f0*/  LOP3.LUT R138, R98, 0xffff, RZ, 0xc0, !PT ;  /* 0x0000ffff628a7812 */ /* 0x000fc400078ec0ff */
[----:B------:R-:W-:-:S07]  /*1a00*/  LEA.HI R10, R0, R3, RZ, 0x10 ;  /* 0x00000003000a7211 */ /* 0x000fce00078f80ff */
[----:B------:R-:W-:Y:S05]  /*1a10*/  @!P1 BRA `(.L_x_2328) ;  /* 0x0000000000109947 */ /* 0x000fea0003800000 */
[----:B------:R-:W-:-:S04]  /*1a20*/  IADD3 R28, P0, R27, UR4, RZ ;  /* 0x000000041b1c7c10 */ /* 0x000fc8000ff1e0ff */
[----:B------:R-:W-:-:S05]  /*1a30*/  IADD3.X R29, R31, UR5, RZ, P0, !PT ;  /* 0x000000051f1d7c10 */ /* 0x000fca00087fe4ff */
[----:B------:R0:W5:Y:S01]  /*1a40*/  LDG.E R28, desc[UR38][R28.64] ;  /* 0x000000261c1c7981 */ /* 0x000162000c1e1900 */
[----:B------:R-:W-:Y:S05]  /*1a50*/  BRA `(.L_x_2329) ;  /* 0x0000000000107947 */ /* 0x000fea0003800000 */
.L_x_2328:
[----:B------:R-:W-:Y:S05]  /*1a60*/  @!P0 BRA `(.L_x_2329) ;  /* 0x00000000000c8947 */ /* 0x000fea0003800000 */
[----:B------:R-:W2:Y:S04]  /*1a70*/  LDG.E R3, desc[UR38][R4.64] ;  /* 0x0000002604037981 */ /* 0x000ea8000c1e1900 */
[----:B------:R-:W2:Y:S02]  /*1a80*/  LDG.E R28, desc[UR38][R4.64+0x4] ;  /* 0x00000426041c7981 */ /* 0x000ea4000c1e1900 */
[----:B--2---:R-:W-:-:S07]  /*1a90*/  IMAD.IADD R28, R28, 0x1, -R3 ;  /* 0x000000011c1c7824 */ /* 0x004fce00078e0a03 */
.L_x_2329:
[----:B------:R-:W-:Y:S01]  /*1aa0*/  ULDC.64 UR4, c[0x0][0xa10] ;  /* 0x0002840000047ab9 */ /* 0x000fe20000000a00 */
[----:B------:R-:W1:Y:S01]  /*1ab0*/  LDC R8, c[0x0][0x448] ;  /* 0x00011200ff087b82 */ /* 0x000e620000000800 */
[----:B------:R-:W-:-:S04]  /*1ac0*/  ISETP.NE.U32.AND P0, PT, RZ, UR4, PT ;  /* 0x00000004ff007c0c */ /* 0x000fc8000bf05070 */
[----:B------:R-:W-:Y:S01]  /*1ad0*/  ISETP.NE.AND.EX P0, PT, RZ, UR5, PT, P0 ;  /* 0x00000005ff007c0c */ /* 0x000fe2000bf05300 */
[----:B------:R-:W-:-:S12]  /*1ae0*/  ULDC.64 UR4, c[0x0][0xa30] ;  /* 0x00028c0000047ab9 */ /* 0x000fd80000000a00 */
[----:B------:R-:W2:Y:S02]  /*1af0*/  @P0 LDC.64 R4, c[0x0][0xa10] ;  /* 0x00028400ff040b82 */ /* 0x000ea40000000a00 */
[----:B--2---:R-:W-:-:S05]  /*1b00*/  @P0 IMAD.WIDE R4, R30, 0x4, R4 ;  /* 0x000000041e040825 */ /* 0x004fca00078e0204 */
[----:B------:R-:W2:Y:S04]  /*1b10*/  @P0 LDG.E R0, desc[UR38][R4.64] ;  /* 0x0000002604000981 */ /* 0x000ea8000c1e1900 */
[----:B------:R3:W2:Y:S01]  /*1b20*/  @P0 LDG.E R3, desc[UR38][R4.64+0x4] ;  /* 0x0000042604030981 */ /* 0x0006a2000c1e1900 */
[----:B------:R-:W-:Y:S01]  /*1b30*/  ISETP.NE.U32.AND P1, PT, RZ, UR4, PT ;  /* 0x00000004ff007c0c */ /* 0x000fe2000bf25070 */
[----:B-----5:R-:W-:-:S03]  /*1b40*/  IMAD.MOV.U32 R95, RZ, RZ, R28 ;  /* 0x000000ffff5f7224 */ /* 0x020fc600078e001c */
[----:B------:R-:W-:-:S13]  /*1b50*/  ISETP.NE.AND.EX P1, PT, RZ, UR5, PT, P1 ;  /* 0x00000005ff007c0c */ /* 0x000fda000bf25310 */
[----:B------:R-:W-:-:S04]  /*1b60*/  @P1 IADD3 R6, P2, R27, UR4, RZ ;  /* 0x000000041b061c10 */ /* 0x000fc8000ff5e0ff */
[----:B------:R-:W-:-:S05]  /*1b70*/  @P1 IADD3.X R7, R31, UR5, RZ, P2, !PT ;  /* 0x000000051f071c10 */ /* 0x000fca00097fe4ff */
[----:B------:R4:W5:Y:S01]  /*1b80*/  @P1 LDG.E R95, desc[UR38][R6.64] ;  /* 0x00000026065f1981 */ /* 0x000962000c1e1900 */
[----:B-1----:R-:W-:Y:S01]  /*1b90*/  ISETP.NE.AND P1, PT, R8, 0x1, PT ;  /* 0x000000010800780c */ /* 0x002fe20003f25270 */
[----:B------:R-:W-:Y:S01]  /*1ba0*/  IMAD R12, R97, 0xc0, RZ ;  /* 0x000000c0610c7824 */ /* 0x000fe200078e02ff */
[----:B------:R-:W-:Y:S01]  /*1bb0*/  LOP3.LUT R13, R10, 0xff, RZ, 0xc0, !PT ;  /* 0x000000ff0a0d7812 */ /* 0x000fe200078ec0ff */
[----:B------:R-:W-:Y:S01]  /*1bc0*/  IMAD.IADD R11, R28, 0x1, -R11 ;  /* 0x000000011c0b7824 */ /* 0x000fe200078e0a0b */
[----:B------:R-:W-:Y:S02]  /*1bd0*/  BSSY B0, `(.L_x_2330) ;  /* 0x0000036000007945 */ /* 0x000fe40003800000 */
[----:B---3--:R-:W-:Y:S01]  /*1be0*/  IADD3 R4, R12, 0xbf, RZ ;  /* 0x000000bf0c047810 */ /* 0x008fe20007ffe0ff */
[----:B------:R1:W-:Y:S01]  /*1bf0*/  STL [R1+0x88], R12 ;  /* 0x0000880c01007387 */ /* 0x0003e20000100800 */
[----:B----4-:R-:W-:-:S03]  /*1c00*/  SHF.R.U32.HI R6, RZ, 0x10, R10 ;  /* 0x00000010ff067819 */ /* 0x010fc6000001160a */
[----:B------:R1:W-:Y:S02]  /*1c10*/  STL [R1+0xb0], R13 ;  /* 0x0000b00d01007387 */ /* 0x0003e40000100800 */
[----:B------:R-:W3:Y:S02]  /*1c20*/  @P1 LDC R9, c[0x0][0x44c] ;  /* 0x00011300ff091b82 */ /* 0x000ee40000000800 */
[----:B------:R1:W-:Y:S06]  /*1c30*/  STL [R1+0x9c], R6 ;  /* 0x00009c0601007387 */ /* 0x0003ec0000100800 */
[----:B------:R-:W4:Y:S01]  /*1c40*/  @P1 LDC R5, c[0x0][0x450] ;  /* 0x00011400ff051b82 */ /* 0x000f220000000800 */
[----:B--2---:R-:W-:-:S02]  /*1c50*/  @P0 IMAD.IADD R24, R3, 0x1, -R0 ;  /* 0x0000000103180824 */ /* 0x004fc400078e0a00 */
[----:B---3--:R-:W-:-:S04]  /*1c60*/  @P1 IMAD.HI.U32 R0, R4, R9, RZ ;  /* 0x0000000904001227 */ /* 0x008fc800078e00ff */
[----:B------:R-:W-:Y:S01]  /*1c70*/  IMAD.IADD R148, R11, 0x1, R24 ;  /* 0x000000010b947824 */ /* 0x000fe200078e0218 */
[----:B----4-:R-:W-:-:S03]  /*1c80*/  @P1 SHF.R.U32.HI R4, RZ, R5, R0 ;  /* 0x00000005ff041219 */ /* 0x010fc60000011600 */
[C---:B------:R-:W-:Y:S01]  /*1c90*/  VIADD R0, R148.reuse, 0x7f ;  /* 0x0000007f94007836 */ /* 0x040fe20000000000 */
[----:B------:R-:W-:-:S04]  /*1ca0*/  IADD3 R100, R148, 0x80, -R147 ;  /* 0x0000008094647810 */ /* 0x000fc80007ffe893 */
[----:B------:R-:W-:Y:S01]  /*1cb0*/  SHF.R.S32.HI R3, RZ, 0x1f, R0 ;  /* 0x0000001fff037819 */ /* 0x000fe20000011400 */
[----:B------:R-:W-:-:S03]  /*1cc0*/  IMAD.IADD R4, R100, 0x1, R4 ;  /* 0x0000000164047824 */ /* 0x000fc600078e0204 */
[----:B------:R-:W-:Y:S02]  /*1cd0*/  LEA.HI R3, R3, R0, RZ, 0x7 ;  /* 0x0000000003037211 */ /* 0x000fe400078f38ff */
[----:B------:R-:W-:Y:S02]  /*1ce0*/  SHF.R.S32.HI R5, RZ, 0x1f, R4 ;  /* 0x0000001fff057819 */ /* 0x000fe40000011404 */
[----:B------:R-:W-:Y:S02]  /*1cf0*/  SHF.R.S32.HI R101, RZ, 0x7, R3 ;  /* 0x00000007ff657819 */ /* 0x000fe40000011403 */
[----:B------:R-:W-:-:S04]  /*1d00*/  LEA.HI R5, R5, R4, RZ, 0x7 ;  /* 0x0000000405057211 */ /* 0x000fc800078f38ff */
[----:B------:R-:W-:-:S04]  /*1d10*/  SHF.R.S32.HI R0, RZ, 0x7, R5 ;  /* 0x00000007ff007819 */ /* 0x000fc80000011405 */
[----:B------:R-:W-:Y:S02]  /*1d20*/  VIMNMX R9, R101, R0, PT ;  /* 0x0000000065097248 */ /* 0x000fe40003fe0100 */
[----:B------:R-:W-:Y:S02]  /*1d30*/  MOV R0, RZ ;  /* 0x000000ff00007202 */ /* 0x000fe40000000f00 */
[----:B------:R-:W-:-:S13]  /*1d40*/  ISETP.GE.AND P0, PT, R9, 0x1, PT ;  /* 0x000000010900780c */ /* 0x000fda0003f06270 */
[----:B-1----:R-:W-:Y:S05]  /*1d50*/  @!P0 BRA `(.L_x_2331) ;  /* 0x0000000000748947 */ /* 0x002fea0003800000 */
[----:B------:R-:W-:Y:S01]  /*1d60*/  ISETP.NE.AND P0, PT, R6, RZ, PT ;  /* 0x000000ff0600720c */ /* 0x000fe20003f05270 */
[----:B------:R-:W-:-:S03]  /*1d70*/  ULDC UR4, c[0x0][0x9f0] ;  /* 0x00027c0000047ab9 */ /* 0x000fc60000000800 */
[----:B------:R-:W-:-:S04]  /*1d80*/  SEL R10, R6, UR4, P0 ;  /* 0x00000004060a7c07 */ /* 0x000fc80008000000 */
[-C--:B------:R-:W-:Y:S02]  /*1d90*/  IABS R6, R10.reuse ;  /* 0x0000000a00067213 */ /* 0x080fe40000000000 */
[----:B------:R-:W-:Y:S02]  /*1da0*/  IADD3 R0, R10, -0x1, R9 ;  /* 0xffffffff0a007810 */ /* 0x000fe40007ffe009 */
[----:B------:R-:W1:Y:S01]  /*1db0*/  I2F.RP R3, R6 ;  /* 0x0000000600037306 */ /* 0x000e620000209400 */
[----:B------:R-:W-:Y:S02]  /*1dc0*/  IABS R12, R10 ;  /* 0x0000000a000c7213 */ /* 0x000fe40000000000 */
        /* <DEDUP_REMOVED lines=14> */
[----:B------:R-:W-:Y:S01]  /*1eb0*/  @!P1 IMAD.IADD R3, R3, 0x1, -R6 ;  /* 0x0000000103039824 */ /* 0x000fe200078e0a06 */
[----:B------:R-:W-:Y:S02]  /*1ec0*/  @!P1 IADD3 R5, R5, 0x1, RZ ;  /* 0x0000000105059810 */ /* 0x000fe40007ffe0ff */
[----:B------:R-:W-:Y:S02]  /*1ed0*/  ISETP.NE.AND P1, PT, R10, RZ, PT ;  /* 0x000000ff0a00720c */ /* 0x000fe40003f25270 */
[----:B------:R-:W-:-:S13]  /*1ee0*/  ISETP.GE.U32.AND P0, PT, R3, R6, PT ;  /* 0x000000060300720c */ /* 0x000fda0003f06070 */
[----:B------:R-:W-:-:S04]  /*1ef0*/  @P0 VIADD R5, R5, 0x1 ;  /* 0x0000000105050836 */ /* 0x000fc80000000000 */
[----:B------:R-:W-:-:S04]  /*1f00*/  IMAD.MOV.U32 R0, RZ, RZ, R5 ;  /* 0x000000ffff007224 */ /* 0x000fc800078e0005 */
[----:B------:R-:W-:Y:S01]  /*1f10*/  @!P2 IMAD.MOV R0, RZ, RZ, -R0 ;  /* 0x000000ffff00a224 */ /* 0x000fe200078e0a00 */
[----:B------:R-:W-:-:S07]  /*1f20*/  @!P1 LOP3.LUT R0, RZ, R10, RZ, 0x33, !PT ;  /* 0x0000000aff009212 */ /* 0x000fce00078e33ff */
.L_x_2331:
[----:B------:R-:W-:Y:S05]  /*1f30*/  BSYNC B0 ;  /* 0x0000000000007941 */ /* 0x000fea0003800000 */
.L_x_2330:
[----:B------:R-:W-:-:S05]  /*1f40*/  IMAD R3, R13, R0, RZ ;  /* 0x000000000d037224 */ /* 0x000fca00078e02ff */
        /* <DEDUP_REMOVED lines=8> */
[----:B------:R-:W-:-:S04]  /*1fd0*/  @P0 IADD3 R0, R0, 0x7f, RZ ;  /* 0x0000007f00000810 */ /* 0x000fc80007ffe0ff */
        /* <DEDUP_REMOVED lines=22> */
[----:B------:R-:W-:Y:S02]  /*2140*/  IMAD.MOV.U32 R12, RZ, RZ, 0x1 ;  /* 0x00000001ff0c7424 */ /* 0x000fe400078e00ff */
[----:B------:R-:W-:-:S07]  /*2150*/  IMAD.MOV.U32 R13, RZ, RZ, RZ ;  /* 0x000000ffff0d7224 */ /* 0x000fce00078e00ff */
[----:B------:R-:W-:-:S07]  /*2160*/  LEPC R20, `(.L_x_2334) ;  /* 0x000000001014794e */ /* 0x000fce0000000000 */
[----:B01---5:R-:W-:Y:S05]  /*2170*/  CALL.ABS.NOINC R14 ;  /* 0x000000000e007343 */ /* 0x023fea0003c00000 */
.L_x_2334:
[----:B------:R-:W-:Y:S05]  /*2180*/  BSYNC B6 ;  /* 0x0000000000067941 */ /* 0x000fea0003800000 */
.L_x_2333:
[----:B------:R-:W-:Y:S01]  /*2190*/  IADD3 R26, R2, 0x400, RZ ;  /* 0x00000400021a7810 */ /* 0x000fe20007ffe0ff */
[----:B------:R-:W-:Y:S03]  /*21a0*/  BSSY B6, `(.L_x_2335) ;  /* 0x0000013000067945 */ /* 0x000fe60003800000 */
[----:B------:R-:W-:-:S13]  /*21b0*/  LOP3.LUT P0, RZ, R26, 0x1bf, RZ, 0xc0, !PT ;  /* 0x000001bf1aff7812 */ /* 0x000fda000780c0ff */
[----:B------:R-:W-:Y:S05]  /*21c0*/  @!P0 BRA `(.L_x_2336) ;  /* 0x0000000000408947 */ /* 0x000fea0003800000 */
[----:B------:R-:W-:Y:S01]  /*21d0*/  MOV R14, 0x0 ;  /* 0x00000000000e7802 */ /* 0x000fe20000000f00 */
[----:B------:R-:W-:Y:S01]  /*21e0*/  ULDC.64 UR4, c[0x4][0x88] ;  /* 0x0100220000047ab9 */ /* 0x000fe20000000a00 */
[----:B------:R-:W-:Y:S01]  /*21f0*/  ULDC.64 UR6, c[0x4][0x18] ;  /* 0x0100060000067ab9 */ /* 0x000fe20000000a00 */
[----:B------:R-:W-:Y:S01]  /*2200*/  IMAD.U32 R4, RZ, RZ, UR4 ;  /* 0x00000004ff047e24 */ /* 0x000fe2000f8e00ff */
[----:B------:R-:W-:Y:S01]  /*2210*/  MOV R11, UR7 ;  /* 0x00000007000b7c02 */ /* 0x000fe20008000f00 */
[----:B------:R-:W-:Y:S01]  /*2220*/  IMAD.U32 R5, RZ, RZ, UR5 ;  /* 0x00000005ff057e24 */ /* 0x000fe2000f8e00ff */
[----:B------:R-:W1:Y:S01]  /*2230*/  LDC.64 R14, c[0x4][R14] ;  /* 0x010000000e0e7b82 */ /* 0x000e620000000a00 */
[----:B------:R-:W-:Y:S01]  /*2240*/  ULDC.64 UR4, c[0x4][0x90] ;  /* 0x0100240000047ab9 */ /* 0x000fe20000000a00 */
[----:B------:R-:W-:Y:S02]  /*2250*/  IMAD.U32 R10, RZ, RZ, UR6 ;  /* 0x00000006ff0a7e24 */ /* 0x000fe4000f8e00ff */
[----:B------:R-:W-:-:S02]  /*2260*/  IMAD.U32 R6, RZ, RZ, UR4 ;  /* 0x00000004ff067e24 */ /* 0x000fc4000f8e00ff */
[----:B------:R-:W-:Y:S02]  /*2270*/  IMAD.U32 R7, RZ, RZ, UR5 ;  /* 0x00000005ff077e24 */ /* 0x000fe4000f8e00ff */
[----:B------:R-:W-:Y:S02]  /*2280*/  IMAD.MOV.U32 R8, RZ, RZ, 0x70 ;  /* 0x00000070ff087424 */ /* 0x000fe400078e00ff */
[----:B------:R-:W-:Y:S02]  /*2290*/  IMAD.MOV.U32 R12, RZ, RZ, 0x1 ;  /* 0x00000001ff0c7424 */ /* 0x000fe400078e00ff */
[----:B------:R-:W-:-:S07]  /*22a0*/  IMAD.MOV.U32 R13, RZ, RZ, RZ ;  /* 0x000000ffff0d7224 */ /* 0x000fce00078e00ff */
[----:B------:R-:W-:-:S07]  /*22b0*/  LEPC R20, `(.L_x_2336) ;  /* 0x000000001014794e */ /* 0x000fce0000000000 */
[----:B01---5:R-:W-:Y:S05]  /*22c0*/  CALL.ABS.NOINC R14 ;  /* 0x000000000e007343 */ /* 0x023fea0003c00000 */
.L_x_2336:
[----:B------:R-:W-:Y:S05]  /*22d0*/  BSYNC B6 ;  /* 0x0000000000067941 */ /* 0x000fea0003800000 */
.L_x_2335:
[----:B------:R-:W2:Y:S01]  /*22e0*/  LDL.64 R20, [R1+0x38] ;  /* 0x0000380001147983 */ /* 0x000ea20000100a00 */
[----:B------:R-:W-:Y:S01]  /*22f0*/  ULDC.64 UR4, c[0x0][0x9f8] ;  /* 0x00027e0000047ab9 */ /* 0x000fe20000000a00 */
[----:B------:R-:W1:Y:S02]  /*2300*/  LDC.64 R8, c[0x0][0x408] ;  /* 0x00010200ff087b82 */ /* 0x000e640000000a00 */
[----:B------:R-:W2:Y:S01]  /*2310*/  LDL.64 R32, [R1+0x38] ;  /* 0x0000380001207983 */ /* 0x000ea20000100a00 */
[----:B------:R-:W-:Y:S01]  /*2320*/  ISETP.NE.U32.AND P0, PT, RZ, UR4, PT ;  /* 0x00000004ff007c0c */ /* 0x000fe2000bf05070 */
[----:B------:R-:W-:-:S03]  /*2330*/  IMAD.MOV.U32 R0, RZ, RZ, R30 ;  /* 0x000000ffff007224 */ /* 0x000fc600078e001e */
[----:B------:R-:W-:Y:S01]  /*2340*/  ISETP.NE.AND.EX P0, PT, RZ, UR5, PT, P0 ;  /* 0x00000005ff007c0c */ /* 0x000fe2000bf05300 */
[----:B------:R-:W3:Y:S01]  /*2350*/  LDC.64 R10, c[0x0][0x3f8] ;  /* 0x0000fe00ff0a7b82 */ /* 0x000ee20000000a00 */
[----:B------:R-:W-:-:S07]  /*2360*/  SHF.R.S32.HI R15, RZ, 0x1f, R156 ;  /* 0x0000001fff0f7819 */ /* 0x000fce000001149c */
[----:B------:R-:W4:Y:S04]  /*2370*/  LDC R13, c[0x0][0x3f4] ;  /* 0x0000fd00ff0d7b82 */ /* 0x000f280000000800 */
[----:B------:R-:W-:Y:S02]  /*2380*/  @P0 IADD3 R4, P1, R27, UR4, RZ ;  /* 0x000000041b040c10 */ /* 0x000fe4000ff3e0ff */
[----:B------:R-:W0:Y:S02]  /*2390*/  S2R R27, SR_TID.X ;  /* 0x00000000001b7919 */ /* 0x000e240000002100 */
[----:B------:R-:W-:-:S05]  /*23a0*/  @P0 IADD3.X R5, R31, UR5, RZ, P1, !PT ;  /* 0x000000051f050c10 */ /* 0x000fca0008ffe4ff */
[----:B------:R4:W2:Y:S01]  /*23b0*/  @P0 LDG.E R0, desc[UR38][R4.64] ;  /* 0x0000002604000981 */ /* 0x0008a2000c1e1900 */
[----:B------:R-:W-:Y:S01]  /*23c0*/  LOP3.LUT R22, R22, 0xfffffffb, RZ, 0xc0, !PT ;  /* 0xfffffffb16167812 */ /* 0x000fe200078ec0ff */
[----:B-1----:R-:W-:Y:S01]  /*23d0*/  IMAD.WIDE.U32 R64, R156, R8, R16 ;  /* 0x000000089c407225 */ /* 0x002fe200078e0010 */
[----:B------:R-:W-:-:S03]  /*23e0*/  IADD3 R77, R77, R28, RZ ;  /* 0x0000001c4d4d7210 */ /* 0x000fc60007ffe0ff */
[----:B---3--:R-:W-:-:S04]  /*23f0*/  IMAD.WIDE.U32 R68, R156, R10, R16 ;  /* 0x0000000a9c447225 */ /* 0x008fc800078e0010 */
[----:B0-----:R-:W-:Y:S01]  /*2400*/  VIADD R3, R27, 0xffffff80 ;  /* 0xffffff801b037836 */ /* 0x001fe20000000000 */
[----:B------:R-:W-:-:S04]  /*2410*/  SHF.R.U32.HI R30, RZ, 0x7, R27 ;  /* 0x00000007ff1e7819 */ /* 0x000fc8000001161b */
[----:B------:R-:W-:Y:S02]  /*2420*/  ISETP.NE.AND P6, PT, R30, 0x1, PT ;  /* 0x000000011e00780c */ /* 0x000fe40003fc5270 */
[----:B------:R-:W-:-:S04]  /*2430*/  SHF.R.S32.HI R6, RZ, 0x1f, R3 ;  /* 0x0000001fff067819 */ /* 0x000fc80000011403 */
[----:B------:R-:W-:Y:S02]  /*2440*/  LEA.HI R6, R6, R3, RZ, 0x2 ;  /* 0x0000000306067211 */ /* 0x000fe400078f10ff */
[C---:B------:R-:W-:Y:S02]  /*2450*/  IADD3 R3, R16.reuse, 0x10, RZ ;  /* 0x0000001010037810 */ /* 0x040fe40007ffe0ff */
[--C-:B------:R-:W-:Y:S02]  /*2460*/  SHF.R.S32.HI R56, RZ, 0x2, R6.reuse ;  /* 0x00000002ff387819 */ /* 0x100fe40000011406 */
[----:B------:R-:W-:Y:S01]  /*2470*/  SHF.R.S32.HI R7, RZ, 0x1f, R6 ;  /* 0x0000001fff077819 */ /* 0x000fe20000011406 */
[----:B------:R-:W-:Y:S05]  /*2480*/  @!P6 WARPSYNC.ALL ;  /* 0x000000000000e948 */ /* 0x000fea0003800000 */
[----:B------:R-:W-:Y:S01]  /*2490*/  ULDC UR4, c[0x0][0x2f4] ;  /* 0x0000bd0000047ab9 */ /* 0x000fe20000000800 */
[----:B------:R-:W-:Y:S01]  /*24a0*/  LEA.HI R7, R7, R56, RZ, 0x2 ;  /* 0x0000003807077211 */ /* 0x000fe200078f10ff */
[----:B------:R-:W-:Y:S01]  /*24b0*/  IMAD R6, R15, R8, RZ ;  /* 0x000000080f067224 */ /* 0x000fe200078e02ff */
[----:B------:R-:W-:Y:S01]  /*24c0*/  ISETP.GE.AND P1, PT, R3, UR4, PT ;  /* 0x0000000403007c0c */ /* 0x000fe2000bf26270 */
[----:B------:R-:W-:Y:S01]  /*24d0*/  IMAD R15, R15, R10, RZ ;  /* 0x0000000a0f0f7224 */ /* 0x000fe200078e02ff */
[----:B------:R-:W-:-:S02]  /*24e0*/  ISETP.GE.AND P0, PT, R16, UR4, PT ;  /* 0x0000000410007c0c */ /* 0x000fc4000bf06270 */
[----:B----4-:R-:W-:Y:S01]  /*24f0*/  SEL R5, RZ, 0xffffffff, P1 ;  /* 0xffffffffff057807 */ /* 0x010fe20000800000 */
[----:B------:R-:W-:Y:S01]  /*2500*/  IMAD R15, R156, R11, R15 ;  /* 0x0000000b9c0f7224 */ /* 0x000fe200078e020f */
[----:B------:R-:W-:Y:S02]  /*2510*/  SEL R4, RZ, 0x1, P0 ;  /* 0x00000001ff047807 */ /* 0x000fe40000000000 */
[----:B------:R-:W-:Y:S01]  /*2520*/  LOP3.LUT R7, R7, 0xfffffffc, RZ, 0xc0, !PT ;  /* 0xfffffffc07077812 */ /* 0x000fe200078ec0ff */
[----:B------:R-:W-:Y:S01]  /*2530*/  IMAD.SHL.U32 R5, R5, 0x2, RZ ;  /* 0x0000000205057824 */ /* 0x000fe200078e00ff */
[----:B------:R-:W-:Y:S02]  /*2540*/  ISETP.GE.AND P1, PT, R136, UR4, PT ;  /* 0x0000000488007c0c */ /* 0x000fe4000bf26270 */
[----:B------:R-:W-:Y:S01]  /*2550*/  ISETP.GE.AND P2, PT, R3, R13, PT ;  /* 0x0000000d0300720c */ /* 0x000fe20003f46270 */
[----:B------:R-:W-:Y:S01]  /*2560*/  IMAD.IADD R56, R56, 0x1, -R7 ;  /* 0x0000000138387824 */ /* 0x000fe200078e0a07 */
[----:B------:R-:W-:Y:S01]  /*2570*/  LOP3.LUT R5, R5, 0x2, R4, 0xe2, !PT ;  /* 0x0000000205057812 */ /* 0x000fe200078ee204 */
[----:B------:R-:W-:Y:S01]  /*2580*/  VIADD R4, R16, 0x20 ;  /* 0x0000002010047836 */ /* 0x000fe20000000000 */
[----:B------:R-:W-:-:S04]  /*2590*/  SEL R7, RZ, 0x8, P1 ;  /* 0x00000008ff077807 */ /* 0x000fc80000800000 */
[C---:B------:R-:W-:Y:S02]  /*25a0*/  ISETP.GE.AND P0, PT, R4.reuse, UR4, PT ;  /* 0x0000000404007c0c */ /* 0x040fe4000bf06270 */
[----:B------:R-:W-:Y:S01]  /*25b0*/  ISETP.GE.AND P1, PT, R4, R13, PT ;  /* 0x0000000d0400720c */ /* 0x000fe20003f26270 */
[----:B--2---:R-:W-:Y:S02]  /*25c0*/  IMAD.MOV.U32 R32, RZ, RZ, R20 ;  /* 0x000000ffff207224 */ /* 0x004fe400078e0014 */
[----:B------:R-:W-:Y:S01]  /*25d0*/  IMAD R21, R156, R9, R6 ;  /* 0x000000099c157224 */ /* 0x000fe200078e0206 */
[----:B------:R-:W-:Y:S02]  /*25e0*/  SEL R6, RZ, 0x4, P0 ;  /* 0x00000004ff067807 */ /* 0x000fe40000000000 */
[----:B------:R-:W-:Y:S01]  /*25f0*/  SHF.R.S32.HI R33, RZ, 0x1f, R32 ;  /* 0x0000001fff217819 */ /* 0x000fe20000011420 */
[----:B------:R-:W-:Y:S01]  /*2600*/  IMAD.IADD R65, R65, 0x1, R21 ;  /* 0x0000000141417824 */ /* 0x000fe200078e0215 */
[----:B------:R-:W-:-:S02]  /*2610*/  ISETP.GE.AND P0, PT, R23, UR4, PT ;  /* 0x0000000417007c0c */ /* 0x000fc4000bf06270 */
[----:B------:R-:W-:Y:S01]  /*2620*/  LOP3.LUT R5, R7, R5, R6, 0xfe, !PT ;  /* 0x0000000507057212 */ /* 0x000fe200078efe06 */
[----:B------:R0:W-:Y:S01]  /*2630*/  STL [R1+0x3c], R33 ;  /* 0x00003c2101007387 */ /* 0x0001e20000100800 */
[C-C-:B------:R-:W-:Y:S01]  /*2640*/  IMAD.WIDE.U32 R66, R156.reuse, R8, R32.reuse ;  /* 0x000000089c427225 */ /* 0x140fe200078e0020 */
[----:B------:R-:W-:Y:S02]  /*2650*/  SEL R6, RZ, 0x10, P0 ;  /* 0x00000010ff067807 */ /* 0x000fe40000000000 */
[----:B------:R-:W2:Y:S01]  /*2660*/  LDL R27, [R1+0x40] ;  /* 0x00004000011b7983 */ /* 0x000ea20000100800 */
[----:B------:R-:W-:Y:S01]  /*2670*/  IMAD.WIDE.U32 R70, R156, R10, R32 ;  /* 0x0000000a9c467225 */ /* 0x000fe200078e0020 */
[----:B------:R-:W-:Y:S02]  /*2680*/  LOP3.LUT P0, RZ, R56, 0x2, RZ, 0xc0, !PT ;  /* 0x0000000238ff7812 */ /* 0x000fe4000780c0ff */
[----:B------:R-:W3:Y:S01]  /*2690*/  LDL R34, [R1+0x44] ;  /* 0x0000440001227983 */ /* 0x000ee20000100800 */
[----:B------:R-:W-:Y:S01]  /*26a0*/  LOP3.LUT R29, R5, R6, RZ, 0xfc, !PT ;  /* 0x00000006051d7212 */ /* 0x000fe200078efcff */
[----:B------:R-:W-:-:S02]  /*26b0*/  IMAD.IADD R67, R21, 0x1, R67 ;  /* 0x0000000115437824 */ /* 0x000fc400078e0243 */
[----:B0-----:R-:W4:Y:S04]  /*26c0*/  LDL R33, [R1+0x48] ;  /* 0x0000480001217983 */ /* 0x001f280000100800 */
[----:B------:R-:W4:Y:S03]  /*26d0*/  LDL R32, [R1+0xdc] ;  /* 0x0000dc0001207983 */ /* 0x000f260000100800 */
[----:B------:R-:W-:Y:S02]  /*26e0*/  @P0 LOP3.LUT R22, R22, 0x4, RZ, 0xfc, !PT ;  /* 0x0000000416160812 */ /* 0x000fe400078efcff */
[----:B------:R-:W-:-:S04]  /*26f0*/  ISETP.GE.AND P0, PT, R16, R13, PT ;  /* 0x0000000d1000720c */ /* 0x000fc80003f06270 */
[C---:B------:R-:W-:Y:S02]  /*2700*/  SEL R5, R13.reuse, RZ, P0 ;  /* 0x000000ff0d057207 */ /* 0x040fe40000000000 */
[C---:B------:R-:W-:Y:S02]  /*2710*/  SEL R7, R13.reuse, RZ, P1 ;  /* 0x000000ff0d077207 */ /* 0x040fe40000800000 */
[----:B------:R-:W-:Y:S01]  /*2720*/  SEL R12, R13, RZ, P2 ;  /* 0x000000ff0d0c7207 */ /* 0x000fe20001000000 */
[----:B------:R-:W-:Y:S01]  /*2730*/  IMAD.IADD R6, R16, 0x1, R5 ;  /* 0x0000000110067824 */ /* 0x000fe200078e0205 */
[----:B------:R-:W-:-:S03]  /*2740*/  IADD3 R20, R4, R7, RZ ;  /* 0x0000000704147210 */ /* 0x000fc60007ffe0ff */
[----:B------:R-:W-:Y:S01]  /*2750*/  IMAD.IADD R14, R3, 0x1, R12 ;  /* 0x00000001030e7824 */ /* 0x000fe200078e020c */
[----:B------:R-:W-:Y:S02]  /*2760*/  SHF.R.S32.HI R7, RZ, 0x1f, R6 ;  /* 0x0000001fff077819 */ /* 0x000fe40000011406 */
[----:B------:R-:W-:Y:S01]  /*2770*/  SHF.R.S32.HI R21, RZ, 0x1f, R20 ;  /* 0x0000001fff157819 */ /* 0x000fe20000011414 */
[----:B------:R-:W-:Y:S01]  /*2780*/  IMAD.IADD R69, R69, 0x1, R15 ;  /* 0x0000000145457824 */ /* 0x000fe200078e020f */
[-C--:B------:R-:W-:Y:S01]  /*2790*/  LEA.HI R5, R7, R6.reuse, RZ, 0x3 ;  /* 0x0000000607057211 */ /* 0x080fe200078f18ff */
[----:B------:R-:W-:Y:S01]  /*27a0*/  IMAD.IADD R71, R15, 0x1, R71 ;  /* 0x000000010f477824 */ /* 0x000fe200078e0247 */
[----:B------:R-:W-:Y:S02]  /*27b0*/  SHF.R.S32.HI R15, RZ, 0x1f, R14 ;  /* 0x0000001fff0f7819 */ /* 0x000fe4000001140e */
[----:B------:R-:W-:Y:S02]  /*27c0*/  LEA.HI R12, R7, R6, RZ, 0x5 ;  /* 0x00000006070c7211 */ /* 0x000fe400078f28ff */
[----:B------:R-:W-:-:S02]  /*27d0*/  LOP3.LUT R22, R22, 0xfffffffe, RZ, 0xc0, !PT ;  /* 0xfffffffe16167812 */ /* 0x000fc400078ec0ff */
[CC--:B------:R-:W-:Y:S02]  /*27e0*/  LEA.HI R7, R21.reuse, R20.reuse, RZ, 0x3 ;  /* 0x0000001415077211 */ /* 0x0c0fe400078f18ff */
[----:B------:R-:W-:Y:S02]  /*27f0*/  LEA.HI R20, R21, R20, RZ, 0x5 ;  /* 0x0000001415147211 */ /* 0x000fe400078f28ff */
[CC--:B------:R-:W-:Y:S02]  /*2800*/  LEA.HI R6, R15.reuse, R14.reuse, RZ, 0x3 ;  /* 0x0000000e0f067211 */ /* 0x0c0fe400078f18ff */
[----:B------:R-:W-:Y:S02]  /*2810*/  @P2 LOP3.LUT R22, R22, 0x1, RZ, 0xfc, !PT ;  /* 0x0000000116162812 */ /* 0x000fe400078efcff */
[----:B------:R-:W-:Y:S01]  /*2820*/  LEA.HI R15, R15, R14, RZ, 0x5 ;  /* 0x0000000e0f0f7211 */ /* 0x000fe200078f28ff */
[----:B------:R-:W-:Y:S01]  /*2830*/  IMAD.SHL.U32 R14, R12, 0x80, RZ ;  /* 0x000000800c0e7824 */ /* 0x000fe200078e00ff */
[----:B-----5:R-:W-:Y:S01]  /*2840*/  SHF.R.S32.HI R31, RZ, 0x1f, R95 ;  /* 0x0000001fff1f7819 */ /* 0x020fe2000001145f */
[----:B------:R-:W-:Y:S01]  /*2850*/  IMAD.SHL.U32 R28, R20, 0x80, RZ ;  /* 0x00000080141c7824 */ /* 0x000fe200078e00ff */
[----:B------:R-:W-:Y:S01]  /*2860*/  LOP3.LUT R22, R22, 0xfffffffd, RZ, 0xc0, !PT ;  /* 0xfffffffd16167812 */ /* 0x000fe200078ec0ff */
[----:B------:R-:W-:Y:S01]  /*2870*/  IMAD.SHL.U32 R21, R15, 0x80, RZ ;  /* 0x000000800f157824 */ /* 0x000fe200078e00ff */
[----:B------:R-:W-:-:S02]  /*2880*/  LOP3.LUT R14, R14, 0xfffff000, RZ, 0xc0, !PT ;  /* 0xfffff0000e0e7812 */ /* 0x000fc400078ec0ff */
[----:B------:R-:W-:Y:S02]  /*2890*/  @P1 LOP3.LUT R22, R22, 0x2, RZ, 0xfc, !PT ;  /* 0x0000000216161812 */ /* 0x000fe400078efcff */
[----:B------:R-:W-:Y:S02]  /*28a0*/  LOP3.LUT R28, R28, 0xfffff000, RZ, 0xc0, !PT ;  /* 0xfffff0001c1c7812 */ /* 0x000fe400078ec0ff */
[----:B------:R-:W-:Y:S02]  /*28b0*/  ISETP.GE.AND P1, PT, R137, UR4, PT ;  /* 0x0000000489007c0c */ /* 0x000fe4000bf26270 */
[----:B------:R-:W-:Y:S01]  /*28c0*/  LOP3.LUT R21, R21, 0xfffff000, RZ, 0xc0, !PT ;  /* 0xfffff00015157812 */ /* 0x000fe200078ec0ff */
[----:B------:R-:W-:Y:S01]  /*28d0*/  IMAD.WIDE.U32 R68, R95, R10, R68 ;  /* 0x0000000a5f447225 */ /* 0x000fe200078e0044 */
[----:B------:R-:W-:-:S03]  /*28e0*/  SHF.L.U64.HI R79, R8, 0x7, R9 ;  /* 0x00000007084f7819 */ /* 0x000fc60000010209 */
[----:B------:R-:W-:Y:S01]  /*28f0*/  IMAD.WIDE.U32 R64, R95, R8, R64 ;  /* 0x000000085f407225 */ /* 0x000fe200078e0040 */
[----:B------:R-:W-:-:S03]  /*2900*/  SHF.L.U64.HI R86, R10, 0x7, R11 ;  /* 0x000000070a567819 */ /* 0x000fc6000001020b */
[----:B------:R-:W-:Y:S01]  /*2910*/  IMAD.WIDE.U32 R66, R95, R8, R66 ;  /* 0x000000085f427225 */ /* 0x000fe200078e0042 */
[----:B------:R-:W-:-:S03]  /*2920*/  IADD3 R99, R30, 0x8, RZ ;  /* 0x000000081e637810 */ /* 0x000fc60007ffe0ff */
[----:B------:R-:W-:Y:S01]  /*2930*/  IMAD.WIDE.U32 R70, R95, R10, R70 ;  /* 0x0000000a5f467225 */ /* 0x000fe200078e0046 */
[----:B------:R-:W-:-:S03]  /*2940*/  SHF.R.S32.HI R78, RZ, 0x1f, R0 ;  /* 0x0000001fff4e7819 */ /* 0x000fc60000011400 */
[----:B------:R-:W-:Y:S01]  /*2950*/  IMAD.SHL.U32 R98, R13, 0x2, RZ ;  /* 0x000000020d627824 */ /* 0x000fe200078e00ff */
[----:B------:R-:W-:Y:S01]  /*2960*/  @!P6 BAR.SYNC.DEFER_BLOCKING 0x9, 0x100 ;  /* 0x024400000000eb1d */ /* 0x000fe20000010000 */
[C---:B--2---:R-:W-:Y:S02]  /*2970*/  LOP3.LUT R12, R27.reuse, 0x18, R5, 0xf8, !PT ;  /* 0x000000181b0c7812 */ /* 0x044fe400078ef805 */
[C---:B------:R-:W-:Y:S02]  /*2980*/  LOP3.LUT R20, R27.reuse, 0x18, R6, 0xf8, !PT ;  /* 0x000000181b147812 */ /* 0x040fe400078ef806 */
[----:B------:R-:W-:Y:S02]  /*2990*/  LOP3.LUT R27, R27, 0x18, R7, 0xf8, !PT ;  /* 0x000000181b1b7812 */ /* 0x000fe400078ef807 */
[----:B---3--:R-:W-:Y:S01]  /*29a0*/  LOP3.LUT R15, R12, R34, RZ, 0x3c, !PT ;  /* 0x000000220c0f7212 */ /* 0x008fe200078e3cff */
[----:B------:R-:W-:Y:S01]  /*29b0*/  IMAD R12, R31, R8, RZ ;  /* 0x000000081f0c7224 */ /* 0x000fe200078e02ff */
[----:B------:R-:W-:-:S02]  /*29c0*/  LOP3.LUT R27, R27, R34, RZ, 0x3c, !PT ;  /* 0x000000221b1b7212 */ /* 0x000fc400078e3cff */
[--C-:B----4-:R-:W-:Y:S01]  /*29d0*/  IADD3 R94, R15, R14, R33.reuse ;  /* 0x0000000e0f5e7210 */ /* 0x110fe20007ffe021 */
[----:B------:R-:W-:Y:S01]  /*29e0*/  IMAD R15, R95, R9, R12 ;  /* 0x000000095f0f7224 */ /* 0x000fe200078e020c */
[----:B------:R-:W-:Y:S01]  /*29f0*/  LOP3.LUT R20, R20, R34, RZ, 0x3c, !PT ;  /* 0x0000002214147212 */ /* 0x000fe200078e3cff */
[----:B------:R-:W-:Y:S01]  /*2a00*/  IMAD R12, R31, R10, RZ ;  /* 0x0000000a1f0c7224 */ /* 0x000fe200078e02ff */
[--C-:B------:R-:W-:Y:S02]  /*2a10*/  IADD3 R92, R27, R28, R33.reuse ;  /* 0x0000001c1b5c7210 */ /* 0x100fe40007ffe021 */
[----:B------:R-:W-:Y:S01]  /*2a20*/  SEL R28, RZ, 0x20, P1 ;  /* 0x00000020ff1c7807 */ /* 0x000fe20000800000 */
[----:B------:R-:W-:Y:S01]  /*2a30*/  IMAD R73, R95, R11, R12 ;  /* 0x0000000b5f497224 */ /* 0x000fe200078e020c */
[----:B------:R-:W-:Y:S02]  /*2a40*/  IADD3 R93, R20, R21, R33 ;  /* 0x00000015145d7210 */ /* 0x000fe40007ffe021 */
[----:B------:R-:W-:-:S02]  /*2a50*/  LOP3.LUT R20, R5, 0xfffffff8, RZ, 0xc0, !PT ;  /* 0xfffffff805147812 */ /* 0x000fc400078ec0ff */
[----:B------:R-:W-:Y:S02]  /*2a60*/  LOP3.LUT R21, R6, 0xfffffff8, RZ, 0xc0, !PT ;  /* 0xfffffff806157812 */ /* 0x000fe400078ec0ff */
[----:B------:R-:W-:Y:S02]  /*2a70*/  LOP3.LUT R27, R7, 0xfffffff8, RZ, 0xc0, !PT ;  /* 0xfffffff8071b7812 */ /* 0x000fe400078ec0ff */
[----:B------:R-:W-:Y:S01]  /*2a80*/  LOP3.LUT R28, R29, R28, RZ, 0xfc, !PT ;  /* 0x0000001c1d1c7212 */ /* 0x000fe200078efcff */
[----:B------:R-:W-:Y:S01]  /*2a90*/  IMAD.SHL.U32 R9, R10, 0x80, RZ ;  /* 0x000000800a097824 */ /* 0x000fe200078e00ff */
[----:B------:R-:W-:Y:S01]  /*2aa0*/  SHF.R.S32.HI R91, RZ, 0x1f, R20 ;  /* 0x0000001fff5b7819 */ /* 0x000fe20000011414 */
[----:B------:R-:W-:Y:S01]  /*2ab0*/  IMAD.IADD R75, R69, 0x1, R73 ;  /* 0x00000001454b7824 */ /* 0x000fe200078e0249 */
[----:B------:R-:W-:Y:S01]  /*2ac0*/  SHF.R.S32.HI R90, RZ, 0x1f, R21 ;  /* 0x0000001fff5a7819 */ /* 0x000fe20000011415 */
[----:B------:R-:W-:Y:S01]  /*2ad0*/  IMAD.SHL.U32 R8, R8, 0x80, RZ ;  /* 0x0000008008087824 */ /* 0x000fe200078e00ff */
[----:B------:R-:W-:Y:S01]  /*2ae0*/  SHF.R.S32.HI R87, RZ, 0x1f, R27 ;  /* 0x0000001fff577819 */ /* 0x000fe2000001141b */
[----:B------:R-:W-:Y:S01]  /*2af0*/  IMAD R10, R32, 0xc0, R156 ;  /* 0x000000c0200a7824 */ /* 0x000fe200078e029c */
[----:B------:R-:W-:Y:S01]  /*2b00*/  LOP3.LUT R29, R29, 0x1, RZ, 0xc0, !PT ;  /* 0x000000011d1d7812 */ /* 0x000fe200078ec0ff */
[----:B------:R-:W-:Y:S01]  /*2b10*/  IMAD.IADD R76, R65, 0x1, R15 ;  /* 0x00000001414c7824 */ /* 0x000fe200078e020f */
[C---:B------:R-:W-:Y:S01]  /*2b20*/  LOP3.LUT R30, R28.reuse, 0x2, RZ, 0xc0, !PT ;  /* 0x000000021c1e7812 */ /* 0x040fe200078ec0ff */
[----:B------:R-:W-:Y:S01]  /*2b30*/  IMAD.IADD R74, R15, 0x1, R67 ;  /* 0x000000010f4a7824 */ /* 0x000fe200078e0243 */
[----:B------:R-:W-:Y:S01]  /*2b40*/  LOP3.LUT R31, R28, 0x4, RZ, 0xc0, !PT ;  /* 0x000000041c1f7812 */ /* 0x000fe200078ec0ff */
[----:B------:R-:W-:-:S07]  /*2b50*/  IMAD.IADD R73, R73, 0x1, R71 ;  /* 0x0000000149497824 */ /* 0x000fce00078e0247 */
.L_x_2395:
[----:B--2---:R-:W2:Y:S01]  /*2b60*/  LDL R35, [R1+0x94] ;  /* 0x0000940001237983 */ /* 0x004ea20000100800 */
[----:B------:R-:W0:Y:S01]  /*2b70*/  LDC R81, c[0x0][0x430] ;  /* 0x00010c00ff517b82 */ /* 0x000e220000000800 */
[----:B------:R-:W-:Y:S01]  /*2b80*/  IADD3 R11, R25, -0x1, RZ ;  /* 0xffffffff190b7810 */ /* 0x000fe20007ffe0ff */
[----:B------:R-:W-:-:S04]  /*2b90*/  IMAD.MOV.U32 R80, RZ, RZ, RZ ;  /* 0x000000ffff507224 */ /* 0x000fc800078e00ff */
[----:B------:R-:W-:Y:S02]  /*2ba0*/  IMAD R12, R11, 0x80, R10 ;  /* 0x000000800b0c7824 */ /* 0x000fe400078e020a */
[----:B-1----:R-:W1:Y:S02]  /*2bb0*/  LDC R96, c[0x0][0x3f4] ;  /* 0x0000fd00ff607b82 */ /* 0x002e640000000800 */
[----:B------:R-:W-:Y:S01]  /*2bc0*/  IMAD.IADD R36, R77, 0x1, R12 ;  /* 0x000000014d247824 */ /* 0x000fe200078e020c */
[----:B------:R-:W-:-:S03]  /*2bd0*/  ISETP.GE.AND P1, PT, R12, R24, PT ;  /* 0x000000180c00720c */ /* 0x000fc60003f26270 */
[----:B------:R-:W-:Y:S01]  /*2be0*/  IMAD.MOV.U32 R32, RZ, RZ, R36 ;  /* 0x000000ffff207224 */ /* 0x000fe200078e0024 */
[----:B------:R-:W-:Y:S02]  /*2bf0*/  ISETP.GT.OR P1, PT, R10, 0x7f, P1 ;  /* 0x0000007f0a00780c */ /* 0x000fe40000f24670 */
[----:B0-----:R-:W-:-:S11]  /*2c00*/  ISETP.NE.AND P2, PT, R81, 0x1, PT ;  /* 0x000000015100780c */ /* 0x001fd60003f45270 */
[----:B------:R-:W0:Y:S08]  /*2c10*/  @!P1 LDC.64 R14, c[0x0][0x428] ;  /* 0x00010a00ff0e9b82 */ /* 0x000e300000000a00 */
[----:B---3--:R-:W3:Y:S08]  /*2c20*/  @!P1 LDC.64 R12, c[0x0][0x418] ;  /* 0x00010600ff0c9b82 */ /* 0x008ef00000000a00 */
        /* <DEDUP_REMOVED lines=13> */
[----:B------:R-:W-:Y:S05]  /*2d00*/  YIELD ;  /* 0x0000000000007946 */ /* 0x000fea0003800000 */
[----:B------:R-:W-:Y:S01]  /*2d10*/  IADD3 R14, -R32, RZ, RZ ;  /* 0x000000ff200e7210 */ /* 0x000fe20007ffe1ff */
[----:B------:R-:W-:Y:S01]  /*2d20*/  BSSY B0, `(.L_x_2337) ;  /* 0x0000424000007945 */ /* 0x000fe20003800000 */
[----:B------:R0:W5:Y:S01]  /*2d30*/  @!P1 LDG.E R80, desc[UR38][R12.64] ;  /* 0x000000260c509981 */ /* 0x000162000c1e1900 */
[----:B------:R-:W-:Y:S01]  /*2d40*/  ISETP.GT.AND P1, PT, R11, R72, PT ;  /* 0x000000480b00720c */ /* 0x000fe20003f24270 */
[----:B------:R-:W-:-:S02]  /*2d50*/  IMAD.MOV.U32 R25, RZ, RZ, R11 ;  /* 0x000000ffff197224 */ /* 0x000fc400078e000b */
[----:B------:R-:W-:Y:S02]  /*2d60*/  IMAD R81, R81, R14, R36 ;  /* 0x0000000e51517224 */ /* 0x000fe400078e0224 */
        /* <DEDUP_REMOVED lines=13> */
[----:B------:R-:W-:Y:S01]  /*2e40*/  ULDC.64 UR4, c[0x0][0x310] ;  /* 0x0000c40000047ab9 */ /* 0x000fe20000000a00 */
[----:B------:R-:W-:Y:S01]  /*2e50*/  SHF.R.S32.HI R14, RZ, 0x1f, R25 ;  /* 0x0000001fff0e7819 */ /* 0x000fe20000011419 */
[----:B------:R-:W-:Y:S01]  /*2e60*/  IMAD R33, R83, UR4, RZ ;  /* 0x0000000453217c24 */ /* 0x000fe2000f8e02ff */
[----:B------:R-:W-:Y:S02]  /*2e70*/  VIMNMX R84, R84, 0x80, PT ;  /* 0x0000008054547848 */ /* 0x000fe40003fe0100 */
[----:B------:R-:W-:Y:S01]  /*2e80*/  IADD3 R13, R13, R15, RZ ;  /* 0x0000000f0d0d7210 */ /* 0x000fe20007ffe0ff */
[----:B------:R-:W-:-:S02]  /*2e90*/  IMAD R33, R80, UR5, R33 ;  /* 0x0000000550217c24 */ /* 0x000fc4000f8e0221 */
[----:B------:R-:W-:Y:S02]  /*2ea0*/  IMAD R15, R86, R25, RZ ;  /* 0x00000019560f7224 */ /* 0x000fe400078e02ff */
[----:B------:R-:W-:Y:S01]  /*2eb0*/  IMAD.WIDE.U32 R12, R80, UR4, R12 ;  /* 0x00000004500c7c25 */ /* 0x000fe2000f8e000c */
[----:B------:R-:W-:-:S03]  /*2ec0*/  ULDC.64 UR4, c[0x0][0x308] ;  /* 0x0000c20000047ab9 */ /* 0x000fc60000000a00 */
[----:B------:R-:W-:Y:S02]  /*2ed0*/  IMAD.IADD R13, R13, 0x1, R33 ;  /* 0x000000010d0d7824 */ /* 0x000fe400078e0221 */
[----:B------:R-:W-:Y:S02]  /*2ee0*/  IMAD R33, R14, R9, R15 ;  /* 0x000000090e217224 */ /* 0x000fe400078e020f */
[----:B------:R-:W-:-:S04]  /*2ef0*/  IMAD.WIDE.U32 R12, R138, UR4, R12 ;  /* 0x000000048a0c7c25 */ /* 0x000fc8000f8e000c */
[----:B------:R-:W-:Y:S01]  /*2f00*/  IMAD R61, R138, UR5, R13 ;  /* 0x000000058a3d7c24 */ /* 0x000fe2000f8e020d */
[----:B------:R-:W-:Y:S01]  /*2f10*/  ULDC.64 UR4, c[0x0][0x2e8] ;  /* 0x0000ba0000047ab9 */ /* 0x000fe20000000a00 */
[-C--:B------:R-:W-:Y:S01]  /*2f20*/  IMAD R13, R79, R25.reuse, RZ ;  /* 0x000000194f0d7224 */ /* 0x080fe200078e02ff */
[----:B------:R-:W-:Y:S01]  /*2f30*/  LEA R60, P2, R12, UR4, 0x1 ;  /* 0x000000040c3c7c11 */ /* 0x000fe2000f8408ff */
[----:B------:R-:W-:Y:S02]  /*2f40*/  ULDC.U8 UR4, c[0x0][0x410] ;  /* 0x0001040000047ab9 */ /* 0x000fe40000000000 */
[----:B------:R-:W-:Y:S01]  /*2f50*/  IMAD R57, R14, R8, R13 ;  /* 0x000000080e397224 */ /* 0x000fe200078e020d */
[----:B------:R-:W-:Y:S01]  /*2f60*/  LEA.HI.X R61, R12, UR5, R61, 0x1, P2 ;  /* 0x000000050c3d7c11 */ /* 0x000fe200090f0c3d */
[----:B------:R-:W-:Y:S01]  /*2f70*/  IMAD.WIDE.U32 R14, R9, R25, RZ ;  /* 0x00000019090e7225 */ /* 0x000fe200078e00ff */
[----:B------:R-:W-:-:S03]  /*2f80*/  ISETP.NE.AND P2, PT, RZ, UR4, PT ;  /* 0x00000004ff007c0c */ /* 0x000fc6000bf45270 */
[----:B------:R-:W-:-:S04]  /*2f90*/  IMAD.WIDE.U32 R12, R8, R25, RZ ;  /* 0x00000019080c7225 */ /* 0x000fc800078e00ff */
[----:B------:R-:W-:Y:S02]  /*2fa0*/  IMAD.IADD R11, R15, 0x1, R33 ;  /* 0x000000010f0b7824 */ /* 0x000fe400078e0221 */
[----:B------:R-:W-:-:S04]  /*2fb0*/  IMAD.IADD R57, R13, 0x1, R57 ;  /* 0x000000010d397824 */ /* 0x000fc800078e0239 */
[----:B------:R-:W-:Y:S05]  /*2fc0*/  @!P2 BRA `(.L_x_2339) ;  /* 0x0000001c0030a947 */ /* 0x000fea0003800000 */
        /* <DEDUP_REMOVED lines=61> */
.L_x_2341:
[----:B------:R-:W-:Y:S05]  /*33a0*/  BSYNC B1 ;  /* 0x0000000000017941 */ /* 0x000fea0003800000 */
.L_x_2340:
        /* <DEDUP_REMOVED lines=43> */
.L_x_2342:
[----:B------:R-:W-:Y:S01]  /*3660*/  LEA R57, R18, R2, 0x3 ;  /* 0x0000000212397211 */ /* 0x000fe200078e18ff */
[----:B------:R-:W-:Y:S01]  /*3670*/  BSSY B1, `(.L_x_2343) ;  /* 0x0000004000017945 */ /* 0x000fe20003800000 */
[----:B------:R-:W-:-:S04]  /*3680*/  SHF.L.U32 R85, R149, 0x1f, RZ ;  /* 0x0000001f95557819 */ /* 0x000fc800000006ff */
[----:B------:R-:W0:Y:S02]  /*3690*/  SYNCS.PHASECHK.TRANS64.TRYWAIT P4, [R57+URZ+0x2d890], R85 ;  /* 0x02d89055390075a7 */ /* 0x000e24000808017f */
[----:B0-----:R-:W-:Y:S05]  /*36a0*/  @!P4 BRA `(.L_x_2344) ;  /* 0x000001c800ecc947 */ /* 0x001fea0003800000 */
.L_x_2619:
[----:B------:R-:W-:Y:S05]  /*36b0*/  BSYNC B1 ;  /* 0x0000000000017941 */ /* 0x000fea0003800000 */
.L_x_2343:
[----:B------:R-:W-:-:S03]  /*36c0*/  UMOV UR4, 0xffffffff ;  /* 0xffffffff00047882 */ /* 0x000fc60000000000 */
[----:B------:R-:W-:Y:S05]  /*36d0*/  BRA.DIV UR4, `(.L_x_2345) ;  /* 0x000001ca04f47947 */ /* 0x000fea000b800000 */
[----:B------:R-:W1:Y:S04]  /*36e0*/  SHFL.IDX PT, R61, R61, RZ, 0x1e1f ;  /* 0x001e1fff3d3d7589 */ /* 0x000e6800000e0000 */
[----:B------:R-:W2:Y:S02]  /*36f0*/  SHFL.IDX PT, R60, R60, RZ, 0x1e1f ;  /* 0x001e1fff3c3c7589 */ /* 0x000ea400000e0000 */
.L_x_2623:
        /* <DEDUP_REMOVED lines=20> */
[----:B------:R-:W-:-:S03]  /*3840*/  FMUL.FTZ R13, R88, R13 ;  /* 0x0000000d580d7220 */ /* 0x000fc60000410000 */
[-C--:B------:R-:W-:Y:S01]  /*3850*/  FFMA.FTZ R11, R88, R55.reuse, -R11 ;  /* 0x00000037580b7223 */ /* 0x080fe2000001080b */
[----:B------:R-:W-:Y:S02]  /*3860*/  IMAD.MOV.U32 R88, RZ, RZ, R12 ;  /* 0x000000ffff587224 */ /* 0x000fe400078e000c */
[----:B------:R-:W-:Y:S01]  /*3870*/  FFMA.FTZ R13, R53, R55, R13 ;  /* 0x00000037350d7223 */ /* 0x000fe2000001000d */
[----:B------:R-:W-:Y:S02]  /*3880*/  IMAD.MOV.U32 R53, RZ, RZ, R15 ;  /* 0x000000ffff357224 */ /* 0x000fe400078e000f */
[----:B------:R-:W-:Y:S02]  /*3890*/  HADD2.F32 R55, -RZ, R52.H0_H0 ;  /* 0x20000034ff377230 */ /* 0x000fe40000004100 */
[----:B------:R-:W-:Y:S01]  /*38a0*/  HADD2.F32 R12, -RZ, R88.H1_H1 ;  /* 0x30000058ff0c7230 */ /* 0x000fe20000004100 */
[----:B------:R-:W-:Y:S01]  /*38b0*/  F2FP.F16.F32.PACK_AB R13, R13, R11 ;  /* 0x0000000b0d0d723e */ /* 0x000fe200000000ff */
[----:B------:R-:W-:-:S02]  /*38c0*/  HADD2.F32 R15, -RZ, R53.H1_H1 ;  /* 0x30000035ff0f7230 */ /* 0x000fc40000004100 */
[----:B------:R-:W-:Y:S02]  /*38d0*/  HADD2.F32 R53, -RZ, R53.H0_H0 ;  /* 0x20000035ff357230 */ /* 0x000fe40000004100 */
[----:B------:R-:W-:Y:S02]  /*38e0*/  HADD2.F32 R88, -RZ, R88.H0_H0 ;  /* 0x20000058ff587230 */ /* 0x000fe40000004100 */
[----:B------:R-:W-:-:S04]  /*38f0*/  FMUL.FTZ R52, R15, R54 ;  /* 0x000000360f347220 */ /* 0x000fc80000410000 */
        /* <DEDUP_REMOVED lines=20> */
.L_x_2350:
[----:B------:R-:W-:Y:S05]  /*3a40*/  BSYNC B2 ;  /* 0x0000000000027941 */ /* 0x000fea0003800000 */
.L_x_2349:
[----:B--2---:R-:W-:-:S04]  /*3a50*/  LEA R52, P3, R16, R60, 0x1 ;  /* 0x0000003c10347211 */ /* 0x004fc800078608ff */
[----:B-1----:R-:W-:-:S05]  /*3a60*/  LEA.HI.X R53, R16, R61, R17, 0x1, P3 ;  /* 0x0000003d10357211 */ /* 0x002fca00018f0c11 */
[----:B------:R3:W-:Y:S04]  /*3a70*/  ST.E.128 desc[UR38][R52.64], R12 ;  /* 0x0000000c34007985 */ /* 0x0007e8000c101d26 */
.L_x_2348:
[----:B------:R-:W-:Y:S05]  /*3a80*/  BSYNC B1 ;  /* 0x0000000000017941 */ /* 0x000fea0003800000 */
.L_x_2347:
        /* <DEDUP_REMOVED lines=41> */
[----:B------:R-:W-:Y:S02]  /*3d20*/  HADD2.F32 R51, -RZ, R14.H1_H1 ;  /* 0x3000000eff337230 */ /* 0x000fe40000004100 */
        /* <DEDUP_REMOVED lines=8> */
.L_x_2354:
[----:B------:R-:W-:Y:S05]  /*3db0*/  BSYNC B2 ;  /* 0x0000000000027941 */ /* 0x000fea0003800000 */
.L_x_2353:
[----:B------:R-:W3:Y:S01]  /*3dc0*/  LDL R11, [R1+0x4c] ;  /* 0x00004c00010b7983 */ /* 0x000ee20000100800 */
[----:B--2---:R-:W-:Y:S02]  /*3dd0*/  IMAD.MOV.U32 R48, RZ, RZ, R60 ;  /* 0x000000ffff307224 */ /* 0x004fe400078e003c */
[----:B-1----:R-:W-:Y:S01]  /*3de0*/  IMAD.MOV.U32 R49, RZ, RZ, R61 ;  /* 0x000000ffff317224 */ /* 0x002fe200078e003d */
[----:B---3--:R-:W-:-:S05]  /*3df0*/  SHF.L.U32 R11, R11, 0x3, RZ ;  /* 0x000000030b0b7819 */ /* 0x008fca00000006ff */
[----:B------:R-:W-:-:S05]  /*3e00*/  IMAD.WIDE R48, R11, 0x2, R48 ;  /* 0x000000020b307825 */ /* 0x000fca00078e0230 */
[----:B------:R4:W-:Y:S02]  /*3e10*/  ST.E.128 desc[UR38][R48.64], R12 ;  /* 0x0000000c30007985 */ /* 0x0009e4000c101d26 */
.L_x_2352:
[----:B------:R-:W-:Y:S05]  /*3e20*/  BSYNC B1 ;  /* 0x0000000000017941 */ /* 0x000fea0003800000 */
.L_x_2351:
        /* <DEDUP_REMOVED lines=50> */
[----:B------:R-:W-:-:S03]  /*4150*/  IMAD.MOV.U32 R12, RZ, RZ, R46 ;  /* 0x000000ffff0c7224 */ /* 0x000fc600078e002e */
[----:B------:R-:W-:-:S07]  /*4160*/  MOV R14, R47 ;  /* 0x0000002f000e7202 */ /* 0x000fce0000000f00 */
.L_x_2358:
[----:B------:R-:W-:Y:S05]  /*4170*/  BSYNC B2 ;  /* 0x0000000000027941 */ /* 0x000fea0003800000 */
.L_x_2357:
[----:B------:R-:W3:Y:S01]  /*4180*/  LDL R11, [R1+0x50] ;  /* 0x00005000010b7983 */ /* 0x000ee20000100800 */
[----:B--2---:R-:W-:Y:S02]  /*4190*/  IMAD.MOV.U32 R44, RZ, RZ, R60 ;  /* 0x000000ffff2c7224 */ /* 0x004fe400078e003c */
[----:B-1----:R-:W-:Y:S02]  /*41a0*/  IMAD.MOV.U32 R45, RZ, RZ, R61 ;  /* 0x000000ffff2d7224 */ /* 0x002fe400078e003d */
[----:B---3--:R-:W-:-:S04]  /*41b0*/  IMAD.SHL.U32 R11, R11, 0x8, RZ ;  /* 0x000000080b0b7824 */ /* 0x008fc800078e00ff */
[----:B------:R-:W-:-:S05]  /*41c0*/  IMAD.WIDE R44, R11, 0x2, R44 ;  /* 0x000000020b2c7825 */ /* 0x000fca00078e022c */
[----:B------:R1:W-:Y:S02]  /*41d0*/  ST.E.128 desc[UR38][R44.64], R12 ;  /* 0x0000000c2c007985 */ /* 0x0003e4000c101d26 */
.L_x_2356:
[----:B------:R-:W-:Y:S05]  /*41e0*/  BSYNC B1 ;  /* 0x0000000000017941 */ /* 0x000fea0003800000 */
.L_x_2355:
        /* <DEDUP_REMOVED lines=8> */
[----:B------:R-:W-:Y:S01]  /*4270*/  SHF.R.U64 R11, R40, 0x10, R41 ;  /* 0x00000010280b7819 */ /* 0x000fe20000001229 */
[----:B------:R-:W-:Y:S01]  /*4280*/  IMAD.MOV.U32 R44, RZ, RZ, R13 ;  /* 0x000000ffff2c7224 */ /* 0x000fe200078e000d */
[----:B------:R-:W-:Y:S02]  /*4290*/  SHF.R.U32.HI R40, RZ, 0x10, R41 ;  /* 0x00000010ff287819 */ /* 0x000fe40000011629 */
[--C-:B------:R-:W-:Y:S01]  /*42a0*/  SHF.R.U64 R41, R42, 0x10, R43.reuse ;  /* 0x000000102a297819 */ /* 0x100fe2000000122b */
[----:B------:R-:W-:Y:S01]  /*42b0*/  HADD2.F32 R11, -RZ, R11.H0_H0 ;  /* 0x2000000bff0b7230 */ /* 0x000fe20000004100 */
[----:B------:R-:W-:Y:S01]  /*42c0*/  SHF.R.U32.HI R42, RZ, 0x10, R43 ;  /* 0x00000010ff2a7819 */ /* 0x000fe2000001162b */
[--C-:B------:R-:W-:Y:S02]  /*42d0*/  HADD2.F32 R13, -RZ, R44.reuse.H1_H1 ;  /* 0x3000002cff0d7230 */ /* 0x100fe40000004100 */
[----:B------:R-:W-:Y:S02]  /*42e0*/  HADD2.F32 R43, -RZ, R41.H0_H0 ;  /* 0x20000029ff2b7230 */ /* 0x000fe40000004100 */
[----:B------:R-:W-:-:S02]  /*42f0*/  HADD2.F32 R41, -RZ, R44.H0_H0 ;  /* 0x2000002cff297230 */ /* 0x000fc40000004100 */
[----:B------:R-:W-:Y:S02]  /*4300*/  HADD2.F32 R42, -RZ, R42.H0_H0 ;  /* 0x2000002aff2a7230 */ /* 0x000fe40000004100 */
[-C--:B------:R-:W-:Y:S01]  /*4310*/  FMUL.FTZ R44, R13, R43.reuse ;  /* 0x0000002b0d2c7220 */ /* 0x080fe20000410000 */
[----:B------:R-:W-:Y:S02]  /*4320*/  HADD2.F32 R40, -RZ, R40.H0_H0 ;  /* 0x20000028ff287230 */ /* 0x000fe40000004100 */
[C---:B------:R-:W-:Y:S01]  /*4330*/  FMUL.FTZ R43, R41.reuse, R43 ;  /* 0x0000002b292b7220 */ /* 0x040fe20000410000 */
[----:B------:R-:W-:-:S03]  /*4340*/  FFMA.FTZ R44, R41, R11, -R44 ;  /* 0x0000000b292c7223 */ /* 0x000fc6000001082c */
        /* <DEDUP_REMOVED lines=30> */
.L_x_2362:
[----:B------:R-:W-:Y:S05]  /*4530*/  BSYNC B2 ;  /* 0x0000000000027941 */ /* 0x000fea0003800000 */
.L_x_2361:
[----:B------:R-:W3:Y:S01]  /*4540*/  LDL R11, [R1+0x5c] ;  /* 0x00005c00010b7983 */ /* 0x000ee20000100800 */
[----:B--2---:R-:W-:-:S04]  /*4550*/  LEA R40, P3, R136, R60, 0x1 ;  /* 0x0000003c88287211 */ /* 0x004fc800078608ff */
[----:B---3--:R-:W-:-:S05]  /*4560*/  LEA.HI.X R41, R136, R61, R11, 0x1, P3 ;  /* 0x0000003d88297211 */ /* 0x008fca00018f0c0b */
[----:B------:R1:W-:Y:S04]  /*4570*/  ST.E.128 desc[UR38][R40.64], R12 ;  /* 0x0000000c28007985 */ /* 0x0003e8000c101d26 */
.L_x_2360:
[----:B------:R-:W-:Y:S05]  /*4580*/  BSYNC B1 ;  /* 0x0000000000017941 */ /* 0x000fea0003800000 */
.L_x_2359:
        /* <DEDUP_REMOVED lines=45> */
[----:B------:R-:W-:-:S05]  /*4860*/  HADD2.F32 R14, -RZ, R14.H1_H1 ;  /* 0x3000000eff0e7230 */ /* 0x000fca0000004100 */
[-C--:B------:R-:W-:Y:S01]  /*4870*/  FMUL.FTZ R42, R14, R103.reuse ;  /* 0x000000670e2a7220 */ /* 0x080fe20000410000 */
[----:B------:R-:W-:-:S03]  /*4880*/  FMUL.FTZ R103, R37, R103 ;  /* 0x0000006725677220 */ /* 0x000fc60000410000 */
[-C--:B------:R-:W-:Y:S01]  /*4890*/  FFMA.FTZ R42, R37, R102.reuse, -R42 ;  /* 0x00000066252a7223 */ /* 0x080fe2000001082a */
[----:B------:R-:W-:Y:S01]  /*48a0*/  FFMA.FTZ R103, R14, R102, R103 ;  /* 0x000000660e677223 */ /* 0x000fe20000010067 */
[----:B------:R-:W-:Y:S01]  /*48b0*/  F2FP.F16.F32.PACK_AB R37, R13, R12 ;  /* 0x0000000c0d25723e */ /* 0x000fe200000000ff */
[----:B------:R-:W-:Y:S01]  /*48c0*/  IMAD.MOV.U32 R13, RZ, RZ, R11 ;  /* 0x000000ffff0d7224 */ /* 0x000fe200078e000b */
[----:B------:R-:W-:Y:S02]  /*48d0*/  F2FP.F16.F32.PACK_AB R12, R36, R15 ;  /* 0x0000000f240c723e */ /* 0x000fe400000000ff */
[----:B------:R-:W-:Y:S01]  /*48e0*/  F2FP.F16.F32.PACK_AB R14, R103, R42 ;  /* 0x0000002a670e723e */ /* 0x000fe200000000ff */
[----:B------:R-:W-:-:S07]  /*48f0*/  IMAD.MOV.U32 R15, RZ, RZ, R37 ;  /* 0x000000ffff0f7224 */ /* 0x000fce00078e0025 */
.L_x_2366:
[----:B------:R-:W-:Y:S05]  /*4900*/  BSYNC B2 ;  /* 0x0000000000027941 */ /* 0x000fea0003800000 */
.L_x_2365:
[----:B--2---:R1:W-:Y:S02]  /*4910*/  ST.E.128 desc[UR38][R40.64], R12 ;  /* 0x0000000c28007985 */ /* 0x0043e4000c101d26 */
.L_x_2364:
[----:B------:R-:W-:Y:S05]  /*4920*/  BSYNC B1 ;  /* 0x0000000000017941 */ /* 0x000fea0003800000 */
.L_x_2363:
        /* <DEDUP_REMOVED lines=47> */
[----:B------:R-:W-:-:S02]  /*4c20*/  F2FP.F16.F32.PACK_AB R15, R34, R13 ;  /* 0x0000000d220f723e */ /* 0x000fc400000000ff */
[----:B------:R-:W-:Y:S02]  /*4c30*/  F2FP.F16.F32.PACK_AB R12, R38, R39 ;  /* 0x00000027260c723e */ /* 0x000fe400000000ff */
[----:B------:R-:W-:Y:S02]  /*4c40*/  F2FP.F16.F32.PACK_AB R14, R40, R41 ;  /* 0x00000029280e723e */ /* 0x000fe400000000ff */
[----:B------:R-:W-:-:S07]  /*4c50*/  MOV R13, R11 ;  /* 0x0000000b000d7202 */ /* 0x000fce0000000f00 */
.L_x_2368:
[----:B------:R-:W-:Y:S05]  /*4c60*/  BSYNC B1 ;  /* 0x0000000000017941 */ /* 0x000fea0003800000 */
.L_x_2367:
[----:B--2---:R1:W-:Y:S01]  /*4c70*/  ST.E.128 desc[UR38][R36.64], R12 ;  /* 0x0000000c24007985 */ /* 0x0043e2000c101d26 */
[----:B------:R-:W-:Y:S05]  /*4c80*/  BRA `(.L_x_2346) ;  /* 0x0000002000b47947 */ /* 0x000fea0003800000 */
.L_x_2339:
        /* <DEDUP_REMOVED lines=46> */
.L_x_2370:
[----:B------:R-:W-:Y:S05]  /*4f70*/  BSYNC B1 ;  /* 0x0000000000017941 */ /* 0x000fea0003800000 */
.L_x_2369:
[----:B-----5:R-:W-:Y:S01]  /*4f80*/  IMAD.MOV.U32 R11, RZ, RZ, R34 ;  /* 0x000000ffff0b7224 */ /* 0x020fe200078e0022 */
[----:B------:R-:W-:Y:S01]  /*4f90*/  UISETP.NE.AND UP0, UPT, UR41, 0x3, UPT ;  /* 0x000000032900788c */ /* 0x000fe2000bf05270 */
[----:B0-----:R-:W-:-:S05]  /*4fa0*/  IMAD.MOV.U32 R12, RZ, RZ, R35 ;  /* 0x000000ffff0c7224 */ /* 0x001fca00078e0023 */
[----:B------:R-:W-:Y:S01]  /*4fb0*/  PRMT R109, R11, 0x5410, R12 ;  /* 0x000054100b6d7816 */ /* 0x000fe2000000000c */
[----:B------:R-:W-:Y:S01]  /*4fc0*/  IMAD.MOV.U32 R12, RZ, RZ, R32 ;  /* 0x000000ffff0c7224 */ /* 0x000fe200078e0020 */
[----:B------:R-:W-:Y:S02]  /*4fd0*/  MOV R11, R33 ;  /* 0x00000021000b7202 */ /* 0x000fe40000000f00 */
[----:B------:R-:W-:Y:S02]  /*4fe0*/  PLOP3.LUT P2, PT, PT, PT, UP0, 0x80, 0x0 ;  /* 0x000000000000781c */ /* 0x000fe40003f4f008 */
[----:B------:R-:W-:Y:S01]  /*4ff0*/  PRMT R110, R12, 0x5410, R11 ;  /* 0x000054100c6e7816 */ /* 0x000fe2000000000b */
[----:B------:R-:W-:Y:S02]  /*5000*/  IMAD.MOV.U32 R11, RZ, RZ, R39 ;  /* 0x000000ffff0b7224 */ /* 0x000fe400078e0027 */
[----:B------:R-:W-:-:S03]  /*5010*/  IMAD.MOV.U32 R12, RZ, RZ, R38 ;  /* 0x000000ffff0c7224 */ /* 0x000fc600078e0026 */
[----:B------:R-:W-:Y:S01]  /*5020*/  PRMT R115, R11, 0x7610, R115 ;  /* 0x000076100b737816 */ /* 0x000fe20000000073 */
[----:B------:R-:W-:Y:S01]  /*5030*/  IMAD.MOV.U32 R11, RZ, RZ, R37 ;  /* 0x000000ffff0b7224 */ /* 0x000fe200078e0025 */
[----:B------:R-:W-:Y:S01]  /*5040*/  PRMT R113, R113, 0x5410, R12 ;  /* 0x0000541071717816 */ /* 0x000fe2000000000c */
[----:B------:R-:W-:-:S03]  /*5050*/  IMAD.MOV.U32 R12, RZ, RZ, R36 ;  /* 0x000000ffff0c7224 */ /* 0x000fc600078e0024 */
[----:B------:R-:W-:Y:S01]  /*5060*/  PRMT R116, R11, 0x7610, R116 ;  /* 0x000076100b747816 */ /* 0x000fe20000000074 */
[----:B------:R-:W-:Y:S01]  /*5070*/  IMAD.MOV.U32 R11, RZ, RZ, R42 ;  /* 0x000000ffff0b7224 */ /* 0x000fe200078e002a */
[----:B------:R-:W-:Y:S02]  /*5080*/  PRMT R114, R12, 0x7610, R114 ;  /* 0x000076100c727816 */ /* 0x000fe40000000072 */
[----:B------:R-:W-:-:S04]  /*5090*/  MOV R12, R43 ;  /* 0x0000002b000c7202 */ /* 0x000fc80000000f00 */
        /* <DEDUP_REMOVED lines=29> */
.L_x_2371:
[----:B------:R-:W-:Y:S01]  /*5270*/  IMAD R57, R18, 0x8, R2 ;  /* 0x0000000812397824 */ /* 0x000fe200078e0202 */
[----:B------:R-:W-:Y:S01]  /*5280*/  SHF.L.U32 R85, R149, 0x1f, RZ ;  /* 0x0000001f95557819 */ /* 0x000fe200000006ff */
[----:B------:R-:W-:Y:S03]  /*5290*/  BSSY B1, `(.L_x_2372) ;  /* 0x0000003000017945 */ /* 0x000fe60003800000 */
[----:B------:R-:W0:Y:S02]  /*52a0*/  SYNCS.PHASECHK.TRANS64.TRYWAIT P4, [R57+URZ+0x2d890], R85 ;  /* 0x02d89055390075a7 */ /* 0x000e24000808017f */
[----:B0-----:R-:W-:Y:S05]  /*52b0*/  @!P4 BRA `(.L_x_2373) ;  /* 0x000001b00048c947 */ /* 0x001fea0003800000 */
.L_x_2624:
[----:B------:R-:W-:Y:S05]  /*52c0*/  BSYNC B1 ;  /* 0x0000000000017941 */ /* 0x000fea0003800000 */
.L_x_2372:
[----:B------:R-:W-:-:S03]  /*52d0*/  UMOV UR4, 0xffffffff ;  /* 0xffffffff00047882 */ /* 0x000fc60000000000 */
[----:B------:R-:W-:Y:S05]  /*52e0*/  BRA.DIV UR4, `(.L_x_2374) ;  /* 0x000001b204507947 */ /* 0x000fea000b800000 */
[----:B------:R1:W2:Y:S04]  /*52f0*/  SHFL.IDX PT, R89, R61, RZ, 0x1e1f ;  /* 0x001e1fff3d597589 */ /* 0x0002a800000e0000 */
[----:B------:R1:W3:Y:S02]  /*5300*/  SHFL.IDX PT, R88, R60, RZ, 0x1e1f ;  /* 0x001e1fff3c587589 */ /* 0x0002e400000e0000 */
.L_x_2628:
[----:B------:R-:W-:Y:S05]  /*5310*/  @P3 BRA `(.L_x_2346) ;  /* 0x0000001c00103947 */ /* 0x000fea0003800000 */
[----:B------:R-:W4:Y:S01]  /*5320*/  LDC R11, c[0x0][0x2f4] ;  /* 0x0000bd00ff0b7b82 */ /* 0x000f220000000800 */
[----:B------:R-:W-:Y:S01]  /*5330*/  ISETP.NE.AND P3, PT, R29, RZ, PT ;  /* 0x000000ff1d00720c */ /* 0x000fe20003f65270 */
[----:B------:R-:W-:Y:S01]  /*5340*/  BSSY B1, `(.L_x_2375) ;  /* 0x000007c000017945 */ /* 0x000fe20003800000 */
[----:B----4-:R-:W-:-:S11]  /*5350*/  IMAD.IADD R102, R11, 0x1, -R98 ;  /* 0x000000010b667824 */ /* 0x010fd600078e0a62 */
        /* <DEDUP_REMOVED lines=13> */
[----:B------:R-:W-:-:S03]  /*5430*/  IMAD.SHL.U32 R103, R103, 0x8, RZ ;  /* 0x0000000867677824 */ /* 0x000fc600078e00ff */
[----:B------:R-:W-:-:S04]  /*5440*/  SHF.L.U32 R12, R12, 0xa, RZ ;  /* 0x0000000a0c0c7819 */ /* 0x000fc800000006ff */
        /* <DEDUP_REMOVED lines=20> */
[CC--:B------:R-:W-:Y:S01]  /*5590*/  FMUL.FTZ R61, R13.reuse, R106.reuse ;  /* 0x0000006a0d3d7220 */ /* 0x0c0fe20000410000 */
        /* <DEDUP_REMOVED lines=13> */
[CC--:B------:R-:W-:Y:S01]  /*5670*/  FMUL.FTZ R104, R105.reuse, R106.reuse ;  /* 0x0000006a69687220 */ /* 0x0c0fe20000410000 */
[C---:B------:R-:W-:Y:S01]  /*5680*/  FMUL.FTZ R106, R52.reuse, R106 ;  /* 0x0000006a346a7220 */ /* 0x040fe20000410000 */
[----:B------:R-:W-:Y:S02]  /*5690*/  HADD2.F32 R40, -RZ, R40.H0_H0 ;  /* 0x20000028ff287230 */ /* 0x000fe40000004100 */
[-C--:B------:R-:W-:Y:S01]  /*56a0*/  FFMA.FTZ R52, R52, R41.reuse, -R104 ;  /* 0x0000002934347223 */ /* 0x080fe20000010868 */
[----:B------:R-:W-:Y:S01]  /*56b0*/  FFMA.FTZ R41, R105, R41, R106 ;  /* 0x0000002969297223 */ /* 0x000fe2000001006a */
[----:B------:R-:W-:-:S02]  /*56c0*/  HADD2.F32 R105, -RZ, R119.H0_H0 ;  /* 0x20000077ff697230 */ /* 0x000fc40000004100 */
[----:B------:R-:W-:Y:S01]  /*56d0*/  HADD2.F32 R106, -RZ, R63.H0_H0 ;  /* 0x2000003fff6a7230 */ /* 0x000fe20000004100 */
[----:B------:R-:W-:Y:S01]  /*56e0*/  F2FP.F16.F32.PACK_AB R52, R52, R61 ;  /* 0x0000003d3434723e */ /* 0x000fe200000000ff */
[----:B------:R-:W-:Y:S01]  /*56f0*/  HADD2.F32 R42, -RZ, R42.H0_H0 ;  /* 0x2000002aff2a7230 */ /* 0x000fe20000004100 */
        /* <DEDUP_REMOVED lines=13> */
[----:B------:R-:W-:Y:S02]  /*57d0*/  HADD2.F32 R55, -RZ, R55.H0_H0 ;  /* 0x20000037ff377230 */ /* 0x000fe40000004100 */
[----:B------:R-:W-:-:S03]  /*57e0*/  IMAD.MOV.U32 R61, RZ, RZ, R41 ;  /* 0x000000ffff3d7224 */ /* 0x000fc600078e0029 */
        /* <DEDUP_REMOVED lines=21> */
[--C-:B------:R-:W-:Y:S02]  /*5940*/  HADD2.F32 R53, -RZ, R62.reuse.H0_H0 ;  /* 0x2000003eff357230 */ /* 0x100fe40000004100 */
        /* <DEDUP_REMOVED lines=15> */
[----:B------:R-:W-:Y:S02]  /*5a40*/  F2FP.F16.F32.PACK_AB R53, R53, R60 ;  /* 0x0000003c3535723e */ /* 0x000fe400000000ff */
[----:B------:R-:W-:Y:S02]  /*5a50*/  F2FP.F16.F32.PACK_AB R43, R43, R106 ;  /* 0x0000006a2b2b723e */ /* 0x000fe400000000ff */
[----:B------:R-:W-:Y:S01]  /*5a60*/  MOV R60, R40 ;  /* 0x00000028003c7202 */ /* 0x000fe20000000f00 */
[----:B------:R-:W-:Y:S02]  /*5a70*/  IMAD.MOV.U32 R14, RZ, RZ, R53 ;  /* 0x000000ffff0e7224 */ /* 0x000fe400078e0035 */
[----:B------:R-:W-:-:S07]  /*5a80*/  IMAD.MOV.U32 R62, RZ, RZ, R43 ;  /* 0x000000ffff3e7224 */ /* 0x000fce00078e002b */
.L_x_2378:
[----:B------:R-:W-:Y:S05]  /*5a90*/  BSYNC B2 ;  /* 0x0000000000027941 */ /* 0x000fea0003800000 */
.L_x_2377:
[----:B---3--:R-:W-:-:S04]  /*5aa0*/  LEA R40, P3, R20, R88, 0x1 ;  /* 0x0000005814287211 */ /* 0x008fc800078608ff */
[----:B------:R-:W-:Y:S02]  /*5ab0*/  LEA.HI.X R41, R20, R89, R91, 0x1, P3 ;  /* 0x0000005914297211 */ /* 0x000fe400018f0c5b */
[----:B------:R-:W-:-:S03]  /*5ac0*/  ISETP.GE.AND P3, PT, R103, R11, PT ;  /* 0x0000000b6700720c */ /* 0x000fc60003f66270 */
[----:B--2---:R2:W-:Y:S10]  /*5ad0*/  ST.E.128 desc[UR38][R40.64], R12 ;  /* 0x0000000c28007985 */ /* 0x0045f4000c101d26 */
[----:B--2---:R-:W-:-:S05]  /*5ae0*/  @!P3 IMAD.WIDE R12, R103, 0x2, R88 ;  /* 0x00000002670cb825 */ /* 0x004fca00078e0258 */
[----:B-1----:R4:W-:Y:S02]  /*5af0*/  @!P3 ST.E.128 desc[UR38][R12.64], R60 ;  /* 0x0000003c0c00b985 */ /* 0x0029e4000c101d26 */
.L_x_2376:
[----:B------:R-:W-:Y:S05]  /*5b00*/  BSYNC B1 ;  /* 0x0000000000017941 */ /* 0x000fea0003800000 */
.L_x_2375:
        /* <DEDUP_REMOVED lines=81> */
[----:B------:R-:W-:Y:S01]  /*6020*/  HADD2.F32 R53, -RZ, R114.H1_H1 ;  /* 0x30000072ff357230 */ /* 0x000fe20000004100 */
        /* <DEDUP_REMOVED lines=14> */
[--C-:B------:R-:W-:Y:S02]  /*6110*/  HADD2.F32 R40, -RZ, R113.reuse.H0_H0 ;  /* 0x20000071ff287230 */ /* 0x100fe40000004100 */
        /* <DEDUP_REMOVED lines=19> */
[----:B------:R-:W-:Y:S01]  /*6250*/  IMAD.MOV.U32 R14, RZ, RZ, R50 ;  /* 0x000000ffff0e7224 */ /* 0x000fe200078e0032 */
[----:B------:R-:W-:Y:S01]  /*6260*/  MOV R42, R39 ;  /* 0x00000027002a7202 */ /* 0x000fe20000000f00 */
[----:B------:R-:W-:-:S07]  /*6270*/  IMAD.MOV.U32 R43, RZ, RZ, R55 ;  /* 0x000000ffff2b7224 */ /* 0x000fce00078e0037 */
.L_x_2382:
[----:B------:R-:W-:Y:S05]  /*6280*/  BSYNC B2 ;  /* 0x0000000000027941 */ /* 0x000fea0003800000 */
.L_x_2381:
[----:B------:R-:W-:-:S04]  /*6290*/  LEA R36, P3, R21, R88, 0x1 ;  /* 0x0000005815247211 */ /* 0x000fc800078608ff */
[----:B------:R-:W-:Y:S02]  /*62a0*/  LEA.HI.X R37, R21, R89, R90, 0x1, P3 ;  /* 0x0000005915257211 */ /* 0x000fe400018f0c5a */
[----:B------:R-:W-:-:S03]  /*62b0*/  ISETP.GE.AND P3, PT, R52, R11, PT ;  /* 0x0000000b3400720c */ /* 0x000fc60003f66270 */
[----:B---3--:R3:W-:Y:S10]  /*62c0*/  ST.E.128 desc[UR38][R36.64], R12 ;  /* 0x0000000c24007985 */ /* 0x0087f4000c101d26 */
[----:B---3--:R-:W-:-:S05]  /*62d0*/  @!P3 IMAD.WIDE R12, R52, 0x2, R88 ;  /* 0x00000002340cb825 */ /* 0x008fca00078e0258 */
[----:B--2---:R2:W-:Y:S02]  /*62e0*/  @!P3 ST.E.128 desc[UR38][R12.64], R40 ;  /* 0x000000280c00b985 */ /* 0x0045e4000c101d26 */
.L_x_2380:
[----:B------:R-:W-:Y:S05]  /*62f0*/  BSYNC B1 ;  /* 0x0000000000017941 */ /* 0x000fea0003800000 */
.L_x_2379:
        /* <DEDUP_REMOVED lines=55> */
[----:B------:R-:W-:Y:S01]  /*6670*/  MOV R37, R39 ;  /* 0x0000002700257202 */ /* 0x000fe20000000f00 */
[----:B------:R-:W-:Y:S02]  /*6680*/  HADD2.F32 R39, -RZ, R111.H1_H1 ;  /* 0x3000006fff277230 */ /* 0x000fe40000004100 */
[----:B------:R-:W-:Y:S01]  /*6690*/  HADD2.F32 R48, -RZ, R109.H1_H1 ;  /* 0x3000006dff307230 */ /* 0x000fe20000004100 */
[----:B------:R-:W-:Y:S01]  /*66a0*/  F2FP.F16.F32.PACK_AB R33, R33, R51 ;  /* 0x000000332121723e */ /* 0x000fe200000000ff */
[--C-:B------:R-:W-:Y:S01]  /*66b0*/  HADD2.F32 R45, -RZ, R37.reuse.H0_H0 ;  /* 0x20000025ff2d7230 */ /* 0x100fe20000004100 */
[----:B------:R-:W-:Y:S01]  /*66c0*/  F2FP.F16.F32.PACK_AB R43, R13, R43 ;  /* 0x0000002b0d2b723e */ /* 0x000fe200000000ff */
[----:B------:R-:W-:-:S02]  /*66d0*/  HADD2.F32 R37, -RZ, R37.H1_H1 ;  /* 0x30000025ff257230 */ /* 0x000fc40000004100 */
[----:B------:R-:W-:Y:S02]  /*66e0*/  HADD2.F32 R44, -RZ, R44.H0_H0 ;  /* 0x2000002cff2c7230 */ /* 0x000fe40000004100 */
[-C--:B------:R-:W-:Y:S01]  /*66f0*/  FMUL.FTZ R50, R45, R39.reuse ;  /* 0x000000272d327220 */ /* 0x080fe20000410000 */
[----:B------:R-:W-:Y:S01]  /*6700*/  FMUL.FTZ R39, R49, R39 ;  /* 0x0000002731277220 */ /* 0x000fe20000410000 */
[----:B------:R-:W-:Y:S02]  /*6710*/  HADD2.F32 R32, -RZ, R32.H0_H0 ;  /* 0x20000020ff207230 */ /* 0x000fe40000004100 */
[----:B------:R-:W-:Y:S02]  /*6720*/  HADD2.F32 R111, -RZ, R111.H0_H0 ;  /* 0x2000006fff6f7230 */ /* 0x000fe40000004100 */
[-C--:B------:R-:W-:Y:S01]  /*6730*/  FFMA.FTZ R39, R45, R48.reuse, R39 ;  /* 0x000000302d277223 */ /* 0x080fe20000010027 */
[----:B------:R-:W-:Y:S01]  /*6740*/  SHF.R.U32.HI R45, RZ, 0x10, R35 ;  /* 0x00000010ff2d7819 */ /* 0x000fe20000011623 */
[----:B------:R-:W-:Y:S01]  /*6750*/  FFMA.FTZ R50, R49, R48, -R50 ;  /* 0x0000003031327223 */ /* 0x000fe20000010832 */
[--C-:B------:R-:W-:Y:S01]  /*6760*/  SHF.R.U64 R35, R46, 0x10, R47.reuse ;  /* 0x000000102e237819 */ /* 0x100fe2000000122f */
[----:B------:R-:W-:Y:S01]  /*6770*/  HADD2.F32 R109, -RZ, R109.H0_H0 ;  /* 0x2000006dff6d7230 */ /* 0x000fe20000004100 */
[----:B------:R-:W-:Y:S01]  /*6780*/  SHF.R.U32.HI R46, RZ, 0x10, R47 ;  /* 0x00000010ff2e7819 */ /* 0x000fe2000001162f */
[----:B------:R-:W-:-:S02]  /*6790*/  HADD2.F32 R45, -RZ, R45.H0_H0 ;  /* 0x2000002dff2d7230 */ /* 0x000fc40000004100 */
[----:B------:R-:W-:Y:S02]  /*67a0*/  HADD2.F32 R35, -RZ, R35.H0_H0 ;  /* 0x20000023ff237230 */ /* 0x000fe40000004100 */
[----:B------:R-:W-:Y:S02]  /*67b0*/  HADD2.F32 R46, -RZ, R46.H0_H0 ;  /* 0x2000002eff2e7230 */ /* 0x000fe40000004100 */
[----:B------:R-:W-:-:S03]  /*67c0*/  IMAD.MOV.U32 R13, RZ, RZ, R33 ;  /* 0x000000ffff0d7224 */ /* 0x000fc600078e0021 */
        /* <DEDUP_REMOVED lines=14> */
[----:B------:R-:W-:-:S05]  /*68b0*/  HADD2.F32 R37, -RZ, R36.H1_H1 ;  /* 0x30000024ff257230 */ /* 0x000fca0000004100 */
[-C--:B------:R-:W-:Y:S01]  /*68c0*/  FMUL.FTZ R12, R37, R44.reuse ;  /* 0x0000002c250c7220 */ /* 0x080fe20000410000 */
[----:B------:R-:W-:-:S03]  /*68d0*/  FMUL.FTZ R44, R45, R44 ;  /* 0x0000002c2d2c7220 */ /* 0x000fc60000410000 */
[-C--:B------:R-:W-:Y:S01]  /*68e0*/  FFMA.FTZ R45, R45, R32.reuse, -R12 ;  /* 0x000000202d2d7223 */ /* 0x080fe2000001080c */
[----:B------:R-:W-:Y:S01]  /*68f0*/  FFMA.FTZ R37, R37, R32, R44 ;  /* 0x0000002025257223 */ /* 0x000fe2000001002c */
[----:B------:R-:W-:Y:S02]  /*6900*/  HADD2.F32 R32, -RZ, R38.H0_H0 ;  /* 0x20000026ff207230 */ /* 0x000fe40000004100 */
[----:B------:R-:W-:Y:S01]  /*6910*/  HADD2.F32 R12, -RZ, R14.H0_H0 ;  /* 0x2000000eff0c7230 */ /* 0x000fe20000004100 */
[----:B------:R-:W-:Y:S01]  /*6920*/  F2FP.F16.F32.PACK_AB R46, R45, R46 ;  /* 0x0000002e2d2e723e */ /* 0x000fe200000000ff */
[----:B------:R-:W-:Y:S02]  /*6930*/  HADD2.F32 R38, -RZ, R38.H1_H1 ;  /* 0x30000026ff267230 */ /* 0x000fe40000004100 */
[-C--:B------:R-:W-:Y:S01]  /*6940*/  FMUL.FTZ R49, R32, R111.reuse ;  /* 0x0000006f20317220 */ /* 0x080fe20000410000 */
[----:B------:R-:W-:Y:S02]  /*6950*/  HADD2.F32 R14, -RZ, R14.H1_H1 ;  /* 0x3000000eff0e7230 */ /* 0x000fe40000004100 */
[C---:B------:R-:W-:Y:S01]  /*6960*/  FMUL.FTZ R111, R12.reuse, R111 ;  /* 0x0000006f0c6f7220 */ /* 0x040fe20000410000 */
[----:B------:R-:W-:Y:S01]  /*6970*/  F2FP.F16.F32.PACK_AB R36, R37, R112 ;  /* 0x000000702524723e */ /* 0x000fe200000000ff */
[----:B------:R-:W-:Y:S01]  /*6980*/  FFMA.FTZ R12, R12, R109, -R49 ;  /* 0x0000006d0c0c7223 */ /* 0x000fe20000010831 */
[----:B------:R-:W-:-:S02]  /*6990*/  HADD2.F32 R49, -RZ, R34.H0_H0 ;  /* 0x20000022ff317230 */ /* 0x000fc40000004100 */
[-C--:B------:R-:W-:Y:S01]  /*69a0*/  FMUL.FTZ R53, R38, R35.reuse ;  /* 0x0000002326357220 */ /* 0x080fe20000410000 */
[----:B------:R-:W-:Y:S01]  /*69b0*/  FMUL.FTZ R55, R14, R35 ;  /* 0x000000230e377220 */ /* 0x000fe20000410000 */
[----:B------:R-:W-:Y:S01]  /*69c0*/  FFMA.FTZ R32, R32, R109, R111 ;  /* 0x0000006d20207223 */ /* 0x000fe2000001006f */
[----:B------:R-:W-:Y:S02]  /*69d0*/  IMAD.MOV.U32 R37, RZ, RZ, R43 ;  /* 0x000000ffff257224 */ /* 0x000fe400078e002b */
[-C--:B------:R-:W-:Y:S01]  /*69e0*/  FFMA.FTZ R35, R14, R49.reuse, -R53 ;  /* 0x000000310e237223 */ /* 0x080fe20000010835 */
[----:B------:R-:W-:-:S04]  /*69f0*/  FFMA.FTZ R49, R38, R49, R55 ;  /* 0x0000003126317223 */ /* 0x000fc80000010037 */
[----:B------:R-:W-:Y:S01]  /*6a00*/  F2FP.F16.F32.PACK_AB R14, R35, R12 ;  /* 0x0000000c230e723e */ /* 0x000fe200000000ff */
[----:B------:R-:W-:Y:S01]  /*6a10*/  IMAD.MOV.U32 R12, RZ, RZ, R46 ;  /* 0x000000ffff0c7224 */ /* 0x000fe200078e002e */
[----:B------:R-:W-:-:S07]  /*6a20*/  F2FP.F16.F32.PACK_AB R38, R49, R32 ;  /* 0x000000203126723e */ /* 0x000fce00000000ff */
.L_x_2384:
[----:B------:R-:W-:Y:S05]  /*6a30*/  BSYNC B1 ;  /* 0x0000000000017941 */ /* 0x000fea0003800000 */
.L_x_2383:
[----:B---3--:R3:W-:Y:S01]  /*6a40*/  ST.E.128 desc[UR38][R40.64], R12 ;  /* 0x0000000c28007985 */ /* 0x0087e2000c101d26 */
[----:B------:R-:W-:-:S13]  /*6a50*/  ISETP.GE.AND P3, PT, R42, R11, PT ;  /* 0x0000000b2a00720c */ /* 0x000fda0003f66270 */
[----:B------:R-:W-:Y:S05]  /*6a60*/  @P3 BRA `(.L_x_2346) ;  /* 0x00000004003c3947 */ /* 0x000fea0003800000 */
[----:B------:R-:W-:-:S05]  /*6a70*/  IMAD.WIDE R88, R42, 0x2, R88 ;  /* 0x000000022a587825 */ /* 0x000fca00078e0258 */
[----:B--2---:R2:W-:Y:S01]  /*6a80*/  ST.E.128 desc[UR38][R88.64], R36 ;  /* 0x0000002458007985 */ /* 0x0045e2000c101d26 */
[----:B------:R-:W-:Y:S05]  /*6a90*/  BRA `(.L_x_2346) ;  /* 0x0000000400307947 */ /* 0x000fea0003800000 */
.L_x_2338:
[----:B------:R-:W-:-:S06]  /*6aa0*/  UISETP.NE.AND UP0, UPT, UR41, 0x3, UPT ;  /* 0x000000032900788c */ /* 0x000fcc000bf05270 */
[----:B------:R-:W-:-:S13]  /*6ab0*/  PLOP3.LUT P2, PT, PT, PT, UP0, 0x80, 0x0 ;  /* 0x000000000000781c */ /* 0x000fda0003f4f008 */
[----:B------:R-:W-:Y:S05]  /*6ac0*/  @!P2 BRA `(.L_x_2385) ;  /* 0x000000000004a947 */ /* 0x000fea0003800000 */
[----:B------:R-:W-:Y:S01]  /*6ad0*/  BPT.TRAP 0x1 ;  /* 0x000000040000795c */ /* 0x000fe20000300000 */
.L_x_2385:
[----:B------:R-:W-:Y:S01]  /*6ae0*/  IMAD R57, R18, 0x8, R2 ;  /* 0x0000000812397824 */ /* 0x000fe200078e0202 */
[----:B------:R-:W-:Y:S01]  /*6af0*/  SHF.L.U32 R85, R149, 0x1f, RZ ;  /* 0x0000001f95557819 */ /* 0x000fe200000006ff */
[----:B------:R-:W-:Y:S01]  /*6b00*/  BSSY B1, `(.L_x_2386) ;  /* 0x0000004000017945 */ /* 0x000fe20003800000 */
[----:B------:R-:W-:Y:S02]  /*6b10*/  SHF.R.S32.HI R82, RZ, 0x1f, R81 ;  /* 0x0000001fff527819 */ /* 0x000fe40000011451 */
[----:B------:R-:W0:Y:S02]  /*6b20*/  SYNCS.PHASECHK.TRANS64.TRYWAIT P3, [R57+URZ+0x2d890], R85 ;  /* 0x02d89055390075a7 */ /* 0x000e24000806017f */
[----:B0-----:R-:W-:Y:S05]  /*6b30*/  @!P3 BRA `(.L_x_2387) ;  /* 0x000001980088b947 */ /* 0x001fea0003800000 */
.L_x_2629:
[----:B------:R-:W-:Y:S05]  /*6b40*/  BSYNC B1 ;  /* 0x0000000000017941 */ /* 0x000fea0003800000 */
.L_x_2386:
        /* <DEDUP_REMOVED lines=24> */
.L_x_2633:
[----:B------:R-:W-:Y:S05]  /*6cd0*/  @!P3 BRA `(.L_x_2346) ;  /* 0x0000000000a0b947 */ /* 0x000fea0003800000 */
[----:B-1----:R-:W4:Y:S01]  /*6ce0*/  LDL R13, [R1+0x5c] ;  /* 0x00005c00010d7983 */ /* 0x002f220000100800 */
[----:B------:R-:W-:-:S03]  /*6cf0*/  ULDC UR4, c[0x0][0x2f4] ;  /* 0x0000bd0000047ab9 */ /* 0x000fc60000000800 */
[----:B------:R-:W5:Y:S04]  /*6d00*/  LDL R12, [R1+0x58] ;  /* 0x00005800010c7983 */ /* 0x000f680000100800 */
[----:B------:R-:W5:Y:S04]  /*6d10*/  LDL R11, [R1+0x4c] ;  /* 0x00004c00010b7983 */ /* 0x000f680000100800 */
[----:B------:R-:W5:Y:S01]  /*6d20*/  LDL R41, [R1+0x50] ;  /* 0x0000500001297983 */ /* 0x000f620000100800 */
[----:B------:R-:W-:Y:S02]  /*6d30*/  ISETP.GE.AND P5, PT, R16, UR4, PT ;  /* 0x0000000410007c0c */ /* 0x000fe4000bfa6270 */
        /* <DEDUP_REMOVED lines=20> */
[----:B------:R-:W-:Y:S01]  /*6e80*/  @!P5 IMAD.SHL.U32 R11, R41, 0x8, RZ ;  /* 0x00000008290bd824 */ /* 0x000fe200078e00ff */
[----:B-1----:R-:W-:Y:S01]  /*6e90*/  @!P5 MOV R36, R39 ;  /* 0x000000270024d202 */ /* 0x002fe20000000f00 */
[----:B------:R-:W-:-:S04]  /*6ea0*/  @!P5 IMAD.MOV.U32 R37, RZ, RZ, R38 ;  /* 0x000000ffff25d224 */ /* 0x000fc800078e0026 */
        /* <DEDUP_REMOVED lines=11> */
.L_x_2346:
[----:B------:R-:W-:Y:S05]  /*6f60*/  BSYNC B0 ;  /* 0x0000000000007941 */ /* 0x000fea0003800000 */
.L_x_2337:
        /* <DEDUP_REMOVED lines=16> */
.L_x_2390:
[----:B------:R-:W-:Y:S05]  /*7070*/  BSYNC B0 ;  /* 0x0000000000007941 */ /* 0x000fea0003800000 */
.L_x_2389:
[----:B------:R-:W5:Y:S01]  /*7080*/  SYNCS.PHASECHK.TRANS64.TRYWAIT P2, [R57+URZ+0x2d8b0], R85 ;  /* 0x02d8b055390075a7 */ /* 0x000f62000804017f */
[----:B------:R-:W-:Y:S04]  /*7090*/  BSSY B0, `(.L_x_2391) ;  /* 0x0000002000007945 */ /* 0x000fe80003800000 */
[----:B-----5:R-:W-:Y:S05]  /*70a0*/  @!P2 BRA `(.L_x_2392) ;  /* 0x000001940088a947 */ /* 0x020fea0003800000 */
.L_x_2634:
[----:B------:R-:W-:Y:S05]  /*70b0*/  BSYNC B0 ;  /* 0x0000000000007941 */ /* 0x000fea0003800000 */
.L_x_2391:
        /* <DEDUP_REMOVED lines=9> */
[C---:B------:R-:W-:Y:S02]  /*7150*/  IMAD R83, R80.reuse, UR5, R83 ;  /* 0x0000000550537c24 */ /* 0x040fe4000f8e0253 */
[----:B------:R-:W-:Y:S01]  /*7160*/  IMAD.WIDE.U32 R12, R80, UR4, R12 ;  /* 0x00000004500c7c25 */ /* 0x000fe2000f8e000c */
[----:B------:R-:W-:-:S03]  /*7170*/  ULDC.64 UR4, c[0x0][0x330] ;  /* 0x0000cc0000047ab9 */ /* 0x000fc60000000a00 */
[----:B------:R-:W-:Y:S02]  /*7180*/  IMAD.IADD R13, R13, 0x1, R83 ;  /* 0x000000010d0d7824 */ /* 0x000fe400078e0253 */
[----:B------:R-:W-:-:S04]  /*7190*/  IMAD.WIDE.U32 R12, R138, UR4, R12 ;  /* 0x000000048a0c7c25 */ /* 0x000fc8000f8e000c */
[----:B------:R-:W-:Y:S01]  /*71a0*/  IMAD R13, R138, UR5, R13 ;  /* 0x000000058a0d7c24 */ /* 0x000fe2000f8e020d */
[----:B0-----:R-:W-:-:S04]  /*71b0*/  LEA R11, P2, R12, UR6, 0x1 ;  /* 0x000000060c0b7c11 */ /* 0x001fc8000f8408ff */
[----:B------:R-:W-:Y:S01]  /*71c0*/  LEA.HI.X R12, R12, UR7, R13, 0x1, P2 ;  /* 0x000000070c0c7c11 */ /* 0x000fe200090f0c0d */
[----:B------:R0:W1:Y:S01]  /*71d0*/  SHFL.IDX PT, R36, R11, RZ, 0x1e1f ;  /* 0x001e1fff0b247589 */ /* 0x00006200000e0000 */
[----:B------:R-:W-:-:S03]  /*71e0*/  ISETP.GT.AND P2, PT, R84, R156, PT ;  /* 0x0000009c5400720c */ /* 0x000fc60003f44270 */
[----:B------:R0:W2:Y:S10]  /*71f0*/  SHFL.IDX PT, R37, R12, RZ, 0x1e1f ;  /* 0x001e1fff0c257589 */ /* 0x0000b400000e0000 */
[----:B0-----:R-:W-:Y:S05]  /*7200*/  @!P2 BRA `(.L_x_2394) ;  /* 0x000000000098a947 */ /* 0x001fea0003800000 */
[----:B------:R-:W3:Y:S01]  /*7210*/  LDL R15, [R1+0x5c] ;  /* 0x00005c00010f7983 */ /* 0x000ee20000100800 */
[----:B------:R-:W-:-:S03]  /*7220*/  ULDC UR4, c[0x0][0x2f4] ;  /* 0x0000bd0000047ab9 */ /* 0x000fc60000000800 */
[----:B------:R-:W4:Y:S04]  /*7230*/  LDL R14, [R1+0x58] ;  /* 0x00005800010e7983 */ /* 0x000f280000100800 */
[----:B------:R-:W5:Y:S04]  /*7240*/  LDL R42, [R1+0x4c] ;  /* 0x00004c00012a7983 */ /* 0x000f680000100800 */
[----:B------:R-:W5:Y:S01]  /*7250*/  LDL R41, [R1+0x50] ;  /* 0x0000500001297983 */ /* 0x000f620000100800 */
[----:B------:R-:W-:Y:S02]  /*7260*/  ISETP.GE.AND P5, PT, R16, UR4, PT ;  /* 0x0000000410007c0c */ /* 0x000fe4000bfa6270 */
        /* <DEDUP_REMOVED lines=18> */
[----:B------:R-:W-:Y:S01]  /*7390*/  @!P5 SHF.L.U32 R11, R41, 0x3, RZ ;  /* 0x00000003290bd819 */ /* 0x000fe200000006ff */
        /* <DEDUP_REMOVED lines=13> */
.L_x_2394:
[----:B------:R-:W-:Y:S05]  /*7470*/  BSYNC B0 ;  /* 0x0000000000007941 */ /* 0x000fea0003800000 */
.L_x_2393:
[----:B------:R-:W-:Y:S01]  /*7480*/  @!PT LDS RZ, [RZ] ;  /* 0x00000000fffff984 */ /* 0x000fe20000000800 */
[----:B------:R-:W-:Y:S01]  /*7490*/  @!PT LDS RZ, [RZ] ;  /* 0x00000000fffff984 */ /* 0x000fe20000000800 */
[----:B------:R-:W-:Y:S01]  /*74a0*/  @!PT LDS RZ, [RZ] ;  /* 0x00000000fffff984 */ /* 0x000fe20000000800 */
[----:B------:R-:W-:Y:S01]  /*74b0*/  @!PT LDS RZ, [RZ] ;  /* 0x00000000fffff984 */ /* 0x000fe20000000800 */
[----:B------:R3:W-:Y:S06]  /*74c0*/  MEMBAR.ALL.CTA ;  /* 0x0000000000007992 */ /* 0x0007ec0000008000 */
[----:B---3--:R-:W3:Y:S01]  /*74d0*/  FENCE.VIEW.ASYNC.S ;  /* 0x00000000000073c6 */ /* 0x008ee20000000000 */
[----:B------:R-:W-:Y:S02]  /*74e0*/  VIADD R18, R18, 0x1 ;  /* 0x0000000112127836 */ /* 0x000fe40000000000 */
[----:B------:R-:W-:Y:S01]  /*74f0*/  @!P3 VIADD R57, R57, 0x2d8c0 ;  /* 0x0002d8c03939b836 */ /* 0x000fe20000000000 */
[----:B---3--:R3:W-:Y:S02]  /*7500*/  BAR.SYNC.DEFER_BLOCKING R99, 0x80 ;  /* 0x000200630000751d */ /* 0x0087e40000010000 */
[----:B------:R-:W-:-:S02]  /*7510*/  ISETP.NE.AND P2, PT, R18, 0x2, PT ;  /* 0x000000021200780c */ /* 0x000fc40003f45270 */
[----:B------:R-:W-:Y:S02]  /*7520*/  @!P3 PRMT R57, RZ, 0x654, R57 ;  /* 0x00000654ff39b816 */ /* 0x000fe40000000039 */
[----:B0-----:R-:W-:Y:S02]  /*7530*/  SEL R12, RZ, 0x1, P2 ;  /* 0x00000001ff0c7807 */ /* 0x001fe40001000000 */
[----:B------:R-:W-:Y:S02]  /*7540*/  SEL R18, R18, RZ, P2 ;  /* 0x000000ff12127207 */ /* 0x000fe40001000000 */
[----:B------:R-:W-:Y:S01]  /*7550*/  LOP3.LUT R149, R149, R12, RZ, 0x3c, !PT ;  /* 0x0000000c95957212 */ /* 0x000fe200078e3cff */
[----:B------:R3:W-:Y:S01]  /*7560*/  @!P3 SYNCS.ARRIVE.TRANS64.RED.A1T0 RZ, [R57+URZ], RZ ;  /* 0x000000ff39ffb9a7 */ /* 0x0007e2000810043f */
[----:B------:R-:W-:Y:S05]  /*7570*/  @P1 BRA `(.L_x_2395) ;  /* 0xffffffb400781947 */ /* 0x000fea000383ffff */
[----:B------:R-:W0:Y:S01]  /*7580*/  S2R R11, SR_TID.X ;  /* 0x00000000000b7919 */ /* 0x000e220000002100 */
[----:B------:R-:W-:Y:S02]  /*7590*/  PLOP3.LUT P0, PT, PT, PT, PT, 0x8, 0x0 ;  /* 0x000000000000781c */ /* 0x000fe40003f0e170 */
[----:B0-----:R-:W-:-:S04]  /*75a0*/  SHF.R.U32.HI R11, RZ, 0x7, R11 ;  /* 0x00000007ff0b7819 */ /* 0x001fc8000001160b */
[----:B------:R-:W-:-:S13]  /*75b0*/  ISETP.NE.AND P4, PT, R11, 0x1, PT ;  /* 0x000000010b00780c */ /* 0x000fda0003f85270 */
[----:B------:R-:W-:Y:S06]  /*75c0*/  @!P4 BAR.ARV 0x9, 0x100 ;  /* 0x024400000000cb1d */ /* 0x000fec0000002000 */
.L_x_2332:
[----:B------:R-:W4:Y:S01]  /*75d0*/  LDL R3, [R1+0x88] ;  /* 0x0000880001037983 */ /* 0x000f220000100800 */
[----:B------:R-:W0:Y:S01]  /*75e0*/  LDC R0, c[0x0][0x448] ;  /* 0x00011200ff007b82 */ /* 0x000e220000000800 */
[----:B------:R-:W-:Y:S01]  /*75f0*/  IMAD.MOV.U32 R94, RZ, RZ, RZ ;  /* 0x000000ffff5e7224 */ /* 0x000fe200078e00ff */
[----:B0-----:R-:W-:-:S13]  /*7600*/  ISETP.NE.AND P1, PT, R0, 0x1, PT ;  /* 0x000000010000780c */ /* 0x001fda0003f25270 */
[----:B------:R-:W0:Y:S08]  /*7610*/  @P1 LDC R0, c[0x0][0x44c] ;  /* 0x00011300ff001b82 */ /* 0x000e300000000800 */
[----:B------:R-:W1:Y:S01]  /*7620*/  @P1 LDC R5, c[0x0][0x450] ;  /* 0x00011400ff051b82 */ /* 0x000e620000000800 */
[----:B----4-:R-:W-:-:S04]  /*7630*/  VIADD R3, R3, 0xbf ;  /* 0x000000bf03037836 */ /* 0x010fc80000000000 */
[----:B0-----:R-:W-:-:S05]  /*7640*/  @P1 IMAD.HI.U32 R0, R3, R0, RZ ;  /* 0x0000000003001227 */ /* 0x001fca00078e00ff */
[----:B-1----:R-:W-:-:S04]  /*7650*/  @P1 SHF.R.U32.HI R3, RZ, R5, R0 ;  /* 0x00000005ff031219 */ /* 0x002fc80000011600 */
[----:B------:R-:W-:-:S04]  /*7660*/  IADD3 R3, R100, R3, RZ ;  /* 0x0000000364037210 */ /* 0x000fc80007ffe0ff */
[----:B------:R-:W-:-:S04]  /*7670*/  SHF.R.S32.HI R0, RZ, 0x1f, R3 ;  /* 0x0000001fff007819 */ /* 0x000fc80000011403 */
[----:B------:R-:W-:-:S04]  /*7680*/  LEA.HI R0, R0, R3, RZ, 0x7 ;  /* 0x0000000300007211 */ /* 0x000fc800078f38ff */
[----:B------:R-:W-:-:S04]  /*7690*/  SHF.R.S32.HI R0, RZ, 0x7, R0 ;  /* 0x00000007ff007819 */ /* 0x000fc80000011400 */
[----:B------:R-:W-:-:S04]  /*76a0*/  VIMNMX R101, R101, R0, PT ;  /* 0x0000000065657248 */ /* 0x000fc80003fe0100 */
[----:B------:R-:W-:Y:S01]  /*76b0*/  ISETP.GE.AND P1, PT, R101, 0x1, PT ;  /* 0x000000016500780c */ /* 0x000fe20003f26270 */
[----:B------:R-:W-:-:S12]  /*76c0*/  @P0 BRA `(.L_x_2396) ;  /* 0x00000000000c0947 */ /* 0x000fd80003800000 */
[----:B------:R-:W0:Y:S01]  /*76d0*/  FENCE.VIEW.ASYNC.G ;  /* 0x00000000000073c6 */ /* 0x000e220000000100 */
[----:B------:R-:W-:Y:S05]  /*76e0*/  WARPSYNC.ALL ;  /* 0x0000000000007948 */ /* 0x000fea0003800000 */
[----:B0-----:R-:W-:Y:S06]  /*76f0*/  BAR.ARV 0xc, 0x200 ;  /* 0x0308000000007b1d */ /* 0x001fec0000002000 */
.L_x_2396:
[----:B------:R-:W-:Y:S04]  /*7700*/  BSSY B0, `(.L_x_2397) ;  /* 0x0000020000007945 */ /* 0x000fe80003800000 */
[----:B------:R-:W-:Y:S05]  /*7710*/  @!P1 BRA `(.L_x_2398) ;  /* 0x0000000000789947 */ /* 0x000fea0003800000 */
[----:B------:R-:W4:Y:S01]  /*7720*/  LDL R0, [R1+0x9c] ;  /* 0x00009c0001007983 */ /* 0x000f220000100800 */
[----:B------:R-:W-:Y:S01]  /*7730*/  ULDC UR4, c[0x0][0x9f0] ;  /* 0x00027c0000047ab9 */ /* 0x000fe20000000800 */
[----:B----4-:R-:W-:-:S04]  /*7740*/  ISETP.NE.AND P0, PT, R0, RZ, PT ;  /* 0x000000ff0000720c */ /* 0x010fc80003f05270 */
[----:B------:R-:W-:-:S04]  /*7750*/  SEL R9, R0, UR4, P0 ;  /* 0x0000000400097c07 */ /* 0x000fc80008000000 */
[-C--:B------:R-:W-:Y:S02]  /*7760*/  IABS R6, R9.reuse ;  /* 0x0000000900067213 */ /* 0x080fe40000000000 */
[----:B------:R-:W-:Y:S02]  /*7770*/  IADD3 R0, R9, -0x1, R101 ;  /* 0xffffffff09007810 */ /* 0x000fe40007ffe065 */
[----:B------:R-:W0:Y:S01]  /*7780*/  I2F.RP R3, R6 ;  /* 0x0000000600037306 */ /* 0x000e220000209400 */
[-C--:B------:R-:W-:Y:S02]  /*7790*/  IABS R10, R9.reuse ;  /* 0x00000009000a7213 */ /* 0x080fe40000000000 */
        /* <DEDUP_REMOVED lines=10> */
[----:B------:R-:W-:-:S06]  /*7840*/  IMAD.HI.U32 R5, R5, R7, R4 ;  /* 0x0000000705057227 */ /* 0x000fcc00078e0004 */
        /* <DEDUP_REMOVED lines=11> */
.L_x_2398:
[----:B------:R-:W-:Y:S05]  /*7900*/  BSYNC B0 ;  /* 0x0000000000007941 */ /* 0x000fea0003800000 */
.L_x_2397:
        /* <DEDUP_REMOVED lines=26> */
[----:B----4-:R-:W-:Y:S01]  /*7ab0*/  IMAD R4, R0, R94, RZ ;  /* 0x0000005e00047224 */ /* 0x010fe200078e02ff */
[----:B------:R-:W-:-:S04]  /*7ac0*/  MOV R0, RZ ;  /* 0x000000ff00007202 */ /* 0x000fc80000000f00 */
        /* <DEDUP_REMOVED lines=14> */
.L_x_2637:
[----:B------:R-:W1:Y:S01]  /*7bb0*/  LDL R3, [R1+0x60] ;  /* 0x0000600001037983 */ /* 0x000e620000100800 */
[----:B------:R-:W-:Y:S01]  /*7bc0*/  BSSY B6, `(.L_x_2401) ;  /* 0x000001b000067945 */ /* 0x000fe20003800000 */
[----:B-1----:R-:W-:-:S05]  /*7bd0*/  IMAD.HI R0, R3, 0x55555556, RZ ;  /* 0x5555555603007827 */ /* 0x002fca00078e02ff */
[----:B------:R-:W-:-:S05]  /*7be0*/  LEA.HI R44, R0, R0, RZ, 0x1 ;  /* 0x00000000002c7211 */ /* 0x000fca00078f08ff */
[----:B------:R-:W-:Y:S02]  /*7bf0*/  IMAD R44, R44, -0x3, R3 ;  /* 0xfffffffd2c2c7824 */ /* 0x000fe400078e0203 */
[----:B------:R-:W-:-:S04]  /*7c00*/  VIADD R3, R2, 0x21800 ;  /* 0x0002180002037836 */ /* 0x000fc80000000000 */
[----:B------:R-:W-:Y:S01]  /*7c10*/  IMAD R0, R44, 0x2000, R3 ;  /* 0x000020002c007824 */ /* 0x000fe200078e0203 */
[----:B------:R-:W-:-:S04]  /*7c20*/  LOP3.LUT P0, RZ, R3, 0x3ff, RZ, 0xc0, !PT ;  /* 0x000003ff03ff7812 */ /* 0x000fc8000780c0ff */
        /* <DEDUP_REMOVED lines=19> */
[----:B0123-5:R-:W-:Y:S05]  /*7d60*/  CALL.ABS.NOINC R14 ;  /* 0x000000000e007343 */ /* 0x02ffea0003c00000 */
.L_x_2402:
[----:B------:R-:W-:Y:S05]  /*7d70*/  BSYNC B6 ;  /* 0x0000000000067941 */ /* 0x000fea0003800000 */
.L_x_2401:
        /* <DEDUP_REMOVED lines=8> */
[----:B------:R4:W0:Y:S03]  /*7e00*/  SYNCS.PHASECHK.TRANS64.TRYWAIT P0, [R2+URZ+0x2d800], R3 ;  /* 0x02d80003020075a7 */ /* 0x000826000800017f */
[----:B0-----:R-:W-:Y:S05]  /*7e10*/  @!P0 NANOSLEEP.SYNCS 0x989680 ;  /* 0x009896800000895d */ /* 0x001fea0003900000 */
[----:B------:R-:W0:Y:S01]  /*7e20*/  @!P0 SYNCS.PHASECHK.TRANS64 P0, [R2+URZ+0x2d800], R3 ;  /* 0x02d80003020085a7 */ /* 0x000e22000800007f */
[----:B------:R-:W-:Y:S04]  /*7e30*/  BSSY B0, `(.L_x_2404) ;  /* 0x0000006000007945 */ /* 0x000fe80003800000 */
[----:B0-----:R-:W-:Y:S05]  /*7e40*/  @P0 BRA `(.L_x_2405) ;  /* 0x0000000000100947 */ /* 0x001fea0003800000 */
.L_x_2406:
[----:B------:R0:W0:Y:S02]  /*7e50*/  SYNCS.PHASECHK.TRANS64.TRYWAIT P0, [R2+URZ+0x2d800], R3 ;  /* 0x02d80003020075a7 */ /* 0x000024000800017f */
[----:B0-----:R-:W-:Y:S05]  /*7e60*/  @!P0 NANOSLEEP.SYNCS 0x989680 ;  /* 0x009896800000895d */ /* 0x001fea0003900000 */
[----:B------:R-:W0:Y:S02]  /*7e70*/  @!P0 SYNCS.PHASECHK.TRANS64 P0, [R2+URZ+0x2d800], R3 ;  /* 0x02d80003020085a7 */ /* 0x000e24000800007f */
[----:B0-----:R-:W-:Y:S05]  /*7e80*/  @!P0 BRA `(.L_x_2406) ;  /* 0xfffffffc00f08947 */ /* 0x001fea000383ffff */
.L_x_2405:
[----:B------:R-:W-:Y:S05]  /*7e90*/  BSYNC B0 ;  /* 0x0000000000007941 */ /* 0x000fea0003800000 */
.L_x_2404:
[----:B------:R-:W-:Y:S05]  /*7ea0*/  BRA `(.L_x_2407) ;  /* 0x0000003c00907947 */ /* 0x000fea0003800000 */
.L_x_2403:
[----:B------:R-:W-:Y:S01]  /*7eb0*/  ULOP3.LUT UP0, URZ, UR42, 0x1bf, URZ, 0xc0, !UPT ;  /* 0x000001bf2a3f7892 */ /* 0x000fe2000f80c03f */
[----:B-1---5:R-:W-:Y:S01]  /*7ec0*/  SHF.R.S32.HI R0, RZ, 0x1f, R95 ;  /* 0x0000001fff007819 */ /* 0x022fe2000001145f */
[----:B------:R-:W-:Y:S01]  /*7ed0*/  ULDC.64 UR4, c[0x0][0x3f8] ;  /* 0x0000fe0000047ab9 */ /* 0x000fe20000000a00 */
[----:B------:R-:W-:Y:S01]  /*7ee0*/  ULDC.64 UR6, c[0x0][0x408] ;  /* 0x0001020000067ab9 */ /* 0x000fe20000000a00 */
[----:B------:R-:W-:Y:S02]  /*7ef0*/  IMAD.WIDE.U32 R24, R95, UR4, RZ ;  /* 0x000000045f187c25 */ /* 0x000fe4000f8e00ff */
[----:B------:R-:W-:Y:S02]  /*7f00*/  PLOP3.LUT P0, PT, PT, PT, UP0, 0x80, 0x0 ;  /* 0x000000000000781c */ /* 0x000fe40003f0f008 */
[C---:B------:R-:W-:Y:S02]  /*7f10*/  IMAD R4, R0.reuse, UR4, RZ ;  /* 0x0000000400047c24 */ /* 0x040fe4000f8e02ff */
        /* <DEDUP_REMOVED lines=22> */
[----:B0-23--:R-:W-:Y:S05]  /*8080*/  CALL.ABS.NOINC R14 ;  /* 0x000000000e007343 */ /* 0x00dfea0003c00000 */
.L_x_2408:
[----:B------:R-:W4:Y:S01]  /*8090*/  LDL R20, [R1+0x88] ;  /* 0x0000880001147983 */ /* 0x000f220000100800 */
[----:B------:R-:W-:Y:S01]  /*80a0*/  ULDC.U8 UR4, c[0x0][0x410] ;  /* 0x0001040000047ab9 */ /* 0x000fe20000000000 */
[----:B------:R-:W-:Y:S01]  /*80b0*/  BSSY B0, `(.L_x_2409) ;  /* 0x00003bb000007945 */ /* 0x000fe20003800000 */
[----:B------:R-:W-:Y:S01]  /*80c0*/  ISETP.NE.AND P0, PT, RZ, UR4, PT ;  /* 0x00000004ff007c0c */ /* 0x000fe2000bf05270 */
[----:B----4-:R-:W-:-:S12]  /*80d0*/  IMAD.IADD R9, R156, 0x1, R20 ;  /* 0x000000019c097824 */ /* 0x010fd800078e0214 */
[----:B------:R-:W-:Y:S05]  /*80e0*/  @!P0 BRA `(.L_x_2410) ;  /* 0x0000001c00688947 */ /* 0x000fea0003800000 */
[----:B------:R-:W1:Y:S01]  /*80f0*/  LDC R6, c[0x0][0x448] ;  /* 0x00011200ff067b82 */ /* 0x000e620000000800 */
[----:B------:R-:W-:Y:S01]  /*8100*/  IMAD.MOV.U32 R3, RZ, RZ, R9 ;  /* 0x000000ffff037224 */ /* 0x000fe200078e0009 */
[----:B------:R-:W-:Y:S01]  /*8110*/  ULDC.64 UR4, c[0x0][0x3f8] ;  /* 0x0000fe0000047ab9 */ /* 0x000fe20000000a00 */
[----:B------:R-:W-:Y:S01]  /*8120*/  ULDC.64 UR6, c[0x0][0x408] ;  /* 0x0001020000067ab9 */ /* 0x000fe20000000a00 */
[----:B------:R-:W-:Y:S02]  /*8130*/  IMAD.MOV.U32 R25, RZ, RZ, R29 ;  /* 0x000000ffff197224 */ /* 0x000fe400078e001d */
[----:B------:R-:W-:Y:S01]  /*8140*/  IMAD.MOV.U32 R27, RZ, RZ, R31 ;  /* 0x000000ffff1b7224 */ /* 0x000fe200078e001f */
[----:B-1----:R-:W-:-:S13]  /*8150*/  ISETP.NE.AND P0, PT, R6, 0x1, PT ;  /* 0x000000010600780c */ /* 0x002fda0003f05270 */
[----:B------:R-:W1:Y:S08]  /*8160*/  @P0 LDC R0, c[0x0][0x44c] ;  /* 0x00011300ff000b82 */ /* 0x000e700000000800 */
[----:B------:R-:W4:Y:S01]  /*8170*/  @P0 LDC R5, c[0x0][0x450] ;  /* 0x00011400ff050b82 */ /* 0x000f220000000800 */
[----:B-1----:R-:W-:-:S05]  /*8180*/  @P0 IMAD.HI.U32 R0, R9, R0, RZ ;  /* 0x0000000009000227 */ /* 0x002fca00078e00ff */
[----:B----4-:R-:W-:-:S04]  /*8190*/  @P0 SHF.R.U32.HI R3, RZ, R5, R0 ;  /* 0x00000005ff030219 */ /* 0x010fc80000011600 */
        /* <DEDUP_REMOVED lines=12> */
[----:B------:R-:W-:-:S02]  /*8260*/  LEA R39, P1, R26, UR6, 0x1 ;  /* 0x000000061a277c11 */ /* 0x000fc4000f8208ff */
[----:B------:R-:W-:Y:S02]  /*8270*/  IADD3 R3, R27, R3, RZ ;  /* 0x000000031b037210 */ /* 0x000fe40007ffe0ff */
[----:B------:R-:W-:Y:S02]  /*8280*/  LEA.HI.X R13, R24, UR5, R13, 0x1, P0 ;  /* 0x00000005180d7c11 */ /* 0x000fe400080f0c0d */
[----:B------:R-:W-:Y:S01]  /*8290*/  LEA.HI.X R0, R26, UR7, R3, 0x1, P1 ;  /* 0x000000071a007c11 */ /* 0x000fe200088f0c03 */
[----:B------:R-:W-:Y:S06]  /*82a0*/  BRA.DIV UR4, `(.L_x_2411) ;  /* 0x0000018604447947 */ /* 0x000fec000b800000 */
[----:B------:R1:W4:Y:S04]  /*82b0*/  SHFL.IDX PT, R3, R13, RZ, 0x1e1f ;  /* 0x001e1fff0d037589 */ /* 0x00032800000e0000 */
[----:B------:R-:W0:Y:S04]  /*82c0*/  SHFL.IDX PT, R38, R38, RZ, 0x1e1f ;  /* 0x001e1fff26267589 */ /* 0x000e2800000e0000 */
[----:B------:R-:W0:Y:S04]  /*82d0*/  SHFL.IDX PT, R0, R0, RZ, 0x1e1f ;  /* 0x001e1fff00007589 */ /* 0x000e2800000e0000 */
[----:B-1----:R-:W0:Y:S02]  /*82e0*/  SHFL.IDX PT, R39, R39, RZ, 0x1e1f ;  /* 0x001e1fff27277589 */ /* 0x002e2400000e0000 */
.L_x_2643:
        /* <DEDUP_REMOVED lines=8> */
[----:B------:R-:W-:Y:S02]  /*8370*/  CS2R R12, SRZ ;  /* 0x00000000000c7805 */ /* 0x000fe4000001ff00 */
[----:B------:R-:W-:Y:S02]  /*8380*/  CS2R R8, SRZ ;  /* 0x0000000000087805 */ /* 0x000fe4000001ff00 */
[----:B--2---:R-:W-:Y:S02]  /*8390*/  CS2R R36, SRZ ;  /* 0x0000000000247805 */ /* 0x004fe4000001ff00 */
        /* <DEDUP_REMOVED lines=27> */
[-C--:B------:R-:W-:Y:S02]  /*8550*/  @!P3 IADD3 R26, P4, R38, R24.reuse, RZ ;  /* 0x00000018261ab210 */ /* 0x080fe40007f9e0ff */
[----:B------:R-:W-:Y:S02]  /*8560*/  @!P3 IADD3 R24, P5, R39, R24, RZ ;  /* 0x000000182718b210 */ /* 0x000fe40007fbe0ff */
[----:B------:R-:W-:Y:S01]  /*8570*/  SHF.L.U64.HI R5, R48, 0x1, R5 ;  /* 0x0000000130057819 */ /* 0x000fe20000010205 */
[----:B------:R-:W-:Y:S01]  /*8580*/  @!P3 IMAD.X R27, R3, 0x1, R4, P4 ;  /* 0x00000001031bb824 */ /* 0x000fe200020e0604 */
[----:B------:R-:W-:Y:S01]  /*8590*/  @!P2 IADD3 R20, P4, R38, R14, RZ ;  /* 0x0000000e2614a210 */ /* 0x000fe20007f9e0ff */
[----:B------:R-:W-:Y:S01]  /*85a0*/  IMAD.SHL.U32 R31, R42, 0x2, RZ ;  /* 0x000000022a1f7824 */ /* 0x000fe200078e00ff */
[----:B------:R-:W-:-:S02]  /*85b0*/  @!P3 IADD3.X R25, R0, R4, RZ, P5, !PT ;  /* 0x000000040019b210 */ /* 0x000fc40002ffe4ff */
[----:B------:R-:W-:Y:S01]  /*85c0*/  @!P2 IADD3 R14, P5, R39, R14, RZ ;  /* 0x0000000e270ea210 */ /* 0x000fe20007fbe0ff */
[----:B------:R-:W-:Y:S01]  /*85d0*/  @!P2 IMAD.X R21, R3, 0x1, R5, P4 ;  /* 0x000000010315a824 */ /* 0x000fe200020e0605 */
[----:B------:R-:W-:Y:S01]  /*85e0*/  SHF.R.S32.HI R7, RZ, 0x1f, R45 ;  /* 0x0000001fff077819 */ /* 0x000fe2000001142d */
[----:B------:R-:W5:Y:S01]  /*85f0*/  @!P3 LD.E.64 R32, desc[UR38][R26.64] ;  /* 0x000000261a20b980 */ /* 0x000f62000c101b00 */
[-C--:B------:R-:W-:Y:S01]  /*8600*/  @!P1 IADD3 R12, P4, R38, R10.reuse, RZ ;  /* 0x0000000a260c9210 */ /* 0x080fe20007f9e0ff */
[----:B------:R-:W-:Y:S01]  /*8610*/  @!P2 IMAD.X R15, R0, 0x1, R5, P5 ;  /* 0x00000001000fa824 */ /* 0x000fe200028e0605 */
[----:B------:R-:W-:Y:S02]  /*8620*/  SHF.L.U64.HI R7, R45, 0x1, R7 ;  /* 0x000000012d077819 */ /* 0x000fe40000010207 */
[----:B------:R-:W-:Y:S02]  /*8630*/  @!P1 IADD3 R10, P5, R39, R10, RZ ;  /* 0x0000000a270a9210 */ /* 0x000fe40007fbe0ff */
[----:B------:R-:W-:Y:S01]  /*8640*/  SHF.R.S32.HI R6, RZ, 0x1f, R43 ;  /* 0x0000001fff067819 */ /* 0x000fe2000001142b */
[--C-:B------:R-:W-:Y:S01]  /*8650*/  @!P1 IMAD.X R13, R3, 0x1, R7.reuse, P4 ;  /* 0x00000001030d9824 */ /* 0x100fe200020e0607 */
[----:B------:R-:W-:Y:S01]  /*8660*/  ISETP.GE.AND P4, PT, R46, UR4, PT ;  /* 0x000000042e007c0c */ /* 0x000fe2000bf86270 */
[----:B------:R-:W-:Y:S01]  /*8670*/  @!P1 IMAD.X R11, R0, 0x1, R7, P5 ;  /* 0x00000001000b9824 */ /* 0x000fe200028e0607 */
[----:B------:R-:W-:-:S02]  /*8680*/  SHF.L.U64.HI R6, R43, 0x1, R6 ;  /* 0x000000012b067819 */ /* 0x000fc40000010206 */
[----:B------:R-:W-:Y:S02]  /*8690*/  @!P0 IADD3 R8, P5, R38, R28, RZ ;  /* 0x0000001c26088210 */ /* 0x000fe40007fbe0ff */
[----:B------:R-:W-:-:S03]  /*86a0*/  SHF.R.S32.HI R30, RZ, 0x1f, R42 ;  /* 0x0000001fff1e7819 */ /* 0x000fc6000001142a */
[----:B------:R-:W-:Y:S01]  /*86b0*/  @!P0 IMAD.X R9, R3, 0x1, R6, P5 ;  /* 0x0000000103098824 */ /* 0x000fe200028e0606 */
[----:B------:R-:W-:-:S03]  /*86c0*/  @!P0 IADD3 R4, P5, R39, R28, RZ ;  /* 0x0000001c27048210 */ /* 0x000fc60007fbe0ff */
[----:B------:R-:W-:Y:S01]  /*86d0*/  @!P4 IMAD.MOV.U32 R28, RZ, RZ, R38 ;  /* 0x000000ffff1cc224 */ /* 0x000fe200078e0026 */
[----:B------:R-:W-:Y:S01]  /*86e0*/  @!P0 IADD3.X R5, R0, R6, RZ, P5, !PT ;  /* 0x0000000600058210 */ /* 0x000fe20002ffe4ff */
[----:B------:R-:W-:Y:S01]  /*86f0*/  @!P4 IMAD.MOV.U32 R29, RZ, RZ, R3 ;  /* 0x000000ffff1dc224 */ /* 0x000fe200078e0003 */
        /* <DEDUP_REMOVED lines=30> */
.L_x_2413:
[----:B------:R-:W-:Y:S05]  /*88e0*/  BSYNC B1 ;  /* 0x0000000000017941 */ /* 0x000fea0003800000 */
.L_x_2412:
[----:B------:R-:W-:Y:S01]  /*88f0*/  ULEA.HI UR4, UR37, UR37, URZ, 0x1 ;  /* 0x0000002525047291 */ /* 0x000fe2000f8f083f */
[----:B----45:R-:W-:Y:S01]  /*8900*/  IMAD.MOV.U32 R3, RZ, RZ, R35 ;  /* 0x000000ffff037224 */ /* 0x030fe200078e0023 */
[----:B0-----:R-:W-:Y:S01]  /*8910*/  MOV R6, R13 ;  /* 0x0000000d00067202 */ /* 0x001fe20000000f00 */
[----:B------:R-:W-:Y:S01]  /*8920*/  IMAD.MOV.U32 R4, RZ, RZ, R30 ;  /* 0x000000ffff047224 */ /* 0x000fe200078e001e */
[----:B------:R-:W-:Y:S01]  /*8930*/  ULOP3.LUT UR4, UR4, 0xfffffffe, URZ, 0xc0, !UPT ;  /* 0xfffffffe04047892 */ /* 0x000fe2000f8ec03f */
[----:B------:R-:W-:Y:S01]  /*8940*/  IMAD.MOV.U32 R0, RZ, RZ, R34 ;  /* 0x000000ffff007224 */ /* 0x000fe200078e0022 */
[----:B------:R-:W-:Y:S01]  /*8950*/  VIMNMX R97, R97, 0xc0, PT ;  /* 0x000000c061617848 */ /* 0x000fe20003fe0100 */
[----:B------:R-:W-:Y:S01]  /*8960*/  IMAD.MOV.U32 R5, RZ, RZ, R27 ;  /* 0x000000ffff057224 */ /* 0x000fe200078e001b */
[----:B------:R-:W-:Y:S01]  /*8970*/  UIADD3 UR4, UR37, -UR4, URZ ;  /* 0x8000000425047290 */ /* 0x000fe2000fffe03f */
[----:B------:R-:W-:Y:S01]  /*8980*/  PRMT R58, R3, 0x5410, R4 ;  /* 0x00005410033a7816 */ /* 0x000fe20000000004 */
[----:B------:R-:W-:Y:S01]  /*8990*/  IMAD.MOV.U32 R4, RZ, RZ, R26 ;  /* 0x000000ffff047224 */ /* 0x000fe200078e001a */
[----:B------:R-:W-:Y:S01]  /*89a0*/  PRMT R50, R0, 0x7610, R50 ;  /* 0x0000761000327816 */ /* 0x000fe20000000032 */
[----:B------:R-:W-:Y:S01]  /*89b0*/  BSSY B1, `(.L_x_2414) ;  /* 0x0000026000017945 */ /* 0x000fe20003800000 */
[----:B------:R-:W-:Y:S01]  /*89c0*/  MOV R0, R31 ;  /* 0x0000001f00007202 */ /* 0x000fe20000000f00 */
[----:B------:R-:W-:Y:S01]  /*89d0*/  IMAD.U32 R3, RZ, RZ, UR4 ;  /* 0x00000004ff037e24 */ /* 0x000fe2000f8e00ff */
[----:B------:R-:W-:Y:S01]  /*89e0*/  PRMT R48, R4, 0x7610, R48 ;  /* 0x0000761004307816 */ /* 0x000fe20000000030 */
[----:B------:R-:W-:Y:S01]  /*89f0*/  IMAD.MOV.U32 R4, RZ, RZ, R21 ;  /* 0x000000ffff047224 */ /* 0x000fe200078e0015 */
[----:B------:R-:W-:Y:S01]  /*8a00*/  PRMT R49, R0, 0x7610, R49 ;  /* 0x0000761000317816 */ /* 0x000fe20000000031 */
[----:B------:R-:W-:Y:S01]  /*8a10*/  IMAD.MOV.U32 R0, RZ, RZ, R20 ;  /* 0x000000ffff007224 */ /* 0x000fe200078e0014 */
[----:B------:R-:W-:-:S02]  /*8a20*/  SHF.L.U32 R3, R3, 0x1f, RZ ;  /* 0x0000001f03037819 */ /* 0x000fc400000006ff */
[----:B------:R-:W-:Y:S01]  /*8a30*/  PRMT R47, R47, 0x5410, R5 ;  /* 0x000054102f2f7816 */ /* 0x000fe20000000005 */
[----:B------:R-:W-:Y:S01]  /*8a40*/  IMAD.MOV.U32 R5, RZ, RZ, R12 ;  /* 0x000000ffff057224 */ /* 0x000fe200078e000c */
[----:B------:R-:W0:Y:S01]  /*8a50*/  SYNCS.PHASECHK.TRANS64.TRYWAIT P0, [R2+URZ+0x2d800], R3 ;  /* 0x02d80003020075a7 */ /* 0x000e22000800017f */
[----:B------:R-:W-:Y:S01]  /*8a60*/  PRMT R45, R0, 0x5410, R4 ;  /* 0x00005410002d7816 */ /* 0x000fe20000000004 */
[----:B------:R-:W-:Y:S01]  /*8a70*/  IMAD.MOV.U32 R0, RZ, RZ, R8 ;  /* 0x000000ffff007224 */ /* 0x000fe200078e0008 */
[----:B------:R-:W-:Y:S01]  /*8a80*/  ISETP.GE.AND P1, PT, R156, R97, PT ;  /* 0x000000619c00720c */ /* 0x000fe20003f26270 */
        /* <DEDUP_REMOVED lines=9> */
[----:B------:R-:W-:Y:S01]  /*8b20*/  IMAD.MOV.U32 R6, RZ, RZ, R29 ;  /* 0x000000ffff067224 */ /* 0x000fe200078e001d */
        /* <DEDUP_REMOVED lines=13> */
[----:B0-----:R-:W-:Y:S06]  /*8c00*/  @!P0 BRA `(.L_x_2415) ;  /* 0x0000017c005c8947 */ /* 0x001fec0003800000 */
.L_x_2644:
[----:B------:R-:W-:Y:S05]  /*8c10*/  BSYNC B1 ;  /* 0x0000000000017941 */ /* 0x000fea0003800000 */
.L_x_2414:
[----:B------:R-:W-:Y:S01]  /*8c20*/  PRMT R39, R0, 0x5410, R4 ;  /* 0x0000541000277816 */ /* 0x000fe20000000004 */
[----:B------:R-:W-:Y:S06]  /*8c30*/  @P1 BRA `(.L_x_2416) ;  /* 0x0000003000081947 */ /* 0x000fec0003800000 */
[----:B------:R-:W2:Y:S01]  /*8c40*/  LDL.64 R54, [R1+0x38] ;  /* 0x0000380001367983 */ /* 0x000ea20000100a00 */
[----:B------:R-:W2:Y:S03]  /*8c50*/  LDC R4, c[0x0][0x3f4] ;  /* 0x0000fd00ff047b82 */ /* 0x000ea60000000800 */
[----:B------:R-:W4:Y:S04]  /*8c60*/  LDL R56, [R1+0x94] ;  /* 0x0000940001387983 */ /* 0x000f280000100800 */
[----:B------:R-:W5:Y:S04]  /*8c70*/  LDL R53, [R1+0x78] ;  /* 0x0000780001357983 */ /* 0x000f680000100800 */
[----:B------:R-:W3:Y:S04]  /*8c80*/  LDL R52, [R1+0x6c] ;  /* 0x00006c0001347983 */ /* 0x000ee80000100800 */
[----:B------:R-:W3:Y:S04]  /*8c90*/  LDL R51, [R1+0x74] ;  /* 0x0000740001337983 */ /* 0x000ee80000100800 */
[----:B------:R-:W3:Y:S04]  /*8ca0*/  LDL R7, [R1+0x68] ;  /* 0x0000680001077983 */ /* 0x000ee80000100800 */
[----:B------:R-:W3:Y:S01]  /*8cb0*/  LDL R6, [R1+0x7c] ;  /* 0x00007c0001067983 */ /* 0x000ee20000100800 */
        /* <DEDUP_REMOVED lines=9> */
[----:B----4-:R-:W-:-:S04]  /*8d50*/  IMAD R3, R56, 0x2, R2 ;  /* 0x0000000238037824 */ /* 0x010fc800078e0202 */
[----:B------:R-:W-:Y:S01]  /*8d60*/  VIADD R0, R3, 0x20 ;  /* 0x0000002003007836 */ /* 0x000fe20000000000 */
[-C--:B-----5:R-:W-:Y:S02]  /*8d70*/  ISETP.GE.AND P1, PT, R53, R4.reuse, PT ;  /* 0x000000043500720c */ /* 0x0a0fe40003f26270 */
[-C--:B---3--:R-:W-:Y:S02]  /*8d80*/  ISETP.GE.AND P2, PT, R52, R4.reuse, PT ;  /* 0x000000043400720c */ /* 0x088fe40003f46270 */
[-C--:B------:R-:W-:Y:S02]  /*8d90*/  ISETP.GE.AND P3, PT, R51, R4.reuse, PT ;  /* 0x000000043300720c */ /* 0x080fe40003f66270 */
[-C--:B------:R-:W-:Y:S02]  /*8da0*/  ISETP.GE.AND P4, PT, R7, R4.reuse, PT ;  /* 0x000000040700720c */ /* 0x080fe40003f86270 */
[----:B------:R-:W-:Y:S01]  /*8db0*/  ISETP.GE.AND P5, PT, R6, R4, PT ;  /* 0x000000040600720c */ /* 0x000fe20003fa6270 */
[----:B------:R-:W-:-:S12]  /*8dc0*/  @P6 BRA `(.L_x_2418) ;  /* 0x0000000000a86947 */ /* 0x000fd80003800000 */
[----:B------:R-:W0:Y:S01]  /*8dd0*/  LDS.128 R4, [R3+0xc400] ;  /* 0x00c4000003047984 */ /* 0x000e220000000c00 */
[----:B------:R-:W-:Y:S01]  /*8de0*/  SHF.R.U32.HI R41, RZ, 0x10, R37 ;  /* 0x00000010ff297819 */ /* 0x000fe20000011625 */
[--C-:B------:R-:W-:Y:S01]  /*8df0*/  HADD2.F32 R40, -RZ, R50.reuse.H1_H1 ;  /* 0x30000032ff287230 */ /* 0x100fe20000004100 */
[----:B------:R-:W-:Y:S01]  /*8e00*/  SHF.R.U32.HI R51, RZ, 0x10, R35 ;  /* 0x00000010ff337819 */ /* 0x000fe20000011623 */
        /* <DEDUP_REMOVED lines=9> */
[C---:B------:R-:W-:Y:S01]  /*8ea0*/  FMUL.FTZ R54, R37.reuse, R41 ;  /* 0x0000002925367220 */ /* 0x040fe20000410000 */
[-C--:B------:R-:W-:Y:S01]  /*8eb0*/  FMUL.FTZ R53, R37, R51.reuse ;  /* 0x0000003325357220 */ /* 0x080fe20000410000 */
        /* <DEDUP_REMOVED lines=8> */
[----:B------:R-:W-:Y:S02]  /*8f40*/  HADD2.F32 R40, -RZ, R58.H0_H0 ;  /* 0x2000003aff287230 */ /* 0x000fe40000004100 */
        /* <DEDUP_REMOVED lines=18> */
.L_x_2418:
[----:B------:R-:W-:Y:S05]  /*9070*/  BSYNC B1 ;  /* 0x0000000000017941 */ /* 0x000fea0003800000 */
.L_x_2417:
[----:B------:R-:W-:Y:S01]  /*9080*/  BSSY B1, `(.L_x_2419) ;  /* 0x000002d000017945 */ /* 0x000fe20003800000 */
[----:B------:R-:W-:-:S03]  /*9090*/  @P0 IADD3 R0, R3, -0x20, RZ ;  /* 0xffffffe003000810 */ /* 0x000fc60007ffe0ff */
[----:B------:R-:W-:Y:S05]  /*90a0*/  @P1 BRA `(.L_x_2420) ;  /* 0x0000000000a81947 */ /* 0x000fea0003800000 */
[----:B0-----:R-:W0:Y:S01]  /*90b0*/  LDS.128 R4, [R0+0xc400] ;  /* 0x00c4000000047984 */ /* 0x001e220000000c00 */
[----:B------:R-:W-:Y:S01]  /*90c0*/  SHF.R.U32.HI R35, RZ, 0x10, R33 ;  /* 0x00000010ff237819 */ /* 0x000fe20000011621 */
[----:B------:R-:W-:Y:S01]  /*90d0*/  HADD2.F32 R34, -RZ, R59.H1_H1 ;  /* 0x3000003bff227230 */ /* 0x000fe20000004100 */
[----:B------:R-:W-:Y:S01]  /*90e0*/  SHF.R.U32.HI R37, RZ, 0x10, R31 ;  /* 0x00000010ff257819 */ /* 0x000fe2000001161f */
[----:B------:R-:W-:Y:S01]  /*90f0*/  HADD2.F32 R36, -RZ, R58.H1_H1 ;  /* 0x3000003aff247230 */ /* 0x000fe20000004100 */
[----:B------:R-:W-:Y:S01]  /*9100*/  SHF.R.U64 R53, R32, 0x10, R33 ;  /* 0x0000001020357819 */ /* 0x000fe20000001221 */
[----:B------:R-:W-:Y:S01]  /*9110*/  HADD2.F32 R35, -RZ, R35.H0_H0 ;  /* 0x20000023ff237230 */ /* 0x000fe20000004100 */
[----:B------:R-:W-:Y:S01]  /*9120*/  SHF.R.U64 R51, R30, 0x10, R31 ;  /* 0x000000101e337819 */ /* 0x000fe2000000121f */
[----:B------:R-:W-:Y:S02]  /*9130*/  HADD2.F32 R37, -RZ, R37.H0_H0 ;  /* 0x20000025ff257230 */ /* 0x000fe40000004100 */
[----:B0-----:R-:W-:-:S02]  /*9140*/  HADD2.F32 R33, -RZ, R7.H1_H1 ;  /* 0x30000007ff217230 */ /* 0x001fc40000004100 */
[----:B------:R-:W-:Y:S02]  /*9150*/  HADD2.F32 R32, -RZ, R7.H0_H0 ;  /* 0x20000007ff207230 */ /* 0x000fe40000004100 */
[--C-:B------:R-:W-:Y:S02]  /*9160*/  HADD2.F32 R7, -RZ, R4.reuse.H0_H0 ;  /* 0x20000004ff077230 */ /* 0x100fe40000004100 */
[C---:B------:R-:W-:Y:S01]  /*9170*/  FMUL.FTZ R50, R33.reuse, R35 ;  /* 0x0000002321327220 */ /* 0x040fe20000410000 */
[----:B------:R-:W-:Y:S02]  /*9180*/  HADD2.F32 R4, -RZ, R4.H1_H1 ;  /* 0x30000004ff047230 */ /* 0x000fe40000004100 */
[-C--:B------:R-:W-:Y:S01]  /*9190*/  FMUL.FTZ R41, R33, R37.reuse ;  /* 0x0000002521297220 */ /* 0x080fe20000410000 */
        /* <DEDUP_REMOVED lines=27> */
.L_x_2420:
[----:B------:R-:W-:Y:S05]  /*9350*/  BSYNC B1 ;  /* 0x0000000000017941 */ /* 0x000fea0003800000 */
.L_x_2419:
        /* <DEDUP_REMOVED lines=44> */
.L_x_2422:
[----:B------:R-:W-:Y:S05]  /*9620*/  BSYNC B1 ;  /* 0x0000000000017941 */ /* 0x000fea0003800000 */
.L_x_2421:
        /* <DEDUP_REMOVED lines=44> */
.L_x_2424:
[----:B------:R-:W-:Y:S05]  /*98f0*/  BSYNC B1 ;  /* 0x0000000000017941 */ /* 0x000fea0003800000 */
.L_x_2423:
        /* <DEDUP_REMOVED lines=44> */
.L_x_2426:
[----:B------:R-:W-:Y:S05]  /*9bc0*/  BSYNC B1 ;  /* 0x0000000000017941 */ /* 0x000fea0003800000 */
.L_x_2425:
        /* <DEDUP_REMOVED lines=44> */
.L_x_2410:
[----:B------:R-:W1:Y:S01]  /*9e90*/  LDC R10, c[0x0][0x448] ;  /* 0x00011200ff0a7b82 */ /* 0x000e620000000800 */
[----:B------:R-:W-:Y:S01]  /*9ea0*/  IMAD.MOV.U32 R3, RZ, RZ, R9 ;  /* 0x000000ffff037224 */ /* 0x000fe200078e0009 */
[----:B------:R-:W-:Y:S01]  /*9eb0*/  ULDC.64 UR4, c[0x0][0x3f8] ;  /* 0x0000fe0000047ab9 */ /* 0x000fe20000000a00 */
[----:B------:R-:W-:Y:S01]  /*9ec0*/  ULDC.64 UR6, c[0x0][0x408] ;  /* 0x0001020000067ab9 */ /* 0x000fe20000000a00 */
[----:B------:R-:W-:Y:S02]  /*9ed0*/  IMAD.MOV.U32 R4, RZ, RZ, R24 ;  /* 0x000000ffff047224 */ /* 0x000fe400078e0018 */
[----:B------:R-:W-:Y:S02]  /*9ee0*/  IMAD.MOV.U32 R6, RZ, RZ, R26 ;  /* 0x000000ffff067224 */ /* 0x000fe400078e001a */
[----:B------:R-:W-:Y:S01]  /*9ef0*/  IMAD.MOV.U32 R7, RZ, RZ, R31 ;  /* 0x000000ffff077224 */ /* 0x000fe200078e001f */
[----:B-1----:R-:W-:-:S13]  /*9f00*/  ISETP.NE.AND P0, PT, R10, 0x1, PT ;  /* 0x000000010a00780c */ /* 0x002fda0003f05270 */
[----:B------:R-:W1:Y:S08]  /*9f10*/  @P0 LDC R0, c[0x0][0x44c] ;  /* 0x00011300ff000b82 */ /* 0x000e700000000800 */
[----:B------:R-:W4:Y:S01]  /*9f20*/  @P0 LDC R5, c[0x0][0x450] ;  /* 0x00011400ff050b82 */ /* 0x000f220000000800 */
[----:B-1----:R-:W-:-:S05]  /*9f30*/  @P0 IMAD.HI.U32 R0, R9, R0, RZ ;  /* 0x0000000009000227 */ /* 0x002fca00078e00ff */
[----:B----4-:R-:W-:Y:S01]  /*9f40*/  @P0 SHF.R.U32.HI R3, RZ, R5, R0 ;  /* 0x00000005ff030219 */ /* 0x010fe20000011600 */
[----:B------:R-:W-:-:S03]  /*9f50*/  IMAD.MOV.U32 R5, RZ, RZ, R29 ;  /* 0x000000ffff057224 */ /* 0x000fc600078e001d */
[----:B------:R-:W-:Y:S01]  /*9f60*/  SHF.R.S32.HI R0, RZ, 0x1f, R3 ;  /* 0x0000001fff007819 */ /* 0x000fe20000011403 */
[----:B------:R-:W-:-:S04]  /*9f70*/  IMAD.WIDE.U32 R4, R3, UR4, R4 ;  /* 0x0000000403047c25 */ /* 0x000fc8000f8e0004 */
[C---:B------:R-:W-:Y:S02]  /*9f80*/  IMAD R8, R0.reuse, UR4, RZ ;  /* 0x0000000400087c24 */ /* 0x040fe4000f8e02ff */
[----:B------:R-:W-:Y:S02]  /*9f90*/  IMAD R0, R0, UR6, RZ ;  /* 0x0000000600007c24 */ /* 0x000fe4000f8e02ff */
[C---:B------:R-:W-:Y:S01]  /*9fa0*/  IMAD R13, R3.reuse, UR5, R8 ;  /* 0x00000005030d7c24 */ /* 0x040fe2000f8e0208 */
[----:B------:R-:W-:Y:S01]  /*9fb0*/  ULDC.64 UR4, c[0x0][0x3e8] ;  /* 0x0000fa0000047ab9 */ /* 0x000fe20000000a00 */
[----:B------:R-:W-:-:S03]  /*9fc0*/  IMAD.WIDE.U32 R6, R3, UR6, R6 ;  /* 0x0000000603067c25 */ /* 0x000fc6000f8e0006 */
[----:B------:R-:W-:Y:S01]  /*9fd0*/  IADD3 R13, R5, R13, RZ ;  /* 0x0000000d050d7210 */ /* 0x000fe20007ffe0ff */
[----:B--2---:R-:W-:Y:S01]  /*9fe0*/  IMAD R37, R3, UR7, R0 ;  /* 0x0000000703257c24 */ /* 0x004fe2000f8e0200 */
[----:B------:R-:W-:Y:S01]  /*9ff0*/  ULDC.64 UR6, c[0x0][0x400] ;  /* 0x0001000000067ab9 */ /* 0x000fe20000000a00 */
[----:B------:R-:W-:Y:S01]  /*a000*/  LEA R3, P0, R4, UR4, 0x1 ;  /* 0x0000000404037c11 */ /* 0x000fe2000f8008ff */
[----:B------:R-:W-:Y:S01]  /*a010*/  UMOV UR4, 0xffffffff ;  /* 0xffffffff00047882 */ /* 0x000fe20000000000 */
[----:B------:R-:W-:Y:S01]  /*a020*/  IMAD.IADD R37, R7, 0x1, R37 ;  /* 0x0000000107257824 */ /* 0x000fe200078e0225 */
[----:B------:R-:W-:Y:S02]  /*a030*/  LEA R38, P1, R6, UR6, 0x1 ;  /* 0x0000000606267c11 */ /* 0x000fe4000f8208ff */
[----:B------:R-:W-:Y:S02]  /*a040*/  LEA.HI.X R13, R4, UR5, R13, 0x1, P0 ;  /* 0x00000005040d7c11 */ /* 0x000fe400080f0c0d */
[----:B------:R-:W-:Y:S01]  /*a050*/  LEA.HI.X R37, R6, UR7, R37, 0x1, P1 ;  /* 0x0000000706257c11 */ /* 0x000fe200088f0c25 */
[----:B------:R-:W-:Y:S08]  /*a060*/  BRA.DIV UR4, `(.L_x_2427) ;  /* 0x0000016a04587947 */ /* 0x000ff0000b800000 */
[----:B------:R1:W2:Y:S04]  /*a070*/  SHFL.IDX PT, R0, R13, RZ, 0x1e1f ;  /* 0x001e1fff0d007589 */ /* 0x0002a800000e0000 */
[----:B------:R-:W4:Y:S04]  /*a080*/  SHFL.IDX PT, R3, R3, RZ, 0x1e1f ;  /* 0x001e1fff03037589 */ /* 0x000f2800000e0000 */
[----:B------:R-:W0:Y:S04]  /*a090*/  SHFL.IDX PT, R37, R37, RZ, 0x1e1f ;  /* 0x001e1fff25257589 */ /* 0x000e2800000e0000 */
[----:B-1----:R-:W0:Y:S02]  /*a0a0*/  SHFL.IDX PT, R38, R38, RZ, 0x1e1f ;  /* 0x001e1fff26267589 */ /* 0x002e2400000e0000 */
.L_x_2650:
        /* <DEDUP_REMOVED lines=17> */
[----:B------:R-:W3:Y:S04]  /*a1c0*/  LDL R21, [R1+0x4c] ;  /* 0x00004c0001157983 */ /* 0x000ee80000100800 */
[----:B------:R-:W3:Y:S01]  /*a1d0*/  LDL R20, [R1+0x50] ;  /* 0x0000500001147983 */ /* 0x000ee20000100800 */
[C---:B------:R-:W-:Y:S01]  /*a1e0*/  VIADD R4, R16.reuse, 0x10 ;  /* 0x0000001010047836 */ /* 0x040fe20000000000 */
[----:B------:R-:W-:Y:S01]  /*a1f0*/  ULDC UR4, c[0x0][0x3f4] ;  /* 0x0000fd0000047ab9 */ /* 0x000fe20000000800 */
[C---:B------:R-:W-:Y:S01]  /*a200*/  VIADD R5, R16.reuse, 0x20 ;  /* 0x0000002010057836 */ /* 0x040fe20000000000 */
[----:B------:R-:W-:Y:S01]  /*a210*/  ISETP.GE.AND P2, PT, R16, UR4, PT ;  /* 0x0000000410007c0c */ /* 0x000fe2000bf46270 */
[----:B----4-:R-:W-:Y:S01]  /*a220*/  IMAD.MOV.U32 R6, RZ, RZ, R3 ;  /* 0x000000ffff067224 */ /* 0x010fe200078e0003 */
[----:B------:R-:W-:Y:S01]  /*a230*/  ISETP.GE.AND P3, PT, R4, UR4, PT ;  /* 0x0000000404007c0c */ /* 0x000fe2000bf66270 */
[----:B------:R-:W-:Y:S01]  /*a240*/  IMAD.MOV.U32 R8, RZ, RZ, R38 ;  /* 0x000000ffff087224 */ /* 0x000fe200078e0026 */
[----:B------:R-:W-:Y:S01]  /*a250*/  ISETP.GE.AND P4, PT, R5, UR4, PT ;  /* 0x0000000405007c0c */ /* 0x000fe2000bf86270 */
[----:B------:R-:W-:Y:S01]  /*a260*/  IMAD.MOV.U32 R9, RZ, RZ, R37 ;  /* 0x000000ffff097224 */ /* 0x000fe200078e0025 */
[----:B--2---:R-:W-:-:S02]  /*a270*/  MOV R7, R0 ;  /* 0x0000000000077202 */ /* 0x004fc40000000f00 */
[----:B------:R-:W-:Y:S02]  /*a280*/  CS2R R28, SRZ ;  /* 0x00000000001c7805 */ /* 0x000fe4000001ff00 */
[----:B------:R-:W-:Y:S02]  /*a290*/  CS2R R30, SRZ ;  /* 0x00000000001e7805 */ /* 0x000fe4000001ff00 */
[----:B------:R-:W-:Y:S02]  /*a2a0*/  CS2R R10, SRZ ;  /* 0x00000000000a7805 */ /* 0x000fe4000001ff00 */
[----:B------:R-:W-:Y:S02]  /*a2b0*/  CS2R R32, SRZ ;  /* 0x0000000000207805 */ /* 0x000fe4000001ff00 */
[----:B------:R-:W-:Y:S01]  /*a2c0*/  CS2R R34, SRZ ;  /* 0x0000000000227805 */ /* 0x000fe2000001ff00 */
[----:B------:R-:W-:Y:S01]  /*a2d0*/  @!P2 IMAD.SHL.U32 R36, R16, 0x2, RZ ;  /* 0x000000021024a824 */ /* 0x000fe200078e00ff */
[----:B------:R-:W-:-:S02]  /*a2e0*/  CS2R R14, SRZ ;  /* 0x00000000000e7805 */ /* 0x000fc4000001ff00 */
[----:B------:R-:W-:Y:S02]  /*a2f0*/  CS2R R24, SRZ ;  /* 0x0000000000187805 */ /* 0x000fe4000001ff00 */
[----:B------:R-:W-:Y:S01]  /*a300*/  CS2R R26, SRZ ;  /* 0x00000000001a7805 */ /* 0x000fe2000001ff00 */
[----:B---3--:R-:W-:Y:S02]  /*a310*/  @!P3 IMAD.SHL.U32 R13, R21, 0x8, RZ ;  /* 0x00000008150db824 */ /* 0x008fe400078e00ff */
[----:B------:R-:W-:Y:S01]  /*a320*/  @!P4 IMAD.SHL.U32 R39, R20, 0x8, RZ ;  /* 0x000000081427c824 */ /* 0x000fe200078e00ff */
[-C--:B------:R-:W-:Y:S01]  /*a330*/  @!P2 IADD3 R20, P0, R3, R36.reuse, RZ ;  /* 0x000000240314a210 */ /* 0x080fe20007f1e0ff */
[----:B------:R-:W-:Y:S01]  /*a340*/  @!P3 IMAD.WIDE R4, R13, 0x2, R6 ;  /* 0x000000020d04b825 */ /* 0x000fe200078e0206 */
[----:B------:R-:W-:Y:S02]  /*a350*/  @!P2 IADD3 R36, P1, R38, R36, RZ ;  /* 0x000000242624a210 */ /* 0x000fe40007f3e0ff */
[----:B------:R-:W-:Y:S01]  /*a360*/  @!P2 SHF.L.U64.HI R3, R16, 0x1, R17 ;  /* 0x000000011003a819 */ /* 0x000fe20000010211 */
[----:B------:R-:W-:Y:S01]  /*a370*/  @!P4 IMAD.WIDE R6, R39, 0x2, R6 ;  /* 0x000000022706c825 */ /* 0x000fe200078e0206 */
[----:B------:R0:W5:Y:S02]  /*a380*/  @!P3 LD.E.128 R28, desc[UR38][R4.64] ;  /* 0x00000026041cb980 */ /* 0x000164000c101d00 */
[----:B------:R-:W-:Y:S01]  /*a390*/  @!P2 IADD3.X R37, R37, R3, RZ, P1, !PT ;  /* 0x000000032525a210 */ /* 0x000fe20000ffe4ff */
[--C-:B------:R-:W-:Y:S01]  /*a3a0*/  @!P3 IMAD.WIDE R12, R13, 0x2, R8.reuse ;  /* 0x000000020d0cb825 */ /* 0x100fe200078e0208 */
[----:B------:R1:W5:Y:S03]  /*a3b0*/  @!P4 LD.E.128 R32, desc[UR38][R6.64] ;  /* 0x000000260620c980 */ /* 0x000366000c101d00 */
[----:B------:R-:W-:Y:S01]  /*a3c0*/  @!P4 IMAD.WIDE R38, R39, 0x2, R8 ;  /* 0x000000022726c825 */ /* 0x000fe200078e0208 */
[----:B------:R-:W-:-:S02]  /*a3d0*/  CS2R R8, SRZ ;  /* 0x0000000000087805 */ /* 0x000fc4000001ff00 */
[----:B0-----:R-:W-:Y:S01]  /*a3e0*/  CS2R R4, SRZ ;  /* 0x0000000000047805 */ /* 0x001fe2000001ff00 */
[----:B------:R-:W-:-:S03]  /*a3f0*/  @!P2 IMAD.X R21, R0, 0x1, R3, P0 ;  /* 0x000000010015a824 */ /* 0x000fc600000e0603 */
[----:B------:R0:W5:Y:S01]  /*a400*/  @!P3 LD.E.128 R8, desc[UR38][R12.64] ;  /* 0x000000260c08b980 */ /* 0x000162000c101d00 */
[----:B-1----:R-:W-:-:S03]  /*a410*/  CS2R R6, SRZ ;  /* 0x0000000000067805 */ /* 0x002fc6000001ff00 */
[----:B------:R1:W5:Y:S04]  /*a420*/  @!P2 LD.E.128 R24, desc[UR38][R20.64] ;  /* 0x000000261418a980 */ /* 0x000368000c101d00 */
[----:B------:R1:W5:Y:S01]  /*a430*/  @!P2 LD.E.128 R4, desc[UR38][R36.64] ;  /* 0x000000262404a980 */ /* 0x000362000c101d00 */
[----:B0-----:R-:W-:-:S06]  /*a440*/  CS2R R12, SRZ ;  /* 0x00000000000c7805 */ /* 0x001fcc000001ff00 */
[----:B------:R1:W5:Y:S02]  /*a450*/  @!P4 LD.E.128 R12, desc[UR38][R38.64] ;  /* 0x00000026260cc980 */ /* 0x000364000c101d00 */
.L_x_2429:
[----:B------:R-:W-:Y:S05]  /*a460*/  BSYNC B1 ;  /* 0x0000000000017941 */ /* 0x000fea0003800000 */
.L_x_2428:
[----:B------:R-:W-:Y:S01]  /*a470*/  ULEA.HI UR4, UR37, UR37, URZ, 0x1 ;  /* 0x0000002525047291 */ /* 0x000fe2000f8f083f */
[----:B----45:R-:W-:Y:S01]  /*a480*/  IMAD.MOV.U32 R3, RZ, RZ, R5 ;  /* 0x000000ffff037224 */ /* 0x030fe200078e0005 */
[----:B------:R-:W-:Y:S01]  /*a490*/  VIMNMX R97, R97, 0xc0, PT ;  /* 0x000000c061617848 */ /* 0x000fe20003fe0100 */
[----:B-1----:R-:W-:Y:S01]  /*a4a0*/  IMAD.MOV.U32 R20, RZ, RZ, R6 ;  /* 0x000000ffff147224 */ /* 0x002fe200078e0006 */
[----:B------:R-:W-:Y:S01]  /*a4b0*/  ULOP3.LUT UR4, UR4, 0xfffffffe, URZ, 0xc0, !UPT ;  /* 0xfffffffe04047892 */ /* 0x000fe2000f8ec03f */
[----:B--2---:R-:W-:Y:S01]  /*a4c0*/  IMAD.MOV.U32 R0, RZ, RZ, R4 ;  /* 0x000000ffff007224 */ /* 0x004fe200078e0004 */
[----:B------:R-:W-:Y:S01]  /*a4d0*/  PRMT R62, R3, 0x7610, R62 ;  /* 0x00007610033e7816 */ /* 0x000fe2000000003e */
[----:B------:R-:W-:Y:S01]  /*a4e0*/  IMAD.MOV.U32 R21, RZ, RZ, R9 ;  /* 0x000000ffff157224 */ /* 0x000fe200078e0009 */
[----:B------:R-:W-:Y:S01]  /*a4f0*/  UIADD3 UR4, UR37, -UR4, URZ ;  /* 0x8000000425047290 */ /* 0x000fe2000fffe03f */
[----:B------:R-:W-:Y:S01]  /*a500*/  PRMT R67, R20, 0x7610, R67 ;  /* 0x0000761014437816 */ /* 0x000fe20000000043 */
[----:B------:R-:W-:Y:S01]  /*a510*/  IMAD.MOV.U32 R36, RZ, RZ, R13 ;  /* 0x000000ffff247224 */ /* 0x000fe200078e000d */
[----:B------:R-:W-:Y:S01]  /*a520*/  PRMT R63, R0, 0x7610, R63 ;  /* 0x00007610003f7816 */ /* 0x000fe2000000003f */
[----:B------:R-:W-:Y:S01]  /*a530*/  IMAD.MOV.U32 R0, RZ, RZ, R7 ;  /* 0x000000ffff007224 */ /* 0x000fe200078e0007 */
[----:B------:R-:W-:Y:S01]  /*a540*/  MOV R20, R8 ;  /* 0x0000000800147202 */ /* 0x000fe20000000f00 */
[----:B------:R-:W-:Y:S01]  /*a550*/  IMAD.U32 R3, RZ, RZ, UR4 ;  /* 0x00000004ff037e24 */ /* 0x000fe2000f8e00ff */
[----:B------:R-:W-:Y:S01]  /*a560*/  PRMT R50, R21, 0x7610, R50 ;  /* 0x0000761015327816 */ /* 0x000fe20000000032 */
[----:B------:R-:W-:Y:S01]  /*a570*/  IMAD.MOV.U32 R21, RZ, RZ, R12 ;  /* 0x000000ffff157224 */ /* 0x000fe200078e000c */
[----:B------:R-:W-:Y:S01]  /*a580*/  PRMT R49, R49, 0x5410, R20 ;  /* 0x0000541031317816 */ /* 0x000fe20000000014 */
[----:B------:R-:W-:Y:S01]  /*a590*/  IMAD.MOV.U32 R20, RZ, RZ, R11 ;  /* 0x000000ffff147224 */ /* 0x000fe200078e000b */
[----:B------:R-:W-:Y:S01]  /*a5a0*/  SHF.L.U32 R3, R3, 0x1f, RZ ;  /* 0x0000001f03037819 */ /* 0x000fe200000006ff */
[----:B------:R-:W-:Y:S01]  /*a5b0*/  IMAD.MOV.U32 R38, RZ, RZ, R25 ;  /* 0x000000ffff267224 */ /* 0x000fe200078e0019 */
[----:B------:R-:W-:Y:S01]  /*a5c0*/  PRMT R67, R67, 0x5410, R0 ;  /* 0x0000541043437816 */ /* 0x000fe20000000000 */
[----:B------:R-:W-:Y:S01]  /*a5d0*/  IMAD.MOV.U32 R0, RZ, RZ, R10 ;  /* 0x000000ffff007224 */ /* 0x000fe200078e000a */
[----:B------:R-:W0:Y:S01]  /*a5e0*/  SYNCS.PHASECHK.TRANS64.TRYWAIT P0, [R2+URZ+0x2d800], R3 ;  /* 0x02d80003020075a7 */ /* 0x000e22000800017f */
[----:B------:R-:W-:Y:S01]  /*a5f0*/  PRMT R47, R20, 0x7610, R47 ;  /* 0x00007610142f7816 */ /* 0x000fe2000000002f */
[----:B------:R-:W-:Y:S01]  /*a600*/  IMAD.MOV.U32 R37, RZ, RZ, R24 ;  /* 0x000000ffff257224 */ /* 0x000fe200078e0018 */
[----:B------:R-:W-:Y:S01]  /*a610*/  PRMT R20, R21, 0x5410, R36 ;  /* 0x0000541015147816 */ /* 0x000fe20000000024 */
[----:B------:R-:W-:Y:S01]  /*a620*/  IMAD.MOV.U32 R36, RZ, RZ, R15 ;  /* 0x000000ffff247224 */ /* 0x000fe200078e000f */
[----:B------:R-:W-:Y:S01]  /*a630*/  PRMT R48, R48, 0x5410, R0 ;  /* 0x0000541030307816 */ /* 0x000fe20000000000 */
[----:B------:R-:W-:Y:S01]  /*a640*/  BSSY B1, `(.L_x_2430) ;  /* 0x0000017000017945 */ /* 0x000fe20003800000 */
[----:B------:R-:W-:-:S02]  /*a650*/  MOV R0, R14 ;  /* 0x0000000e00007202 */ /* 0x000fc40000000f00 */
[----:B------:R-:W-:Y:S01]  /*a660*/  PRMT R60, R38, 0x7610, R60 ;  /* 0x00007610263c7816 */ /* 0x000fe2000000003c */
[----:B------:R-:W-:Y:S01]  /*a670*/  IMAD.MOV.U32 R38, RZ, RZ, R29 ;  /* 0x000000ffff267224 */ /* 0x000fe200078e001d */
[----:B------:R-:W-:Y:S01]  /*a680*/  PRMT R21, R0, 0x5410, R36 ;  /* 0x0000541000157816 */ /* 0x000fe20000000024 */
[----:B------:R-:W-:Y:S01]  /*a690*/  IMAD.MOV.U32 R0, RZ, RZ, R26 ;  /* 0x000000ffff007224 */ /* 0x000fe200078e001a */
[----:B------:R-:W-:Y:S01]  /*a6a0*/  PRMT R65, R37, 0x7610, R65 ;  /* 0x0000761025417816 */ /* 0x000fe20000000041 */
[----:B------:R-:W-:Y:S01]  /*a6b0*/  IMAD.MOV.U32 R36, RZ, RZ, R27 ;  /* 0x000000ffff247224 */ /* 0x000fe200078e001b */
[----:B------:R-:W-:Y:S02]  /*a6c0*/  MOV R37, R28 ;  /* 0x0000001c00257202 */ /* 0x000fe40000000f00 */
[----:B------:R-:W-:Y:S01]  /*a6d0*/  PRMT R50, R50, 0x5410, R38 ;  /* 0x0000541032327816 */ /* 0x000fe20000000026 */
[----:B------:R-:W-:Y:S01]  /*a6e0*/  IMAD.MOV.U32 R38, RZ, RZ, R33 ;  /* 0x000000ffff267224 */ /* 0x000fe200078e0021 */
[----:B------:R-:W-:Y:S01]  /*a6f0*/  PRMT R68, R0, 0x5410, R36 ;  /* 0x0000541000447816 */ /* 0x000fe20000000024 */
[----:B------:R-:W-:Y:S01]  /*a700*/  IMAD.MOV.U32 R0, RZ, RZ, R30 ;  /* 0x000000ffff007224 */ /* 0x000fe200078e001e */
[----:B------:R-:W-:Y:S01]  /*a710*/  PRMT R49, R37, 0x7610, R49 ;  /* 0x0000761025317816 */ /* 0x000fe20000000031 */
[----:B------:R-:W-:Y:S01]  /*a720*/  IMAD.MOV.U32 R36, RZ, RZ, R31 ;  /* 0x000000ffff247224 */ /* 0x000fe200078e001f */
[----:B------:R-:W-:Y:S01]  /*a730*/  ISETP.GE.AND P1, PT, R156, R97, PT ;  /* 0x000000619c00720c */ /* 0x000fe20003f26270 */
[----:B------:R-:W-:Y:S01]  /*a740*/  IMAD.MOV.U32 R37, RZ, RZ, R32 ;  /* 0x000000ffff257224 */ /* 0x000fe200078e0020 */
[----:B------:R-:W-:-:S02]  /*a750*/  PRMT R47, R47, 0x5410, R0 ;  /* 0x000054102f2f7816 */ /* 0x000fc40000000000 */
[----:B------:R-:W-:Y:S01]  /*a760*/  PRMT R48, R36, 0x7610, R48 ;  /* 0x0000761024307816 */ /* 0x000fe20000000030 */
[----:B------:R-:W-:Y:S01]  /*a770*/  IMAD.MOV.U32 R36, RZ, RZ, R35 ;  /* 0x000000ffff247224 */ /* 0x000fe200078e0023 */
[----:B------:R-:W-:Y:S02]  /*a780*/  PRMT R45, R37, 0x5410, R38 ;  /* 0x00005410252d7816 */ /* 0x000fe40000000026 */
[----:B------:R-:W-:Y:S01]  /*a790*/  MOV R0, R34 ;  /* 0x0000002200007202 */ /* 0x000fe20000000f00 */
[----:B0-----:R-:W-:Y:S06]  /*a7a0*/  @!P0 BRA `(.L_x_2431) ;  /* 0x0000016000f88947 */ /* 0x001fec0003800000 */
.L_x_2651:
[----:B------:R-:W-:Y:S05]  /*a7b0*/  BSYNC B1 ;  /* 0x0000000000017941 */ /* 0x000fea0003800000 */
.L_x_2430:
        /* <DEDUP_REMOVED lines=14> */
[----:B------:R-:W4:Y:S01]  /*a8a0*/  LDL R73, [R1+0x108] ;  /* 0x0001080001497983 */ /* 0x000f220000100800 */
[----:B------:R-:W-:Y:S01]  /*a8b0*/  HADD2.F32 R62, -RZ, R62.H0_H0 ;  /* 0x2000003eff3e7230 */ /* 0x000fe20000004100 */
[----:B------:R-:W-:Y:S01]  /*a8c0*/  SHF.R.U32.HI R61, RZ, 0x10, R5 ;  /* 0x00000010ff3d7819 */ /* 0x000fe20000011605 */
[----:B------:R-:W-:Y:S01]  /*a8d0*/  HADD2.F32 R60, -RZ, R60.H0_H0 ;  /* 0x2000003cff3c7230 */ /* 0x000fe20000004100 */
[----:B------:R-:W-:Y:S02]  /*a8e0*/  SHF.R.U32.HI R54, RZ, 0x10, R25 ;  /* 0x00000010ff367819 */ /* 0x000fe40000011619 */
        /* <DEDUP_REMOVED lines=17> */
[----:B----4-:R-:W0:Y:S04]  /*aa00*/  LDS.128 R36, [R73] ;  /* 0x0000000049247984 */ /* 0x010e280000000c00 */
[----:B------:R-:W-:-:S05]  /*aa10*/  IMAD.IADD R41, R40, 0x1, R41 ;  /* 0x0000000128297824 */ /* 0x000fca00078e0229 */
[----:B------:R-:W-:-:S05]  /*aa20*/  LEA R0, R41, R2, 0x1 ;  /* 0x0000000229007211 */ /* 0x000fca00078e08ff */
[----:B------:R-:W1:Y:S01]  /*aa30*/  LDS.128 R40, [R0+0xc400] ;  /* 0x00c4000000287984 */ /* 0x000e620000000c00 */
[--C-:B0-----:R-:W-:Y:S02]  /*aa40*/  HADD2.F32 R55, -RZ, R37.reuse.H0_H0 ;  /* 0x20000025ff377230 */ /* 0x101fe40000004100 */
[----:B------:R-:W-:Y:S02]  /*aa50*/  HADD2.F32 R56, -RZ, R37.H1_H1 ;  /* 0x30000025ff387230 */ /* 0x000fe40000004100 */
[----:B------:R-:W-:Y:S02]  /*aa60*/  HADD2.F32 R52, -RZ, R36.H0_H0 ;  /* 0x20000024ff347230 */ /* 0x000fe40000004100 */
[----:B------:R-:W-:Y:S02]  /*aa70*/  HADD2.F32 R27, -RZ, R38.H0_H0 ;  /* 0x20000026ff1b7230 */ /* 0x000fe40000004100 */
[--C-:B------:R-:W-:Y:S02]  /*aa80*/  HADD2.F32 R25, -RZ, R39.reuse.H0_H0 ;  /* 0x20000027ff197230 */ /* 0x100fe40000004100 */
[----:B------:R-:W-:-:S02]  /*aa90*/  HADD2.F32 R39, -RZ, R39.H1_H1 ;  /* 0x30000027ff277230 */ /* 0x000fc40000004100 */
[----:B------:R-:W-:Y:S02]  /*aaa0*/  HADD2.F32 R36, -RZ, R36.H1_H1 ;  /* 0x30000024ff247230 */ /* 0x000fe40000004100 */
[--C-:B-1----:R-:W-:Y:S02]  /*aab0*/  HADD2.F32 R37, -RZ, R41.reuse.H0_H0 ;  /* 0x20000029ff257230 */ /* 0x102fe40000004100 */
[----:B------:R-:W-:Y:S02]  /*aac0*/  HADD2.F32 R58, -RZ, R41.H1_H1 ;  /* 0x30000029ff3a7230 */ /* 0x000fe40000004100 */
[----:B---3--:R-:W-:Y:S02]  /*aad0*/  HADD2.F32 R57, -RZ, R40.H0_H0 ;  /* 0x20000028ff397230 */ /* 0x008fe40000004100 */
[C---:B------:R-:W-:Y:S01]  /*aae0*/  FMUL.FTZ R64, R37.reuse, R62 ;  /* 0x0000003e25407220 */ /* 0x040fe20000410000 */
[----:B------:R-:W-:Y:S01]  /*aaf0*/  FMUL.FTZ R66, R37, R60 ;  /* 0x0000003c25427220 */ /* 0x000fe20000410000 */
[----:B------:R-:W-:-:S02]  /*ab00*/  HADD2.F32 R53, -RZ, R42.H0_H0 ;  /* 0x2000002aff357230 */ /* 0x000fc40000004100 */
[C---:B------:R-:W-:Y:S01]  /*ab10*/  FFMA.FTZ R37, R55.reuse, R60, -R64 ;  /* 0x0000003c37257223 */ /* 0x040fe20000010840 */
[----:B------:R-:W-:Y:S02]  /*ab20*/  HADD2.F32 R60, -RZ, R63.H0_H0 ;  /* 0x2000003fff3c7230 */ /* 0x000fe40000004100 */
[C---:B------:R-:W-:Y:S01]  /*ab30*/  FMUL.FTZ R63, R58.reuse, R61 ;  /* 0x0000003d3a3f7220 */ /* 0x040fe20000410000 */
[----:B------:R-:W-:Y:S01]  /*ab40*/  FFMA.FTZ R41, R55, R62, R66 ;  /* 0x0000003e37297223 */ /* 0x000fe20000010042 */
[----:B------:R-:W-:Y:S02]  /*ab50*/  HADD2.F32 R55, -RZ, R65.H0_H0 ;  /* 0x20000041ff377230 */ /* 0x000fe40000004100 */
[-C--:B------:R-:W-:Y:S01]  /*ab60*/  FMUL.FTZ R65, R58, R59.reuse ;  /* 0x0000003b3a417220 */ /* 0x080fe20000410000 */
[----:B------:R-:W-:Y:S01]  /*ab70*/  FFMA.FTZ R54, R56, R59, -R63 ;  /* 0x0000003b38367223 */ /* 0x000fe2000001083f */
[----:B------:R-:W-:Y:S01]  /*ab80*/  FMUL.FTZ R59, R57, R60 ;  /* 0x0000003c393b7220 */ /* 0x000fe20000410000 */
[----:B------:R-:W-:-:S02]  /*ab90*/  HADD2.F32 R62, -RZ, R67.H0_H0 ;  /* 0x20000043ff3e7230 */ /* 0x000fc40000004100 */
[-C--:B------:R-:W-:Y:S01]  /*aba0*/  FMUL.FTZ R57, R57, R55.reuse ;  /* 0x0000003739397220 */ /* 0x080fe20000410000 */
[--C-:B------:R-:W-:Y:S02]  /*abb0*/  HADD2.F32 R58, -RZ, R68.reuse.H0_H0 ;  /* 0x20000044ff3a7230 */ /* 0x100fe40000004100 */
[C---:B------:R-:W-:Y:S01]  /*abc0*/  FFMA.FTZ R55, R52.reuse, R55, -R59 ;  /* 0x0000003734377223 */ /* 0x040fe2000001083b */
[----:B------:R-:W-:Y:S02]  /*abd0*/  HADD2.F32 R51, -RZ, R43.H0_H0 ;  /* 0x2000002bff337230 */ /* 0x000fe40000004100 */
[----:B------:R-:W-:Y:S01]  /*abe0*/  FFMA.FTZ R52, R52, R60, R57 ;  /* 0x0000003c34347223 */ /* 0x000fe20000010039 */
[----:B------:R-:W-:Y:S02]  /*abf0*/  HADD2.F32 R64, -RZ, R67.H1_H1 ;  /* 0x30000043ff407230 */ /* 0x000fe40000004100 */
[----:B------:R-:W-:Y:S01]  /*ac00*/  FMUL.FTZ R66, R53, R62 ;  /* 0x0000003e35427220 */ /* 0x000fe20000410000 */
[----:B------:R-:W-:-:S02]  /*ac10*/  HADD2.F32 R60, -RZ, R68.H1_H1 ;  /* 0x30000044ff3c7230 */ /* 0x000fc40000004100 */
[-C--:B------:R-:W-:Y:S01]  /*ac20*/  FMUL.FTZ R68, R53, R58.reuse ;  /* 0x0000003a35447220 */ /* 0x080fe20000410000 */
[----:B------:R-:W-:Y:S02]  /*ac30*/  HADD2.F32 R43, -RZ, R43.H1_H1 ;  /* 0x3000002bff2b7230 */ /* 0x000fe40000004100 */
[----:B------:R-:W-:Y:S01]  /*ac40*/  FFMA.FTZ R53, R27, R58, -R66 ;  /* 0x0000003a1b357223 */ /* 0x000fe20000010842 */
[C---:B------:R-:W-:Y:S01]  /*ac50*/  FMUL.FTZ R70, R51.reuse, R64 ;  /* 0x0000004033467220 */ /* 0x040fe20000410000 */
[----:B------:R-:W-:Y:S02]  /*ac60*/  HADD2.F32 R66, -RZ, R7.H0_H0 ;  /* 0x20000007ff427230 */ /* 0x000fe40000004100 */
[----:B------:R-:W-:Y:S01]  /*ac70*/  FMUL.FTZ R51, R51, R60 ;  /* 0x0000003c33337220 */ /* 0x000fe20000410000 */
[----:B------:R-:W-:Y:S02]  /*ac80*/  HADD2.F32 R58, -RZ, R26.H0_H0 ;  /* 0x2000001aff3a7230 */ /* 0x000fe40000004100 */
[----:B------:R-:W-:Y:S01]  /*ac90*/  FFMA.FTZ R26, R27, R62, R68 ;  /* 0x0000003e1b1a7223 */ /* 0x000fe20000010044 */
[C---:B------:R-:W-:Y:S01]  /*aca0*/  FFMA.FTZ R70, R25.reuse, R60, -R70 ;  /* 0x0000003c19467223 */ /* 0x040fe20000010846 */
[----:B------:R-:W-:Y:S01]  /*acb0*/  FFMA.FTZ R51, R25, R64, R51 ;  /* 0x0000004019337223 */ /* 0x000fe20000010033 */
[----:B------:R-:W-:-:S02]  /*acc0*/  HADD2.F32 R40, -RZ, R40.H1_H1 ;  /* 0x30000028ff287230 */ /* 0x000fc40000004100 */
[C---:B------:R-:W-:Y:S01]  /*acd0*/  FMUL.FTZ R62, R43.reuse, R66 ;  /* 0x000000422b3e7220 */ /* 0x040fe20000410000 */
[----:B------:R-:W-:Y:S02]  /*ace0*/  HADD2.F32 R42, -RZ, R42.H1_H1 ;  /* 0x3000002aff2a7230 */ /* 0x000fe40000004100 */
[-C--:B------:R-:W-:Y:S01]  /*acf0*/  FMUL.FTZ R60, R43, R58.reuse ;  /* 0x0000003a2b3c7220 */ /* 0x080fe20000410000 */
[----:B------:R-:W-:Y:S02]  /*ad00*/  HADD2.F32 R25, -RZ, R4.H0_H0 ;  /* 0x20000004ff197230 */ /* 0x000fe40000004100 */
[C---:B------:R-:W-:Y:S01]  /*ad10*/  FFMA.FTZ R57, R39.reuse, R58, -R62 ;  /* 0x0000003a27397223 */ /* 0x040fe2000001083e */
[----:B------:R-:W-:Y:S02]  /*ad20*/  HADD2.F32 R27, -RZ, R6.H0_H0 ;  /* 0x20000006ff1b7230 */ /* 0x000fe40000004100 */
[----:B------:R-:W-:Y:S01]  /*ad30*/  FFMA.FTZ R60, R39, R66, R60 ;  /* 0x00000042273c7223 */ /* 0x000fe2000001003c */
[----:B------:R-:W-:-:S02]  /*ad40*/  HADD2.F32 R7, -RZ, R24.H0_H0 ;  /* 0x20000018ff077230 */ /* 0x000fc40000004100 */
[----:B------:R-:W-:Y:S01]  /*ad50*/  FMUL.FTZ R39, R40, R25 ;  /* 0x0000001928277220 */ /* 0x000fe20000410000 */
[----:B------:R-:W-:Y:S02]  /*ad60*/  HADD2.F32 R38, -RZ, R38.H1_H1 ;  /* 0x30000026ff267230 */ /* 0x000fe40000004100 */
[C---:B------:R-:W-:Y:S01]  /*ad70*/  FMUL.FTZ R43, R42.reuse, R27 ;  /* 0x0000001b2a2b7220 */ /* 0x040fe20000410000 */
[----:B------:R-:W-:Y:S01]  /*ad80*/  FMUL.FTZ R42, R42, R5 ;  /* 0x000000052a2a7220 */ /* 0x000fe20000410000 */
[-C--:B------:R-:W-:Y:S01]  /*ad90*/  FMUL.FTZ R40, R40, R7.reuse ;  /* 0x0000000728287220 */ /* 0x080fe20000410000 */
[----:B------:R-:W-:Y:S01]  /*ada0*/  FFMA.FTZ R4, R36, R7, -R39 ;  /* 0x0000000724047223 */ /* 0x000fe20000010827 */
[----:B------:R-:W-:Y:S01]  /*adb0*/  FFMA.FTZ R6, R38, R5, -R43 ;  /* 0x0000000526067223 */ /* 0x000fe2000001082b */
[----:B------:R-:W-:Y:S01]  /*adc0*/  FFMA.FTZ R56, R56, R61, R65 ;  /* 0x0000003d38387223 */ /* 0x000fe20000010041 */
        /* <DEDUP_REMOVED lines=12> */
.L_x_2433:
[----:B------:R-:W-:Y:S05]  /*ae90*/  BSYNC B1 ;  /* 0x0000000000017941 */ /* 0x000fea0003800000 */
.L_x_2432:
[----:B------:R-:W-:Y:S04]  /*aea0*/  BSSY B1, `(.L_x_2434) ;  /* 0x000006d000017945 */ /* 0x000fe80003800000 */
[----:B------:R-:W-:Y:S05]  /*aeb0*/  @P1 BRA `(.L_x_2435) ;  /* 0x0000000400ac1947 */ /* 0x000fea0003800000 */
[----:B0-----:R-:W2:Y:S04]  /*aec0*/  LDL R6, [R1+0x6c] ;  /* 0x00006c0001067983 */ /* 0x001ea80000100800 */
[----:B------:R-:W2:Y:S04]  /*aed0*/  LDL.64 R4, [R1+0x38] ;  /* 0x0000380001047983 */ /* 0x000ea80000100a00 */
[----:B------:R-:W4:Y:S01]  /*aee0*/  LDL R0, [R1+0x4c] ;  /* 0x00004c0001007983 */ /* 0x000f220000100800 */
[--C-:B------:R-:W-:Y:S01]  /*aef0*/  SHF.R.U64 R28, R28, 0x10, R29.reuse ;  /* 0x000000101c1c7819 */ /* 0x100fe2000000121d */
[--C-:B------:R-:W-:Y:S01]  /*af00*/  HADD2.F32 R51, -RZ, R50.reuse.H1_H1 ;  /* 0x30000032ff337230 */ /* 0x100fe20000004100 */
[----:B------:R-:W-:Y:S01]  /*af10*/  SHF.R.U32.HI R54, RZ, 0x10, R29 ;  /* 0x00000010ff367819 */ /* 0x000fe2000001161d */
[----:B------:R-:W-:Y:S01]  /*af20*/  HADD2.F32 R52, -RZ, R50.H0_H0 ;  /* 0x20000032ff347230 */ /* 0x000fe20000004100 */
[----:B------:R-:W-:Y:S01]  /*af30*/  SHF.R.U64 R29, R8, 0x10, R9 ;  /* 0x00000010081d7819 */ /* 0x000fe20000001209 */
[--C-:B------:R-:W-:Y:S01]  /*af40*/  HADD2.F32 R56, -RZ, R48.reuse.H1_H1 ;  /* 0x30000030ff387230 */ /* 0x100fe20000004100 */
[----:B------:R-:W-:Y:S01]  /*af50*/  SHF.R.U64 R8, R30, 0x10, R31 ;  /* 0x000000101e087819 */ /* 0x000fe2000000121f */
[----:B------:R-:W-:Y:S01]  /*af60*/  HADD2.F32 R48, -RZ, R48.H0_H0 ;  /* 0x20000030ff307230 */ /* 0x000fe20000004100 */
[----:B------:R-:W-:Y:S01]  /*af70*/  SHF.R.U32.HI R53, RZ, 0x10, R9 ;  /* 0x00000010ff357819 */ /* 0x000fe20000011609 */
[----:B------:R-:W-:Y:S01]  /*af80*/  HADD2.F32 R29, -RZ, R29.H0_H0 ;  /* 0x2000001dff1d7230 */ /* 0x000fe20000004100 */
[----:B------:R-:W-:-:S02]  /*af90*/  SHF.R.U32.HI R30, RZ, 0x10, R31 ;  /* 0x00000010ff1e7819 */ /* 0x000fc4000001161f */
[--C-:B------:R-:W-:Y:S01]  /*afa0*/  SHF.R.U64 R9, R10, 0x10, R11.reuse ;  /* 0x000000100a097819 */ /* 0x100fe2000000120b */
[----:B------:R-:W-:Y:S01]  /*afb0*/  HADD2.F32 R53, -RZ, R53.H0_H0 ;  /* 0x20000035ff357230 */ /* 0x000fe20000004100 */
[----:B------:R-:W-:Y:S01]  /*afc0*/  SHF.R.U32.HI R10, RZ, 0x10, R11 ;  /* 0x00000010ff0a7819 */ /* 0x000fe2000001160b */
[----:B------:R-:W-:-:S04]  /*afd0*/  HADD2.F32 R30, -RZ, R30.H0_H0 ;  /* 0x2000001eff1e7230 */ /* 0x000fc80000004100 */
[----:B------:R-:W-:Y:S02]  /*afe0*/  HADD2.F32 R10, -RZ, R10.H0_H0 ;  /* 0x2000000aff0a7230 */ /* 0x000fe40000004100 */
[----:B--2---:R-:W-:Y:S01]  /*aff0*/  IMAD.IADD R4, R4, 0x1, R6 ;  /* 0x0000000104047824 */ /* 0x004fe200078e0206 */
[----:B----4-:R-:W-:-:S04]  /*b000*/  LEA.HI R0, R3, R0, RZ, 0x1d ;  /* 0x0000000003007211 */ /* 0x010fc800078fe8ff */
        /* <DEDUP_REMOVED lines=20> */
[----:B0-----:R-:W-:Y:S02]  /*b150*/  HADD2.F32 R41, -RZ, R25.H0_H0 ;  /* 0x20000019ff297230 */ /* 0x001fe40000004100 */
[----:B------:R-:W-:Y:S02]  /*b160*/  HADD2.F32 R50, -RZ, R27.H0_H0 ;  /* 0x2000001bff327230 */ /* 0x000fe40000004100 */
[----:B-1----:R-:W-:-:S02]  /*b170*/  HADD2.F32 R38, -RZ, R5.H0_H0 ;  /* 0x20000005ff267230 */ /* 0x002fc40000004100 */
[----:B------:R-:W-:Y:S02]  /*b180*/  HADD2.F32 R31, -RZ, R27.H1_H1 ;  /* 0x3000001bff1f7230 */ /* 0x000fe40000004100 */
[CC--:B------:R-:W-:Y:S01]  /*b190*/  FMUL.FTZ R27, R41.reuse, R51.reuse ;  /* 0x00000033291b7220 */ /* 0x0c0fe20000410000 */
[----:B------:R-:W-:Y:S02]  /*b1a0*/  HADD2.F32 R42, -RZ, R25.H1_H1 ;  /* 0x30000019ff2a7230 */ /* 0x000fe40000004100 */
[-C--:B------:R-:W-:Y:S01]  /*b1b0*/  FMUL.FTZ R25, R41, R52.reuse ;  /* 0x0000003429197220 */ /* 0x080fe20000410000 */
[----:B------:R-:W-:Y:S02]  /*b1c0*/  HADD2.F32 R41, -RZ, R54.H0_H0 ;  /* 0x20000036ff297230 */ /* 0x000fe40000004100 */
[C---:B------:R-:W-:Y:S01]  /*b1d0*/  FFMA.FTZ R27, R38.reuse, R52, R27 ;  /* 0x00000034261b7223 */ /* 0x040fe2000001001b */
[----:B------:R-:W-:Y:S02]  /*b1e0*/  HADD2.F32 R39, -RZ, R24.H0_H0 ;  /* 0x20000018ff277230 */ /* 0x000fe40000004100 */
[----:B------:R-:W-:Y:S01]  /*b1f0*/  FFMA.FTZ R25, R38, R51, -R25 ;  /* 0x0000003326197223 */ /* 0x000fe20000010819 */
[----:B------:R-:W-:-:S02]  /*b200*/  HADD2.F32 R54, -RZ, R49.H1_H1 ;  /* 0x30000031ff367230 */ /* 0x000fc40000004100 */
[C---:B------:R-:W-:Y:S01]  /*b210*/  FMUL.FTZ R51, R42.reuse, R53 ;  /* 0x000000352a337220 */ /* 0x040fe20000410000 */
[----:B------:R-:W-:Y:S02]  /*b220*/  HADD2.F32 R52, -RZ, R49.H0_H0 ;  /* 0x20000031ff347230 */ /* 0x000fe40000004100 */
[----:B------:R-:W-:Y:S01]  /*b230*/  FMUL.FTZ R49, R42, R41 ;  /* 0x000000292a317220 */ /* 0x000fe20000410000 */
[----:B------:R-:W-:Y:S02]  /*b240*/  HADD2.F32 R37, -RZ, R4.H0_H0 ;  /* 0x20000004ff257230 */ /* 0x000fe40000004100 */
[C---:B------:R-:W-:Y:S01]  /*b250*/  FMUL.FTZ R42, R39.reuse, R54 ;  /* 0x00000036272a7220 */ /* 0x040fe20000410000 */
[----:B------:R-:W-:Y:S02]  /*b260*/  HADD2.F32 R43, -RZ, R26.H0_H0 ;  /* 0x2000001aff2b7230 */ /* 0x000fe40000004100 */
[----:B------:R-:W-:Y:S01]  /*b270*/  FMUL.FTZ R39, R39, R52 ;  /* 0x0000003427277220 */ /* 0x000fe20000410000 */
[----:B------:R-:W-:-:S02]  /*b280*/  HADD2.F32 R40, -RZ, R5.H1_H1 ;  /* 0x30000005ff287230 */ /* 0x000fc40000004100 */
[C---:B------:R-:W-:Y:S01]  /*b290*/  FFMA.FTZ R52, R37.reuse, R52, -R42 ;  /* 0x0000003425347223 */ /* 0x040fe2000001082a */
[----:B------:R-:W-:Y:S02]  /*b2a0*/  HADD2.F32 R5, -RZ, R6.H0_H0 ;  /* 0x20000006ff057230 */ /* 0x000fe40000004100 */
[----:B------:R-:W-:Y:S01]  /*b2b0*/  FFMA.FTZ R39, R37, R54, R39 ;  /* 0x0000003625277223 */ /* 0x000fe20000010027 */
[--C-:B------:R-:W-:Y:S02]  /*b2c0*/  HADD2.F32 R42, -RZ, R47.reuse.H1_H1 ;  /* 0x3000002fff2a7230 */ /* 0x100fe40000004100 */
[----:B------:R-:W-:Y:S01]  /*b2d0*/  FMUL.FTZ R54, R43, R56 ;  /* 0x000000382b367220 */ /* 0x000fe20000410000 */
[----:B------:R-:W-:Y:S02]  /*b2e0*/  HADD2.F32 R47, -RZ, R47.H0_H0 ;  /* 0x2000002fff2f7230 */ /* 0x000fe40000004100 */
[----:B------:R-:W-:Y:S01]  /*b2f0*/  FFMA.FTZ R38, R40, R41, -R51 ;  /* 0x0000002928267223 */ /* 0x000fe20000010833 */
[----:B------:R-:W-:-:S02]  /*b300*/  HADD2.F32 R11, -RZ, R7.H0_H0 ;  /* 0x20000007ff0b7230 */ /* 0x000fc40000004100 */
[-C--:B------:R-:W-:Y:S01]  /*b310*/  FMUL.FTZ R58, R43, R42.reuse ;  /* 0x0000002a2b3a7220 */ /* 0x080fe20000410000 */
[C---:B------:R-:W-:Y:S01]  /*b320*/  FFMA.FTZ R54, R5.reuse, R42, -R54 ;  /* 0x0000002a05367223 */ /* 0x040fe20000010836 */
[CC--:B------:R-:W-:Y:S01]  /*b330*/  FMUL.FTZ R42, R50.reuse, R47.reuse ;  /* 0x0000002f322a7220 */ /* 0x0c0fe20000410000 */
[----:B------:R-:W-:Y:S01]  /*b340*/  FMUL.FTZ R50, R50, R48 ;  /* 0x0000003032327220 */ /* 0x000fe20000410000 */
[----:B------:R-:W-:Y:S02]  /*b350*/  HADD2.F32 R7, -RZ, R7.H1_H1 ;  /* 0x30000007ff077230 */ /* 0x000fe40000004100 */
[----:B------:R-:W-:Y:S01]  /*b360*/  FFMA.FTZ R58, R5, R56, R58 ;  /* 0x00000038053a7223 */ /* 0x000fe2000001003a */
[----:B------:R-:W-:Y:S01]  /*b370*/  FFMA.FTZ R42, R11, R48, -R42 ;  /* 0x000000300b2a7223 */ /* 0x000fe2000001082a */
[----:B------:R-:W-:Y:S02]  /*b380*/  HADD2.F32 R24, -RZ, R24.H1_H1 ;  /* 0x30000018ff187230 */ /* 0x000fe40000004100 */
[----:B------:R-:W-:Y:S01]  /*b390*/  FMUL.FTZ R56, R31, R10 ;  /* 0x0000000a1f387220 */ /* 0x000fe20000410000 */
[----:B------:R-:W-:Y:S01]  /*b3a0*/  FFMA.FTZ R50, R11, R47, R50 ;  /* 0x0000002f0b327223 */ /* 0x000fe20000010032 */
[----:B------:R-:W-:Y:S01]  /*b3b0*/  FMUL.FTZ R48, R31, R30 ;  /* 0x0000001e1f307220 */ /* 0x000fe20000410000 */
[----:B------:R-:W-:-:S02]  /*b3c0*/  HADD2.F32 R26, -RZ, R26.H1_H1 ;  /* 0x3000001aff1a7230 */ /* 0x000fc40000004100 */
[C---:B------:R-:W-:Y:S01]  /*b3d0*/  FFMA.FTZ R41, R7.reuse, R30, -R56 ;  /* 0x0000001e07297223 */ /* 0x040fe20000010838 */
[----:B------:R-:W-:Y:S02]  /*b3e0*/  HADD2.F32 R5, -RZ, R28.H0_H0 ;  /* 0x2000001cff057230 */ /* 0x000fe40000004100 */
[----:B------:R-:W-:Y:S01]  /*b3f0*/  FFMA.FTZ R43, R7, R10, R48 ;  /* 0x0000000a072b7223 */ /* 0x000fe20000010030 */
[----:B------:R-:W-:Y:S02]  /*b400*/  HADD2.F32 R11, -RZ, R9.H0_H0 ;  /* 0x20000009ff0b7230 */ /* 0x000fe40000004100 */
[C---:B------:R-:W-:Y:S01]  /*b410*/  FMUL.FTZ R7, R24.reuse, R29 ;  /* 0x0000001d18077220 */ /* 0x040fe20000410000 */
[----:B------:R-:W-:Y:S02]  /*b420*/  HADD2.F32 R9, -RZ, R8.H0_H0 ;  /* 0x20000008ff097230 */ /* 0x000fe40000004100 */
[----:B------:R-:W-:Y:S01]  /*b430*/  FMUL.FTZ R24, R24, R5 ;  /* 0x0000000518187220 */ /* 0x000fe20000410000 */
[----:B------:R-:W-:-:S02]  /*b440*/  HADD2.F32 R4, -RZ, R4.H1_H1 ;  /* 0x30000004ff047230 */ /* 0x000fc40000004100 */
[C---:B------:R-:W-:Y:S01]  /*b450*/  FMUL.FTZ R37, R26.reuse, R11 ;  /* 0x0000000b1a257220 */ /* 0x040fe20000410000 */
[----:B------:R-:W-:Y:S02]  /*b460*/  HADD2.F32 R6, -RZ, R6.H1_H1 ;  /* 0x30000006ff067230 */ /* 0x000fe40000004100 */
[----:B------:R-:W-:Y:S01]  /*b470*/  FMUL.FTZ R26, R26, R9 ;  /* 0x000000091a1a7220 */ /* 0x000fe20000410000 */
[----:B------:R-:W-:Y:S01]  /*b480*/  FFMA.FTZ R40, R40, R53, R49 ;  /* 0x0000003528287223 */ /* 0x000fe20000010031 */
[C---:B------:R-:W-:Y:S01]  /*b490*/  FFMA.FTZ R31, R4.reuse, R5, -R7 ;  /* 0x00000005041f7223 */ /* 0x040fe20000010807 */
[----:B------:R-:W-:Y:S01]  /*b4a0*/  FFMA.FTZ R8, R4, R29, R24 ;  /* 0x0000001d04087223 */ /* 0x000fe20000010018 */
[C---:B------:R-:W-:Y:S01]  /*b4b0*/  FFMA.FTZ R37, R6.reuse, R9, -R37 ;  /* 0x0000000906257223 */ /* 0x040fe20000010825 */
[----:B------:R-:W-:Y:S01]  /*b4c0*/  FFMA.FTZ R29, R6, R11, R26 ;  /* 0x0000000b061d7223 */ /* 0x000fe2000001001a */
[----:B------:R-:W-:Y:S02]  /*b4d0*/  F2FP.F16.F32.PACK_AB R7, R41, R42 ;  /* 0x0000002a2907723e */ /* 0x000fe400000000ff */
        /* <DEDUP_REMOVED lines=9> */
.L_x_2435:
[----:B------:R-:W-:Y:S05]  /*b570*/  BSYNC B1 ;  /* 0x0000000000017941 */ /* 0x000fea0003800000 */
.L_x_2434:
[----:B------:R-:W-:Y:S05]  /*b580*/  @P2 BRA `(.L_x_2416) ;  /* 0x0000000400b42947 */ /* 0x000fea0003800000 */
[----:B01----:R-:W2:Y:S04]  /*b590*/  LDL.64 R4, [R1+0x38] ;  /* 0x0000380001047983 */ /* 0x003ea80000100a00 */
[----:B------:R-:W4:Y:S01]  /*b5a0*/  LDL R0, [R1+0x68] ;  /* 0x0000680001007983 */ /* 0x000f220000100800 */
[----:B--2---:R-:W-:Y:S01]  /*b5b0*/  MOV R6, R4 ;  /* 0x0000000400067202 */ /* 0x004fe20000000f00 */
[----:B------:R-:W-:Y:S02]  /*b5c0*/  IMAD.MOV.U32 R7, RZ, RZ, R5 ;  /* 0x000000ffff077224 */ /* 0x000fe400078e0005 */
[----:B------:R-:W2:Y:S01]  /*b5d0*/  LDL R4, [R1+0x50] ;  /* 0x0000500001047983 */ /* 0x000ea20000100800 */
[----:B------:R-:W-:Y:S01]  /*b5e0*/  SHF.R.U64 R25, R12, 0x10, R13 ;  /* 0x000000100c197819 */ /* 0x000fe2000000120d */
[----:B----4-:R-:W-:Y:S01]  /*b5f0*/  IMAD.IADD R0, R6, 0x1, R0 ;  /* 0x0000000106007824 */ /* 0x010fe200078e0200 */
[----:B------:R-:W-:Y:S01]  /*b600*/  SHF.R.U64 R12, R34, 0x10, R35 ;  /* 0x00000010220c7819 */ /* 0x000fe20000001223 */
[----:B------:R-:W-:Y:S01]  /*b610*/  HADD2.F32 R34, -RZ, R20.H1_H1 ;  /* 0x30000014ff227230 */ /* 0x000fe20000004100 */
[----:B------:R-:W-:Y:S01]  /*b620*/  SHF.R.U64 R24, R32, 0x10, R33 ;  /* 0x0000001020187819 */ /* 0x000fe20000001221 */
[----:B------:R-:W-:Y:S01]  /*b630*/  HADD2.F32 R32, -RZ, R45.H1_H1 ;  /* 0x3000002dff207230 */ /* 0x000fe20000004100 */
[----:B------:R-:W-:Y:S01]  /*b640*/  SHF.R.S32.HI R5, RZ, 0x1f, R0 ;  /* 0x0000001fff057819 */ /* 0x000fe20000011400 */
[----:B------:R-:W-:Y:S01]  /*b650*/  HADD2.F32 R25, -RZ, R25.H0_H0 ;  /* 0x20000019ff197230 */ /* 0x000fe20000004100 */
[----:B------:R-:W-:-:S02]  /*b660*/  SHF.R.U32.HI R31, RZ, 0x10, R13 ;  /* 0x00000010ff1f7819 */ /* 0x000fc4000001160d */
[----:B------:R-:W-:Y:S02]  /*b670*/  SHF.R.U32.HI R33, RZ, 0x10, R33 ;  /* 0x00000010ff217819 */ /* 0x000fe40000011621 */
[----:B------:R-:W-:Y:S01]  /*b680*/  SHF.R.U64 R37, R14, 0x10, R15 ;  /* 0x000000100e257819 */ /* 0x000fe2000000120f */
[----:B------:R-:W-:Y:S01]  /*b690*/  HADD2.F32 R31, -RZ, R31.H0_H0 ;  /* 0x2000001fff1f7230 */ /* 0x000fe20000004100 */
[----:B------:R-:W-:Y:S02]  /*b6a0*/  SHF.R.U32.HI R39, RZ, 0x10, R35 ;  /* 0x00000010ff277819 */ /* 0x000fe40000011623 */
[----:B------:R-:W-:Y:S02]  /*b6b0*/  SHF.R.U32.HI R35, RZ, 0x10, R15 ;  /* 0x00000010ff237819 */ /* 0x000fe4000001160f */
[----:B--2---:R-:W-:Y:S02]  /*b6c0*/  LEA.HI R3, R3, R4, RZ, 0x1d ;  /* 0x0000000403037211 */ /* 0x004fe400078fe8ff */
[----:B------:R-:W-:-:S02]  /*b6d0*/  LEA.HI R4, R5, R0, RZ, 0x5 ;  /* 0x0000000005047211 */ /* 0x000fc400078f28ff */
[----:B------:R-:W-:Y:S02]  /*b6e0*/  LEA.HI R5, R5, R0, RZ, 0x3 ;  /* 0x0000000005057211 */ /* 0x000fe400078f18ff */
[----:B------:R-:W-:Y:S02]  /*b6f0*/  SHF.R.S32.HI R0, RZ, 0x1f, R3 ;  /* 0x0000001fff007819 */ /* 0x000fe40000011403 */
[----:B------:R-:W-:Y:S02]  /*b700*/  SHF.R.S32.HI R4, RZ, 0x5, R4 ;  /* 0x00000005ff047819 */ /* 0x000fe40000011404 */
[----:B------:R-:W-:Y:S01]  /*b710*/  LEA.HI R0, R0, R3, RZ, 0x2 ;  /* 0x0000000300007211 */ /* 0x000fe200078f10ff */
[----:B------:R-:W-:Y:S01]  /*b720*/  IMAD.SHL.U32 R3, R3, 0x8, RZ ;  /* 0x0000000803037824 */ /* 0x000fe200078e00ff */
[----:B-----5:R-:W-:Y:S01]  /*b730*/  LOP3.LUT R5, R72, 0x18, R5, 0xf8, !PT ;  /* 0x0000001848057812 */ /* 0x020fe200078ef805 */
[----:B------:R-:W-:Y:S01]  /*b740*/  IMAD R6, R4, 0x1800, R71 ;  /* 0x0000180004067824 */ /* 0x000fe200078e0247 */
[----:B------:R-:W-:-:S02]  /*b750*/  SHF.R.S32.HI R4, RZ, 0x2, R0 ;  /* 0x00000002ff047819 */ /* 0x000fc40000011400 */
[----:B------:R-:W-:Y:S02]  /*b760*/  LOP3.LUT R3, R72, 0x18, R3, 0xf8, !PT ;  /* 0x0000001848037812 */ /* 0x000fe400078ef803 */
[-C--:B------:R-:W-:Y:S01]  /*b770*/  LOP3.LUT R5, R5, R69.reuse, RZ, 0x3c, !PT ;  /* 0x0000004505057212 */ /* 0x080fe200078e3cff */
[----:B------:R-:W-:Y:S01]  /*b780*/  IMAD R8, R4, 0x1800, R71 ;  /* 0x0000180004087824 */ /* 0x000fe200078e0247 */
[----:B------:R-:W-:-:S03]  /*b790*/  LOP3.LUT R3, R3, R69, RZ, 0x3c, !PT ;  /* 0x0000004503037212 */ /* 0x000fc600078e3cff */
[----:B------:R-:W-:Y:S02]  /*b7a0*/  IMAD.IADD R0, R6, 0x1, R5 ;  /* 0x0000000106007824 */ /* 0x000fe400078e0205 */
[----:B------:R-:W-:-:S03]  /*b7b0*/  IMAD.IADD R3, R8, 0x1, R3 ;  /* 0x0000000108037824 */ /* 0x000fc600078e0203 */
[----:B------:R-:W-:Y:S02]  /*b7c0*/  LEA R0, R0, UR42, 0x1 ;  /* 0x0000002a00007c11 */ /* 0x000fe4000f8e08ff */
[----:B------:R-:W-:-:S03]  /*b7d0*/  LEA R3, R3, R2, 0x1 ;  /* 0x0000000203037211 */ /* 0x000fc600078e08ff */
        /* <DEDUP_REMOVED lines=72> */
.L_x_2416:
[----:B------:R-:W-:Y:S05]  /*bc60*/  BSYNC B0 ;  /* 0x0000000000007941 */ /* 0x000fea0003800000 */
.L_x_2409:
        /* <DEDUP_REMOVED lines=8> */
.L_x_2407:
[----:B01-3--:R-:W-:-:S05]  /*bcf0*/  IMAD.U32 R0, RZ, RZ, UR41 ;  /* 0x00000029ff007e24 */ /* 0x00bfca000f8e00ff */
[----:B------:R-:W-:-:S13]  /*bd00*/  ISETP.NE.AND P0, PT, R0, 0x3, PT ;  /* 0x000000030000780c */ /* 0x000fda0003f05270 */
[----:B------:R-:W-:Y:S05]  /*bd10*/  @!P0 BRA `(.L_x_2436) ;  /* 0x0000000000048947 */ /* 0x000fea0003800000 */
[----:B------:R-:W-:Y:S01]  /*bd20*/  BPT.TRAP 0x1 ;  /* 0x000000040000795c */ /* 0x000fe20000300000 */
.L_x_2436:
[----:B------:R-:W-:Y:S01]  /*bd30*/  IMAD R0, R19, 0x8, R2 ;  /* 0x0000000813007824 */ /* 0x000fe200078e0202 */
[----:B--2-4-:R-:W-:-:S04]  /*bd40*/  SHF.L.U32 R5, R139, 0x1f, RZ ;  /* 0x0000001f8b057819 */ /* 0x014fc800000006ff */
[----:B------:R0:W1:Y:S01]  /*bd50*/  SYNCS.PHASECHK.TRANS64.TRYWAIT P1, [R0+URZ+0x2d830], R5 ;  /* 0x02d83005000075a7 */ /* 0x000062000802017f */
[----:B------:R-:W-:Y:S05]  /*bd60*/  @!P0 BRA `(.L_x_2437) ;  /* 0x0000000000048947 */ /* 0x000fea0003800000 */
[----:B------:R-:W-:Y:S01]  /*bd70*/  BPT.TRAP 0x1 ;  /* 0x000000040000795c */ /* 0x000fe20000300000 */
.L_x_2437:
[----:B------:R-:W-:Y:S02]  /*bd80*/  VIADD R3, R2, 0x15400 ;  /* 0x0001540002037836 */ /* 0x000fe40000000000 */
        /* <DEDUP_REMOVED lines=11> */
.L_x_2438:
[----:B--2---:R-:W2:Y:S01]  /*be40*/  LDL R3, [R1+0x64] ;  /* 0x0000640001037983 */ /* 0x004ea20000100800 */
[----:B------:R-:W-:Y:S01]  /*be50*/  IMAD.MOV.U32 R9, RZ, RZ, -0x7fffffe0 ;  /* 0x80000020ff097424 */ /* 0x000fe200078e00ff */
[----:B------:R-:W-:Y:S01]  /*be60*/  LOP3.LUT R8, R44, 0x10000, RZ, 0xfc, !PT ;  /* 0x000100002c087812 */ /* 0x000fe200078efcff */
[----:B------:R-:W-:Y:S05]  /*be70*/  WARPSYNC.ALL ;  /* 0x0000000000007948 */ /* 0x000fea0003800000 */
[----:B01----:R-:W-:Y:S01]  /*be80*/  MOV R5, 0x80000020 ;  /* 0x8000002000057802 */ /* 0x003fe20000000f00 */
[----:B-----5:R-:W-:Y:S01]  /*be90*/  WARPGROUP.ARRIVE ;  /* 0x00000000000079c5 */ /* 0x020fe20000000000 */
[C---:B------:R-:W-:Y:S01]  /*bea0*/  R2UR UR4, R8.reuse ;  /* 0x00000000080472ca */ /* 0x040fe200000e0000 */
[C---:B------:R-:W-:Y:S01]  /*beb0*/  VIADD R20, R8.reuse, 0x2 ;  /* 0x0000000208147836 */ /* 0x040fe20000000000 */
[----:B------:R-:W-:Y:S01]  /*bec0*/  R2UR UR7, R5 ;  /* 0x00000000050772ca */ /* 0x000fe200000e0000 */
[----:B------:R-:W-:Y:S01]  /*bed0*/  IMAD.MOV.U32 R7, RZ, RZ, -0x7fffffe0 ;  /* 0x80000020ff077424 */ /* 0x000fe200078e00ff */
[----:B------:R-:W-:Y:S01]  /*bee0*/  R2UR UR5, R9 ;  /* 0x00000000090572ca */ /* 0x000fe200000e0000 */
[----:B------:R-:W-:Y:S01]  /*bef0*/  IMAD.MOV.U32 R21, RZ, RZ, -0x7fffffe0 ;  /* 0x80000020ff157424 */ /* 0x000fe200078e00ff */
[C---:B------:R-:W-:Y:S01]  /*bf00*/  IADD3 R12, R8.reuse, 0x302, RZ ;  /* 0x00000302080c7810 */ /* 0x040fe20007ffe0ff */
[----:B------:R-:W-:Y:S01]  /*bf10*/  VIADD R14, R8, 0x300 ;  /* 0x00000300080e7836 */ /* 0x000fe20000000000 */
[----:B------:R0:W-:Y:S01]  /*bf20*/  STL.64 [R1], R8 ;  /* 0x0000000801007387 */ /* 0x0001e20000100a00 */
[----:B------:R-:W-:-:S02]  /*bf30*/  IMAD.MOV.U32 R15, RZ, RZ, -0x7fffffe0 ;  /* 0x80000020ff0f7424 */ /* 0x000fc400078e00ff */
[----:B------:R-:W-:Y:S01]  /*bf40*/  IMAD.MOV.U32 R13, RZ, RZ, -0x7fffffe0 ;  /* 0x80000020ff0d7424 */ /* 0x000fe200078e00ff */
[----:B------:R0:W-:Y:S01]  /*bf50*/  STL.64 [R1+0x30], R20 ;  /* 0x0000301401007387 */ /* 0x0001e20000100a00 */
[----:B------:R-:W-:Y:S02]  /*bf60*/  VIADD R10, R8, 0x600 ;  /* 0x00000600080a7836 */ /* 0x000fe40000000000 */
[----:B------:R-:W-:Y:S01]  /*bf70*/  IMAD.MOV.U32 R11, RZ, RZ, -0x7fffffe0 ;  /* 0x80000020ff0b7424 */ /* 0x000fe200078e00ff */
[----:B------:R0:W-:Y:S01]  /*bf80*/  STL.64 [R1+0x28], R14 ;  /* 0x0000280e01007387 */ /* 0x0001e20000100a00 */
[----:B------:R-:W-:-:S03]  /*bf90*/  IMAD.MOV.U32 R5, RZ, RZ, -0x7fffffe0 ;  /* 0x80000020ff057424 */ /* 0x000fc600078e00ff */
[----:B------:R0:W-:Y:S04]  /*bfa0*/  STL.64 [R1+0x20], R12 ;  /* 0x0000200c01007387 */ /* 0x0001e80000100a00 */
[----:B------:R0:W-:Y:S01]  /*bfb0*/  STL.64 [R1+0x18], R10 ;  /* 0x0000180a01007387 */ /* 0x0001e20000100a00 */
[----:B--2---:R-:W-:-:S04]  /*bfc0*/  IMAD R4, R19, 0x600, R3 ;  /* 0x0000060013047824 */ /* 0x004fc800078e0203 */
[C---:B------:R-:W-:Y:S01]  /*bfd0*/  VIADD R6, R4.reuse, 0x2 ;  /* 0x0000000204067836 */ /* 0x040fe20000000000 */
[----:B------:R-:W-:-:S13]  /*bfe0*/  R2UR UR6, R4 ;  /* 0x00000000040672ca */ /* 0x000fda00000e0000 */
[----:B------:R-:W-:Y:S01]  /*bff0*/  HGMMA.64x128x16.F32 R24, gdesc[UR4], RZ, !UPT, gsb0 ;  /* 0x01e00000041879f0 */ /* 0x000fe2000c0008ff */
        /* <DEDUP_REMOVED lines=48> */
.L_x_2440:
[----:B------:R-:W2:Y:S01]  /*c300*/  LDL R5, [R1+0x98] ;  /* 0x0000980001057983 */ /* 0x000ea20000100800 */
[----:B------:R-:W0:Y:S01]  /*c310*/  LDC R150, c[0x0][0x448] ;  /* 0x00011200ff967b82 */ /* 0x000e220000000800 */
[----:B------:R-:W-:Y:S01]  /*c320*/  ULDC UR4, c[0x0][0x9d8] ;  /* 0x0002760000047ab9 */ /* 0x000fe20000000800 */
[----:B------:R-:W-:Y:S01]  /*c330*/  ULDC UR47, c[0x0][0x988] ;  /* 0x00026200002f7ab9 */ /* 0x000fe20000000800 */
[----:B------:R-:W2:Y:S04]  /*c340*/  LDL R90, [R1+0x88] ;  /* 0x00008800015a7983 */ /* 0x000ea80000100800 */
[----:B------:R-:W3:Y:S01]  /*c350*/  LDL R8, [R1+0x90] ;  /* 0x0000900001087983 */ /* 0x000ee20000100800 */
[----:B------:R-:W-:Y:S01]  /*c360*/  LOP3.LUT R22, R22, 0xfffffffe, RZ, 0xc0, !PT ;  /* 0xfffffffe16167812 */ /* 0x000fe200078ec0ff */
[----:B------:R-:W-:Y:S01]  /*c370*/  ULDC UR45, c[0x0][0x9d8] ;  /* 0x00027600002d7ab9 */ /* 0x000fe20000000800 */
[----:B------:R-:W-:Y:S01]  /*c380*/  ULDC UR46, c[0x0][0x9d8] ;  /* 0x00027600002e7ab9 */ /* 0x000fe20000000800 */
[----:B------:R-:W4:Y:S01]  /*c390*/  LDL R91, [R1+0x80] ;  /* 0x00008000015b7983 */ /* 0x000f220000100800 */
[----:B------:R-:W-:Y:S01]  /*c3a0*/  ULDC UR43, c[0x0][0x988] ;  /* 0x00026200002b7ab9 */ /* 0x000fe20000000800 */
[----:B------:R-:W-:-:S02]  /*c3b0*/  ULDC UR44, c[0x0][0x988] ;  /* 0x00026200002c7ab9 */ /* 0x000fc40000000800 */
[----:B------:R-:W5:Y:S04]  /*c3c0*/  LDL R89, [R1+0xc] ;  /* 0x00000c0001597983 */ /* 0x000f680000100800 */
[----:B------:R-:W5:Y:S01]  /*c3d0*/  LDL R88, [R1+0x8] ;  /* 0x0000080001587983 */ /* 0x000f620000100800 */
[----:B0-----:R-:W-:-:S13]  /*c3e0*/  ISETP.NE.AND P5, PT, R150, 0x1, PT ;  /* 0x000000019600780c */ /* 0x001fda0003fa5270 */
[----:B------:R-:W0:Y:S08]  /*c3f0*/  @P5 LDC R4, c[0x0][0x44c] ;  /* 0x00011300ff045b82 */ /* 0x000e300000000800 */
[----:B------:R-:W1:Y:S01]  /*c400*/  @P5 LDC R3, c[0x0][0x450] ;  /* 0x00011400ff035b82 */ /* 0x000e620000000800 */
[----:B------:R-:W-:Y:S01]  /*c410*/  FMUL.FTZ R9, R28, UR4 ;  /* 0x000000041c097c20 */ /* 0x000fe20008410000 */
[----:B------:R-:W-:Y:S01]  /*c420*/  FMUL.FTZ R10, R29, UR4 ;  /* 0x000000041d0a7c20 */ /* 0x000fe20008410000 */
[----:B------:R-:W-:Y:S01]  /*c430*/  FMUL.FTZ R13, R32, UR4 ;  /* 0x00000004200d7c20 */ /* 0x000fe20008410000 */
[----:B------:R-:W-:Y:S01]  /*c440*/  FMUL.FTZ R14, R33, UR4 ;  /* 0x00000004210e7c20 */ /* 0x000fe20008410000 */
[----:B------:R-:W-:-:S02]  /*c450*/  FMUL.FTZ R21, R36, UR4 ;  /* 0x0000000424157c20 */ /* 0x000fc40008410000 */
[----:B------:R-:W-:Y:S01]  /*c460*/  MUFU.TANH R9, R9 ;  /* 0x0000000900097308 */ /* 0x000fe20000002400 */
[----:B------:R-:W-:Y:S01]  /*c470*/  FMUL.FTZ R12, R31, UR4 ;  /* 0x000000041f0c7c20 */ /* 0x000fe20008410000 */
[----:B------:R-:W-:Y:S01]  /*c480*/  FMUL.FTZ R28, R41, UR4 ;  /* 0x00000004291c7c20 */ /* 0x000fe20008410000 */
[----:B------:R-:W-:Y:S01]  /*c490*/  FMUL.FTZ R31, R44, UR4 ;  /* 0x000000042c1f7c20 */ /* 0x000fe20008410000 */
[----:B------:R-:W-:-:S04]  /*c4a0*/  FMUL.FTZ R32, R45, UR4 ;  /* 0x000000042d207c20 */ /* 0x000fc80008410000 */
[----:B------:R-:W-:Y:S01]  /*c4b0*/  MUFU.TANH R10, R10 ;  /* 0x0000000a000a7308 */ /* 0x000fe20000002400 */
[----:B------:R-:W-:Y:S01]  /*c4c0*/  FMUL.FTZ R20, R35, UR4 ;  /* 0x0000000423147c20 */ /* 0x000fe20008410000 */
[----:B------:R-:W-:Y:S01]  /*c4d0*/  FMUL.FTZ R35, R48, UR4 ;  /* 0x0000000430237c20 */ /* 0x000fe20008410000 */
[----:B------:R-:W-:-:S05]  /*c4e0*/  FMUL.FTZ R36, R49, UR4 ;  /* 0x0000000431247c20 */ /* 0x000fca0008410000 */
[----:B------:R-:W-:Y:S01]  /*c4f0*/  MUFU.TANH R13, R13 ;  /* 0x0000000d000d7308 */ /* 0x000fe20000002400 */
[----:B------:R-:W-:-:S07]  /*c500*/  FMUL.FTZ R11, R30, UR4 ;  /* 0x000000041e0b7c20 */ /* 0x000fce0008410000 */
[----:B------:R-:W-:Y:S01]  /*c510*/  MUFU.TANH R14, R14 ;  /* 0x0000000e000e7308 */ /* 0x000fe20000002400 */
[----:B------:R-:W-:-:S07]  /*c520*/  FMUL.FTZ R15, R34, UR4 ;  /* 0x00000004220f7c20 */ /* 0x000fce0008410000 */
        /* <DEDUP_REMOVED lines=10> */
[----:B------:R-:W-:Y:S01]  /*c5d0*/  FMUL.FTZ R57, R70, UR4 ;  /* 0x0000000446397c20 */ /* 0x000fe20008410000 */
[----:B------:R-:W-:-:S06]  /*c5e0*/  FMUL.FTZ R58, R71, UR4 ;  /* 0x00000004473a7c20 */ /* 0x000fcc0008410000 */
[----:B------:R-:W-:Y:S01]  /*c5f0*/  MUFU.TANH R32, R32 ;  /* 0x0000002000207308 */ /* 0x000fe20000002400 */
[----:B------:R-:W-:Y:S01]  /*c600*/  FMUL.FTZ R29, R42, UR4 ;  /* 0x000000042a1d7c20 */ /* 0x000fe20008410000 */
[----:B------:R-:W-:Y:S01]  /*c610*/  FMUL.FTZ R42, R55, UR4 ;  /* 0x00000004372a7c20 */ /* 0x000fe20008410000 */
[----:B------:R-:W-:Y:S01]  /*c620*/  FMUL.FTZ R55, R68, UR4 ;  /* 0x0000000444377c20 */ /* 0x000fe20008410000 */
[----:B------:R-:W-:-:S04]  /*c630*/  FMUL.FTZ R56, R69, UR4 ;  /* 0x0000000445387c20 */ /* 0x000fc80008410000 */
[----:B------:R-:W-:Y:S01]  /*c640*/  MUFU.TANH R35, R35 ;  /* 0x0000002300237308 */ /* 0x000fe20000002400 */
[----:B------:R-:W-:-:S07]  /*c650*/  FMUL.FTZ R33, R46, UR4 ;  /* 0x000000042e217c20 */ /* 0x000fce0008410000 */
[----:B------:R-:W-:Y:S01]  /*c660*/  MUFU.TANH R36, R36 ;  /* 0x0000002400247308 */ /* 0x000fe20000002400 */
[----:B------:R-:W-:Y:S01]  /*c670*/  FMUL.FTZ R46, R59, UR4 ;  /* 0x000000043b2e7c20 */ /* 0x000fe20008410000 */
[----:B------:R-:W-:Y:S01]  /*c680*/  FMUL.FTZ R59, R72, UR4 ;  /* 0x00000004483b7c20 */ /* 0x000fe20008410000 */
[----:B------:R-:W-:-:S05]  /*c690*/  FMUL.FTZ R60, R73, UR4 ;  /* 0x00000004493c7c20 */ /* 0x000fca0008410000 */
[----:B------:R-:W-:Y:S08]  /*c6a0*/  MUFU.TANH R43, R43 ;  /* 0x0000002b002b7308 */ /* 0x000ff00000002400 */
        /* <DEDUP_REMOVED lines=8> */
[----:B------:R-:W-:Y:S01]  /*c730*/  MUFU.TANH R12, R12 ;  /* 0x0000000c000c7308 */ /* 0x000fe20000002400 */
[----:B------:R-:W-:-:S07]  /*c740*/  FMUL.FTZ R41, R54, UR4 ;  /* 0x0000000436297c20 */ /* 0x000fce0008410000 */
[----:B------:R-:W-:Y:S01]  /*c750*/  MUFU.TANH R15, R15 ;  /* 0x0000000f000f7308 */ /* 0x000fe20000002400 */
[----:B--2---:R-:W-:-:S04]  /*c760*/  IMAD.IADD R7, R5, 0x1, R90 ;  /* 0x0000000105077824 */ /* 0x004fc800078e025a */
[----:B0-----:R-:W-:-:S05]  /*c770*/  @P5 IMAD.HI.U32 R4, R7, R4, RZ ;  /* 0x0000000407045227 */ /* 0x001fca00078e00ff */
[----:B-1----:R-:W-:-:S05]  /*c780*/  @P5 SHF.R.U32.HI R7, RZ, R3, R4 ;  /* 0x00000003ff075219 */ /* 0x002fca0000011604 */
[----:B------:R-:W0:Y:S04]  /*c790*/  SHFL.IDX PT, R3, R7, RZ, 0x1c1f ;  /* 0x001c1fff07037589 */ /* 0x000e2800000e0000 */
[----:B------:R-:W1:Y:S01]  /*c7a0*/  SHFL.IDX PT, R4, R7, 0x1, 0x1c1f ;  /* 0x003c1f0007047f89 */ /* 0x000e6200000e0000 */
[----:B------:R-:W-:-:S04]  /*c7b0*/  IMAD.MOV.U32 R5, RZ, RZ, -0x80 ;  /* 0xffffff80ff057424 */ /* 0x000fc800078e00ff */
[----:B------:R-:W-:-:S05]  /*c7c0*/  IMAD R5, R94, R5, 0x80 ;  /* 0x000000805e057424 */ /* 0x000fca00078e0205 */
[C-C-:B---3--:R-:W-:Y:S02]  /*c7d0*/  IADD3 R6, -R8.reuse, 0x1, R5.reuse ;  /* 0x0000000108067810 */ /* 0x148fe40007ffe105 */
[----:B------:R-:W-:Y:S02]  /*c7e0*/  IADD3 R5, -R8, R148, R5 ;  /* 0x0000009408057210 */ /* 0x000fe40007ffe105 */
[----:B------:R-:W-:-:S04]  /*c7f0*/  IADD3 R6, -R147, R6, R148 ;  /* 0x0000000693067210 */ /* 0x000fc80007ffe194 */
[-CC-:B0-----:R-:W-:Y:S02]  /*c800*/  VIADDMNMX R3, R3, R6.reuse, R5.reuse, PT ;  /* 0x0000000603037246 */ /* 0x181fe40003800105 */
[----:B-1----:R-:W-:Y:S01]  /*c810*/  VIADDMNMX R4, R4, R6, R5, PT ;  /* 0x0000000604047246 */ /* 0x002fe20003800105 */
[----:B------:R-:W-:Y:S01]  /*c820*/  FMUL.FTZ R5, R24, UR4 ;  /* 0x0000000418057c20 */ /* 0x000fe20008410000 */
[----:B------:R-:W-:Y:S01]  /*c830*/  FMUL.FTZ R6, R25, UR4 ;  /* 0x0000000419067c20 */ /* 0x000fe20008410000 */
[----:B------:R-:W-:Y:S01]  /*c840*/  FMUL.FTZ R24, R37, UR4 ;  /* 0x0000000425187c20 */ /* 0x000fe20008410000 */
[----:B------:R-:W-:-:S03]  /*c850*/  FMUL.FTZ R8, R27, UR4 ;  /* 0x000000041b087c20 */ /* 0x000fc60008410000 */
[----:B------:R-:W0:Y:S01]  /*c860*/  MUFU.TANH R5, R5 ;  /* 0x0000000500057308 */ /* 0x000e220000002400 */
[----:B------:R-:W-:-:S07]  /*c870*/  FMUL.FTZ R27, R40, UR4 ;  /* 0x00000004281b7c20 */ /* 0x000fce0008410000 */
[----:B------:R-:W1:Y:S01]  /*c880*/  MUFU.TANH R6, R6 ;  /* 0x0000000600067308 */ /* 0x000e620000002400 */
[----:B------:R-:W-:Y:S01]  /*c890*/  FMUL.FTZ R7, R26, UR4 ;  /* 0x000000041a077c20 */ /* 0x000fe20008410000 */
[----:B------:R-:W-:Y:S01]  /*c8a0*/  FMUL.FTZ R26, R39, UR4 ;  /* 0x00000004271a7c20 */ /* 0x000fe20008410000 */
[----:B------:R-:W-:Y:S01]  /*c8b0*/  FMUL.FTZ R39, R52, UR4 ;  /* 0x0000000434277c20 */ /* 0x000fe20008410000 */
[----:B------:R-:W-:-:S04]  /*c8c0*/  FMUL.FTZ R40, R53, UR4 ;  /* 0x0000000435287c20 */ /* 0x000fc80008410000 */
[----:B------:R-:W2:Y:S01]  /*c8d0*/  MUFU.TANH R24, R24 ;  /* 0x0000001800187308 */ /* 0x000ea20000002400 */
[C---:B------:R-:W-:Y:S02]  /*c8e0*/  ISETP.GT.AND P3, PT, R3.reuse, RZ, PT ;  /* 0x000000ff0300720c */ /* 0x040fe40003f64270 */
[C---:B------:R-:W-:Y:S02]  /*c8f0*/  ISETP.GT.AND P4, PT, R3.reuse, 0x1, PT ;  /* 0x000000010300780c */ /* 0x040fe40003f84270 */
[----:B------:R-:W-:-:S03]  /*c900*/  ISETP.GT.AND P1, PT, R3, 0x8, PT ;  /* 0x000000080300780c */ /* 0x000fc60003f24270 */
[----:B------:R-:W3:Y:S01]  /*c910*/  MUFU.TANH R27, R27 ;  /* 0x0000001b001b7308 */ /* 0x000ee20000002400 */
[----:B------:R-:W-:Y:S01]  /*c920*/  ISETP.GT.AND P2, PT, R3, 0x9, PT ;  /* 0x000000090300780c */ /* 0x000fe20003f44270 */
[----:B------:R-:W-:Y:S01]  /*c930*/  FMUL.FTZ R25, R38, UR4 ;  /* 0x0000000426197c20 */ /* 0x000fe20008410000 */
[----:B0-----:R-:W-:Y:S01]  /*c940*/  FSEL R70, R5, -INF , P3 ;  /* 0xff80000005467808 */ /* 0x001fe20001800000 */
[----:B------:R-:W-:Y:S01]  /*c950*/  FMUL.FTZ R38, R51, UR4 ;  /* 0x0000000433267c20 */ /* 0x000fe20008410000 */
[----:B-1----:R-:W-:-:S03]  /*c960*/  FSEL R71, R6, -INF , P4 ;  /* 0xff80000006477808 */ /* 0x002fc60002000000 */
[----:B------:R-:W0:Y:S01]  /*c970*/  MUFU.TANH R39, R39 ;  /* 0x0000002700277308 */ /* 0x000e220000002400 */
[----:B------:R-:W-:Y:S02]  /*c980*/  FSEL R9, R9, -INF , P1 ;  /* 0xff80000009097808 */ /* 0x000fe40000800000 */
[----:B------:R-:W-:Y:S01]  /*c990*/  FSEL R10, R10, -INF , P2 ;  /* 0xff8000000a0a7808 */ /* 0x000fe20001000000 */
[----:B------:R-:W-:Y:S01]  /*c9a0*/  FMUL.FTZ R51, R64, UR4 ;  /* 0x0000000440337c20 */ /* 0x000fe20008410000 */
[----:B------:R-:W-:-:S03]  /*c9b0*/  ISETP.GT.AND P3, PT, R3, 0x10, PT ;  /* 0x000000100300780c */ /* 0x000fc60003f64270 */
[----:B------:R-:W1:Y:S01]  /*c9c0*/  MUFU.TANH R40, R40 ;  /* 0x0000002800287308 */ /* 0x000e620000002400 */
[----:B------:R-:W-:Y:S01]  /*c9d0*/  ISETP.GT.AND P4, PT, R3, 0x11, PT ;  /* 0x000000110300780c */ /* 0x000fe20003f84270 */
[----:B------:R-:W-:Y:S01]  /*c9e0*/  FMUL.FTZ R52, R65, UR4 ;  /* 0x0000000441347c20 */ /* 0x000fe20008410000 */
[C---:B------:R-:W-:Y:S02]  /*c9f0*/  ISETP.GT.AND P1, PT, R3.reuse, 0x18, PT ;  /* 0x000000180300780c */ /* 0x040fe40003f24270 */
[----:B------:R-:W-:Y:S01]  /*ca00*/  ISETP.GT.AND P2, PT, R3, 0x19, PT ;  /* 0x000000190300780c */ /* 0x000fe20003f44270 */
[----:B------:R-:W-:Y:S01]  /*ca10*/  FMUL.FTZ R37, R50, UR4 ;  /* 0x0000000432257c20 */ /* 0x000fe20008410000 */
[----:B------:R-:W-:Y:S01]  /*ca20*/  FSEL R5, R13, -INF , P3 ;  /* 0xff8000000d057808 */ /* 0x000fe20001800000 */
[----:B------:R-:W-:Y:S01]  /*ca30*/  FMUL.FTZ R50, R63, UR4 ;  /* 0x000000043f327c20 */ /* 0x000fe20008410000 */
[----:B------:R-:W-:Y:S02]  /*ca40*/  FSEL R6, R14, -INF , P4 ;  /* 0xff8000000e067808 */ /* 0x000fe40002000000 */
[----:B------:R-:W-:-:S02]  /*ca50*/  FSEL R21, R21, -INF , P1 ;  /* 0xff80000015157808 */ /* 0x000fc40000800000 */
[----:B--2---:R-:W-:Y:S01]  /*ca60*/  FSEL R24, R24, -INF , P2 ;  /* 0xff80000018187808 */ /* 0x004fe20001000000 */
[----:B------:R-:W-:Y:S01]  /*ca70*/  FMUL.FTZ R63, R76, UR4 ;  /* 0x000000044c3f7c20 */ /* 0x000fe20008410000 */
[----:B------:R-:W-:Y:S01]  /*ca80*/  ISETP.GT.AND P3, PT, R3, 0x20, PT ;  /* 0x000000200300780c */ /* 0x000fe20003f64270 */
[----:B------:R-:W-:Y:S01]  /*ca90*/  FMUL.FTZ R64, R77, UR4 ;  /* 0x000000044d407c20 */ /* 0x000fe20008410000 */
[C---:B------:R-:W-:Y:S02]  /*caa0*/  ISETP.GT.AND P4, PT, R3.reuse, 0x21, PT ;  /* 0x000000210300780c */ /* 0x040fe40003f84270 */
[C---:B------:R-:W-:Y:S02]  /*cab0*/  ISETP.GT.AND P1, PT, R3.reuse, 0x28, PT ;  /* 0x000000280300780c */ /* 0x040fe40003f24270 */
[----:B------:R-:W-:Y:S01]  /*cac0*/  ISETP.GT.AND P2, PT, R3, 0x29, PT ;  /* 0x000000290300780c */ /* 0x000fe20003f44270 */
[----:B------:R-:W2:Y:S01]  /*cad0*/  MUFU.TANH R51, R51 ;  /* 0x0000003300337308 */ /* 0x000ea20000002400 */
[----:B---3--:R-:W-:-:S02]  /*cae0*/  FSEL R27, R27, -INF , P3 ;  /* 0xff8000001b1b7808 */ /* 0x008fc40001800000 */
[----:B------:R-:W-:Y:S02]  /*caf0*/  FSEL R28, R28, -INF , P4 ;  /* 0xff8000001c1c7808 */ /* 0x000fe40002000000 */
[----:B------:R-:W-:-:S03]  /*cb00*/  FSEL R31, R31, -INF , P1 ;  /* 0xff8000001f1f7808 */ /* 0x000fc60000800000 */
[----:B------:R-:W3:Y:S01]  /*cb10*/  MUFU.TANH R52, R52 ;  /* 0x0000003400347308 */ /* 0x000ee20000002400 */
[----:B------:R-:W-:Y:S02]  /*cb20*/  FSEL R32, R32, -INF , P2 ;  /* 0xff80000020207808 */ /* 0x000fe40001000000 */
[C---:B------:R-:W-:Y:S02]  /*cb30*/  ISETP.GT.AND P3, PT, R3.reuse, 0x30, PT ;  /* 0x000000300300780c */ /* 0x040fe40003f64270 */
[C---:B------:R-:W-:Y:S02]  /*cb40*/  ISETP.GT.AND P4, PT, R3.reuse, 0x31, PT ;  /* 0x000000310300780c */ /* 0x040fe40003f84270 */
[C---:B------:R-:W-:Y:S02]  /*cb50*/  ISETP.GT.AND P1, PT, R3.reuse, 0x38, PT ;  /* 0x000000380300780c */ /* 0x040fe40003f24270 */
[----:B------:R-:W-:Y:S01]  /*cb60*/  ISETP.GT.AND P2, PT, R3, 0x39, PT ;  /* 0x000000390300780c */ /* 0x000fe20003f44270 */
[----:B------:R-:W4:Y:S01]  /*cb70*/  MUFU.TANH R63, R63 ;  /* 0x0000003f003f7308 */ /* 0x000f220000002400 */
[----:B------:R-:W-:-:S02]  /*cb80*/  FSEL R35, R35, -INF , P3 ;  /* 0xff80000023237808 */ /* 0x000fc40001800000 */
[----:B------:R-:W-:Y:S02]  /*cb90*/  FSEL R36, R36, -INF , P4 ;  /* 0xff80000024247808 */ /* 0x000fe40002000000 */
[----:B0-----:R-:W-:-:S03]  /*cba0*/  FSEL R39, R39, -INF , P1 ;  /* 0xff80000027277808 */ /* 0x001fc60000800000 */
[----:B------:R-:W0:Y:S01]  /*cbb0*/  MUFU.TANH R64, R64 ;  /* 0x0000004000407308 */ /* 0x000e220000002400 */
[----:B-1----:R-:W-:Y:S02]  /*cbc0*/  FSEL R40, R40, -INF , P2 ;  /* 0xff80000028287808 */ /* 0x002fe40001000000 */
[C---:B------:R-:W-:Y:S02]  /*cbd0*/  ISETP.GT.AND P3, PT, R3.reuse, 0x40, PT ;  /* 0x000000400300780c */ /* 0x040fe40003f64270 */
[C---:B------:R-:W-:Y:S02]  /*cbe0*/  ISETP.GT.AND P4, PT, R3.reuse, 0x41, PT ;  /* 0x000000410300780c */ /* 0x040fe40003f84270 */
[C---:B------:R-:W-:Y:S02]  /*cbf0*/  ISETP.GT.AND P1, PT, R3.reuse, 0x48, PT ;  /* 0x000000480300780c */ /* 0x040fe40003f24270 */
[----:B------:R-:W-:Y:S01]  /*cc00*/  ISETP.GT.AND P2, PT, R3, 0x49, PT ;  /* 0x000000490300780c */ /* 0x000fe20003f44270 */
[----:B------:R-:W1:Y:S01]  /*cc10*/  MUFU.TANH R7, R7 ;  /* 0x0000000700077308 */ /* 0x000e620000002400 */
[----:B------:R-:W-:-:S02]  /*cc20*/  FSEL R43, R43, -INF , P3 ;  /* 0xff8000002b2b7808 */ /* 0x000fc40001800000 */
[----:B------:R-:W-:Y:S02]  /*cc30*/  FSEL R44, R44, -INF , P4 ;  /* 0xff8000002c2c7808 */ /* 0x000fe40002000000 */
[----:B------:R-:W-:-:S03]  /*cc40*/  FSEL R47, R47, -INF , P1 ;  /* 0xff8000002f2f7808 */ /* 0x000fc60000800000 */
[----:B------:R-:W5:Y:S01]  /*cc50*/  MUFU.TANH R8, R8 ;  /* 0x0000000800087308 */ /* 0x000f620000002400 */
[----:B------:R-:W-:Y:S02]  /*cc60*/  FSEL R48, R48, -INF , P2 ;  /* 0xff80000030307808 */ /* 0x000fe40001000000 */
[C---:B------:R-:W-:Y:S02]  /*cc70*/  ISETP.GT.AND P3, PT, R3.reuse, 0x50, PT ;  /* 0x000000500300780c */ /* 0x040fe40003f64270 */
[C---:B------:R-:W-:Y:S02]  /*cc80*/  ISETP.GT.AND P4, PT, R3.reuse, 0x51, PT ;  /* 0x000000510300780c */ /* 0x040fe40003f84270 */
[C---:B------:R-:W-:Y:S02]  /*cc90*/  ISETP.GT.AND P1, PT, R3.reuse, 0x58, PT ;  /* 0x000000580300780c */ /* 0x040fe40003f24270 */
[----:B------:R-:W-:Y:S01]  /*cca0*/  ISETP.GT.AND P2, PT, R3, 0x59, PT ;  /* 0x000000590300780c */ /* 0x000fe20003f44270 */
[----:B------:R-:W5:Y:S01]  /*ccb0*/  MUFU.TANH R20, R20 ;  /* 0x0000001400147308 */ /* 0x000f620000002400 */
[----:B--2---:R-:W-:-:S02]  /*ccc0*/  FSEL R51, R51, -INF , P3 ;  /* 0xff80000033337808 */ /* 0x004fc40001800000 */
[----:B---3--:R-:W-:Y:S02]  /*ccd0*/  FSEL R52, R52, -INF , P4 ;  /* 0xff80000034347808 */ /* 0x008fe40002000000 */
[----:B------:R-:W-:-:S03]  /*cce0*/  FSEL R55, R55, -INF , P1 ;  /* 0xff80000037377808 */ /* 0x000fc60000800000 */
[----:B------:R-:W2:Y:S01]  /*ccf0*/  MUFU.TANH R25, R25 ;  /* 0x0000001900197308 */ /* 0x000ea20000002400 */
[----:B------:R-:W-:Y:S02]  /*cd00*/  FSEL R56, R56, -INF , P2 ;  /* 0xff80000038387808 */ /* 0x000fe40001000000 */
[C---:B------:R-:W-:Y:S02]  /*cd10*/  ISETP.GT.AND P3, PT, R3.reuse, 0x60, PT ;  /* 0x000000600300780c */ /* 0x040fe40003f64270 */
[----:B------:R-:W-:-:S03]  /*cd20*/  ISETP.GT.AND P4, PT, R3, 0x61, PT ;  /* 0x000000610300780c */ /* 0x000fc60003f84270 */
[----:B------:R-:W3:Y:S01]  /*cd30*/  MUFU.TANH R26, R26 ;  /* 0x0000001a001a7308 */ /* 0x000ee20000002400 */
[C---:B------:R-:W-:Y:S02]  /*cd40*/  ISETP.GT.AND P1, PT, R3.reuse, 0x68, PT ;  /* 0x000000680300780c */ /* 0x040fe40003f24270 */
[----:B------:R-:W-:Y:S02]  /*cd50*/  ISETP.GT.AND P2, PT, R3, 0x69, PT ;  /* 0x000000690300780c */ /* 0x000fe40003f44270 */
[----:B------:R-:W-:-:S03]  /*cd60*/  FSEL R59, R59, -INF , P3 ;  /* 0xff8000003b3b7808 */ /* 0x000fc60001800000 */
[----:B------:R-:W3:Y:S01]  /*cd70*/  MUFU.TANH R29, R29 ;  /* 0x0000001d001d7308 */ /* 0x000ee20000002400 */
[----:B------:R-:W-:Y:S02]  /*cd80*/  FSEL R60, R60, -INF , P4 ;  /* 0xff8000003c3c7808 */ /* 0x000fe40002000000 */
[----:B----4-:R-:W-:Y:S02]  /*cd90*/  FSEL R63, R63, -INF , P1 ;  /* 0xff8000003f3f7808 */ /* 0x010fe40000800000 */
[----:B0-----:R-:W-:-:S03]  /*cda0*/  FSEL R64, R64, -INF , P2 ;  /* 0xff80000040407808 */ /* 0x001fc60001000000 */
[----:B------:R-:W0:Y:S01]  /*cdb0*/  MUFU.TANH R30, R30 ;  /* 0x0000001e001e7308 */ /* 0x000e220000002400 */
[----:B------:R-:W-:Y:S01]  /*cdc0*/  ISETP.GT.AND P3, PT, R4, RZ, PT ;  /* 0x000000ff0400720c */ /* 0x000fe20003f64270 */
[----:B------:R-:W-:Y:S01]  /*cdd0*/  FMUL.FTZ R49, R62, UR4 ;  /* 0x000000043e317c20 */ /* 0x000fe20008410000 */
[C---:B------:R-:W-:Y:S02]  /*cde0*/  ISETP.GT.AND P4, PT, R4.reuse, 0x1, PT ;  /* 0x000000010400780c */ /* 0x040fe40003f84270 */
[----:B------:R-:W-:-:S03]  /*cdf0*/  ISETP.GT.AND P1, PT, R4, 0x8, PT ;  /* 0x000000080400780c */ /* 0x000fc60003f24270 */
[----:B------:R-:W4:Y:S01]  /*ce00*/  MUFU.TANH R33, R33 ;  /* 0x0000002100217308 */ /* 0x000f220000002400 */
[----:B------:R-:W-:-:S07]  /*ce10*/  ISETP.GT.AND P2, PT, R4, 0x9, PT ;  /* 0x000000090400780c */ /* 0x000fce0003f44270 */
[----:B------:R-:W4:Y:S01]  /*ce20*/  MUFU.TANH R34, R34 ;  /* 0x0000002200227308 */ /* 0x000f220000002400 */
[----:B-1----:R-:W-:Y:S02]  /*ce30*/  FSEL R7, R7, -INF , P3 ;  /* 0xff80000007077808 */ /* 0x002fe40001800000 */
[----:B-----5:R-:W-:Y:S02]  /*ce40*/  FSEL R13, R8, -INF , P4 ;  /* 0xff800000080d7808 */ /* 0x020fe40002000000 */
[----:B------:R-:W-:-:S03]  /*ce50*/  FSEL R11, R11, -INF , P1 ;  /* 0xff8000000b0b7808 */ /* 0x000fc60000800000 */
[----:B------:R-:W1:Y:S01]  /*ce60*/  MUFU.TANH R37, R37 ;  /* 0x0000002500257308 */ /* 0x000e620000002400 */
[----:B------:R-:W-:Y:S01]  /*ce70*/  FSEL R12, R12, -INF , P2 ;  /* 0xff8000000c0c7808 */ /* 0x000fe20001000000 */
[----:B------:R-:W-:Y:S01]  /*ce80*/  FMUL.FTZ R53, R66, UR4 ;  /* 0x0000000442357c20 */ /* 0x000fe20008410000 */
[C---:B------:R-:W-:Y:S01]  /*ce90*/  ISETP.GT.AND P3, PT, R4.reuse, 0x10, PT ;  /* 0x000000100400780c */ /* 0x040fe20003f64270 */
[----:B------:R-:W-:Y:S01]  /*cea0*/  FMUL.FTZ R54, R67, UR4 ;  /* 0x0000000443367c20 */ /* 0x000fe20008410000 */
[----:B------:R-:W-:-:S03]  /*ceb0*/  ISETP.GT.AND P4, PT, R4, 0x11, PT ;  /* 0x000000110400780c */ /* 0x000fc60003f84270 */
[----:B------:R-:W5:Y:S01]  /*cec0*/  MUFU.TANH R38, R38 ;  /* 0x0000002600267308 */ /* 0x000f620000002400 */
[C---:B------:R-:W-:Y:S02]  /*ced0*/  ISETP.GT.AND P1, PT, R4.reuse, 0x18, PT ;  /* 0x000000180400780c */ /* 0x040fe40003f24270 */
[----:B------:R-:W-:-:S05]  /*cee0*/  ISETP.GT.AND P2, PT, R4, 0x19, PT ;  /* 0x000000190400780c */ /* 0x000fca0003f44270 */
[----:B------:R-:W5:Y:S01]  /*cef0*/  MUFU.TANH R41, R41 ;  /* 0x0000002900297308 */ /* 0x000f620000002400 */
[----:B------:R-:W-:-:S07]  /*cf00*/  FSEL R15, R15, -INF , P3 ;  /* 0xff8000000f0f7808 */ /* 0x000fce0001800000 */
[----:B------:R-:W5:Y:S01]  /*cf10*/  MUFU.TANH R42, R42 ;  /* 0x0000002a002a7308 */ /* 0x000f620000002400 */
[----:B------:R-:W-:Y:S02]  /*cf20*/  FSEL R20, R20, -INF , P4 ;  /* 0xff80000014147808 */ /* 0x000fe40002000000 */
[----:B--2---:R-:W-:Y:S02]  /*cf30*/  FSEL R25, R25, -INF , P1 ;  /* 0xff80000019197808 */ /* 0x004fe40000800000 */
[----:B---3--:R-:W-:-:S03]  /*cf40*/  FSEL R26, R26, -INF , P2 ;  /* 0xff8000001a1a7808 */ /* 0x008fc60001000000 */
[----:B------:R-:W2:Y:S01]  /*cf50*/  MUFU.TANH R45, R45 ;  /* 0x0000002d002d7308 */ /* 0x000ea20000002400 */
[----:B------:R-:W-:Y:S01]  /*cf60*/  ISETP.GT.AND P3, PT, R4, 0x20, PT ;  /* 0x000000200400780c */ /* 0x000fe20003f64270 */
[----:B------:R-:W-:Y:S01]  /*cf70*/  FMUL.FTZ R61, R74, UR4 ;  /* 0x000000044a3d7c20 */ /* 0x000fe20008410000 */
[C---:B------:R-:W-:Y:S01]  /*cf80*/  ISETP.GT.AND P4, PT, R4.reuse, 0x21, PT ;  /* 0x000000210400780c */ /* 0x040fe20003f84270 */
[----:B------:R-:W-:Y:S01]  /*cf90*/  FMUL.FTZ R62, R75, UR4 ;  /* 0x000000044b3e7c20 */ /* 0x000fe20008410000 */
[----:B------:R-:W-:-:S03]  /*cfa0*/  ISETP.GT.AND P1, PT, R4, 0x28, PT ;  /* 0x000000280400780c */ /* 0x000fc60003f24270 */
[----:B------:R-:W3:Y:S01]  /*cfb0*/  MUFU.TANH R46, R46 ;  /* 0x0000002e002e7308 */ /* 0x000ee20000002400 */
[----:B------:R-:W-:Y:S01]  /*cfc0*/  ISETP.GT.AND P2, PT, R4, 0x29, PT ;  /* 0x000000290400780c */ /* 0x000fe20003f44270 */
[----:B------:R-:W-:Y:S01]  /*cfd0*/  FMUL.FTZ R65, R78, UR4 ;  /* 0x000000044e417c20 */ /* 0x000fe20008410000 */
[----:B------:R-:W-:-:S05]  /*cfe0*/  FMUL.FTZ R66, R79, UR4 ;  /* 0x000000044f427c20 */ /* 0x000fca0008410000 */
[----:B------:R-:W3:Y:S01]  /*cff0*/  MUFU.TANH R49, R49 ;  /* 0x0000003100317308 */ /* 0x000ee20000002400 */
[----:B------:R-:W-:-:S07]  /*d000*/  FSEL R29, R29, -INF , P3 ;  /* 0xff8000001d1d7808 */ /* 0x000fce0001800000 */
[----:B------:R-:W3:Y:S01]  /*d010*/  MUFU.TANH R50, R50 ;  /* 0x0000003200327308 */ /* 0x000ee20000002400 */
[----:B0-----:R-:W-:Y:S02]  /*d020*/  FSEL R30, R30, -INF , P4 ;  /* 0xff8000001e1e7808 */ /* 0x001fe40002000000 */
[----:B----4-:R-:W-:Y:S02]  /*d030*/  FSEL R33, R33, -INF , P1 ;  /* 0xff80000021217808 */ /* 0x010fe40000800000 */
[----:B------:R-:W-:-:S03]  /*d040*/  FSEL R34, R34, -INF , P2 ;  /* 0xff80000022227808 */ /* 0x000fc60001000000 */
[----:B------:R-:W0:Y:S01]  /*d050*/  MUFU.TANH R53, R53 ;  /* 0x0000003500357308 */ /* 0x000e220000002400 */
[----:B------:R-:W-:Y:S01]  /*d060*/  ISETP.GT.AND P3, PT, R4, 0x30, PT ;  /* 0x000000300400780c */ /* 0x000fe20003f64270 */
[----:B------:R-:W-:Y:S01]  /*d070*/  FMUL.FTZ R69, R86, UR4 ;  /* 0x0000000456457c20 */ /* 0x000fe20008410000 */
[C---:B------:R-:W-:Y:S02]  /*d080*/  ISETP.GT.AND P4, PT, R4.reuse, 0x31, PT ;  /* 0x000000310400780c */ /* 0x040fe40003f84270 */
[----:B------:R-:W-:-:S03]  /*d090*/  ISETP.GT.AND P1, PT, R4, 0x38, PT ;  /* 0x000000380400780c */ /* 0x000fc60003f24270 */
[----:B------:R-:W4:Y:S01]  /*d0a0*/  MUFU.TANH R54, R54 ;  /* 0x0000003600367308 */ /* 0x000f220000002400 */
[----:B------:R-:W-:-:S07]  /*d0b0*/  ISETP.GT.AND P2, PT, R4, 0x39, PT ;  /* 0x000000390400780c */ /* 0x000fce0003f44270 */
[----:B------:R-:W4:Y:S01]  /*d0c0*/  MUFU.TANH R57, R57 ;  /* 0x0000003900397308 */ /* 0x000f220000002400 */
[----:B-1----:R-:W-:-:S07]  /*d0d0*/  FSEL R37, R37, -INF , P3 ;  /* 0xff80000025257808 */ /* 0x002fce0001800000 */
[----:B------:R-:W1:Y:S01]  /*d0e0*/  MUFU.TANH R58, R58 ;  /* 0x0000003a003a7308 */ /* 0x000e620000002400 */
[----:B-----5:R-:W-:Y:S02]  /*d0f0*/  FSEL R38, R38, -INF , P4 ;  /* 0xff80000026267808 */ /* 0x020fe40002000000 */
[----:B------:R-:W-:Y:S02]  /*d100*/  FSEL R41, R41, -INF , P1 ;  /* 0xff80000029297808 */ /* 0x000fe40000800000 */
[----:B------:R-:W-:-:S03]  /*d110*/  FSEL R42, R42, -INF , P2 ;  /* 0xff8000002a2a7808 */ /* 0x000fc60001000000 */
[----:B------:R-:W5:Y:S01]  /*d120*/  MUFU.TANH R61, R61 ;  /* 0x0000003d003d7308 */ /* 0x000f620000002400 */
[C---:B------:R-:W-:Y:S02]  /*d130*/  ISETP.GT.AND P3, PT, R4.reuse, 0x40, PT ;  /* 0x000000400400780c */ /* 0x040fe40003f64270 */
[C---:B------:R-:W-:Y:S02]  /*d140*/  ISETP.GT.AND P4, PT, R4.reuse, 0x41, PT ;  /* 0x000000410400780c */ /* 0x040fe40003f84270 */
[----:B------:R-:W-:-:S03]  /*d150*/  ISETP.GT.AND P1, PT, R4, 0x48, PT ;  /* 0x000000480400780c */ /* 0x000fc60003f24270 */
[----:B------:R-:W5:Y:S01]  /*d160*/  MUFU.TANH R62, R62 ;  /* 0x0000003e003e7308 */ /* 0x000f620000002400 */
[----:B------:R-:W-:Y:S02]  /*d170*/  ISETP.GT.AND P2, PT, R4, 0x49, PT ;  /* 0x000000490400780c */ /* 0x000fe40003f44270 */
[----:B------:R-:W-:-:S05]  /*d180*/  FMNMX.FTZ R8, R7, R13, !PT ;  /* 0x0000000d07087209 */ /* 0x000fca0007810000 */
[----:B------:R-:W5:Y:S01]  /*d190*/  MUFU.TANH R65, R65 ;  /* 0x0000004100417308 */ /* 0x000f620000002400 */
[----:B------:R-:W-:Y:S01]  /*d1a0*/  FMUL.FTZ R67, R82, UR4 ;  /* 0x0000000452437c20 */ /* 0x000fe20008410000 */
[----:B------:R-:W-:Y:S01]  /*d1b0*/  FMUL.FTZ R68, R83, UR4 ;  /* 0x0000000453447c20 */ /* 0x000fe20008410000 */
[----:B------:R-:W-:-:S05]  /*d1c0*/  FMUL.FTZ R72, R87, UR4 ;  /* 0x0000000457487c20 */ /* 0x000fca0008410000 */
[----:B------:R-:W5:Y:S01]  /*d1d0*/  MUFU.TANH R66, R66 ;  /* 0x0000004200427308 */ /* 0x000f620000002400 */
[----:B--2---:R-:W-:Y:S02]  /*d1e0*/  FSEL R45, R45, -INF , P3 ;  /* 0xff8000002d2d7808 */ /* 0x004fe40001800000 */
[----:B---3--:R-:W-:Y:S02]  /*d1f0*/  FSEL R46, R46, -INF , P4 ;  /* 0xff8000002e2e7808 */ /* 0x008fe40002000000 */
[----:B------:R-:W-:-:S03]  /*d200*/  FSEL R49, R49, -INF , P1 ;  /* 0xff80000031317808 */ /* 0x000fc60000800000 */
[----:B------:R-:W2:Y:S01]  /*d210*/  MUFU.TANH R69, R69 ;  /* 0x0000004500457308 */ /* 0x000ea20000002400 */
[----:B------:R-:W-:Y:S02]  /*d220*/  FSEL R50, R50, -INF , P2 ;  /* 0xff80000032327808 */ /* 0x000fe40001000000 */
[----:B------:R-:W-:Y:S02]  /*d230*/  FMNMX.FTZ R8, R11, R8, !PT ;  /* 0x000000080b087209 */ /* 0x000fe40007810000 */
[C---:B------:R-:W-:Y:S02]  /*d240*/  ISETP.GT.AND P3, PT, R4.reuse, 0x50, PT ;  /* 0x000000500400780c */ /* 0x040fe40003f64270 */
[C---:B------:R-:W-:Y:S02]  /*d250*/  ISETP.GT.AND P4, PT, R4.reuse, 0x51, PT ;  /* 0x000000510400780c */ /* 0x040fe40003f84270 */
[C---:B------:R-:W-:Y:S02]  /*d260*/  ISETP.GT.AND P1, PT, R4.reuse, 0x58, PT ;  /* 0x000000580400780c */ /* 0x040fe40003f24270 */
[----:B------:R-:W-:Y:S01]  /*d270*/  ISETP.GT.AND P2, PT, R4, 0x59, PT ;  /* 0x000000590400780c */ /* 0x000fe20003f44270 */
[----:B------:R-:W3:Y:S01]  /*d280*/  MUFU.TANH R67, R67 ;  /* 0x0000004300437308 */ /* 0x000ee20000002400 */
[----:B------:R-:W-:-:S02]  /*d290*/  FMNMX.FTZ R8, R12, R8, !PT ;  /* 0x000000080c087209 */ /* 0x000fc40007810000 */
[----:B0-----:R-:W-:Y:S02]  /*d2a0*/  FSEL R53, R53, -INF , P3 ;  /* 0xff80000035357808 */ /* 0x001fe40001800000 */
[----:B----4-:R-:W-:Y:S02]  /*d2b0*/  FSEL R54, R54, -INF , P4 ;  /* 0xff80000036367808 */ /* 0x010fe40002000000 */
[----:B------:R-:W-:Y:S01]  /*d2c0*/  FSEL R57, R57, -INF , P1 ;  /* 0xff80000039397808 */ /* 0x000fe20000800000 */
[----:B------:R-:W0:Y:S01]  /*d2d0*/  MUFU.TANH R68, R68 ;  /* 0x0000004400447308 */ /* 0x000e220000002400 */
[----:B-1----:R-:W-:Y:S02]  /*d2e0*/  FSEL R58, R58, -INF , P2 ;  /* 0xff8000003a3a7808 */ /* 0x002fe40001000000 */
[C---:B------:R-:W-:Y:S02]  /*d2f0*/  ISETP.GT.AND P3, PT, R4.reuse, 0x60, PT ;  /* 0x000000600400780c */ /* 0x040fe40003f64270 */
[----:B------:R-:W-:-:S03]  /*d300*/  ISETP.GT.AND P4, PT, R4, 0x61, PT ;  /* 0x000000610400780c */ /* 0x000fc60003f84270 */
[----:B------:R-:W1:Y:S01]  /*d310*/  MUFU.TANH R72, R72 ;  /* 0x0000004800487308 */ /* 0x000e620000002400 */
[C---:B------:R-:W-:Y:S02]  /*d320*/  ISETP.GT.AND P1, PT, R4.reuse, 0x68, PT ;  /* 0x000000680400780c */ /* 0x040fe40003f24270 */
[----:B------:R-:W-:Y:S02]  /*d330*/  ISETP.GT.AND P2, PT, R4, 0x69, PT ;  /* 0x000000690400780c */ /* 0x000fe40003f44270 */
[----:B------:R-:W-:Y:S02]  /*d340*/  FMNMX.FTZ R73, R15, R8, !PT ;  /* 0x000000080f497209 */ /* 0x000fe40007810000 */
[----:B-----5:R-:W-:Y:S02]  /*d350*/  FSEL R61, R61, -INF , P3 ;  /* 0xff8000003d3d7808 */ /* 0x020fe40001800000 */
[----:B------:R-:W-:Y:S02]  /*d360*/  FSEL R62, R62, -INF , P4 ;  /* 0xff8000003e3e7808 */ /* 0x000fe40002000000 */
[----:B------:R-:W-:-:S02]  /*d370*/  FSEL R65, R65, -INF , P1 ;  /* 0xff80000041417808 */ /* 0x000fc40000800000 */
[----:B------:R-:W-:Y:S02]  /*d380*/  FSEL R66, R66, -INF , P2 ;  /* 0xff80000042427808 */ /* 0x000fe40001000000 */
[C---:B------:R-:W-:Y:S02]  /*d390*/  ISETP.GT.AND P3, PT, R4.reuse, 0x70, PT ;  /* 0x000000700400780c */ /* 0x040fe40003f64270 */
[C---:B------:R-:W-:Y:S02]  /*d3a0*/  ISETP.GT.AND P4, PT, R4.reuse, 0x71, PT ;  /* 0x000000710400780c */ /* 0x040fe40003f84270 */
[C---:B------:R-:W-:Y:S02]  /*d3b0*/  ISETP.GT.AND P1, PT, R4.reuse, 0x78, PT ;  /* 0x000000780400780c */ /* 0x040fe40003f24270 */
[----:B------:R-:W-:Y:S02]  /*d3c0*/  ISETP.GT.AND P2, PT, R4, 0x79, PT ;  /* 0x000000790400780c */ /* 0x000fe40003f44270 */
[----:B------:R-:W-:-:S02]  /*d3d0*/  FMNMX.FTZ R4, R20, R73, !PT ;  /* 0x0000004914047209 */ /* 0x000fc40007810000 */
[----:B--2---:R-:W-:Y:S02]  /*d3e0*/  FSEL R73, R69, -INF , P1 ;  /* 0xff80000045497808 */ /* 0x004fe40000800000 */
[----:B------:R-:W-:Y:S02]  /*d3f0*/  FMNMX.FTZ R69, R25, R4, !PT ;  /* 0x0000000419457209 */ /* 0x000fe40007810000 */
[----:B------:R-:W-:Y:S02]  /*d400*/  FMNMX.FTZ R4, R70, R71, !PT ;  /* 0x0000004746047209 */ /* 0x000fe40007810000 */
[----:B------:R-:W-:Y:S02]  /*d410*/  FMNMX.FTZ R8, R26, R69, !PT ;  /* 0x000000451a087209 */ /* 0x000fe40007810000 */
[----:B---3--:R-:W-:Y:S02]  /*d420*/  FSEL R67, R67, -INF , P3 ;  /* 0xff80000043437808 */ /* 0x008fe40001800000 */
[----:B0-----:R-:W-:-:S02]  /*d430*/  FSEL R14, R68, -INF , P4 ;  /* 0xff800000440e7808 */ /* 0x001fc40002000000 */
[----:B-1----:R-:W-:Y:S02]  /*d440*/  FSEL R72, R72, -INF , P2 ;  /* 0xff80000048487808 */ /* 0x002fe40001000000 */
[C---:B------:R-:W-:Y:S02]  /*d450*/  ISETP.GT.AND P3, PT, R3.reuse, 0x70, PT ;  /* 0x000000700300780c */ /* 0x040fe40003f64270 */
[C---:B------:R-:W-:Y:S02]  /*d460*/  ISETP.GT.AND P4, PT, R3.reuse, 0x71, PT ;  /* 0x000000710300780c */ /* 0x040fe40003f84270 */
[C---:B------:R-:W-:Y:S02]  /*d470*/  ISETP.GT.AND P1, PT, R3.reuse, 0x78, PT ;  /* 0x000000780300780c */ /* 0x040fe40003f24270 */
[----:B------:R-:W-:Y:S02]  /*d480*/  ISETP.GT.AND P2, PT, R3, 0x79, PT ;  /* 0x000000790300780c */ /* 0x000fe40003f44270 */
        /* <DEDUP_REMOVED lines=37> */
[----:B------:R-:W-:Y:S01]  /*d6e0*/  FMNMX.FTZ R3, R65, R8, !PT ;  /* 0x0000000841037209 */ /* 0x000fe20007810000 */
[----:B------:R-:W-:Y:S01]  /*d6f0*/  FMUL.FTZ R68, R80, UR4 ;  /* 0x0000000450447c20 */ /* 0x000fe20008410000 */
[----:B------:R-:W-:Y:S02]  /*d700*/  FMNMX.FTZ R8, R52, R69, !PT ;  /* 0x0000004534087209 */ /* 0x000fe40007810000 */
[----:B------:R-:W-:Y:S01]  /*d710*/  FMNMX.FTZ R74, R66, R3, !PT ;  /* 0x00000003424a7209 */ /* 0x000fe20007810000 */
[----:B------:R-:W-:Y:S01]  /*d720*/  FMUL.FTZ R4, R81, UR4 ;  /* 0x0000000451047c20 */ /* 0x000fe20008410000 */
[----:B------:R-:W-:Y:S02]  /*d730*/  FMNMX.FTZ R69, R55, R8, !PT ;  /* 0x0000000837457209 */ /* 0x000fe40007810000 */
[----:B------:R-:W-:Y:S01]  /*d740*/  FMNMX.FTZ R3, R67, R74, !PT ;  /* 0x0000004a43037209 */ /* 0x000fe20007810000 */
[----:B------:R-:W0:Y:S01]  /*d750*/  MUFU.TANH R68, R68 ;  /* 0x0000004400447308 */ /* 0x000e220000002400 */
[----:B------:R-:W-:-:S02]  /*d760*/  FMNMX.FTZ R8, R56, R69, !PT ;  /* 0x0000004538087209 */ /* 0x000fc40007810000 */
[----:B------:R-:W-:Y:S01]  /*d770*/  FMNMX.FTZ R74, R14, R3, !PT ;  /* 0x000000030e4a7209 */ /* 0x000fe20007810000 */
[----:B------:R-:W-:Y:S01]  /*d780*/  FMUL.FTZ R84, R84, UR4 ;  /* 0x0000000454547c20 */ /* 0x000fe20008410000 */
[----:B------:R-:W-:-:S03]  /*d790*/  FMNMX.FTZ R75, R59, R8, !PT ;  /* 0x000000083b4b7209 */ /* 0x000fc60007810000 */
[----:B------:R-:W1:Y:S01]  /*d7a0*/  MUFU.TANH R4, R4 ;  /* 0x0000000400047308 */ /* 0x000e620000002400 */
[----:B------:R-:W-:Y:S01]  /*d7b0*/  FMNMX.FTZ R69, R73, R74, !PT ;  /* 0x0000004a49457209 */ /* 0x000fe20007810000 */
[----:B------:R-:W-:Y:S01]  /*d7c0*/  FMUL.FTZ R85, R85, UR4 ;  /* 0x0000000455557c20 */ /* 0x000fe20008410000 */
[----:B------:R-:W-:Y:S02]  /*d7d0*/  FMNMX.FTZ R74, R60, R75, !PT ;  /* 0x0000004b3c4a7209 */ /* 0x000fe40007810000 */
[----:B------:R-:W-:-:S03]  /*d7e0*/  FMNMX.FTZ R8, R72, R69, !PT ;  /* 0x0000004548087209 */ /* 0x000fc60007810000 */
[----:B------:R-:W2:Y:S01]  /*d7f0*/  MUFU.TANH R3, R84 ;  /* 0x0000005400037308 */ /* 0x000ea20000002400 */
[----:B------:R-:W-:Y:S02]  /*d800*/  FMNMX.FTZ R75, R63, R74, !PT ;  /* 0x0000004a3f4b7209 */ /* 0x000fe40007810000 */
[----:B0-----:R-:W-:-:S05]  /*d810*/  FSEL R68, R68, -INF , P3 ;  /* 0xff80000044447808 */ /* 0x001fca0001800000 */
[----:B------:R-:W0:Y:S01]  /*d820*/  MUFU.TANH R69, R85 ;  /* 0x0000005500457308 */ /* 0x000e220000002400 */
[----:B------:R-:W-:Y:S01]  /*d830*/  FMNMX.FTZ R75, R64, R75, !PT ;  /* 0x0000004b404b7209 */ /* 0x000fe20007810000 */
[----:B------:R-:W3:Y:S01]  /*d840*/  SHFL.BFLY PT, R74, R8, 0x2, 0x1f ;  /* 0x0c401f00084a7f89 */ /* 0x000ee200000e0000 */
[----:B-1----:R-:W-:Y:S02]  /*d850*/  FSEL R4, R4, -INF , P4 ;  /* 0xff80000004047808 */ /* 0x002fe40002000000 */
[----:B------:R-:W-:Y:S02]  /*d860*/  FMNMX.FTZ R75, R68, R75, !PT ;  /* 0x0000004b444b7209 */ /* 0x000fe40007810000 */
[----:B--2---:R-:W-:Y:S02]  /*d870*/  FSEL R3, R3, -INF , P1 ;  /* 0xff80000003037808 */ /* 0x004fe40000800000 */
[----:B------:R-:W-:-:S04]  /*d880*/  FMNMX.FTZ R75, R4, R75, !PT ;  /* 0x0000004b044b7209 */ /* 0x000fc80007810000 */
[----:B------:R-:W-:Y:S02]  /*d890*/  FMNMX.FTZ R76, R3, R75, !PT ;  /* 0x0000004b034c7209 */ /* 0x000fe40007810000 */
[----:B0-----:R-:W-:-:S04]  /*d8a0*/  FSEL R69, R69, -INF , P2 ;  /* 0xff80000045457808 */ /* 0x001fc80001000000 */
[----:B------:R-:W-:-:S05]  /*d8b0*/  FMNMX.FTZ R77, R69, R76, !PT ;  /* 0x0000004c454d7209 */ /* 0x000fca0007810000 */
[----:B------:R-:W0:Y:S01]  /*d8c0*/  SHFL.BFLY PT, R75, R77, 0x2, 0x1f ;  /* 0x0c401f004d4b7f89 */ /* 0x000e2200000e0000 */
[----:B---3--:R-:W-:-:S05]  /*d8d0*/  FMNMX.FTZ R8, R8, R74, !PT ;  /* 0x0000004a08087209 */ /* 0x008fca0007810000 */
[----:B------:R-:W1:Y:S01]  /*d8e0*/  SHFL.BFLY PT, R74, R8, 0x1, 0x1f ;  /* 0x0c201f00084a7f89 */ /* 0x000e6200000e0000 */
[----:B0-----:R-:W-:-:S05]  /*d8f0*/  FMNMX.FTZ R77, R77, R75, !PT ;  /* 0x0000004b4d4d7209 */ /* 0x001fca0007810000 */
[----:B------:R-:W0:Y:S01]  /*d900*/  SHFL.BFLY PT, R78, R77, 0x1, 0x1f ;  /* 0x0c201f004d4e7f89 */ /* 0x000e2200000e0000 */
[----:B-1----:R-:W-:-:S04]  /*d910*/  FMNMX.FTZ R8, R8, R74, !PT ;  /* 0x0000004a08087209 */ /* 0x002fc80007810000 */
[C---:B------:R-:W-:Y:S01]  /*d920*/  FSETP.NEU.FTZ.AND P1, PT, R8.reuse, -INF , PT ;  /* 0xff8000000800780b */ /* 0x040fe20003f3d000 */
[----:B------:R-:W-:-:S05]  /*d930*/  FMUL.FTZ R76, R8, UR47 ;  /* 0x0000002f084c7c20 */ /* 0x000fca0008410000 */
[----:B------:R-:W-:-:S05]  /*d940*/  FSEL R76, R76, RZ, P1 ;  /* 0x000000ff4c4c7208 */ /* 0x000fca0000800000 */
[--C-:B------:R-:W-:Y:S01]  /*d950*/  FFMA.FTZ R74, R7, UR47, -R76.reuse ;  /* 0x0000002f074a7c23 */ /* 0x100fe2000801084c */
[--C-:B------:R-:W-:Y:S01]  /*d960*/  FFMA.FTZ R75, R13, UR47, -R76.reuse ;  /* 0x0000002f0d4b7c23 */ /* 0x100fe2000801084c */
[----:B0-----:R-:W-:Y:S01]  /*d970*/  FMNMX.FTZ R7, R77, R78, !PT ;  /* 0x0000004e4d077209 */ /* 0x001fe20007810000 */
[----:B------:R-:W-:-:S03]  /*d980*/  FFMA.FTZ R77, R12, UR47, -R76 ;  /* 0x0000002f0c4d7c23 */ /* 0x000fc6000801084c */
[C---:B------:R-:W-:Y:S01]  /*d990*/  FSETP.NEU.FTZ.AND P1, PT, R7.reuse, -INF , PT ;  /* 0xff8000000700780b */ /* 0x040fe20003f3d000 */
[----:B------:R-:W-:Y:S01]  /*d9a0*/  FMUL.FTZ R13, R7, UR47 ;  /* 0x0000002f070d7c20 */ /* 0x000fe20008410000 */
[----:B------:R-:W-:-:S04]  /*d9b0*/  IADD3 R12, R0, 0x2d840, RZ ;  /* 0x0002d840000c7810 */ /* 0x000fc80007ffe0ff */
[----:B------:R-:W-:Y:S01]  /*d9c0*/  FSEL R0, R13, RZ, P1 ;  /* 0x000000ff0d007208 */ /* 0x000fe20000800000 */
[----:B------:R-:W-:-:S04]  /*d9d0*/  FFMA.FTZ R11, R11, UR47, -R76 ;  /* 0x0000002f0b0b7c23 */ /* 0x000fc8000801084c */
[--C-:B------:R-:W-:Y:S01]  /*d9e0*/  FFMA.FTZ R70, R70, UR47, -R0.reuse ;  /* 0x0000002f46467c23 */ /* 0x100fe20008010800 */
[--C-:B------:R-:W-:Y:S01]  /*d9f0*/  FFMA.FTZ R78, R71, UR47, -R0.reuse ;  /* 0x0000002f474e7c23 */ /* 0x100fe20008010800 */
[--C-:B------:R-:W-:Y:S01]  /*da00*/  FFMA.FTZ R9, R9, UR47, -R0.reuse ;  /* 0x0000002f09097c23 */ /* 0x100fe20008010800 */
[----:B------:R-:W-:Y:S01]  /*da10*/  FFMA.FTZ R10, R10, UR47, -R0 ;  /* 0x0000002f0a0a7c23 */ /* 0x000fe20008010800 */
[----:B------:R-:W-:Y:S01]  /*da20*/  MUFU.EX2 R74, R74 ;  /* 0x0000004a004a7308 */ /* 0x000fe20000000800 */
[----:B------:R-:W-:-:S07]  /*da30*/  IMAD.U32 R13, RZ, RZ, UR40 ;  /* 0x00000028ff0d7e24 */ /* 0x000fce000f8e00ff */
[----:B------:R-:W0:Y:S08]  /*da40*/  MUFU.EX2 R75, R75 ;  /* 0x0000004b004b7308 */ /* 0x000e300000000800 */
[----:B------:R-:W-:Y:S08]  /*da50*/  MUFU.EX2 R11, R11 ;  /* 0x0000000b000b7308 */ /* 0x000ff00000000800 */
[----:B------:R-:W1:Y:S08]  /*da60*/  MUFU.EX2 R77, R77 ;  /* 0x0000004d004d7308 */ /* 0x000e700000000800 */
[----:B------:R-:W-:Y:S08]  /*da70*/  MUFU.EX2 R70, R70 ;  /* 0x0000004600467308 */ /* 0x000ff00000000800 */
[----:B------:R-:W2:Y:S08]  /*da80*/  MUFU.EX2 R78, R78 ;  /* 0x0000004e004e7308 */ /* 0x000eb00000000800 */
[----:B------:R-:W-:Y:S08]  /*da90*/  MUFU.EX2 R9, R9 ;  /* 0x0000000900097308 */ /* 0x000ff00000000800 */
[----:B------:R-:W3:Y:S01]  /*daa0*/  MUFU.EX2 R10, R10 ;  /* 0x0000000a000a7308 */ /* 0x000ee20000000800 */
[----:B------:R-:W-:Y:S01]  /*dab0*/  FFMA.FTZ R71, R15, UR47, -R76 ;  /* 0x0000002f0f477c23 */ /* 0x000fe2000801084c */
[----:B------:R-:W-:Y:S01]  /*dac0*/  PRMT R12, R13, 0x654, R12 ;  /* 0x000006540d0c7816 */ /* 0x000fe2000000000c */
[--C-:B------:R-:W-:Y:S01]  /*dad0*/  FFMA.FTZ R20, R20, UR47, -R76.reuse ;  /* 0x0000002f14147c23 */ /* 0x100fe2000801084c */
[--C-:B------:R-:W-:Y:S01]  /*dae0*/  FFMA.FTZ R79, R14, UR47, -R76.reuse ;  /* 0x0000002f0e4f7c23 */ /* 0x100fe2000801084c */
[----:B0-----:R-:W-:Y:S01]  /*daf0*/  F2FP.F16.F32.PACK_AB R13, R75, R74 ;  /* 0x0000004a4b0d723e */ /* 0x001fe200000000ff */
[----:B------:R2:W-:Y:S01]  /*db00*/  SYNCS.ARRIVE.TRANS64.RED.A1T0 RZ, [R12+URZ], RZ ;  /* 0x000000ff0cff79a7 */ /* 0x0005e2000810043f */
[----:B-1----:R-:W-:Y:S01]  /*db10*/  F2FP.F16.F32.PACK_AB R15, R77, R11 ;  /* 0x0000000b4d0f723e */ /* 0x002fe200000000ff */
[----:B------:R-:W0:Y:S01]  /*db20*/  MUFU.EX2 R71, R71 ;  /* 0x0000004700477308 */ /* 0x000e220000000800 */
[--C-:B------:R-:W-:Y:S01]  /*db30*/  FFMA.FTZ R25, R25, UR47, -R76.reuse ;  /* 0x0000002f19197c23 */ /* 0x100fe2000801084c */
[----:B------:R-:W-:Y:S01]  /*db40*/  FFMA.FTZ R30, R30, UR47, -R76 ;  /* 0x0000002f1e1e7c23 */ /* 0x000fe2000801084c */
[----:B--2---:R-:W-:-:S02]  /*db50*/  F2FP.F16.F32.PACK_AB R12, R78, R70 ;  /* 0x000000464e0c723e */ /* 0x004fc400000000ff */
[----:B---3--:R-:W-:-:S03]  /*db60*/  F2FP.F16.F32.PACK_AB R14, R10, R9 ;  /* 0x000000090a0e723e */ /* 0x008fc600000000ff */
[----:B------:R-:W1:Y:S01]  /*db70*/  MUFU.EX2 R20, R20 ;  /* 0x0000001400147308 */ /* 0x000e620000000800 */
[----:B------:R-:W-:Y:S01]  /*db80*/  FADD.FTZ R74, R74, R75 ;  /* 0x0000004b4a4a7221 */ /* 0x000fe20000010000 */
[--C-:B------:R-:W-:Y:S01]  /*db90*/  FFMA.FTZ R26, R26, UR47, -R76.reuse ;  /* 0x0000002f1a1a7c23 */ /* 0x100fe2000801084c */
[----:B------:R-:W-:Y:S01]  /*dba0*/  FFMA.FTZ R33, R33, UR47, -R76 ;  /* 0x0000002f21217c23 */ /* 0x000fe2000801084c */
[----:B------:R2:W-:Y:S01]  /*dbb0*/  STSM.16.M88.4 [R157+0x21800], R12 ;  /* 0x0218000c9d007844 */ /* 0x0005e20000000200 */
[----:B------:R-:W-:-:S03]  /*dbc0*/  FADD.FTZ R74, R11, R74 ;  /* 0x0000004a0b4a7221 */ /* 0x000fc60000010000 */
[----:B------:R-:W3:Y:S01]  /*dbd0*/  MUFU.EX2 R25, R25 ;  /* 0x0000001900197308 */ /* 0x000ee20000000800 */
[----:B------:R-:W-:Y:S01]  /*dbe0*/  FFMA.FTZ R29, R29, UR47, -R76 ;  /* 0x0000002f1d1d7c23 */ /* 0x000fe2000801084c */
[----:B------:R-:W-:Y:S01]  /*dbf0*/  FADD.FTZ R74, R77, R74 ;  /* 0x0000004a4d4a7221 */ /* 0x000fe20000010000 */
[--C-:B------:R-:W-:Y:S01]  /*dc00*/  FFMA.FTZ R34, R34, UR47, -R76.reuse ;  /* 0x0000002f22227c23 */ /* 0x100fe2000801084c */
[----:B------:R-:W-:-:S04]  /*dc10*/  FFMA.FTZ R37, R37, UR47, -R76 ;  /* 0x0000002f25257c23 */ /* 0x000fc8000801084c */
[----:B--2---:R2:W-:Y:S01]  /*dc20*/  MUFU.EX2 R12, R30 ;  /* 0x0000001e000c7308 */ /* 0x0045e20000000800 */
[--C-:B------:R-:W-:Y:S01]  /*dc30*/  FFMA.FTZ R38, R38, UR47, -R76.reuse ;  /* 0x0000002f26267c23 */ /* 0x100fe2000801084c */
[----:B------:R-:W-:Y:S01]  /*dc40*/  FFMA.FTZ R41, R41, UR47, -R76 ;  /* 0x0000002f29297c23 */ /* 0x000fe2000801084c */
[----:B--2---:R-:W-:-:S05]  /*dc50*/  FFMA.FTZ R30, R5, UR47, -R0 ;  /* 0x0000002f051e7c23 */ /* 0x004fca0008010800 */
[----:B------:R2:W-:Y:S01]  /*dc60*/  MUFU.EX2 R15, R33 ;  /* 0x00000021000f7308 */ /* 0x0005e20000000800 */
[--C-:B------:R-:W-:Y:S01]  /*dc70*/  FFMA.FTZ R42, R42, UR47, -R76.reuse ;  /* 0x0000002f2a2a7c23 */ /* 0x100fe2000801084c */
[--C-:B------:R-:W-:Y:S01]  /*dc80*/  FFMA.FTZ R45, R45, UR47, -R76.reuse ;  /* 0x0000002f2d2d7c23 */ /* 0x100fe2000801084c */
[--C-:B------:R-:W-:Y:S01]  /*dc90*/  FFMA.FTZ R46, R46, UR47, -R76.reuse ;  /* 0x0000002f2e2e7c23 */ /* 0x100fe2000801084c */
[--C-:B------:R-:W-:Y:S01]  /*dca0*/  FFMA.FTZ R49, R49, UR47, -R76.reuse ;  /* 0x0000002f31317c23 */ /* 0x100fe2000801084c */
[----:B------:R-:W-:-:S03]  /*dcb0*/  FFMA.FTZ R50, R50, UR47, -R76 ;  /* 0x0000002f32327c23 */ /* 0x000fc6000801084c */
[----:B------:R-:W4:Y:S01]  /*dcc0*/  MUFU.EX2 R26, R26 ;  /* 0x0000001a001a7308 */ /* 0x000f220000000800 */
[----:B--2---:R-:W-:Y:S01]  /*dcd0*/  FFMA.FTZ R33, R6, UR47, -R0 ;  /* 0x0000002f06217c23 */ /* 0x004fe20008010800 */
[--C-:B------:R-:W-:Y:S01]  /*dce0*/  FFMA.FTZ R53, R53, UR47, -R76.reuse ;  /* 0x0000002f35357c23 */ /* 0x100fe2000801084c */
[--C-:B------:R-:W-:Y:S01]  /*dcf0*/  FFMA.FTZ R54, R54, UR47, -R76.reuse ;  /* 0x0000002f36367c23 */ /* 0x100fe2000801084c */
[--C-:B------:R-:W-:Y:S01]  /*dd00*/  FFMA.FTZ R57, R57, UR47, -R76.reuse ;  /* 0x0000002f39397c23 */ /* 0x100fe2000801084c */
[--C-:B------:R-:W-:Y:S01]  /*dd10*/  FFMA.FTZ R58, R58, UR47, -R76.reuse ;  /* 0x0000002f3a3a7c23 */ /* 0x100fe2000801084c */
[--C-:B------:R-:W-:Y:S01]  /*dd20*/  FFMA.FTZ R61, R61, UR47, -R76.reuse ;  /* 0x0000002f3d3d7c23 */ /* 0x100fe2000801084c */
[--C-:B------:R-:W-:Y:S01]  /*dd30*/  FFMA.FTZ R62, R62, UR47, -R76.reuse ;  /* 0x0000002f3e3e7c23 */ /* 0x100fe2000801084c */
[----:B------:R-:W2:Y:S01]  /*dd40*/  MUFU.EX2 R30, R30 ;  /* 0x0000001e001e7308 */ /* 0x000ea20000000800 */
[--C-:B------:R-:W-:Y:S01]  /*dd50*/  FFMA.FTZ R65, R65, UR47, -R76.reuse ;  /* 0x0000002f41417c23 */ /* 0x100fe2000801084c */
[--C-:B------:R-:W-:Y:S01]  /*dd60*/  FFMA.FTZ R66, R66, UR47, -R76.reuse ;  /* 0x0000002f42427c23 */ /* 0x100fe2000801084c */
[--C-:B------:R-:W-:Y:S01]  /*dd70*/  FFMA.FTZ R67, R67, UR47, -R76.reuse ;  /* 0x0000002f43437c23 */ /* 0x100fe2000801084c */
[--C-:B------:R-:W-:Y:S01]  /*dd80*/  FFMA.FTZ R73, R73, UR47, -R76.reuse ;  /* 0x0000002f49497c23 */ /* 0x100fe2000801084c */
[----:B------:R-:W-:Y:S01]  /*dd90*/  FFMA.FTZ R72, R72, UR47, -R76 ;  /* 0x0000002f48487c23 */ /* 0x000fe2000801084c */
[----:B------:R-:W-:-:S02]  /*dda0*/  FFMA.FTZ R76, R21, UR47, -R0 ;  /* 0x0000002f154c7c23 */ /* 0x000fc40008010800 */
[----:B------:R0:W-:Y:S01]  /*ddb0*/  MUFU.EX2 R13, R29 ;  /* 0x0000001d000d7308 */ /* 0x0001e20000000800 */
[----:B------:R-:W-:Y:S01]  /*ddc0*/  FADD.FTZ R70, R70, R78 ;  /* 0x0000004e46467221 */ /* 0x000fe20000010000 */
[--C-:B------:R-:W-:Y:S01]  /*ddd0*/  FFMA.FTZ R80, R24, UR47, -R0.reuse ;  /* 0x0000002f18507c23 */ /* 0x100fe20008010800 */
[--C-:B------:R-:W-:Y:S01]  /*dde0*/  FFMA.FTZ R6, R28, UR47, -R0.reuse ;  /* 0x0000002f1c067c23 */ /* 0x100fe20008010800 */
[----:B------:R-:W-:-:S04]  /*ddf0*/  FFMA.FTZ R21, R32, UR47, -R0 ;  /* 0x0000002f20157c23 */ /* 0x000fc80008010800 */
[----:B------:R-:W5:Y:S01]  /*de00*/  MUFU.EX2 R33, R33 ;  /* 0x0000002100217308 */ /* 0x000f620000000800 */
[----:B0-----:R-:W-:Y:S01]  /*de10*/  FADD.FTZ R29, R71, R74 ;  /* 0x0000004a471d7221 */ /* 0x001fe20000010000 */
[----:B------:R-:W-:Y:S01]  /*de20*/  FFMA.FTZ R32, R39, UR47, -R0 ;  /* 0x0000002f27207c23 */ /* 0x000fe20008010800 */
[----:B------:R-:W-:Y:S02]  /*de30*/  FADD.FTZ R39, R9, R70 ;  /* 0x0000004609277221 */ /* 0x000fe40000010000 */
[----:B-1----:R-:W-:Y:S01]  /*de40*/  FADD.FTZ R28, R20, R29 ;  /* 0x0000001d141c7221 */ /* 0x002fe20000010000 */
[--C-:B------:R-:W-:Y:S02]  /*de50*/  FFMA.FTZ R5, R27, UR47, -R0.reuse ;  /* 0x0000002f1b057c23 */ /* 0x100fe40008010800 */
[----:B------:R-:W0:Y:S01]  /*de60*/  MUFU.EX2 R76, R76 ;  /* 0x0000004c004c7308 */ /* 0x000e220000000800 */
[----:B------:R-:W-:Y:S01]  /*de70*/  FFMA.FTZ R14, R31, UR47, -R0 ;  /* 0x0000002f1f0e7c23 */ /* 0x000fe20008010800 */
[----:B---3--:R-:W-:Y:S01]  /*de80*/  FADD.FTZ R31, R25, R28 ;  /* 0x0000001c191f7221 */ /* 0x008fe20000010000 */
[--C-:B------:R-:W-:Y:S01]  /*de90*/  FFMA.FTZ R24, R35, UR47, -R0.reuse ;  /* 0x0000002f23187c23 */ /* 0x100fe20008010800 */
[----:B------:R-:W-:Y:S01]  /*dea0*/  FADD.FTZ R39, R10, R39 ;  /* 0x000000270a277221 */ /* 0x000fe20000010000 */
[----:B------:R-:W-:-:S03]  /*deb0*/  FFMA.FTZ R35, R40, UR47, -R0 ;  /* 0x0000002f28237c23 */ /* 0x000fc60008010800 */
[----:B------:R-:W1:Y:S01]  /*dec0*/  MUFU.EX2 R80, R80 ;  /* 0x0000005000507308 */ /* 0x000e620000000800 */
[C---:B----4-:R-:W-:Y:S01]  /*ded0*/  FADD.FTZ R40, R26.reuse, R31 ;  /* 0x0000001f1a287221 */ /* 0x050fe20000010000 */
[----:B------:R-:W-:Y:S01]  /*dee0*/  F2FP.F16.F32.PACK_AB R31, R26, R25 ;  /* 0x000000191a1f723e */ /* 0x000fe200000000ff */
[----:B--2---:R-:W-:-:S05]  /*def0*/  FADD.FTZ R26, R30, R39 ;  /* 0x000000271e1a7221 */ /* 0x004fca0000010000 */
[----:B------:R-:W2:Y:S01]  /*df00*/  MUFU.EX2 R5, R5 ;  /* 0x0000000500057308 */ /* 0x000ea20000000800 */
[----:B-----5:R-:W-:-:S07]  /*df10*/  FADD.FTZ R25, R33, R26 ;  /* 0x0000001a21197221 */ /* 0x020fce0000010000 */
[----:B------:R-:W3:Y:S01]  /*df20*/  MUFU.EX2 R6, R6 ;  /* 0x0000000600067308 */ /* 0x000ee20000000800 */
[----:B0-----:R-:W-:Y:S01]  /*df30*/  FADD.FTZ R25, R76, R25 ;  /* 0x000000194c197221 */ /* 0x001fe20000010000 */
[----:B------:R-:W-:-:S06]  /*df40*/  FFMA.FTZ R27, R36, UR47, -R0 ;  /* 0x0000002f241b7c23 */ /* 0x000fcc0008010800 */
[----:B------:R-:W0:Y:S01]  /*df50*/  MUFU.EX2 R14, R14 ;  /* 0x0000000e000e7308 */ /* 0x000e220000000800 */
[----:B-1----:R-:W-:Y:S01]  /*df60*/  FADD.FTZ R26, R80, R25 ;  /* 0x00000019501a7221 */ /* 0x002fe20000010000 */
[----:B------:R-:W-:Y:S01]  /*df70*/  FFMA.FTZ R36, R43, UR47, -R0 ;  /* 0x0000002f2b247c23 */ /* 0x000fe20008010800 */
[----:B------:R-:W-:-:S05]  /*df80*/  FADD.FTZ R43, R13, R40 ;  /* 0x000000280d2b7221 */ /* 0x000fca0000010000 */
[----:B------:R-:W1:Y:S01]  /*df90*/  MUFU.EX2 R34, R34 ;  /* 0x0000002200227308 */ /* 0x000e620000000800 */
[----:B--2---:R-:W-:-:S07]  /*dfa0*/  FADD.FTZ R25, R5, R26 ;  /* 0x0000001a05197221 */ /* 0x004fce0000010000 */
[----:B------:R-:W2:Y:S01]  /*dfb0*/  MUFU.EX2 R21, R21 ;  /* 0x0000001500157308 */ /* 0x000ea20000000800 */
[----:B------:R-:W-:Y:S01]  /*dfc0*/  FFMA.FTZ R47, R47, UR47, -R0 ;  /* 0x0000002f2f2f7c23 */ /* 0x000fe20008010800 */
[----:B------:R-:W-:-:S06]  /*dfd0*/  FADD.FTZ R26, R12, R43 ;  /* 0x0000002b0c1a7221 */ /* 0x000fcc0000010000 */
[----:B------:R-:W4:Y:S01]  /*dfe0*/  MUFU.EX2 R37, R37 ;  /* 0x0000002500257308 */ /* 0x000f220000000800 */
[----:B---3--:R-:W-:-:S07]  /*dff0*/  FADD.FTZ R25, R6, R25 ;  /* 0x0000001906197221 */ /* 0x008fce0000010000 */
[----:B------:R-:W3:Y:S08]  /*e000*/  MUFU.EX2 R24, R24 ;  /* 0x0000001800187308 */ /* 0x000ef00000000800 */
[----:B------:R-:W5:Y:S01]  /*e010*/  MUFU.EX2 R38, R38 ;  /* 0x0000002600267308 */ /* 0x000f620000000800 */
[----:B------:R-:W-:-:S07]  /*e020*/  FFMA.FTZ R11, R48, UR47, -R0 ;  /* 0x0000002f300b7c23 */ /* 0x000fce0008010800 */
[----:B------:R-:W5:Y:S08]  /*e030*/  MUFU.EX2 R27, R27 ;  /* 0x0000001b001b7308 */ /* 0x000f700000000800 */
[----:B------:R0:W-:Y:S08]  /*e040*/  MUFU.EX2 R10, R47 ;  /* 0x0000002f000a7308 */ /* 0x0001f00000000800 */
[----:B------:R-:W5:Y:S01]  /*e050*/  MUFU.EX2 R32, R32 ;  /* 0x0000002000207308 */ /* 0x000f620000000800 */
[----:B0-----:R-:W-:Y:S01]  /*e060*/  FADD.FTZ R47, R15, R26 ;  /* 0x0000001a0f2f7221 */ /* 0x001fe20000010000 */
[----:B------:R-:W-:-:S03]  /*e070*/  FADD.FTZ R26, R14, R25 ;  /* 0x000000190e1a7221 */ /* 0x000fc60000010000 */
[----:B-1----:R-:W-:-:S03]  /*e080*/  FADD.FTZ R48, R34, R47 ;  /* 0x0000002f22307221 */ /* 0x002fc60000010000 */
[----:B------:R-:W0:Y:S01]  /*e090*/  MUFU.EX2 R41, R41 ;  /* 0x0000002900297308 */ /* 0x000e220000000800 */
[----:B--2---:R-:W-:Y:S01]  /*e0a0*/  FADD.FTZ R25, R21, R26 ;  /* 0x0000001a15197221 */ /* 0x004fe20000010000 */
[----:B------:R-:W-:Y:S01]  /*e0b0*/  F2FP.F16.F32.PACK_AB R13, R12, R13 ;  /* 0x0000000d0c0d723e */ /* 0x000fe200000000ff */
[----:B----4-:R-:W-:-:S05]  /*e0c0*/  FADD.FTZ R47, R37, R48 ;  /* 0x00000030252f7221 */ /* 0x010fca0000010000 */
[----:B------:R-:W1:Y:S01]  /*e0d0*/  MUFU.EX2 R35, R35 ;  /* 0x0000002300237308 */ /* 0x000e620000000800 */
[----:B---3--:R-:W-:-:S07]  /*e0e0*/  FADD.FTZ R12, R24, R25 ;  /* 0x00000019180c7221 */ /* 0x008fce0000010000 */
[----:B------:R-:W2:Y:S01]  /*e0f0*/  MUFU.EX2 R42, R42 ;  /* 0x0000002a002a7308 */ /* 0x000ea20000000800 */
[----:B------:R-:W-:Y:S01]  /*e100*/  FFMA.FTZ R44, R44, UR47, -R0 ;  /* 0x0000002f2c2c7c23 */ /* 0x000fe20008010800 */
[----:B-----5:R-:W-:Y:S01]  /*e110*/  FADD.FTZ R26, R38, R47 ;  /* 0x0000002f261a7221 */ /* 0x020fe20000010000 */
[----:B------:R-:W-:-:S05]  /*e120*/  FADD.FTZ R47, R27, R12 ;  /* 0x0000000c1b2f7221 */ /* 0x000fca0000010000 */
[----:B------:R-:W3:Y:S01]  /*e130*/  MUFU.EX2 R45, R45 ;  /* 0x0000002d002d7308 */ /* 0x000ee20000000800 */
[----:B------:R-:W-:Y:S01]  /*e140*/  F2FP.F16.F32.PACK_AB R12, R6, R5 ;  /* 0x00000005060c723e */ /* 0x000fe200000000ff */
[----:B------:R-:W-:-:S06]  /*e150*/  FADD.FTZ R6, R32, R47 ;  /* 0x0000002f20067221 */ /* 0x000fcc0000010000 */
[----:B------:R-:W-:Y:S01]  /*e160*/  MUFU.EX2 R36, R36 ;  /* 0x0000002400247308 */ /* 0x000fe20000000800 */
[----:B0-----:R-:W-:-:S07]  /*e170*/  FADD.FTZ R5, R41, R26 ;  /* 0x0000001a29057221 */ /* 0x001fce0000010000 */
[----:B------:R-:W0:Y:S01]  /*e180*/  MUFU.EX2 R46, R46 ;  /* 0x0000002e002e7308 */ /* 0x000e220000000800 */
[----:B------:R-:W-:Y:S01]  /*e190*/  F2FP.F16.F32.PACK_AB R14, R21, R14 ;  /* 0x0000000e150e723e */ /* 0x000fe200000000ff */
[----:B-1----:R-:W-:Y:S01]  /*e1a0*/  FADD.FTZ R21, R35, R6 ;  /* 0x0000000623157221 */ /* 0x002fe20000010000 */
[----:B------:R-:W-:-:S05]  /*e1b0*/  F2FP.F16.F32.PACK_AB R29, R20, R71 ;  /* 0x00000047141d723e */ /* 0x000fca00000000ff */
[----:B------:R-:W1:Y:S01]  /*e1c0*/  MUFU.EX2 R9, R44 ;  /* 0x0000002c00097308 */ /* 0x000e620000000800 */
[----:B------:R-:W-:Y:S01]  /*e1d0*/  FFMA.FTZ R20, R51, UR47, -R0 ;  /* 0x0000002f33147c23 */ /* 0x000fe20008010800 */
[----:B------:R-:W-:Y:S01]  /*e1e0*/  F2FP.F16.F32.PACK_AB R28, R33, R30 ;  /* 0x0000001e211c723e */ /* 0x000fe200000000ff */
[----:B--2---:R-:W-:-:S05]  /*e1f0*/  FADD.FTZ R6, R42, R5 ;  /* 0x000000052a067221 */ /* 0x004fca0000010000 */
[----:B------:R-:W2:Y:S01]  /*e200*/  MUFU.EX2 R49, R49 ;  /* 0x0000003100317308 */ /* 0x000ea20000000800 */
[----:B------:R-:W-:Y:S01]  /*e210*/  F2FP.F16.F32.PACK_AB R30, R80, R76 ;  /* 0x0000004c501e723e */ /* 0x000fe200000000ff */
[----:B---3--:R-:W-:-:S06]  /*e220*/  FADD.FTZ R5, R45, R6 ;  /* 0x000000062d057221 */ /* 0x008fcc0000010000 */
[----:B------:R-:W3:Y:S01]  /*e230*/  MUFU.EX2 R50, R50 ;  /* 0x0000003200327308 */ /* 0x000ee20000000800 */
[--C-:B------:R-:W-:Y:S01]  /*e240*/  FFMA.FTZ R52, R52, UR47, -R0.reuse ;  /* 0x0000002f34347c23 */ /* 0x100fe20008010800 */
[----:B------:R4:W-:Y:S06]  /*e250*/  STSM.16.M88.4 [R91], R28 ;  /* 0x0000001c5b007844 */ /* 0x0009ec0000000200 */
[----:B------:R-:W-:Y:S01]  /*e260*/  MUFU.EX2 R11, R11 ;  /* 0x0000000b000b7308 */ /* 0x000fe20000000800 */
[----:B------:R-:W-:Y:S01]  /*e270*/  FFMA.FTZ R39, R55, UR47, -R0 ;  /* 0x0000002f37277c23 */ /* 0x000fe20008010800 */
[----:B0-----:R-:W-:-:S06]  /*e280*/  FADD.FTZ R6, R46, R5 ;  /* 0x000000052e067221 */ /* 0x001fcc0000010000 */
[----:B------:R-:W0:Y:S01]  /*e290*/  MUFU.EX2 R53, R53 ;  /* 0x0000003500357308 */ /* 0x000e220000000800 */
[----:B------:R-:W-:Y:S01]  /*e2a0*/  F2FP.F16.F32.PACK_AB R15, R34, R15 ;  /* 0x0000000f220f723e */ /* 0x000fe200000000ff */
[----:B----4-:R-:W-:Y:S01]  /*e2b0*/  FADD.FTZ R28, R36, R21 ;  /* 0x00000015241c7221 */ /* 0x010fe20000010000 */
[----:B------:R-:W4:Y:S05]  /*e2c0*/  LDL R51, [R1+0x84] ;  /* 0x0000840001337983 */ /* 0x000f2a0000100800 */
[----:B------:R-:W5:Y:S01]  /*e2d0*/  MUFU.EX2 R20, R20 ;  /* 0x0000001400147308 */ /* 0x000f620000000800 */
[----:B-1----:R-:W-:Y:S01]  /*e2e0*/  FADD.FTZ R21, R9, R28 ;  /* 0x0000001c09157221 */ /* 0x002fe20000010000 */
[----:B--2---:R-:W-:-:S06]  /*e2f0*/  FADD.FTZ R5, R49, R6 ;  /* 0x0000000631057221 */ /* 0x004fcc0000010000 */
[----:B------:R-:W1:Y:S01]  /*e300*/  MUFU.EX2 R54, R54 ;  /* 0x0000003600367308 */ /* 0x000e620000000800 */
[----:B------:R-:W-:Y:S01]  /*e310*/  FADD.FTZ R28, R10, R21 ;  /* 0x000000150a1c7221 */ /* 0x000fe20000010000 */
[----:B---3--:R-:W-:-:S06]  /*e320*/  FADD.FTZ R6, R50, R5 ;  /* 0x0000000532067221 */ /* 0x008fcc0000010000 */
[----:B------:R-:W2:Y:S01]  /*e330*/  MUFU.EX2 R33, R52 ;  /* 0x0000003400217308 */ /* 0x000ea20000000800 */
[----:B------:R3:W-:Y:S07]  /*e340*/  STSM.16.M88.4 [R89], R12 ;  /* 0x0000000c59007844 */ /* 0x0007ee0000000200 */
[----:B------:R-:W2:Y:S01]  /*e350*/  MUFU.EX2 R57, R57 ;  /* 0x0000003900397308 */ /* 0x000ea20000000800 */
[----:B0-----:R-:W-:-:S07]  /*e360*/  FADD.FTZ R5, R53, R6 ;  /* 0x0000000635057221 */ /* 0x001fce0000010000 */
[----:B------:R-:W-:Y:S01]  /*e370*/  MUFU.EX2 R58, R58 ;  /* 0x0000003a003a7308 */ /* 0x000fe20000000800 */
[----:B---3--:R-:W-:Y:S01]  /*e380*/  F2FP.F16.F32.PACK_AB R12, R9, R36 ;  /* 0x00000024090c723e */ /* 0x008fe200000000ff */
[----:B------:R-:W-:-:S06]  /*e390*/  FADD.FTZ R9, R11, R28 ;  /* 0x0000001c0b097221 */ /* 0x000fcc0000010000 */
[----:B------:R-:W0:Y:S01]  /*e3a0*/  MUFU.EX2 R39, R39 ;  /* 0x0000002700277308 */ /* 0x000e220000000800 */
[----:B------:R-:W-:Y:S01]  /*e3b0*/  F2FP.F16.F32.PACK_AB R14, R11, R10 ;  /* 0x0000000a0b0e723e */ /* 0x000fe200000000ff */
[----:B-----5:R-:W-:Y:S01]  /*e3c0*/  FADD.FTZ R10, R20, R9 ;  /* 0x00000009140a7221 */ /* 0x020fe20000010000 */
[----:B-1----:R-:W-:-:S05]  /*e3d0*/  FADD.FTZ R6, R54, R5 ;  /* 0x0000000536067221 */ /* 0x002fca0000010000 */
[----:B------:R-:W1:Y:S01]  /*e3e0*/  MUFU.EX2 R61, R61 ;  /* 0x0000003d003d7308 */ /* 0x000e620000000800 */
[----:B--2---:R-:W-:Y:S01]  /*e3f0*/  FADD.FTZ R10, R33, R10 ;  /* 0x0000000a210a7221 */ /* 0x004fe20000010000 */
[----:B------:R-:W-:-:S06]  /*e400*/  FADD.FTZ R9, R57, R6 ;  /* 0x0000000639097221 */ /* 0x000fcc0000010000 */
[----:B------:R-:W2:Y:S01]  /*e410*/  MUFU.EX2 R62, R62 ;  /* 0x0000003e003e7308 */ /* 0x000ea20000000800 */
[----:B0-----:R-:W-:Y:S01]  /*e420*/  FADD.FTZ R5, R39, R10 ;  /* 0x0000000a27057221 */ /* 0x001fe20000010000 */
[----:B------:R-:W-:-:S06]  /*e430*/  FADD.FTZ R10, R58, R9 ;  /* 0x000000093a0a7221 */ /* 0x000fcc0000010000 */
[----:B------:R-:W0:Y:S01]  /*e440*/  MUFU.EX2 R65, R65 ;  /* 0x0000004100417308 */ /* 0x000e220000000800 */
[----:B-1----:R-:W-:Y:S01]  /*e450*/  FADD.FTZ R11, R61, R10 ;  /* 0x0000000a3d0b7221 */ /* 0x002fe20000010000 */
[--C-:B------:R-:W-:Y:S01]  /*e460*/  FFMA.FTZ R56, R56, UR47, -R0.reuse ;  /* 0x0000002f38387c23 */ /* 0x100fe20008010800 */
[--C-:B------:R-:W-:Y:S01]  /*e470*/  FFMA.FTZ R59, R59, UR47, -R0.reuse ;  /* 0x0000002f3b3b7c23 */ /* 0x100fe20008010800 */
[--C-:B------:R-:W-:Y:S01]  /*e480*/  FFMA.FTZ R44, R60, UR47, -R0.reuse ;  /* 0x0000002f3c2c7c23 */ /* 0x100fe20008010800 */
[--C-:B------:R-:W-:Y:S01]  /*e490*/  FFMA.FTZ R43, R4, UR47, -R0.reuse ;  /* 0x0000002f042b7c23 */ /* 0x100fe20008010800 */
[--C-:B------:R-:W-:Y:S01]  /*e4a0*/  FFMA.FTZ R63, R63, UR47, -R0.reuse ;  /* 0x0000002f3f3f7c23 */ /* 0x100fe20008010800 */
[----:B------:R-:W1:Y:S01]  /*e4b0*/  @P5 LDC R21, c[0x0][0x44c] ;  /* 0x00011300ff155b82 */ /* 0x000e620000000800 */
[----:B--2---:R-:W-:Y:S01]  /*e4c0*/  FADD.FTZ R10, R62, R11 ;  /* 0x0000000b3e0a7221 */ /* 0x004fe20000010000 */
[--C-:B------:R-:W-:Y:S01]  /*e4d0*/  FFMA.FTZ R64, R64, UR47, -R0.reuse ;  /* 0x0000002f40407c23 */ /* 0x100fe20008010800 */
[----:B------:R-:W-:-:S05]  /*e4e0*/  FFMA.FTZ R68, R68, UR47, -R0 ;  /* 0x0000002f44447c23 */ /* 0x000fca0008010800 */
[----:B------:R-:W2:Y:S01]  /*e4f0*/  @P5 LDC R28, c[0x0][0x450] ;  /* 0x00011400ff1c5b82 */ /* 0x000ea20000000800 */
[----:B0-----:R-:W-:Y:S02]  /*e500*/  FADD.FTZ R11, R65, R10 ;  /* 0x0000000a410b7221 */ /* 0x001fe40000010000 */
[----:B------:R-:W3:Y:S01]  /*e510*/  LDL R10, [R1+0x8c] ;  /* 0x00008c00010a7983 */ /* 0x000ee20000100800 */
[----:B------:R-:W0:Y:S01]  /*e520*/  MUFU.EX2 R40, R56 ;  /* 0x0000003800287308 */ /* 0x000e220000000800 */
[----:B------:R-:W-:-:S07]  /*e530*/  FFMA.FTZ R4, R3, UR47, -R0 ;  /* 0x0000002f03047c23 */ /* 0x000fce0008010800 */
[----:B------:R-:W5:Y:S08]  /*e540*/  MUFU.EX2 R3, R59 ;  /* 0x0000003b00037308 */ /* 0x000f700000000800 */
[----:B------:R-:W1:Y:S01]  /*e550*/  MUFU.EX2 R44, R44 ;  /* 0x0000002c002c7308 */ /* 0x000e620000000800 */
[----:B0-----:R-:W-:-:S07]  /*e560*/  FADD.FTZ R6, R40, R5 ;  /* 0x0000000528067221 */ /* 0x001fce0000010000 */
[----:B------:R-:W0:Y:S01]  /*e570*/  MUFU.EX2 R63, R63 ;  /* 0x0000003f003f7308 */ /* 0x000e220000000800 */
[----:B-----5:R-:W-:-:S07]  /*e580*/  FADD.FTZ R9, R3, R6 ;  /* 0x0000000603097221 */ /* 0x020fce0000010000 */
[----:B------:R-:W5:Y:S01]  /*e590*/  MUFU.EX2 R64, R64 ;  /* 0x0000004000407308 */ /* 0x000f620000000800 */
[----:B------:R-:W-:Y:S01]  /*e5a0*/  FFMA.FTZ R0, R69, UR47, -R0 ;  /* 0x0000002f45007c23 */ /* 0x000fe20008010800 */
[----:B-1----:R-:W-:-:S06]  /*e5b0*/  FADD.FTZ R6, R44, R9 ;  /* 0x000000092c067221 */ /* 0x002fcc0000010000 */
[----:B------:R-:W1:Y:S01]  /*e5c0*/  MUFU.EX2 R68, R68 ;  /* 0x0000004400447308 */ /* 0x000e620000000800 */
[----:B------:R-:W-:Y:S01]  /*e5d0*/  F2FP.F16.F32.PACK_AB R24, R27, R24 ;  /* 0x000000181b18723e */ /* 0x000fe200000000ff */
[----:B0-----:R-:W-:-:S06]  /*e5e0*/  FADD.FTZ R9, R63, R6 ;  /* 0x000000063f097221 */ /* 0x001fcc0000010000 */
[----:B------:R-:W0:Y:S01]  /*e5f0*/  MUFU.EX2 R43, R43 ;  /* 0x0000002b002b7308 */ /* 0x000e220000000800 */
[----:B------:R-:W-:Y:S02]  /*e600*/  F2FP.F16.F32.PACK_AB R25, R38, R37 ;  /* 0x000000252619723e */ /* 0x000fe400000000ff */
[----:B------:R-:W-:-:S05]  /*e610*/  F2FP.F16.F32.PACK_AB R26, R35, R32 ;  /* 0x00000020231a723e */ /* 0x000fca00000000ff */
[----:B------:R-:W0:Y:S01]  /*e620*/  MUFU.EX2 R66, R66 ;  /* 0x0000004200427308 */ /* 0x000e220000000800 */
[----:B------:R-:W-:Y:S01]  /*e630*/  F2FP.F16.F32.PACK_AB R27, R42, R41 ;  /* 0x000000292a1b723e */ /* 0x000fe200000000ff */
[----:B------:R-:W-:-:S06]  /*e640*/  @P5 IMAD.HI.U32 R21, R90, R21, RZ ;  /* 0x000000155a155227 */ /* 0x000fcc00078e00ff */
[----:B------:R-:W0:Y:S01]  /*e650*/  MUFU.EX2 R67, R67 ;  /* 0x0000004300437308 */ /* 0x000e220000000800 */
[----:B-----5:R-:W-:-:S07]  /*e660*/  FADD.FTZ R9, R64, R9 ;  /* 0x0000000940097221 */ /* 0x020fce0000010000 */
[----:B------:R-:W5:Y:S01]  /*e670*/  MUFU.EX2 R79, R79 ;  /* 0x0000004f004f7308 */ /* 0x000f620000000800 */
[----:B------:R-:W-:-:S07]  /*e680*/  F2FP.F16.F32.PACK_AB R13, R46, R45 ;  /* 0x0000002d2e0d723e */ /* 0x000fce00000000ff */
[----:B------:R-:W-:Y:S01]  /*e690*/  MUFU.EX2 R73, R73 ;  /* 0x0000004900497308 */ /* 0x000fe20000000800 */
[----:B------:R-:W-:-:S07]  /*e6a0*/  F2FP.F16.F32.PACK_AB R15, R50, R49 ;  /* 0x00000031320f723e */ /* 0x000fce00000000ff */
[----:B------:R-:W-:Y:S08]  /*e6b0*/  MUFU.EX2 R4, R4 ;  /* 0x0000000400047308 */ /* 0x000ff00000000800 */
[----:B------:R5:W4:Y:S08]  /*e6c0*/  MUFU.EX2 R5, R0 ;  /* 0x0000000000057308 */ /* 0x000b300000000800 */
[----:B------:R-:W4:Y:S01]  /*e6d0*/  MUFU.EX2 R72, R72 ;  /* 0x0000004800487308 */ /* 0x000f220000000800 */
[----:B------:R2:W-:Y:S01]  /*e6e0*/  STSM.16.M88.4 [R88], R24 ;  /* 0x0000001858007844 */ /* 0x0005e20000000200 */
[----:B-1----:R-:W-:-:S03]  /*e6f0*/  FADD.FTZ R6, R68, R9 ;  /* 0x0000000944067221 */ /* 0x002fc60000010000 */
[----:B------:R1:W-:Y:S01]  /*e700*/  STSM.16.M88.4 [R157+0x27800], R12 ;  /* 0x0278000c9d007844 */ /* 0x0003e20000000200 */
[----:B--2---:R-:W-:Y:S01]  /*e710*/  F2FP.F16.F32.PACK_AB R24, R33, R20 ;  /* 0x000000142118723e */ /* 0x004fe200000000ff */
[----:B------:R-:W-:Y:S01]  /*e720*/  IMAD.MOV.U32 R20, RZ, RZ, R90 ;  /* 0x000000ffff147224 */ /* 0x000fe200078e005a */
[----:B------:R-:W-:Y:S02]  /*e730*/  F2FP.F16.F32.PACK_AB R25, R54, R53 ;  /* 0x000000353619723e */ /* 0x000fe400000000ff */
[----:B------:R-:W-:Y:S02]  /*e740*/  F2FP.F16.F32.PACK_AB R26, R40, R39 ;  /* 0x00000027281a723e */ /* 0x000fe400000000ff */
[----:B------:R-:W-:Y:S02]  /*e750*/  F2FP.F16.F32.PACK_AB R27, R58, R57 ;  /* 0x000000393a1b723e */ /* 0x000fe400000000ff */
[----:B------:R-:W-:Y:S02]  /*e760*/  @P5 SHF.R.U32.HI R20, RZ, R28, R21 ;  /* 0x0000001cff145219 */ /* 0x000fe40000011615 */
[----:B-1----:R-:W-:Y:S01]  /*e770*/  F2FP.F16.F32.PACK_AB R12, R44, R3 ;  /* 0x000000032c0c723e */ /* 0x002fe200000000ff */
[----:B0-----:R-:W-:Y:S01]  /*e780*/  FADD.FTZ R3, R43, R6 ;  /* 0x000000062b037221 */ /* 0x001fe20000010000 */
[----:B------:R-:W-:-:S02]  /*e790*/  IADD3 R6, R20, R148, -R147 ;  /* 0x0000009414067210 */ /* 0x000fc40007ffe893 */
[----:B------:R-:W-:Y:S02]  /*e7a0*/  F2FP.F16.F32.PACK_AB R13, R62, R61 ;  /* 0x0000003d3e0d723e */ /* 0x000fe400000000ff */
[----:B------:R-:W-:Y:S02]  /*e7b0*/  F2FP.F16.F32.PACK_AB R14, R64, R63 ;  /* 0x0000003f400e723e */ /* 0x000fe400000000ff */
[----:B------:R-:W-:Y:S02]  /*e7c0*/  F2FP.F16.F32.PACK_AB R15, R66, R65 ;  /* 0x00000041420f723e */ /* 0x000fe400000000ff */
[----:B------:R-:W-:-:S04]  /*e7d0*/  SHF.R.S32.HI R9, RZ, 0x1f, R6 ;  /* 0x0000001fff097819 */ /* 0x000fc80000011406 */
[----:B------:R-:W-:-:S04]  /*e7e0*/  LEA.HI R9, R9, R6, RZ, 0x7 ;  /* 0x0000000609097211 */ /* 0x000fc800078f38ff */
[----:B------:R-:W-:Y:S01]  /*e7f0*/  SHF.R.S32.HI R9, RZ, 0x7, R9 ;  /* 0x00000007ff097819 */ /* 0x000fe20000011409 */
[----:B-----5:R-:W-:-:S04]  /*e800*/  FADD.FTZ R0, R66, R11 ;  /* 0x0000000b42007221 */ /* 0x020fc80000010000 */
[----:B------:R-:W-:-:S04]  /*e810*/  FADD.FTZ R0, R67, R0 ;  /* 0x0000000043007221 */ /* 0x000fc80000010000 */
[----:B------:R-:W-:Y:S01]  /*e820*/  FADD.FTZ R0, R79, R0 ;  /* 0x000000004f007221 */ /* 0x000fe20000010000 */
[----:B------:R-:W-:Y:S02]  /*e830*/  @P5 LOP3.LUT R22, R22, 0x1, RZ, 0xfc, !PT ;  /* 0x0000000116165812 */ /* 0x000fe400078efcff */
        /* <DEDUP_REMOVED lines=18> */
[----:B----4-:R0:W-:Y:S04]  /*e960*/  STSM.16.M88.4 [R51], R24 ;  /* 0x0000001833007844 */ /* 0x0101e80000000200 */
[----:B------:R-:W-:Y:S01]  /*e970*/  STSM.16.M88.4 [R89+0x6000], R12 ;  /* 0x0060000c59007844 */ /* 0x000fe20000000200 */
[----:B0-----:R-:W-:Y:S02]  /*e980*/  F2FP.F16.F32.PACK_AB R24, R43, R68 ;  /* 0x000000442b18723e */ /* 0x001fe400000000ff */
[----:B------:R-:W-:Y:S02]  /*e990*/  F2FP.F16.F32.PACK_AB R25, R79, R67 ;  /* 0x000000434f19723e */ /* 0x000fe400000000ff */
[----:B------:R-:W-:-:S02]  /*e9a0*/  F2FP.F16.F32.PACK_AB R26, R5, R4 ;  /* 0x00000004051a723e */ /* 0x000fc400000000ff */
[----:B------:R-:W-:Y:S01]  /*e9b0*/  F2FP.F16.F32.PACK_AB R27, R72, R73 ;  /* 0x00000049481b723e */ /* 0x000fe200000000ff */
[----:B------:R-:W-:-:S04]  /*e9c0*/  FADD.FTZ R4, R4, R3 ;  /* 0x0000000304047221 */ /* 0x000fc80000010000 */
[----:B------:R0:W-:Y:S01]  /*e9d0*/  STSM.16.M88.4 [R88+0x6000], R24 ;  /* 0x0060001858007844 */ /* 0x0001e20000000200 */
[----:B------:R1:W-:Y:S06]  /*e9e0*/  MEMBAR.ALL.CTA ;  /* 0x0000000000007992 */ /* 0x0003ec0000008000 */
[----:B-1----:R-:W1:Y:S01]  /*e9f0*/  FENCE.VIEW.ASYNC.S ;  /* 0x00000000000073c6 */ /* 0x002e620000000000 */
[----:B------:R-:W-:Y:S01]  /*ea00*/  FADD.FTZ R3, R5, R4 ;  /* 0x0000000405037221 */ /* 0x000fe20000010000 */
[----:B------:R-:W-:Y:S02]  /*ea10*/  VIADD R4, R94, 0xfffffffe ;  /* 0xfffffffe5e047836 */ /* 0x000fe40000000000 */
[----:B------:R-:W-:Y:S01]  /*ea20*/  FADD.FTZ R73, R73, R0 ;  /* 0x0000000049497221 */ /* 0x000fe20000010000 */
[----:B------:R-:W-:-:S02]  /*ea30*/  CS2R R98, SRZ ;  /* 0x0000000000627805 */ /* 0x000fc4000001ff00 */
[----:B------:R-:W-:Y:S02]  /*ea40*/  CS2R R96, SRZ ;  /* 0x0000000000607805 */ /* 0x000fe4000001ff00 */
[----:B------:R-:W-:Y:S01]  /*ea50*/  CS2R R94, SRZ ;  /* 0x00000000005e7805 */ /* 0x000fe2000001ff00 */
[----:B------:R-:W-:Y:S01]  /*ea60*/  FADD.FTZ R0, R72, R73 ;  /* 0x0000004948007221 */ /* 0x000fe20000010000 */
[----:B------:R-:W-:Y:S02]  /*ea70*/  CS2R R92, SRZ ;  /* 0x00000000005c7805 */ /* 0x000fe4000001ff00 */
[----:B------:R-:W-:Y:S02]  /*ea80*/  CS2R R90, SRZ ;  /* 0x00000000005a7805 */ /* 0x000fe4000001ff00 */
[----:B0-----:R-:W-:Y:S02]  /*ea90*/  CS2R R88, SRZ ;  /* 0x0000000000587805 */ /* 0x001fe4000001ff00 */
[----:B---3--:R-:W-:-:S04]  /*eaa0*/  VIMNMX R146, R10, R9, !PT ;  /* 0x000000090a927248 */ /* 0x008fc80007fe0100 */
[----:B------:R-:W-:Y:S01]  /*eab0*/  ISETP.GE.AND P1, PT, R4, R146, PT ;  /* 0x000000920400720c */ /* 0x000fe20003f26270 */
[----:B-1----:R-:W-:-:S12]  /*eac0*/  NOP ;  /* 0x0000000000007918 */ /* 0x002fd80000000000 */
[----:B------:R-:W-:Y:S05]  /*ead0*/  @!P1 BRA `(.L_x_2441) ;  /* 0x00000034009c9947 */ /* 0x000fea0003800000 */
[----:B------:R-:W-:Y:S01]  /*eae0*/  IMAD.MOV.U32 R6, RZ, RZ, R8 ;  /* 0x000000ffff067224 */ /* 0x000fe200078e0008 */
[----:B------:R-:W-:Y:S01]  /*eaf0*/  MOV R10, R139 ;  /* 0x0000008b000a7202 */ /* 0x000fe20000000f00 */
[----:B------:R-:W-:Y:S02]  /*eb00*/  IMAD.MOV.U32 R9, RZ, RZ, R7 ;  /* 0x000000ffff097224 */ /* 0x000fe400078e0007 */
[----:B------:R-:W-:Y:S02]  /*eb10*/  IMAD.MOV.U32 R5, RZ, RZ, R19 ;  /* 0x000000ffff057224 */ /* 0x000fe400078e0013 */
[----:B------:R-:W-:-:S07]  /*eb20*/  IMAD.MOV.U32 R135, RZ, RZ, RZ ;  /* 0x000000ffff877224 */ /* 0x000fce00078e00ff */
.L_x_2453:
[----:B--2---:R-:W2:Y:S01]  /*eb30*/  LDL R7, [R1+0x60] ;  /* 0x0000600001077983 */ /* 0x004ea20000100800 */
        /* <DEDUP_REMOVED lines=8> */
.L_x_2443:
[----:B------:R-:W-:Y:S01]  /*ebc0*/  VIADD R7, R5, 0x1 ;  /* 0x0000000105077836 */ /* 0x000fe20000000000 */
[----:B------:R-:W-:-:S04]  /*ebd0*/  SHF.L.U32 R8, R139, 0x1f, RZ ;  /* 0x0000001f8b087819 */ /* 0x000fc800000006ff */
[----:B------:R-:W-:-:S04]  /*ebe0*/  ISETP.NE.AND P2, PT, R7, 0x2, PT ;  /* 0x000000020700780c */ /* 0x000fc80003f45270 */
[----:B------:R-:W-:-:S05]  /*ebf0*/  SEL R7, R7, RZ, P2 ;  /* 0x000000ff07077207 */ /* 0x000fca0001000000 */
[----:B------:R-:W-:-:S04]  /*ec00*/  IMAD R7, R7, 0x8, R2 ;  /* 0x0000000807077824 */ /* 0x000fc800078e0202 */
[----:B------:R0:W1:Y:S01]  /*ec10*/  SYNCS.PHASECHK.TRANS64.TRYWAIT P2, [R7+URZ+0x2d830], R8 ;  /* 0x02d83008070075a7 */ /* 0x000062000804017f */
[----:B------:R-:W-:Y:S05]  /*ec20*/  @!P0 BRA `(.L_x_2444) ;  /* 0x0000000000048947 */ /* 0x000fea0003800000 */
[----:B------:R-:W-:Y:S01]  /*ec30*/  BPT.TRAP 0x1 ;  /* 0x000000040000795c */ /* 0x000fe20000300000 */
.L_x_2444:
[----:B------:R-:W-:Y:S04]  /*ec40*/  BSSY B0, `(.L_x_2442) ;  /* 0x0000004000007945 */ /* 0x000fe80003800000 */
[----:B-1----:R-:W-:Y:S05]  /*ec50*/  @P2 BRA `(.L_x_2445) ;  /* 0x0000000000082947 */ /* 0x002fea0003800000 */
[----:B------:R-:W1:Y:S02]  /*ec60*/  SYNCS.PHASECHK.TRANS64.TRYWAIT P2, [R7+URZ+0x2d830], R8 ;  /* 0x02d83008070075a7 */ /* 0x000e64000804017f */
[----:B-1----:R-:W-:Y:S05]  /*ec70*/  @!P2 BRA `(.L_x_2446) ;  /* 0x0000011c00eca947 */ /* 0x002fea0003800000 */
.L_x_2445:
[----:B------:R-:W-:Y:S05]  /*ec80*/  BSYNC B0 ;  /* 0x0000000000007941 */ /* 0x000fea0003800000 */
.L_x_2442:
[----:B01----:R-:W2:Y:S04]  /*ec90*/  LDL R8, [R1+0x64] ;  /* 0x0000640001087983 */ /* 0x003ea80000100800 */
[----:B------:R-:W3:Y:S04]  /*eca0*/  LDL.64 R26, [R1] ;  /* 0x00000000011a7983 */ /* 0x000ee80000100a00 */
[----:B------:R-:W4:Y:S04]  /*ecb0*/  LDL.64 R154, [R1+0x30] ;  /* 0x00003000019a7983 */ /* 0x000f280000100a00 */
[----:B------:R-:W5:Y:S01]  /*ecc0*/  LDL.64 R152, [R1+0x28] ;  /* 0x0000280001987983 */ /* 0x000f620000100a00 */
[----:B------:R-:W0:Y:S01]  /*ecd0*/  S2R R7, SR_TID.X ;  /* 0x0000000000077919 */ /* 0x000e220000002100 */
[----:B------:R-:W-:Y:S01]  /*ece0*/  VIADD R19, R5, 0x1 ;  /* 0x0000000105137836 */ /* 0x000fe20000000000 */
[----:B------:R-:W-:Y:S05]  /*ecf0*/  WARPSYNC.ALL ;  /* 0x0000000000007948 */ /* 0x000fea0003800000 */
[C---:B------:R-:W-:Y:S01]  /*ed00*/  ISETP.NE.AND P2, PT, R19.reuse, 0x2, PT ;  /* 0x000000021300780c */ /* 0x040fe20003f45270 */
[----:B------:R-:W-:Y:S01]  /*ed10*/  IMAD.MOV.U32 R13, RZ, RZ, -0x7fffffe0 ;  /* 0x80000020ff0d7424 */ /* 0x000fe200078e00ff */
[----:B------:R-:W5:Y:S02]  /*ed20*/  LDL.64 R144, [R1+0x20] ;  /* 0x0000200001907983 */ /* 0x000f640000100a00 */
[----:B------:R-:W-:-:S02]  /*ed30*/  SEL R19, R19, RZ, P2 ;  /* 0x000000ff13137207 */ /* 0x000fc40001000000 */
[----:B------:R-:W5:Y:S04]  /*ed40*/  LDL.64 R142, [R1+0x18] ;  /* 0x00001800018e7983 */ /* 0x000f680000100a00 */
[----:B------:R-:W5:Y:S01]  /*ed50*/  LDL.64 R140, [R1+0x10] ;  /* 0x00001000018c7983 */ /* 0x000f620000100a00 */
[----:B0-----:R-:W-:-:S04]  /*ed60*/  SHF.R.U32.HI R7, RZ, 0x7, R7 ;  /* 0x00000007ff077819 */ /* 0x001fc80000011607 */
[----:B------:R-:W-:Y:S01]  /*ed70*/  IADD3 R7, R7, 0x8, RZ ;  /* 0x0000000807077810 */ /* 0x000fe20007ffe0ff */
[----:B------:R-:W-:Y:S01]  /*ed80*/  IMAD.MOV.U32 R25, RZ, RZ, -0x7fffffe0 ;  /* 0x80000020ff197424 */ /* 0x000fe200078e00ff */
[----:B------:R-:W-:-:S04]  /*ed90*/  R2UR UR7, R13 ;  /* 0x000000000d0772ca */ /* 0x000fc800000e0000 */
[----:B------:R-:W-:Y:S01]  /*eda0*/  R2UR UR23, R25 ;  /* 0x00000000191772ca */ /* 0x000fe200000e0000 */
[----:B------:R-:W-:-:S05]  /*edb0*/  IMAD.MOV.U32 R21, RZ, RZ, -0x7fffffe0 ;  /* 0x80000020ff157424 */ /* 0x000fca00078e00ff */
[----:B------:R-:W-:Y:S01]  /*edc0*/  R2UR UR11, R21 ;  /* 0x00000000150b72ca */ /* 0x000fe200000e0000 */
[----:B------:R0:W-:Y:S01]  /*edd0*/  BAR.SYNC.DEFER_BLOCKING R7, 0x100 ;  /* 0x000400070000751d */ /* 0x0001e20000010000 */
[----:B------:R-:W-:Y:S02]  /*ede0*/  IMAD.MOV.U32 R15, RZ, RZ, -0x7fffffe0 ;  /* 0x80000020ff0f7424 */ /* 0x000fe400078e00ff */
[----:B--2---:R-:W-:Y:S01]  /*edf0*/  IMAD R12, R19, 0x600, R8 ;  /* 0x00000600130c7824 */ /* 0x004fe200078e0208 */
[----:B---3--:R-:W-:-:S04]  /*ee00*/  R2UR UR4, R26 ;  /* 0x000000001a0472ca */ /* 0x008fc800000e0000 */
[C---:B------:R-:W-:Y:S02]  /*ee10*/  R2UR UR6, R12.reuse ;  /* 0x000000000c0672ca */ /* 0x040fe400000e0000 */
[----:B------:R-:W-:Y:S02]  /*ee20*/  R2UR UR5, R27 ;  /* 0x000000001b0572ca */ /* 0x000fe400000e0000 */
[----:B------:R-:W-:-:S04]  /*ee30*/  IADD3 R24, R12, 0x400, RZ ;  /* 0x000004000c187810 */ /* 0x000fc80007ffe0ff */
[----:B------:R-:W-:Y:S02]  /*ee40*/  R2UR UR22, R24 ;  /* 0x00000000181672ca */ /* 0x000fe400000e0000 */
[----:B------:R-:W-:-:S06]  /*ee50*/  WARPGROUP.ARRIVE ;  /* 0x00000000000079c5 */ /* 0x000fcc0000000000 */
        /* <DEDUP_REMOVED lines=41> */
.L_x_2448:
[----:B------:R-:W-:Y:S01]  /*f0f0*/  SHF.L.U32 R7, R10, 0x1f, RZ ;  /* 0x0000001f0a077819 */ /* 0x000fe200000006ff */
[----:B------:R-:W-:-:S04]  /*f100*/  IMAD R8, R5, 0x8, R2 ;  /* 0x0000000805087824 */ /* 0x000fc800078e0202 */
[----:B------:R0:W1:Y:S01]  /*f110*/  SYNCS.PHASECHK.TRANS64.TRYWAIT P1, [R8+URZ+0x2d850], R7 ;  /* 0x02d85007080075a7 */ /* 0x000062000802017f */
[----:B------:R-:W-:Y:S05]  /*f120*/  @!P0 BRA `(.L_x_2449) ;  /* 0x0000000000048947 */ /* 0x000fea0003800000 */
[----:B------:R-:W-:Y:S01]  /*f130*/  BPT.TRAP 0x1 ;  /* 0x000000040000795c */ /* 0x000fe20000300000 */
.L_x_2449:
[----:B-1----:R-:W-:Y:S05]  /*f140*/  @P1 BRA `(.L_x_2447) ;  /* 0x0000000000081947 */ /* 0x002fea0003800000 */
[----:B------:R-:W1:Y:S02]  /*f150*/  SYNCS.PHASECHK.TRANS64.TRYWAIT P1, [R8+URZ+0x2d850], R7 ;  /* 0x02d85007080075a7 */ /* 0x000e64000802017f */
[----:B-1----:R-:W-:Y:S05]  /*f160*/  @!P1 BRA `(.L_x_2450) ;  /* 0x0000011800c49947 */ /* 0x002fea0003800000 */
.L_x_2447:
        /* <DEDUP_REMOVED lines=33> */
[----:B------:R-:W-:Y:S02]  /*f380*/  R2UR UR22, R12 ;  /* 0x000000000c1672ca */ /* 0x000fe400000e0000 */
[----:B------:R-:W-:Y:S02]  /*f390*/  IADD3 R12, R10, 0x140, RZ ;  /* 0x000001400a0c7810 */ /* 0x000fe40007ffe0ff */
[----:B------:R-:W-:Y:S01]  /*f3a0*/  R2UR UR13, R13 ;  /* 0x000000000d0d72ca */ /* 0x000fe200000e0000 */
[----:B------:R-:W-:Y:S01]  /*f3b0*/  IMAD.MOV.U32 R13, RZ, RZ, 0x40000040 ;  /* 0x40000040ff0d7424 */ /* 0x000fe200078e00ff */
[----:B------:R-:W-:Y:S01]  /*f3c0*/  R2UR UR26, R12 ;  /* 0x000000000c1a72ca */ /* 0x000fe200000e0000 */
[C---:B------:R-:W-:Y:S02]  /*f3d0*/  VIADD R12, R10.reuse, 0x180 ;  /* 0x000001800a0c7836 */ /* 0x040fe40000000000 */
[----:B------:R-:W-:Y:S01]  /*f3e0*/  VIADD R10, R10, 0x1c0 ;  /* 0x000001c00a0a7836 */ /* 0x000fe20000000000 */
[----:B------:R-:W-:Y:S01]  /*f3f0*/  R2UR UR17, R13 ;  /* 0x000000000d1172ca */ /* 0x000fe200000e0000 */
[----:B------:R-:W-:Y:S01]  /*f400*/  IMAD.MOV.U32 R13, RZ, RZ, 0x40000040 ;  /* 0x40000040ff0d7424 */ /* 0x000fe200078e00ff */
[----:B------:R-:W-:-:S02]  /*f410*/  R2UR UR30, R12 ;  /* 0x000000000c1e72ca */ /* 0x000fc400000e0000 */
        /* <DEDUP_REMOVED lines=23> */
[----:B------:R-:W-:Y:S01]  /*f590*/  VIADD R10, R10, 0x606 ;  /* 0x000006060a0a7836 */ /* 0x000fe20000000000 */
[----:B------:R-:W-:-:S02]  /*f5a0*/  IADD3 R7, R7, 0x9, RZ ;  /* 0x0000000907077810 */ /* 0x000fc40007ffe0ff */
[----:B------:R-:W-:Y:S02]  /*f5b0*/  R2UR UR28, R12 ;  /* 0x000000000c1c72ca */ /* 0x000fe400000e0000 */
        /* <DEDUP_REMOVED lines=27> */
.L_x_2451:
[----:B------:R-:W2:Y:S04]  /*f770*/  LDL R11, [R1+0x88] ;  /* 0x00008800010b7983 */ /* 0x000ea80000100800 */
[----:B------:R-:W2:Y:S01]  /*f780*/  LDL R10, [R1+0x98] ;  /* 0x00009800010a7983 */ /* 0x000ea20000100800 */
[----:B------:R-:W-:-:S03]  /*f790*/  ISETP.NE.AND P1, PT, R150, 0x1, PT ;  /* 0x000000019600780c */ /* 0x000fc60003f25270 */
[----:B------:R-:W3:Y:S10]  /*f7a0*/  LDL R141, [R1+0x90] ;  /* 0x00009000018d7983 */ /* 0x000ef40000100800 */
[----:B------:R-:W1:Y:S08]  /*f7b0*/  @P1 LDC R8, c[0x0][0x44c] ;  /* 0x00011300ff081b82 */ /* 0x000e700000000800 */
[----:B0-----:R-:W0:Y:S01]  /*f7c0*/  @P1 LDC R7, c[0x0][0x450] ;  /* 0x00011400ff071b82 */ /* 0x001e220000000800 */
[----:B------:R-:W-:Y:S01]  /*f7d0*/  FMUL.FTZ R142, R30, UR46 ;  /* 0x0000002e1e8e7c20 */ /* 0x000fe20008410000 */
[----:B------:R-:W-:Y:S01]  /*f7e0*/  FMUL.FTZ R30, R33, UR46 ;  /* 0x0000002e211e7c20 */ /* 0x000fe20008410000 */
[----:B------:R-:W-:Y:S01]  /*f7f0*/  FMUL.FTZ R33, R36, UR46 ;  /* 0x0000002e24217c20 */ /* 0x000fe20008410000 */
[----:B------:R-:W-:Y:S01]  /*f800*/  FMUL.FTZ R14, R38, UR46 ;  /* 0x0000002e260e7c20 */ /* 0x000fe20008410000 */
[----:B------:R-:W-:-:S02]  /*f810*/  IMAD.MOV.U32 R38, RZ, RZ, -0x80 ;  /* 0xffffff80ff267424 */ /* 0x000fc400078e00ff */
[----:B------:R-:W-:Y:S02]  /*f820*/  FMUL.FTZ R13, R29, UR46 ;  /* 0x0000002e1d0d7c20 */ /* 0x000fe40008410000 */
[----:B------:R-:W-:-:S04]  /*f830*/  IMAD R38, R4, R38, 0x1 ;  /* 0x0000000104267424 */ /* 0x000fc800078e0226 */
        /* <DEDUP_REMOVED lines=12> */
[----:B------:R-:W-:Y:S01]  /*f900*/  FMUL.FTZ R20, R46, UR46 ;  /* 0x0000002e2e147c20 */ /* 0x000fe20008410000 */
[----:B------:R-:W-:Y:S01]  /*f910*/  FMUL.FTZ R59, R61, UR46 ;  /* 0x0000002e3d3b7c20 */ /* 0x000fe20008410000 */
[----:B------:R-:W-:Y:S01]  /*f920*/  FMUL.FTZ R46, R74, UR46 ;  /* 0x0000002e4a2e7c20 */ /* 0x000fe20008410000 */
[----:B------:R-:W-:Y:S01]  /*f930*/  FMUL.FTZ R74, R77, UR46 ;  /* 0x0000002e4d4a7c20 */ /* 0x000fe20008410000 */
[----:B------:R-:W-:-:S03]  /*f940*/  FMUL.FTZ R144, R27, UR46 ;  /* 0x0000002e1b907c20 */ /* 0x000fc60008410000 */
        /* <DEDUP_REMOVED lines=11> */
[----:B------:R-:W-:Y:S08]  /*fa00*/  MUFU.TANH R59, R59 ;  /* 0x0000003b003b7308 */ /* 0x000ff00000002400 */
[----:B------:R-:W-:Y:S08]  /*fa10*/  MUFU.TANH R66, R66 ;  /* 0x0000004200427308 */ /* 0x000ff00000002400 */
[----:B------:R-:W-:Y:S01]  /*fa20*/  MUFU.TANH R78, R85 ;  /* 0x00000055004e7308 */ /* 0x000fe20000002400 */
[----:B------:R-:W-:Y:S01]  /*fa30*/  FMUL.FTZ R32, R58, UR46 ;  /* 0x0000002e3a207c20 */ /* 0x000fe20008410000 */
[----:B------:R-:W-:-:S06]  /*fa40*/  FMUL.FTZ R58, R60, UR46 ;  /* 0x0000002e3c3a7c20 */ /* 0x000fcc0008410000 */
[----:B------:R-:W-:Y:S01]  /*fa50*/  MUFU.TANH R74, R74 ;  /* 0x0000004a004a7308 */ /* 0x000fe20000002400 */
[----:B------:R-:W-:Y:S01]  /*fa60*/  FMUL.FTZ R60, R64, UR46 ;  /* 0x0000002e403c7c20 */ /* 0x000fe20008410000 */
[----:B------:R-:W-:Y:S01]  /*fa70*/  FMUL.FTZ R64, R68, UR46 ;  /* 0x0000002e44407c20 */ /* 0x000fe20008410000 */
[----:B------:R-:W-:Y:S01]  /*fa80*/  FMUL.FTZ R68, R72, UR46 ;  /* 0x0000002e48447c20 */ /* 0x000fe20008410000 */
[----:B------:R-:W-:Y:S01]  /*fa90*/  FMUL.FTZ R72, R76, UR46 ;  /* 0x0000002e4c487c20 */ /* 0x000fe20008410000 */
[----:B------:R-:W-:-:S03]  /*faa0*/  FMUL.FTZ R76, R80, UR46 ;  /* 0x0000002e504c7c20 */ /* 0x000fc60008410000 */
[----:B------:R-:W-:Y:S08]  /*fab0*/  MUFU.TANH R26, R26 ;  /* 0x0000001a001a7308 */ /* 0x000ff00000002400 */
[----:B------:R-:W-:Y:S08]  /*fac0*/  MUFU.TANH R33, R33 ;  /* 0x0000002100217308 */ /* 0x000ff00000002400 */
        /* <DEDUP_REMOVED lines=9> */
[----:B------:R-:W-:-:S07]  /*fb60*/  FMUL.FTZ R61, R65, UR46 ;  /* 0x0000002e413d7c20 */ /* 0x000fce0008410000 */
[----:B------:R-:W-:Y:S01]  /*fb70*/  MUFU.TANH R58, R58 ;  /* 0x0000003a003a7308 */ /* 0x000fe20000002400 */
[----:B--2---:R-:W-:-:S04]  /*fb80*/  IMAD.IADD R10, R10, 0x1, R11 ;  /* 0x000000010a0a7824 */ /* 0x004fc800078e020b */
[----:B-1----:R-:W-:-:S05]  /*fb90*/  @P1 IMAD.HI.U32 R8, R10, R8, RZ ;  /* 0x000000080a081227 */ /* 0x002fca00078e00ff */
[----:B0-----:R-:W-:-:S05]  /*fba0*/  @P1 SHF.R.U32.HI R10, RZ, R7, R8 ;  /* 0x00000007ff0a1219 */ /* 0x001fca0000011608 */
[----:B------:R-:W0:Y:S01]  /*fbb0*/  SHFL.IDX PT, R36, R10, RZ, 0x1c1f ;  /* 0x001c1fff0a247589 */ /* 0x000e2200000e0000 */
[----:B------:R-:W-:Y:S01]  /*fbc0*/  FMUL.FTZ R8, R35, UR46 ;  /* 0x0000002e23087c20 */ /* 0x000fe20008410000 */
[----:B------:R-:W-:Y:S01]  /*fbd0*/  FMUL.FTZ R35, R37, UR46 ;  /* 0x0000002e25237c20 */ /* 0x000fe20008410000 */
[----:B---3--:R-:W-:Y:S01]  /*fbe0*/  IADD3 R38, R148, R38, -R141 ;  /* 0x0000002694267210 */ /* 0x008fe20007ffe88d */
[----:B------:R-:W-:Y:S01]  /*fbf0*/  FMUL.FTZ R11, R25, UR46 ;  /* 0x0000002e190b7c20 */ /* 0x000fe20008410000 */
[----:B------:R-:W-:Y:S01]  /*fc00*/  FMUL.FTZ R25, R43, UR46 ;  /* 0x0000002e2b197c20 */ /* 0x000fe20008410000 */
[----:B------:R-:W-:Y:S02]  /*fc10*/  FMUL.FTZ R43, R45, UR46 ;  /* 0x0000002e2d2b7c20 */ /* 0x000fe40008410000 */
[----:B------:R-:W-:Y:S01]  /*fc20*/  IMAD.IADD R38, R38, 0x1, -R147 ;  /* 0x0000000126267824 */ /* 0x000fe200078e0a93 */
[----:B------:R-:W1:Y:S01]  /*fc30*/  MUFU.TANH R35, R35 ;  /* 0x0000002300237308 */ /* 0x000e620000002400 */
[----:B------:R2:W3:Y:S02]  /*fc40*/  SHFL.IDX PT, R44, R10, 0x1, 0x1c1f ;  /* 0x003c1f000a2c7f89 */ /* 0x0004e400000e0000 */
[----:B--2---:R-:W-:-:S05]  /*fc50*/  FMUL.FTZ R10, R81, UR46 ;  /* 0x0000002e510a7c20 */ /* 0x004fca0008410000 */
[----:B------:R-:W2:Y:S01]  /*fc60*/  MUFU.TANH R11, R11 ;  /* 0x0000000b000b7308 */ /* 0x000ea20000002400 */
[----:B0-----:R-:W-:-:S07]  /*fc70*/  IMAD.IADD R81, R38, 0x1, R36 ;  /* 0x0000000126517824 */ /* 0x001fce00078e0224 */
[----:B------:R-:W0:Y:S01]  /*fc80*/  MUFU.TANH R43, R43 ;  /* 0x0000002b002b7308 */ /* 0x000e220000002400 */
[----:B------:R-:W-:Y:S01]  /*fc90*/  ISETP.GT.AND P1, PT, R81, 0x9, PT ;  /* 0x000000095100780c */ /* 0x000fe20003f24270 */
[----:B------:R-:W-:-:S03]  /*fca0*/  FMUL.FTZ R37, R40, UR46 ;  /* 0x0000002e28257c20 */ /* 0x000fc60008410000 */
[----:B----4-:R-:W-:Y:S02]  /*fcb0*/  FSEL R77, R13, -INF , P1 ;  /* 0xff8000000d4d7808 */ /* 0x010fe40000800000 */
[C---:B------:R-:W-:Y:S01]  /*fcc0*/  ISETP.GT.AND P1, PT, R81.reuse, 0x19, PT ;  /* 0x000000195100780c */ /* 0x040fe20003f24270 */
[----:B------:R-:W-:Y:S01]  /*fcd0*/  FMUL.FTZ R45, R48, UR46 ;  /* 0x0000002e302d7c20 */ /* 0x000fe20008410000 */
[----:B------:R-:W-:Y:S02]  /*fce0*/  ISETP.GT.AND P3, PT, R81, 0x1, PT ;  /* 0x000000015100780c */ /* 0x000fe40003f64270 */
[----:B-1----:R-:W-:Y:S01]  /*fcf0*/  FSEL R73, R35, -INF , P1 ;  /* 0xff80000023497808 */ /* 0x002fe20000800000 */
[----:B------:R-:W1:Y:S01]  /*fd00*/  MUFU.TANH R37, R37 ;  /* 0x0000002500257308 */ /* 0x000e620000002400 */
[----:B------:R-:W-:Y:S02]  /*fd10*/  ISETP.GT.AND P1, PT, R81, 0x29, PT ;  /* 0x000000295100780c */ /* 0x000fe40003f24270 */
[----:B--2---:R-:W-:-:S02]  /*fd20*/  FSEL R85, R11, -INF , P3 ;  /* 0xff8000000b557808 */ /* 0x004fc40001800000 */
[C---:B------:R-:W-:Y:S02]  /*fd30*/  ISETP.GT.AND P2, PT, R81.reuse, RZ, PT ;  /* 0x000000ff5100720c */ /* 0x040fe40003f44270 */
[----:B------:R-:W-:Y:S02]  /*fd40*/  ISETP.GT.AND P3, PT, R81, 0x11, PT ;  /* 0x000000115100780c */ /* 0x000fe40003f64270 */
[----:B0-----:R-:W-:Y:S01]  /*fd50*/  FSEL R69, R43, -INF , P1 ;  /* 0xff8000002b457808 */ /* 0x001fe20000800000 */
[----:B------:R-:W-:Y:S01]  /*fd60*/  FMUL.FTZ R40, R41, UR46 ;  /* 0x0000002e29287c20 */ /* 0x000fe20008410000 */
[----:B------:R-:W-:Y:S01]  /*fd70*/  ISETP.GT.AND P1, PT, R81, 0x39, PT ;  /* 0x000000395100780c */ /* 0x000fe20003f24270 */
[----:B------:R-:W0:Y:S01]  /*fd80*/  MUFU.TANH R45, R45 ;  /* 0x0000002d002d7308 */ /* 0x000e220000002400 */
[----:B------:R-:W-:Y:S01]  /*fd90*/  FMUL.FTZ R41, R75, UR46 ;  /* 0x0000002e4b297c20 */ /* 0x000fe20008410000 */
[----:B------:R-:W-:Y:S02]  /*fda0*/  FSEL R140, R140, -INF , P2 ;  /* 0xff8000008c8c7808 */ /* 0x000fe40001000000 */
[----:B------:R-:W-:-:S02]  /*fdb0*/  FSEL R75, R30, -INF , P3 ;  /* 0xff8000001e4b7808 */ /* 0x000fc40001800000 */
[----:B------:R-:W-:Y:S02]  /*fdc0*/  ISETP.GT.AND P2, PT, R81, 0x10, PT ;  /* 0x000000105100780c */ /* 0x000fe40003f44270 */
[----:B------:R-:W-:Y:S01]  /*fdd0*/  FSEL R30, R51, -INF , P1 ;  /* 0xff800000331e7808 */ /* 0x000fe20000800000 */
[----:B------:R-:W-:Y:S01]  /*fde0*/  FMUL.FTZ R7, R31, UR46 ;  /* 0x0000002e1f077c20 */ /* 0x000fe20008410000 */
[C---:B------:R-:W-:Y:S02]  /*fdf0*/  ISETP.GT.AND P1, PT, R81.reuse, 0x49, PT ;  /* 0x000000495100780c */ /* 0x040fe40003f24270 */
[----:B------:R-:W-:Y:S02]  /*fe00*/  FSEL R36, R28, -INF , P2 ;  /* 0xff8000001c247808 */ /* 0x000fe40001000000 */
[----:B------:R-:W-:Y:S02]  /*fe10*/  ISETP.GT.AND P2, PT, R81, 0x20, PT ;  /* 0x000000205100780c */ /* 0x000fe40003f44270 */
[----:B------:R-:W-:-:S02]  /*fe20*/  FSEL R59, R59, -INF , P1 ;  /* 0xff8000003b3b7808 */ /* 0x000fc40000800000 */
[----:B------:R-:W-:Y:S01]  /*fe30*/  ISETP.GT.AND P1, PT, R81, 0x59, PT ;  /* 0x000000595100780c */ /* 0x000fe20003f24270 */
[----:B------:R-:W2:Y:S01]  /*fe40*/  MUFU.TANH R7, R7 ;  /* 0x0000000700077308 */ /* 0x000ea20000002400 */
[----:B-1----:R-:W-:Y:S02]  /*fe50*/  FSEL R80, R37, -INF , P2 ;  /* 0xff80000025507808 */ /* 0x002fe40001000000 */
[C---:B------:R-:W-:Y:S02]  /*fe60*/  ISETP.GT.AND P2, PT, R81.reuse, 0x30, PT ;  /* 0x000000305100780c */ /* 0x040fe40003f44270 */
[----:B------:R-:W-:Y:S02]  /*fe70*/  FSEL R51, R66, -INF , P1 ;  /* 0xff80000042337808 */ /* 0x000fe40000800000 */
[----:B------:R-:W-:Y:S02]  /*fe80*/  ISETP.GT.AND P1, PT, R81, 0x69, PT ;  /* 0x000000695100780c */ /* 0x000fe40003f24270 */
[----:B0-----:R-:W-:Y:S01]  /*fe90*/  FSEL R28, R45, -INF , P2 ;  /* 0xff8000002d1c7808 */ /* 0x001fe20001000000 */
[----:B---3--:R-:W-:Y:S01]  /*fea0*/  IMAD.IADD R44, R38, 0x1, R44 ;  /* 0x00000001262c7824 */ /* 0x008fe200078e022c */
[----:B------:R-:W-:-:S02]  /*feb0*/  FSEL R45, R74, -INF , P1 ;  /* 0xff8000004a2d7808 */ /* 0x000fc40000800000 */
[----:B------:R-:W-:-:S04]  /*fec0*/  ISETP.GT.AND P1, PT, R81, 0x79, PT ;  /* 0x000000795100780c */ /* 0x000fc80003f24270 */
[----:B------:R-:W-:Y:S02]  /*fed0*/  FSEL R11, R78, -INF , P1 ;  /* 0xff8000004e0b7808 */ /* 0x000fe40000800000 */
[----:B------:R-:W-:Y:S02]  /*fee0*/  ISETP.GT.AND P1, PT, R44, 0x9, PT ;  /* 0x000000092c00780c */ /* 0x000fe40003f24270 */
[----:B------:R-:W-:Y:S02]  /*fef0*/  ISETP.GT.AND P4, PT, R81, 0x8, PT ;  /* 0x000000085100780c */ /* 0x000fe40003f84270 */
[----:B--2---:R-:W-:Y:S02]  /*ff00*/  FSEL R35, R7, -INF , P1 ;  /* 0xff80000007237808 */ /* 0x004fe40000800000 */
[----:B------:R-:W-:Y:S01]  /*ff10*/  FMNMX.FTZ R7, R140, R9, !PT ;  /* 0x000000098c077209 */ /* 0x000fe20007810000 */
[----:B------:R-:W-:Y:S01]  /*ff20*/  FMUL.FTZ R141, R84, UR46 ;  /* 0x0000002e548d7c20 */ /* 0x000fe20008410000 */
[----:B------:R-:W-:-:S02]  /*ff30*/  FSEL R84, R26, -INF , P4 ;  /* 0xff8000001a547808 */ /* 0x000fc40002000000 */
[----:B------:R-:W-:-:S04]  /*ff40*/  FMNMX.FTZ R7, R85, R7, !PT ;  /* 0x0000000755077209 */ /* 0x000fc80007810000 */
[----:B------:R-:W-:Y:S01]  /*ff50*/  FMNMX.FTZ R7, R84, R7, !PT ;  /* 0x0000000754077209 */ /* 0x000fe20007810000 */
[----:B------:R-:W0:Y:S03]  /*ff60*/  MUFU.TANH R40, R40 ;  /* 0x0000002800287308 */ /* 0x000e260000002400 */
[----:B------:R-:W-:Y:S02]  /*ff70*/  FMNMX.FTZ R7, R77, R7, !PT ;  /* 0x000000074d077209 */ /* 0x000fe40007810000 */
[----:B------:R-:W-:Y:S02]  /*ff80*/  ISETP.GT.AND P4, PT, R81, 0x18, PT ;  /* 0x000000185100780c */ /* 0x000fe40003f84270 */
[----:B------:R-:W-:Y:S02]  /*ff90*/  FMNMX.FTZ R7, R36, R7, !PT ;  /* 0x0000000724077209 */ /* 0x000fe40007810000 */
[----:B------:R-:W-:-:S02]  /*ffa0*/  FSEL R38, R33, -INF , P4 ;  /* 0xff80000021267808 */ /* 0x000fc40002000000 */
[----:B------:R-:W-:-:S04]  /*ffb0*/  FMNMX.FTZ R7, R75, R7, !PT ;  /* 0x000000074b077209 */ /* 0x000fc80007810000 */
[----:B------:R-:W-:Y:S02]  /*ffc0*/  FMNMX.FTZ R7, R38, R7, !PT ;  /* 0x0000000726077209 */ /* 0x000fe40007810000 */
[----:B------:R-:W-:Y:S02]  /*ffd0*/  ISETP.GT.AND P3, PT, R81, 0x21, PT ;  /* 0x000000215100780c */ /* 0x000fe40003f64270 */
[----:B------:R-:W-:Y:S01]  /*ffe0*/  FMNMX.FTZ R7, R73, R7, !PT ;  /* 0x0000000749077209 */ /* 0x000fe20007810000 */
[----:B------:R-:W-:Y:S01]  /*fff0*/  FMUL.FTZ R48, R71, UR46 ;  /* 0x0000002e47307c20 */ /* 0x000fe20008410000 */
[----:B------:R-:W-:Y:S02]  /*10000*/  ISETP.GT.AND P4, PT, R81, 0x28, PT ;  /* 0x000000285100780c */ /* 0x000fe40003f84270 */
[----:B0-----:R-:W-:Y:S02]  /*10010*/  FSEL R71, R40, -INF , P3 ;  /* 0xff80000028477808 */ /* 0x001fe40001800000 */
[----:B------:R-:W-:-:S02]  /*10020*/  FMNMX.FTZ R7, R80, R7, !PT ;  /* 0x0000000750077209 */ /* 0x000fc40007810000 */
[----:B------:R-:W-:Y:S02]  /*10030*/  FSEL R26, R42, -INF , P4 ;  /* 0xff8000002a1a7808 */ /* 0x000fe40002000000 */
[----:B------:R-:W-:Y:S01]  /*10040*/  FMNMX.FTZ R7, R71, R7, !PT ;  /* 0x0000000747077209 */ /* 0x000fe20007810000 */
[----:B------:R-:W-:Y:S01]  /*10050*/  FMUL.FTZ R31, R55, UR46 ;  /* 0x0000002e371f7c20 */ /* 0x000fe20008410000 */
[----:B------:R-:W-:Y:S02]  /*10060*/  FMUL.FTZ R55, R57, UR46 ;  /* 0x0000002e39377c20 */ /* 0x000fe40008410000 */
[----:B------:R-:W-:Y:S02]  /*10070*/  FMNMX.FTZ R7, R26, R7, !PT ;  /* 0x000000071a077209 */ /* 0x000fe40007810000 */
[----:B------:R-:W-:Y:S02]  /*10080*/  ISETP.GT.AND P3, PT, R81, 0x31, PT ;  /* 0x000000315100780c */ /* 0x000fe40003f64270 */
[----:B------:R-:W-:Y:S01]  /*10090*/  FMNMX.FTZ R7, R69, R7, !PT ;  /* 0x0000000745077209 */ /* 0x000fe20007810000 */
[----:B------:R-:W0:Y:S01]  /*100a0*/  MUFU.TANH R55, R55 ;  /* 0x0000003700377308 */ /* 0x000e220000002400 */
[----:B------:R-:W-:-:S02]  /*100b0*/  ISETP.GT.AND P4, PT, R81, 0x38, PT ;  /* 0x000000385100780c */ /* 0x000fc40003f84270 */
[----:B------:R-:W-:Y:S02]  /*100c0*/  FSEL R67, R47, -INF , P3 ;  /* 0xff8000002f437808 */ /* 0x000fe40001800000 */
[----:B------:R-:W-:Y:S02]  /*100d0*/  FMNMX.FTZ R7, R28, R7, !PT ;  /* 0x000000071c077209 */ /* 0x000fe40007810000 */
[----:B------:R-:W-:Y:S02]  /*100e0*/  FSEL R65, R50, -INF , P4 ;  /* 0xff80000032417808 */ /* 0x000fe40002000000 */
[----:B------:R-:W-:Y:S02]  /*100f0*/  FMNMX.FTZ R7, R67, R7, !PT ;  /* 0x0000000743077209 */ /* 0x000fe40007810000 */
[----:B------:R-:W-:Y:S02]  /*10100*/  ISETP.GT.AND P2, PT, R81, 0x40, PT ;  /* 0x000000405100780c */ /* 0x000fe40003f44270 */
[----:B------:R-:W-:Y:S01]  /*10110*/  FMNMX.FTZ R7, R65, R7, !PT ;  /* 0x0000000741077209 */ /* 0x000fe20007810000 */
[----:B------:R-:W-:Y:S01]  /*10120*/  FMUL.FTZ R57, R62, UR46 ;  /* 0x0000002e3e397c20 */ /* 0x000fe20008410000 */
[----:B------:R-:W1:Y:S01]  /*10130*/  MUFU.TANH R60, R60 ;  /* 0x0000003c003c7308 */ /* 0x000e620000002400 */
[----:B------:R-:W-:-:S02]  /*10140*/  ISETP.GT.AND P3, PT, R81, 0x41, PT ;  /* 0x000000415100780c */ /* 0x000fc40003f64270 */
[----:B------:R-:W-:Y:S02]  /*10150*/  FSEL R62, R54, -INF , P2 ;  /* 0xff800000363e7808 */ /* 0x000fe40001000000 */
[----:B------:R-:W-:Y:S01]  /*10160*/  FMNMX.FTZ R7, R30, R7, !PT ;  /* 0x000000071e077209 */ /* 0x000fe20007810000 */
[----:B------:R-:W-:Y:S01]  /*10170*/  FMUL.FTZ R56, R63, UR46 ;  /* 0x0000002e3f387c20 */ /* 0x000fe20008410000 */
[----:B------:R-:W-:Y:S01]  /*10180*/  ISETP.GT.AND P4, PT, R81, 0x48, PT ;  /* 0x000000485100780c */ /* 0x000fe20003f84270 */
[----:B------:R-:W2:Y:S01]  /*10190*/  MUFU.TANH R61, R61 ;  /* 0x0000003d003d7308 */ /* 0x000ea20000002400 */
[----:B0-----:R-:W-:Y:S02]  /*101a0*/  FSEL R63, R55, -INF , P3 ;  /* 0xff800000373f7808 */ /* 0x001fe40001800000 */
[----:B------:R-:W-:Y:S02]  /*101b0*/  FMNMX.FTZ R7, R62, R7, !PT ;  /* 0x000000073e077209 */ /* 0x000fe40007810000 */
[----:B------:R-:W-:-:S02]  /*101c0*/  FSEL R58, R58, -INF , P4 ;  /* 0xff8000003a3a7808 */ /* 0x000fc40002000000 */
[----:B------:R-:W-:Y:S01]  /*101d0*/  FMNMX.FTZ R7, R63, R7, !PT ;  /* 0x000000073f077209 */ /* 0x000fe20007810000 */
[----:B------:R-:W0:Y:S01]  /*101e0*/  MUFU.TANH R64, R64 ;  /* 0x0000004000407308 */ /* 0x000e220000002400 */
[C---:B------:R-:W-:Y:S02]  /*101f0*/  ISETP.GT.AND P2, PT, R81.reuse, 0x50, PT ;  /* 0x000000505100780c */ /* 0x040fe40003f44270 */
[----:B------:R-:W-:Y:S02]  /*10200*/  FMNMX.FTZ R7, R58, R7, !PT ;  /* 0x000000073a077209 */ /* 0x000fe40007810000 */
[----:B------:R-:W-:Y:S02]  /*10210*/  ISETP.GT.AND P3, PT, R81, 0x51, PT ;  /* 0x000000515100780c */ /* 0x000fe40003f64270 */
[----:B-1----:R-:W-:Y:S01]  /*10220*/  FSEL R54, R60, -INF , P2 ;  /* 0xff8000003c367808 */ /* 0x002fe20001000000 */
[----:B------:R-:W1:Y:S01]  /*10230*/  MUFU.TANH R68, R68 ;  /* 0x0000004400447308 */ /* 0x000e620000002400 */
[----:B------:R-:W-:-:S02]  /*10240*/  FMNMX.FTZ R7, R59, R7, !PT ;  /* 0x000000073b077209 */ /* 0x000fc40007810000 */
[----:B------:R-:W-:Y:S02]  /*10250*/  ISETP.GT.AND P4, PT, R81, 0x58, PT ;  /* 0x000000585100780c */ /* 0x000fe40003f84270 */
[----:B--2---:R-:W-:Y:S02]  /*10260*/  FSEL R55, R61, -INF , P3 ;  /* 0xff8000003d377808 */ /* 0x004fe40001800000 */
[----:B------:R-:W-:Y:S01]  /*10270*/  FMNMX.FTZ R7, R54, R7, !PT ;  /* 0x0000000736077209 */ /* 0x000fe20007810000 */
[----:B------:R-:W2:Y:S01]  /*10280*/  MUFU.TANH R70, R70 ;  /* 0x0000004600467308 */ /* 0x000ea20000002400 */
[----:B0-----:R-:W-:Y:S02]  /*10290*/  FSEL R50, R64, -INF , P4 ;  /* 0xff80000040327808 */ /* 0x001fe40002000000 */
[----:B------:R-:W-:-:S05]  /*102a0*/  FMNMX.FTZ R7, R55, R7, !PT ;  /* 0x0000000737077209 */ /* 0x000fca0007810000 */
[----:B------:R-:W0:Y:S01]  /*102b0*/  MUFU.TANH R72, R72 ;  /* 0x0000004800487308 */ /* 0x000e220000002400 */
[C---:B------:R-:W-:Y:S02]  /*102c0*/  ISETP.GT.AND P2, PT, R81.reuse, 0x60, PT ;  /* 0x000000605100780c */ /* 0x040fe40003f44270 */
[----:B------:R-:W-:Y:S02]  /*102d0*/  FMNMX.FTZ R7, R50, R7, !PT ;  /* 0x0000000732077209 */ /* 0x000fe40007810000 */
[----:B------:R-:W-:Y:S02]  /*102e0*/  ISETP.GT.AND P3, PT, R81, 0x61, PT ;  /* 0x000000615100780c */ /* 0x000fe40003f64270 */
[----:B-1----:R-:W-:Y:S01]  /*102f0*/  FSEL R40, R68, -INF , P2 ;  /* 0xff80000044287808 */ /* 0x002fe20001000000 */
[----:B------:R-:W1:Y:S01]  /*10300*/  MUFU.TANH R76, R76 ;  /* 0x0000004c004c7308 */ /* 0x000e620000002400 */
[----:B------:R-:W-:Y:S02]  /*10310*/  FMNMX.FTZ R7, R51, R7, !PT ;  /* 0x0000000733077209 */ /* 0x000fe40007810000 */
[----:B------:R-:W-:-:S02]  /*10320*/  ISETP.GT.AND P4, PT, R81, 0x68, PT ;  /* 0x000000685100780c */ /* 0x000fc40003f84270 */
        /* <DEDUP_REMOVED lines=8> */
[C---:B------:R-:W-:Y:S02]  /*103b0*/  ISETP.GT.AND P3, PT, R81.reuse, 0x71, PT ;  /* 0x000000715100780c */ /* 0x040fe40003f64270 */
[----:B------:R-:W-:Y:S01]  /*103c0*/  ISETP.GT.AND P4, PT, R81, 0x78, PT ;  /* 0x000000785100780c */ /* 0x000fe20003f84270 */
[----:B------:R-:W3:Y:S01]  /*103d0*/  MUFU.TANH R144, R144 ;  /* 0x0000009000907308 */ /* 0x000ee20000002400 */
[----:B-1----:R-:W-:Y:S02]  /*103e0*/  FSEL R81, R76, -INF , P2 ;  /* 0xff8000004c517808 */ /* 0x002fe40001000000 */
[----:B------:R-:W-:-:S02]  /*103f0*/  FMNMX.FTZ R7, R45, R7, !PT ;  /* 0x000000072d077209 */ /* 0x000fc40007810000 */
[----:B--2---:R-:W-:Y:S02]  /*10400*/  FSEL R13, R10, -INF , P3 ;  /* 0xff8000000a0d7808 */ /* 0x004fe40001800000 */
[----:B------:R-:W-:Y:S01]  /*10410*/  FMNMX.FTZ R7, R81, R7, !PT ;  /* 0x0000000751077209 */ /* 0x000fe20007810000 */
[----:B------:R-:W1:Y:S01]  /*10420*/  MUFU.TANH R8, R8 ;  /* 0x0000000800087308 */ /* 0x000e620000002400 */
[----:B0-----:R-:W-:Y:S02]  /*10430*/  FSEL R10, R141, -INF , P4 ;  /* 0xff8000008d0a7808 */ /* 0x001fe40002000000 */
[----:B------:R-:W-:Y:S02]  /*10440*/  FMNMX.FTZ R7, R13, R7, !PT ;  /* 0x000000070d077209 */ /* 0x000fe40007810000 */
[----:B------:R-:W-:Y:S02]  /*10450*/  ISETP.GT.AND P3, PT, R44, 0x1, PT ;  /* 0x000000012c00780c */ /* 0x000fe40003f64270 */
[----:B------:R-:W-:-:S02]  /*10460*/  FMNMX.FTZ R7, R10, R7, !PT ;  /* 0x000000070a077209 */ /* 0x000fc40007810000 */
[----:B---3--:R-:W-:Y:S02]  /*10470*/  FSEL R33, R144, -INF , P3 ;  /* 0xff80000090217808 */ /* 0x008fe40001800000 */
[----:B------:R-:W-:Y:S02]  /*10480*/  ISETP.GT.AND P3, PT, R44, 0x11, PT ;  /* 0x000000112c00780c */ /* 0x000fe40003f64270 */
[----:B------:R-:W-:Y:S02]  /*10490*/  FMNMX.FTZ R7, R11, R7, !PT ;  /* 0x000000070b077209 */ /* 0x000fe40007810000 */
[----:B-1----:R-:W-:-:S03]  /*104a0*/  FSEL R37, R8, -INF , P3 ;  /* 0xff80000008257808 */ /* 0x002fc60001800000 */
[----:B------:R-:W0:Y:S01]  /*104b0*/  SHFL.BFLY PT, R8, R7, 0x2, 0x1f ;  /* 0x0c401f0007087f89 */ /* 0x000e2200000e0000 */
[----:B------:R-:W1:Y:S01]  /*104c0*/  MUFU.TANH R145, R145 ;  /* 0x0000009100917308 */ /* 0x000e620000002400 */
[----:B------:R-:W-:-:S07]  /*104d0*/  FMUL.FTZ R39, R39, UR46 ;  /* 0x0000002e27277c20 */ /* 0x000fce0008410000 */
[----:B------:R-:W2:Y:S08]  /*104e0*/  MUFU.TANH R142, R142 ;  /* 0x0000008e008e7308 */ /* 0x000eb00000002400 */
[----:B------:R-:W3:Y:S01]  /*104f0*/  MUFU.TANH R12, R12 ;  /* 0x0000000c000c7308 */ /* 0x000ee20000002400 */
[----:B0-----:R-:W-:-:S07]  /*10500*/  FMNMX.FTZ R7, R7, R8, !PT ;  /* 0x0000000807077209 */ /* 0x001fce0007810000 */
[----:B------:R-:W0:Y:S01]  /*10510*/  MUFU.TANH R14, R14 ;  /* 0x0000000e000e7308 */ /* 0x000e220000002400 */
[C---:B------:R-:W-:Y:S01]  /*10520*/  ISETP.GT.AND P2, PT, R44.reuse, RZ, PT ;  /* 0x000000ff2c00720c */ /* 0x040fe20003f44270 */
[----:B------:R-:W4:Y:S01]  /*10530*/  SHFL.BFLY PT, R8, R7, 0x1, 0x1f ;  /* 0x0c201f0007087f89 */ /* 0x000f2200000e0000 */
[----:B------:R-:W-:-:S05]  /*10540*/  ISETP.GT.AND P4, PT, R44, 0x8, PT ;  /* 0x000000082c00780c */ /* 0x000fca0003f84270 */
[----:B------:R-:W5:Y:S01]  /*10550*/  MUFU.TANH R39, R39 ;  /* 0x0000002700277308 */ /* 0x000f620000002400 */
[----:B-1----:R-:W-:-:S07]  /*10560*/  FSEL R78, R145, -INF , P2 ;  /* 0xff800000914e7808 */ /* 0x002fce0001000000 */
[----:B------:R-:W1:Y:S01]  /*10570*/  MUFU.TANH R15, R15 ;  /* 0x0000000f000f7308 */ /* 0x000e620000002400 */
[----:B--2---:R-:W-:-:S07]  /*10580*/  FSEL R76, R142, -INF , P4 ;  /* 0xff8000008e4c7808 */ /* 0x004fce0002000000 */
[----:B------:R-:W2:Y:S08]  /*10590*/  MUFU.TANH R25, R25 ;  /* 0x0000001900197308 */ /* 0x000eb00000002400 */
[----:B------:R-:W4:Y:S01]  /*105a0*/  MUFU.TANH R20, R20 ;  /* 0x0000001400147308 */ /* 0x000f220000002400 */
[C---:B------:R-:W-:Y:S02]  /*105b0*/  ISETP.GT.AND P2, PT, R44.reuse, 0x10, PT ;  /* 0x000000102c00780c */ /* 0x040fe40003f44270 */
[----:B------:R-:W-:-:S05]  /*105c0*/  ISETP.GT.AND P4, PT, R44, 0x18, PT ;  /* 0x000000182c00780c */ /* 0x000fca0003f84270 */
[----:B------:R-:W4:Y:S01]  /*105d0*/  MUFU.TANH R27, R27 ;  /* 0x0000001b001b7308 */ /* 0x000f220000002400 */
[----:B---3--:R-:W-:-:S07]  /*105e0*/  FSEL R74, R12, -INF , P2 ;  /* 0xff8000000c4a7808 */ /* 0x008fce0001000000 */
[----:B------:R-:W3:Y:S01]  /*105f0*/  MUFU.TANH R21, R21 ;  /* 0x0000001500157308 */ /* 0x000ee20000002400 */
[----:B0-----:R-:W-:-:S07]  /*10600*/  FSEL R72, R14, -INF , P4 ;  /* 0xff8000000e487808 */ /* 0x001fce0002000000 */
[----:B------:R-:W0:Y:S08]  /*10610*/  MUFU.TANH R29, R29 ;  /* 0x0000001d001d7308 */ /* 0x000e300000002400 */
[----:B------:R-:W0:Y:S01]  /*10620*/  MUFU.TANH R24, R24 ;  /* 0x0000001800187308 */ /* 0x000e220000002400 */
[C---:B------:R-:W-:Y:S02]  /*10630*/  ISETP.GT.AND P1, PT, R44.reuse, 0x19, PT ;  /* 0x000000192c00780c */ /* 0x040fe40003f24270 */
[----:B------:R-:W-:-:S02]  /*10640*/  ISETP.GT.AND P2, PT, R44, 0x20, PT ;  /* 0x000000202c00780c */ /* 0x000fc40003f44270 */
[----:B------:R-:W-:-:S03]  /*10650*/  ISETP.GT.AND P3, PT, R44, 0x21, PT ;  /* 0x000000212c00780c */ /* 0x000fc60003f64270 */
[----:B------:R-:W0:Y:S01]  /*10660*/  MUFU.TANH R31, R31 ;  /* 0x0000001f001f7308 */ /* 0x000e220000002400 */
[----:B------:R-:W-:-:S07]  /*10670*/  ISETP.GT.AND P4, PT, R44, 0x28, PT ;  /* 0x000000282c00780c */ /* 0x000fce0003f84270 */
[----:B------:R-:W0:Y:S01]  /*10680*/  MUFU.TANH R32, R32 ;  /* 0x0000002000207308 */ /* 0x000e220000002400 */
[----:B-----5:R-:W-:-:S07]  /*10690*/  FSEL R39, R39, -INF , P1 ;  /* 0xff80000027277808 */ /* 0x020fce0000800000 */
[----:B------:R-:W5:Y:S01]  /*106a0*/  MUFU.TANH R34, R34 ;  /* 0x0000002200227308 */ /* 0x000f620000002400 */
[----:B-1----:R-:W-:-:S07]  /*106b0*/  FSEL R70, R15, -INF , P2 ;  /* 0xff8000000f467808 */ /* 0x002fce0001000000 */
[----:B------:R-:W1:Y:S01]  /*106c0*/  MUFU.TANH R57, R57 ;  /* 0x0000003900397308 */ /* 0x000e620000002400 */
[----:B--2---:R-:W-:Y:S02]  /*106d0*/  FSEL R25, R25, -INF , P3 ;  /* 0xff80000019197808 */ /* 0x004fe40001800000 */
[----:B----4-:R-:W-:Y:S02]  /*106e0*/  FSEL R68, R20, -INF , P4 ;  /* 0xff80000014447808 */ /* 0x010fe40002000000 */
[----:B------:R-:W-:-:S03]  /*106f0*/  ISETP.GT.AND P1, PT, R44, 0x29, PT ;  /* 0x000000292c00780c */ /* 0x000fc60003f24270 */
[----:B------:R-:W2:Y:S01]  /*10700*/  MUFU.TANH R56, R56 ;  /* 0x0000003800387308 */ /* 0x000ea20000002400 */
[C---:B------:R-:W-:Y:S02]  /*10710*/  ISETP.GT.AND P2, PT, R44.reuse, 0x30, PT ;  /* 0x000000302c00780c */ /* 0x040fe40003f44270 */
[C---:B------:R-:W-:Y:S02]  /*10720*/  ISETP.GT.AND P3, PT, R44.reuse, 0x31, PT ;  /* 0x000000312c00780c */ /* 0x040fe40003f64270 */
[----:B------:R-:W-:-:S03]  /*10730*/  ISETP.GT.AND P4, PT, R44, 0x38, PT ;  /* 0x000000382c00780c */ /* 0x000fc60003f84270 */
[----:B------:R-:W4:Y:S01]  /*10740*/  MUFU.TANH R53, R53 ;  /* 0x0000003500357308 */ /* 0x000f220000002400 */
[----:B------:R-:W-:-:S07]  /*10750*/  FSEL R27, R27, -INF , P1 ;  /* 0xff8000001b1b7808 */ /* 0x000fce0000800000 */
[----:B------:R-:W4:Y:S01]  /*10760*/  MUFU.TANH R52, R52 ;  /* 0x0000003400347308 */ /* 0x000f220000002400 */
[----:B---3--:R-:W-:-:S07]  /*10770*/  FSEL R66, R21, -INF , P2 ;  /* 0xff80000015427808 */ /* 0x008fce0001000000 */
[----:B------:R-:W3:Y:S01]  /*10780*/  MUFU.TANH R49, R49 ;  /* 0x0000003100317308 */ /* 0x000ee20000002400 */
[----:B0-----:R-:W-:Y:S02]  /*10790*/  FSEL R29, R29, -INF , P3 ;  /* 0xff8000001d1d7808 */ /* 0x001fe40001800000 */
[----:B------:R-:W-:Y:S02]  /*107a0*/  FSEL R64, R24, -INF , P4 ;  /* 0xff80000018407808 */ /* 0x000fe40002000000 */
[----:B------:R-:W-:-:S03]  /*107b0*/  ISETP.GT.AND P1, PT, R44, 0x39, PT ;  /* 0x000000392c00780c */ /* 0x000fc60003f24270 */
[----:B------:R-:W0:Y:S01]  /*107c0*/  MUFU.TANH R48, R48 ;  /* 0x0000003000307308 */ /* 0x000e220000002400 */
[C---:B------:R-:W-:Y:S02]  /*107d0*/  ISETP.GT.AND P2, PT, R44.reuse, 0x40, PT ;  /* 0x000000402c00780c */ /* 0x040fe40003f44270 */
[C---:B------:R-:W-:Y:S02]  /*107e0*/  ISETP.GT.AND P3, PT, R44.reuse, 0x41, PT ;  /* 0x000000412c00780c */ /* 0x040fe40003f64270 */
[----:B------:R-:W-:-:S03]  /*107f0*/  ISETP.GT.AND P4, PT, R44, 0x48, PT ;  /* 0x000000482c00780c */ /* 0x000fc60003f84270 */
[----:B------:R-:W0:Y:S01]  /*10800*/  MUFU.TANH R46, R46 ;  /* 0x0000002e002e7308 */ /* 0x000e220000002400 */
[----:B------:R-:W-:-:S07]  /*10810*/  FMNMX.FTZ R7, R7, R8, !PT ;  /* 0x0000000807077209 */ /* 0x000fce0007810000 */
[----:B------:R-:W0:Y:S01]  /*10820*/  MUFU.TANH R41, R41 ;  /* 0x0000002900297308 */ /* 0x000e220000002400 */
[----:B------:R-:W-:-:S07]  /*10830*/  FSEL R31, R31, -INF , P1 ;  /* 0xff8000001f1f7808 */ /* 0x000fce0000800000 */
[----:B------:R-:W0:Y:S01]  /*10840*/  MUFU.TANH R43, R143 ;  /* 0x0000008f002b7308 */ /* 0x000e220000002400 */
[----:B------:R-:W-:Y:S01]  /*10850*/  FSEL R61, R32, -INF , P2 ;  /* 0xff800000203d7808 */ /* 0x000fe20001000000 */
[----:B------:R-:W-:Y:S01]  /*10860*/  UMOV UR47, UR44 ;  /* 0x0000002c002f7c82 */ /* 0x000fe20008000000 */
[----:B-----5:R-:W-:Y:S02]  /*10870*/  FSEL R60, R34, -INF , P3 ;  /* 0xff800000223c7808 */ /* 0x020fe40001800000 */
[----:B-1----:R-:W-:Y:S02]  /*10880*/  FSEL R57, R57, -INF , P4 ;  /* 0xff80000039397808 */ /* 0x002fe40002000000 */
[C---:B------:R-:W-:Y:S02]  /*10890*/  ISETP.GT.AND P1, PT, R44.reuse, 0x49, PT ;  /* 0x000000492c00780c */ /* 0x040fe40003f24270 */
[C---:B------:R-:W-:Y:S02]  /*108a0*/  ISETP.GT.AND P2, PT, R44.reuse, 0x50, PT ;  /* 0x000000502c00780c */ /* 0x040fe40003f44270 */
[----:B------:R-:W-:-:S02]  /*108b0*/  ISETP.GT.AND P3, PT, R44, 0x51, PT ;  /* 0x000000512c00780c */ /* 0x000fc40003f64270 */
[----:B------:R-:W-:Y:S01]  /*108c0*/  ISETP.GT.AND P4, PT, R44, 0x58, PT ;  /* 0x000000582c00780c */ /* 0x000fe20003f84270 */
[C---:B------:R-:W-:Y:S01]  /*108d0*/  FMUL.FTZ R8, R7.reuse, UR47 ;  /* 0x0000002f07087c20 */ /* 0x040fe20008410000 */
[----:B------:R-:W-:Y:S02]  /*108e0*/  FSETP.NEU.FTZ.AND P6, PT, R7, -INF , PT ;  /* 0xff8000000700780b */ /* 0x000fe40003fdd000 */
[----:B--2---:R-:W-:Y:S02]  /*108f0*/  FSEL R56, R56, -INF , P1 ;  /* 0xff80000038387808 */ /* 0x004fe40000800000 */
[----:B----4-:R-:W-:Y:S02]  /*10900*/  FSEL R53, R53, -INF , P2 ;  /* 0xff80000035357808 */ /* 0x010fe40001000000 */
[----:B------:R-:W-:Y:S02]  /*10910*/  FSEL R52, R52, -INF , P3 ;  /* 0xff80000034347808 */ /* 0x000fe40001800000 */
[----:B---3--:R-:W-:-:S02]  /*10920*/  FSEL R49, R49, -INF , P4 ;  /* 0xff80000031317808 */ /* 0x008fc40002000000 */
[C---:B------:R-:W-:Y:S02]  /*10930*/  ISETP.GT.AND P1, PT, R44.reuse, 0x59, PT ;  /* 0x000000592c00780c */ /* 0x040fe40003f24270 */
[C---:B------:R-:W-:Y:S02]  /*10940*/  ISETP.GT.AND P2, PT, R44.reuse, 0x60, PT ;  /* 0x000000602c00780c */ /* 0x040fe40003f44270 */
[C---:B------:R-:W-:Y:S02]  /*10950*/  ISETP.GT.AND P3, PT, R44.reuse, 0x61, PT ;  /* 0x000000612c00780c */ /* 0x040fe40003f64270 */
[----:B------:R-:W-:Y:S01]  /*10960*/  ISETP.GT.AND P4, PT, R44, 0x68, PT ;  /* 0x000000682c00780c */ /* 0x000fe20003f84270 */
[----:B------:R-:W-:Y:S01]  /*10970*/  FMUL.FTZ R79, R79, UR46 ;  /* 0x0000002e4f4f7c20 */ /* 0x000fe20008410000 */
[----:B------:R-:W-:Y:S02]  /*10980*/  FSEL R12, R7, RZ, P6 ;  /* 0x000000ff070c7208 */ /* 0x000fe40003000000 */
[----:B------:R-:W-:-:S02]  /*10990*/  FSEL R8, R8, RZ, P6 ;  /* 0x000000ff08087208 */ /* 0x000fc40003000000 */
[----:B0-----:R-:W-:Y:S02]  /*109a0*/  FSEL R48, R48, -INF , P1 ;  /* 0xff80000030307808 */ /* 0x001fe40000800000 */
[----:B------:R-:W-:Y:S02]  /*109b0*/  FSEL R46, R46, -INF , P2 ;  /* 0xff8000002e2e7808 */ /* 0x000fe40001000000 */
[----:B------:R-:W-:Y:S02]  /*109c0*/  FSEL R41, R41, -INF , P3 ;  /* 0xff80000029297808 */ /* 0x000fe40001800000 */
[----:B------:R-:W-:Y:S01]  /*109d0*/  FSEL R43, R43, -INF , P4 ;  /* 0xff8000002b2b7808 */ /* 0x000fe20002000000 */
[----:B------:R-:W-:Y:S01]  /*109e0*/  FADD.FTZ R12, -R12, R9 ;  /* 0x000000090c0c7221 */ /* 0x000fe20000010100 */
[C---:B------:R-:W-:Y:S02]  /*109f0*/  ISETP.GT.AND P1, PT, R44.reuse, 0x69, PT ;  /* 0x000000692c00780c */ /* 0x040fe40003f24270 */
[----:B------:R-:W-:-:S02]  /*10a00*/  ISETP.GT.AND P2, PT, R44, 0x70, PT ;  /* 0x000000702c00780c */ /* 0x000fc40003f44270 */
[C---:B------:R-:W-:Y:S02]  /*10a10*/  ISETP.GT.AND P3, PT, R44.reuse, 0x71, PT ;  /* 0x000000712c00780c */ /* 0x040fe40003f64270 */
[C---:B------:R-:W-:Y:S02]  /*10a20*/  ISETP.GT.AND P4, PT, R44.reuse, 0x78, PT ;  /* 0x000000782c00780c */ /* 0x040fe40003f84270 */
[----:B------:R-:W-:Y:S01]  /*10a30*/  ISETP.GT.AND P5, PT, R44, 0x79, PT ;  /* 0x000000792c00780c */ /* 0x000fe20003fa4270 */
[--C-:B------:R-:W-:Y:S01]  /*10a40*/  FFMA.FTZ R32, R140, UR47, -R8.reuse ;  /* 0x0000002f8c207c23 */ /* 0x100fe20008010808 */
[----:B------:R0:W1:Y:S01]  /*10a50*/  MUFU.TANH R44, R79 ;  /* 0x0000004f002c7308 */ /* 0x0000620000002400 */
        /* <DEDUP_REMOVED lines=51> */
[----:B------:R-:W-:Y:S01]  /*10d90*/  FMNMX.FTZ R8, R53, R8, !PT ;  /* 0x0000000835087209 */ /* 0x000fe20007810000 */
[----:B------:R-:W-:-:S03]  /*10da0*/  FMUL.FTZ R14, R82, UR46 ;  /* 0x0000002e520e7c20 */ /* 0x000fc60008410000 */
[----:B------:R-:W-:Y:S01]  /*10db0*/  FMNMX.FTZ R8, R52, R8, !PT ;  /* 0x0000000834087209 */ /* 0x000fe20007810000 */
[----:B------:R-:W-:-:S03]  /*10dc0*/  FMUL.FTZ R15, R83, UR46 ;  /* 0x0000002e530f7c20 */ /* 0x000fc60008410000 */
[----:B------:R-:W-:Y:S01]  /*10dd0*/  FMNMX.FTZ R8, R49, R8, !PT ;  /* 0x0000000831087209 */ /* 0x000fe20007810000 */
[----:B------:R-:W0:Y:S01]  /*10de0*/  MUFU.TANH R14, R14 ;  /* 0x0000000e000e7308 */ /* 0x000e220000002400 */
[----:B------:R-:W-:Y:S02]  /*10df0*/  FMUL.FTZ R20, R86, UR46 ;  /* 0x0000002e56147c20 */ /* 0x000fe40008410000 */
[----:B------:R-:W-:Y:S01]  /*10e00*/  FMNMX.FTZ R8, R48, R8, !PT ;  /* 0x0000000830087209 */ /* 0x000fe20007810000 */
[----:B------:R-:W-:-:S03]  /*10e10*/  FMUL.FTZ R21, R87, UR46 ;  /* 0x0000002e57157c20 */ /* 0x000fc60008410000 */
[----:B------:R-:W-:Y:S01]  /*10e20*/  FMNMX.FTZ R8, R46, R8, !PT ;  /* 0x000000082e087209 */ /* 0x000fe20007810000 */
[----:B------:R-:W2:Y:S03]  /*10e30*/  MUFU.TANH R15, R15 ;  /* 0x0000000f000f7308 */ /* 0x000ea60000002400 */
[----:B------:R-:W-:-:S05]  /*10e40*/  FMNMX.FTZ R8, R41, R8, !PT ;  /* 0x0000000829087209 */ /* 0x000fca0007810000 */
[----:B------:R-:W3:Y:S01]  /*10e50*/  MUFU.TANH R20, R20 ;  /* 0x0000001400147308 */ /* 0x000ee20000002400 */
[----:B-1----:R-:W-:Y:S02]  /*10e60*/  FSEL R44, R44, -INF , P1 ;  /* 0xff8000002c2c7808 */ /* 0x002fe40000800000 */
[----:B------:R-:W-:-:S05]  /*10e70*/  FMNMX.FTZ R8, R43, R8, !PT ;  /* 0x000000082b087209 */ /* 0x000fca0007810000 */
[----:B------:R-:W1:Y:S01]  /*10e80*/  MUFU.TANH R21, R21 ;  /* 0x0000001500157308 */ /* 0x000e620000002400 */
[----:B0-----:R-:W-:Y:S02]  /*10e90*/  FSEL R14, R14, -INF , P2 ;  /* 0xff8000000e0e7808 */ /* 0x001fe40001000000 */
[----:B------:R-:W-:Y:S02]  /*10ea0*/  FMNMX.FTZ R8, R44, R8, !PT ;  /* 0x000000082c087209 */ /* 0x000fe40007810000 */
[----:B--2---:R-:W-:Y:S02]  /*10eb0*/  FSEL R15, R15, -INF , P3 ;  /* 0xff8000000f0f7808 */ /* 0x004fe40001800000 */
[----:B------:R-:W-:Y:S02]  /*10ec0*/  FMNMX.FTZ R8, R14, R8, !PT ;  /* 0x000000080e087209 */ /* 0x000fe40007810000 */
[----:B---3--:R-:W-:Y:S02]  /*10ed0*/  FSEL R20, R20, -INF , P4 ;  /* 0xff80000014147808 */ /* 0x008fe40002000000 */
[----:B------:R-:W-:-:S04]  /*10ee0*/  FMNMX.FTZ R8, R15, R8, !PT ;  /* 0x000000080f087209 */ /* 0x000fc80007810000 */
[----:B------:R-:W-:Y:S02]  /*10ef0*/  FMNMX.FTZ R8, R20, R8, !PT ;  /* 0x0000000814087209 */ /* 0x000fe40007810000 */
[----:B-1----:R-:W-:-:S04]  /*10f00*/  FSEL R21, R21, -INF , P5 ;  /* 0xff80000015157808 */ /* 0x002fc80002800000 */
[----:B------:R-:W-:-:S05]  /*10f10*/  FMNMX.FTZ R8, R21, R8, !PT ;  /* 0x0000000815087209 */ /* 0x000fca0007810000 */
[----:B------:R-:W0:Y:S02]  /*10f20*/  SHFL.BFLY PT, R13, R8, 0x2, 0x1f ;  /* 0x0c401f00080d7f89 */ /* 0x000e2400000e0000 */
[----:B0-----:R-:W-:-:S05]  /*10f30*/  FMNMX.FTZ R8, R8, R13, !PT ;  /* 0x0000000d08087209 */ /* 0x001fca0007810000 */
[----:B------:R-:W0:Y:S01]  /*10f40*/  SHFL.BFLY PT, R13, R8, 0x1, 0x1f ;  /* 0x0c201f00080d7f89 */ /* 0x000e2200000e0000 */
[----:B------:R-:W-:Y:S01]  /*10f50*/  FMUL.FTZ R12, R12, UR47 ;  /* 0x0000002f0c0c7c20 */ /* 0x000fe20008410000 */
[----:B------:R-:W-:Y:S01]  /*10f60*/  MUFU.EX2 R32, R32 ;  /* 0x0000002000207308 */ /* 0x000fe20000000800 */
[----:B0-----:R-:W-:-:S04]  /*10f70*/  FMNMX.FTZ R8, R8, R13, !PT ;  /* 0x0000000d08087209 */ /* 0x001fc80007810000 */
[C---:B------:R-:W-:Y:S01]  /*10f80*/  FSETP.NEU.FTZ.AND P1, PT, R8.reuse, -INF , PT ;  /* 0xff8000000800780b */ /* 0x040fe20003f3d000 */
[----:B------:R-:W-:-:S03]  /*10f90*/  FMUL.FTZ R80, R8, UR47 ;  /* 0x0000002f08507c20 */ /* 0x000fc60008410000 */
[----:B------:R-:W-:Y:S02]  /*10fa0*/  FSEL R13, R8, RZ, P1 ;  /* 0x000000ff080d7208 */ /* 0x000fe40000800000 */
[----:B------:R-:W-:-:S03]  /*10fb0*/  FSEL R80, R80, RZ, P1 ;  /* 0x000000ff50507208 */ /* 0x000fc60000800000 */
[----:B------:R-:W-:Y:S02]  /*10fc0*/  FADD.FTZ R13, -R13, R6 ;  /* 0x000000060d0d7221 */ /* 0x000fe40000010100 */
[--C-:B------:R-:W-:Y:S02]  /*10fd0*/  FFMA.FTZ R78, R78, UR47, -R80.reuse ;  /* 0x0000002f4e4e7c23 */ /* 0x100fe40008010850 */
[----:B------:R-:W-:Y:S01]  /*10fe0*/  FMUL.FTZ R13, R13, UR47 ;  /* 0x0000002f0d0d7c20 */ /* 0x000fe20008410000 */
[--C-:B------:R-:W-:Y:S01]  /*10ff0*/  FFMA.FTZ R33, R33, UR47, -R80.reuse ;  /* 0x0000002f21217c23 */ /* 0x100fe20008010850 */
[----:B------:R-:W0:Y:S01]  /*11000*/  MUFU.EX2 R12, R12 ;  /* 0x0000000c000c7308 */ /* 0x000e220000000800 */
[--C-:B------:R-:W-:Y:S01]  /*11010*/  FFMA.FTZ R76, R76, UR47, -R80.reuse ;  /* 0x0000002f4c4c7c23 */ /* 0x100fe20008010850 */
[--C-:B------:R-:W-:Y:S01]  /*11020*/  FFMA.FTZ R35, R35, UR47, -R80.reuse ;  /* 0x0000002f23237c23 */ /* 0x100fe20008010850 */
[----:B------:R-:W-:-:S05]  /*11030*/  FFMA.FTZ R74, R74, UR47, -R80 ;  /* 0x0000002f4a4a7c23 */ /* 0x000fca0008010850 */
[----:B------:R-:W-:Y:S01]  /*11040*/  MUFU.EX2 R78, R78 ;  /* 0x0000004e004e7308 */ /* 0x000fe20000000800 */
[--C-:B------:R-:W-:Y:S01]  /*11050*/  FFMA.FTZ R37, R37, UR47, -R80.reuse ;  /* 0x0000002f25257c23 */ /* 0x100fe20008010850 */
[--C-:B------:R-:W-:Y:S01]  /*11060*/  FFMA.FTZ R72, R72, UR47, -R80.reuse ;  /* 0x0000002f48487c23 */ /* 0x100fe20008010850 */
[----:B------:R-:W-:-:S05]  /*11070*/  FFMA.FTZ R39, R39, UR47, -R80 ;  /* 0x0000002f27277c23 */ /* 0x000fca0008010850 */
[----:B------:R-:W1:Y:S01]  /*11080*/  MUFU.EX2 R13, R13 ;  /* 0x0000000d000d7308 */ /* 0x000e620000000800 */
[--C-:B------:R-:W-:Y:S01]  /*11090*/  FFMA.FTZ R70, R70, UR47, -R80.reuse ;  /* 0x0000002f46467c23 */ /* 0x100fe20008010850 */
[--C-:B------:R-:W-:Y:S01]  /*110a0*/  FFMA.FTZ R25, R25, UR47, -R80.reuse ;  /* 0x0000002f19197c23 */ /* 0x100fe20008010850 */
[--C-:B------:R-:W-:Y:S01]  /*110b0*/  FFMA.FTZ R68, R68, UR47, -R80.reuse ;  /* 0x0000002f44447c23 */ /* 0x100fe20008010850 */
[--C-:B------:R-:W-:Y:S01]  /*110c0*/  FFMA.FTZ R27, R27, UR47, -R80.reuse ;  /* 0x0000002f1b1b7c23 */ /* 0x100fe20008010850 */
[--C-:B------:R-:W-:Y:S01]  /*110d0*/  FFMA.FTZ R66, R66, UR47, -R80.reuse ;  /* 0x0000002f42427c23 */ /* 0x100fe20008010850 */
[--C-:B------:R-:W-:Y:S02]  /*110e0*/  FFMA.FTZ R29, R29, UR47, -R80.reuse ;  /* 0x0000002f1d1d7c23 */ /* 0x100fe40008010850 */
[----:B------:R-:W2:Y:S01]  /*110f0*/  MUFU.EX2 R79, R79 ;  /* 0x0000004f004f7308 */ /* 0x000ea20000000800 */
[--C-:B------:R-:W-:Y:S01]  /*11100*/  FFMA.FTZ R64, R64, UR47, -R80.reuse ;  /* 0x0000002f40407c23 */ /* 0x100fe20008010850 */
[--C-:B------:R-:W-:Y:S01]  /*11110*/  FFMA.FTZ R31, R31, UR47, -R80.reuse ;  /* 0x0000002f1f1f7c23 */ /* 0x100fe20008010850 */
[--C-:B------:R-:W-:Y:S01]  /*11120*/  FFMA.FTZ R61, R61, UR47, -R80.reuse ;  /* 0x0000002f3d3d7c23 */ /* 0x100fe20008010850 */
[--C-:B------:R-:W-:Y:S01]  /*11130*/  FFMA.FTZ R60, R60, UR47, -R80.reuse ;  /* 0x0000002f3c3c7c23 */ /* 0x100fe20008010850 */
[--C-:B------:R-:W-:Y:S01]  /*11140*/  FFMA.FTZ R57, R57, UR47, -R80.reuse ;  /* 0x0000002f39397c23 */ /* 0x100fe20008010850 */
[--C-:B------:R-:W-:Y:S01]  /*11150*/  FFMA.FTZ R56, R56, UR47, -R80.reuse ;  /* 0x0000002f38387c23 */ /* 0x100fe20008010850 */
[--C-:B------:R-:W-:Y:S01]  /*11160*/  FFMA.FTZ R53, R53, UR47, -R80.reuse ;  /* 0x0000002f35357c23 */ /* 0x100fe20008010850 */
[----:B------:R-:W3:Y:S01]  /*11170*/  MUFU.EX2 R33, R33 ;  /* 0x0000002100217308 */ /* 0x000ee20000000800 */
        /* <DEDUP_REMOVED lines=11> */
[----:B------:R-:W-:Y:S01]  /*11230*/  LEA R80, R19, R2, 0x3 ;  /* 0x0000000213507211 */ /* 0x000fe200078e18ff */
[----:B------:R-:W4:Y:S04]  /*11240*/  MUFU.EX2 R34, R34 ;  /* 0x0000002200227308 */ /* 0x000f280000000800 */
[----:B------:R-:W-:-:S04]  /*11250*/  VIADD R80, R80, 0x2d840 ;  /* 0x0002d84050507836 */ /* 0x000fc80000000000 */
[----:B------:R-:W5:Y:S01]  /*11260*/  MUFU.EX2 R76, R76 ;  /* 0x0000004c004c7308 */ /* 0x000f620000000800 */
[----:B0-----:R-:W-:-:S07]  /*11270*/  FFMA.FTZ R3, R12, R3, R32 ;  /* 0x000000030c037223 */ /* 0x001fce0000010020 */
[----:B------:R0:W-:Y:S01]  /*11280*/  MUFU.EX2 R6, R81 ;  /* 0x0000005100067308 */ /* 0x0001e20000000800 */
[----:B-1----:R-:W-:-:S07]  /*11290*/  FFMA.FTZ R0, R13, R0, R78 ;  /* 0x000000000d007223 */ /* 0x002fce000001004e */
[----:B------:R-:W1:Y:S01]  /*112a0*/  MUFU.EX2 R77, R77 ;  /* 0x0000004d004d7308 */ /* 0x000e620000000800 */
[----:B0-----:R-:W-:-:S07]  /*112b0*/  IMAD.U32 R81, RZ, RZ, UR40 ;  /* 0x00000028ff517e24 */ /* 0x001fce000f8e00ff */
[----:B------:R-:W0:Y:S01]  /*112c0*/  MUFU.EX2 R35, R35 ;  /* 0x0000002300237308 */ /* 0x000e220000000800 */
[----:B------:R-:W-:Y:S01]  /*112d0*/  PRMT R80, R81, 0x654, R80 ;  /* 0x0000065451507816 */ /* 0x000fe20000000050 */
[----:B--2---:R-:W-:-:S03]  /*112e0*/  FADD.FTZ R3, R79, R3 ;  /* 0x000000034f037221 */ /* 0x004fc60000010000 */
[----:B------:R3:W-:Y:S03]  /*112f0*/  SYNCS.ARRIVE.TRANS64.RED.A1T0 RZ, [R80+URZ], RZ ;  /* 0x000000ff50ff79a7 */ /* 0x0007e6000810043f */
[----:B------:R-:W2:Y:S08]  /*11300*/  MUFU.EX2 R36, R36 ;  /* 0x0000002400247308 */ /* 0x000eb00000000800 */
[----:B------:R-:W2:Y:S01]  /*11310*/  MUFU.EX2 R74, R74 ;  /* 0x0000004a004a7308 */ /* 0x000ea20000000800 */
[----:B---3--:R-:W-:Y:S01]  /*11320*/  FADD.FTZ R80, R33, R0 ;  /* 0x0000000021507221 */ /* 0x008fe20000010000 */
[----:B----4-:R-:W-:-:S06]  /*11330*/  FADD.FTZ R0, R34, R3 ;  /* 0x0000000322007221 */ /* 0x010fcc0000010000 */
[----:B------:R-:W3:Y:S01]  /*11340*/  MUFU.EX2 R75, R75 ;  /* 0x0000004b004b7308 */ /* 0x000ee20000000800 */
[----:B-----5:R-:W-:-:S07]  /*11350*/  FADD.FTZ R3, R76, R80 ;  /* 0x000000504c037221 */ /* 0x020fce0000010000 */
[----:B------:R-:W4:Y:S01]  /*11360*/  MUFU.EX2 R37, R37 ;  /* 0x0000002500257308 */ /* 0x000f220000000800 */
[----:B-1----:R-:W-:Y:S01]  /*11370*/  FADD.FTZ R0, R77, R0 ;  /* 0x000000004d007221 */ /* 0x002fe20000010000 */
[----:B0-----:R-:W-:-:S06]  /*11380*/  FADD.FTZ R3, R35, R3 ;  /* 0x0000000323037221 */ /* 0x001fcc0000010000 */
[----:B------:R-:W0:Y:S08]  /*11390*/  MUFU.EX2 R38, R38 ;  /* 0x0000002600267308 */ /* 0x000e300000000800 */
[----:B------:R-:W1:Y:S01]  /*113a0*/  MUFU.EX2 R72, R72 ;  /* 0x0000004800487308 */ /* 0x000e620000000800 */
[----:B--2---:R-:W-:Y:S01]  /*113b0*/  FADD.FTZ R0, R36, R0 ;  /* 0x0000000024007221 */ /* 0x004fe20000010000 */
[----:B------:R-:W-:-:S06]  /*113c0*/  FADD.FTZ R3, R74, R3 ;  /* 0x000000034a037221 */ /* 0x000fcc0000010000 */
[----:B------:R-:W2:Y:S08]  /*113d0*/  MUFU.EX2 R73, R73 ;  /* 0x0000004900497308 */ /* 0x000eb00000000800 */
[----:B------:R-:W5:Y:S01]  /*113e0*/  MUFU.EX2 R39, R39 ;  /* 0x0000002700277308 */ /* 0x000f620000000800 */
[----:B---3--:R-:W-:Y:S01]  /*113f0*/  FADD.FTZ R0, R75, R0 ;  /* 0x000000004b007221 */ /* 0x008fe20000010000 */
[----:B----4-:R-:W-:-:S06]  /*11400*/  FADD.FTZ R3, R37, R3 ;  /* 0x0000000325037221 */ /* 0x010fcc0000010000 */
[----:B------:R-:W3:Y:S08]  /*11410*/  MUFU.EX2 R24, R24 ;  /* 0x0000001800187308 */ /* 0x000ef00000000800 */
[----:B------:R-:W4:Y:S01]  /*11420*/  MUFU.EX2 R70, R70 ;  /* 0x0000004600467308 */ /* 0x000f220000000800 */
[----:B0-----:R-:W-:Y:S01]  /*11430*/  FADD.FTZ R0, R38, R0 ;  /* 0x0000000026007221 */ /* 0x001fe20000010000 */
[----:B-1----:R-:W-:-:S06]  /*11440*/  FADD.FTZ R3, R72, R3 ;  /* 0x0000000348037221 */ /* 0x002fcc0000010000 */
[----:B------:R-:W0:Y:S08]  /*11450*/  MUFU.EX2 R71, R71 ;  /* 0x0000004700477308 */ /* 0x000e300000000800 */
[----:B------:R-:W1:Y:S01]  /*11460*/  MUFU.EX2 R25, R25 ;  /* 0x0000001900197308 */ /* 0x000e620000000800 */
[----:B--2---:R-:W-:Y:S01]  /*11470*/  FADD.FTZ R0, R73, R0 ;  /* 0x0000000049007221 */ /* 0x004fe20000010000 */
[----:B-----5:R-:W-:-:S06]  /*11480*/  FADD.FTZ R3, R39, R3 ;  /* 0x0000000327037221 */ /* 0x020fcc0000010000 */
        /* <DEDUP_REMOVED lines=72> */
[----:B------:R-:W2:Y:S01]  /*11910*/  MUFU.EX2 R14, R14 ;  /* 0x0000000e000e7308 */ /* 0x000ea20000000800 */
        /* <DEDUP_REMOVED lines=8> */
[----:B------:R-:W-:Y:S01]  /*119a0*/  FADD.FTZ R0, R6, R0 ;  /* 0x0000000006007221 */ /* 0x000fe20000010000 */
[----:B--2---:R-:W-:-:S06]  /*119b0*/  FADD.FTZ R3, R14, R3 ;  /* 0x000000030e037221 */ /* 0x004fcc0000010000 */
[----:B------:R-:W2:Y:S08]  /*119c0*/  MUFU.EX2 R11, R11 ;  /* 0x0000000b000b7308 */ /* 0x000eb00000000800 */
[----:B------:R-:W5:Y:S01]  /*119d0*/  MUFU.EX2 R21, R21 ;  /* 0x0000001500157308 */ /* 0x000f620000000800 */
[----:B---3--:R-:W-:Y:S01]  /*119e0*/  FADD.FTZ R0, R9, R0 ;  /* 0x0000000009007221 */ /* 0x008fe20000010000 */
[----:B----4-:R-:W-:-:S03]  /*119f0*/  FADD.FTZ R3, R15, R3 ;  /* 0x000000030f037221 */ /* 0x010fc60000010000 */
[----:B0-----:R-:W-:Y:S01]  /*11a00*/  FADD.FTZ R0, R10, R0 ;  /* 0x000000000a007221 */ /* 0x001fe20000010000 */
[----:B-1----:R-:W-:-:S03]  /*11a10*/  FADD.FTZ R80, R20, R3 ;  /* 0x0000000314507221 */ /* 0x002fc60000010000 */
[----:B--2---:R-:W-:Y:S01]  /*11a20*/  FADD.FTZ R3, R11, R0 ;  /* 0x000000000b037221 */ /* 0x004fe20000010000 */
[----:B-----5:R-:W-:Y:S01]  /*11a30*/  FADD.FTZ R0, R21, R80 ;  /* 0x0000005015007221 */ /* 0x020fe20000010000 */
[----:B------:R-:W-:Y:S06]  /*11a40*/  @!P0 BRA `(.L_x_2452) ;  /* 0x0000000000048947 */ /* 0x000fec0003800000 */
[----:B------:R-:W-:Y:S01]  /*11a50*/  BPT.TRAP 0x1 ;  /* 0x000000040000795c */ /* 0x000fe20000300000 */
.L_x_2452:
[----:B------:R-:W2:Y:S04]  /*11a60*/  LDL R84, [R1+0x80] ;  /* 0x0000800001547983 */ /* 0x000ea80000100800 */
[----:B------:R-:W3:Y:S04]  /*11a70*/  LDL R82, [R1+0xc] ;  /* 0x00000c0001527983 */ /* 0x000ee80000100800 */
[----:B------:R-:W4:Y:S04]  /*11a80*/  LDL R81, [R1+0x8] ;  /* 0x0000080001517983 */ /* 0x000f280000100800 */
[----:B------:R-:W5:Y:S01]  /*11a90*/  LDL R83, [R1+0x84] ;  /* 0x0000840001537983 */ /* 0x000f620000100800 */
[----:B------:R-:W-:-:S02]  /*11aa0*/  IMAD R5, R5, 0x8, R2 ;  /* 0x0000000805057824 */ /* 0x000fc400078e0202 */
[----:B------:R-:W-:Y:S02]  /*11ab0*/  IMAD.U32 R80, RZ, RZ, UR40 ;  /* 0x00000028ff507e24 */ /* 0x000fe4000f8e00ff */
        /* <DEDUP_REMOVED lines=15> */
[----:B------:R1:W-:Y:S01]  /*11bb0*/  STSM.16.M88.4 [R157+0x21800], R32 ;  /* 0x021800209d007844 */ /* 0x0003e20000000200 */
[----:B------:R-:W-:Y:S02]  /*11bc0*/  F2FP.F16.F32.PACK_AB R28, R67, R28 ;  /* 0x0000001c431c723e */ /* 0x000fe400000000ff */
[----:B------:R-:W-:Y:S02]  /*11bd0*/  F2FP.F16.F32.PACK_AB R29, R29, R66 ;  /* 0x000000421d1d723e */ /* 0x000fe400000000ff */
[----:B------:R-:W-:Y:S02]  /*11be0*/  F2FP.F16.F32.PACK_AB R30, R30, R65 ;  /* 0x000000411e1e723e */ /* 0x000fe400000000ff */
[----:B------:R-:W-:Y:S02]  /*11bf0*/  F2FP.F16.F32.PACK_AB R31, R31, R64 ;  /* 0x000000401f1f723e */ /* 0x000fe400000000ff */
[----:B------:R-:W-:-:S02]  /*11c00*/  F2FP.F16.F32.PACK_AB R40, R47, R40 ;  /* 0x000000282f28723e */ /* 0x000fc400000000ff */
[----:B------:R-:W-:Y:S02]  /*11c10*/  F2FP.F16.F32.PACK_AB R41, R41, R46 ;  /* 0x0000002e2929723e */ /* 0x000fe400000000ff */
[----:B------:R-:W-:Y:S02]  /*11c20*/  F2FP.F16.F32.PACK_AB R42, R45, R42 ;  /* 0x0000002a2d2a723e */ /* 0x000fe400000000ff */
[----:B-1----:R-:W-:Y:S02]  /*11c30*/  F2FP.F16.F32.PACK_AB R32, R63, R62 ;  /* 0x0000003e3f20723e */ /* 0x002fe400000000ff */
[----:B------:R-:W-:Y:S02]  /*11c40*/  F2FP.F16.F32.PACK_AB R33, R60, R61 ;  /* 0x0000003d3c21723e */ /* 0x000fe400000000ff */
[----:B------:R-:W-:Y:S02]  /*11c50*/  F2FP.F16.F32.PACK_AB R34, R59, R58 ;  /* 0x0000003a3b22723e */ /* 0x000fe400000000ff */
[----:B------:R-:W-:-:S02]  /*11c60*/  F2FP.F16.F32.PACK_AB R35, R56, R57 ;  /* 0x000000393823723e */ /* 0x000fc400000000ff */
        /* <DEDUP_REMOVED lines=50> */
[----:B------:R-:W-:Y:S01]  /*11f90*/  IADD3 R4, R4, -0x1, RZ ;  /* 0xffffffff04047810 */ /* 0x000fe20007ffe0ff */
[----:B0-----:R-:W-:Y:S01]  /*11fa0*/  IMAD.MOV.U32 R5, RZ, RZ, R19 ;  /* 0x000000ffff057224 */ /* 0x001fe200078e0013 */
[----:B--2---:R0:W-:Y:S04]  /*11fb0*/  STSM.16.M88.4 [R84], R36 ;  /* 0x0000002454007844 */ /* 0x0041e80000000200 */
[----:B---3--:R1:W-:Y:S04]  /*11fc0*/  STSM.16.M88.4 [R82], R24 ;  /* 0x0000001852007844 */ /* 0x0083e80000000200 */
[----:B----4-:R2:W-:Y:S04]  /*11fd0*/  STSM.16.M88.4 [R81], R28 ;  /* 0x0000001c51007844 */ /* 0x0105e80000000200 */
[----:B------:R2:W-:Y:S01]  /*11fe0*/  STSM.16.M88.4 [R157+0x27800], R32 ;  /* 0x027800209d007844 */ /* 0x0005e20000000200 */
[----:B0-----:R-:W-:-:S02]  /*11ff0*/  F2FP.F16.F32.PACK_AB R36, R55, R54 ;  /* 0x000000363724723e */ /* 0x001fc400000000ff */
[----:B------:R-:W-:Y:S02]  /*12000*/  F2FP.F16.F32.PACK_AB R37, R52, R53 ;  /* 0x000000353425723e */ /* 0x000fe400000000ff */
[----:B------:R-:W-:Y:S02]  /*12010*/  F2FP.F16.F32.PACK_AB R38, R51, R50 ;  /* 0x000000323326723e */ /* 0x000fe400000000ff */
[----:B------:R-:W-:Y:S02]  /*12020*/  F2FP.F16.F32.PACK_AB R39, R48, R49 ;  /* 0x000000313027723e */ /* 0x000fe400000000ff */
[----:B-1----:R-:W-:Y:S02]  /*12030*/  F2FP.F16.F32.PACK_AB R24, R9, R6 ;  /* 0x000000060918723e */ /* 0x002fe400000000ff */
[----:B------:R-:W-:Y:S02]  /*12040*/  F2FP.F16.F32.PACK_AB R25, R15, R14 ;  /* 0x0000000e0f19723e */ /* 0x000fe400000000ff */
[----:B------:R-:W-:-:S02]  /*12050*/  F2FP.F16.F32.PACK_AB R26, R11, R10 ;  /* 0x0000000a0b1a723e */ /* 0x000fc400000000ff */
[----:B------:R-:W-:Y:S01]  /*12060*/  F2FP.F16.F32.PACK_AB R27, R21, R20 ;  /* 0x00000014151b723e */ /* 0x000fe200000000ff */
[----:B-----5:R2:W-:Y:S04]  /*12070*/  STSM.16.M88.4 [R83], R36 ;  /* 0x0000002453007844 */ /* 0x0205e80000000200 */
        /* <DEDUP_REMOVED lines=8> */
[----:B------:R-:W-:-:S02]  /*12100*/  IMAD.MOV.U32 R6, RZ, RZ, R8 ;  /* 0x000000ffff067224 */ /* 0x000fc400078e0008 */
[----:B------:R-:W-:Y:S02]  /*12110*/  IMAD.MOV.U32 R9, RZ, RZ, R7 ;  /* 0x000000ffff097224 */ /* 0x000fe400078e0007 */
[----:B------:R-:W-:Y:S01]  /*12120*/  IMAD.MOV.U32 R10, RZ, RZ, R139 ;  /* 0x000000ffff0a7224 */ /* 0x000fe200078e008b */
[----:B0-----:R-:W-:Y:S01]  /*12130*/  NOP ;  /* 0x0000000000007918 */ /* 0x001fe20000000000 */
[----:B------:R-:W-:Y:S05]  /*12140*/  @P1 BRA `(.L_x_2453) ;  /* 0xffffffc800781947 */ /* 0x000fea000383ffff */
.L_x_2441:
[----:B------:R-:W3:Y:S02]  /*12150*/  LDL R5, [R1+0x8c] ;  /* 0x00008c0001057983 */ /* 0x000ee40000100800 */
[----:B---3--:R-:W-:-:S13]  /*12160*/  ISETP.GE.AND P1, PT, R4, R5, PT ;  /* 0x000000050400720c */ /* 0x008fda0003f26270 */
[----:B------:R-:W-:Y:S05]  /*12170*/  @!P1 BRA `(.L_x_2454) ;  /* 0x0000002c00409947 */ /* 0x000fea0003800000 */
[----:B------:R-:W-:Y:S01]  /*12180*/  IMAD.MOV.U32 R9, RZ, RZ, R8 ;  /* 0x000000ffff097224 */ /* 0x000fe200078e0008 */
[----:B------:R-:W-:Y:S01]  /*12190*/  MOV R6, R7 ;  /* 0x0000000700067202 */ /* 0x000fe20000000f00 */
[----:B------:R-:W-:Y:S02]  /*121a0*/  IMAD.MOV.U32 R10, RZ, RZ, R139 ;  /* 0x000000ffff0a7224 */ /* 0x000fe400078e008b */
[----:B------:R-:W-:-:S07]  /*121b0*/  IMAD.MOV.U32 R5, RZ, RZ, R19 ;  /* 0x000000ffff057224 */ /* 0x000fce00078e0013 */
.L_x_2466:
[----:B------:R-:W3:Y:S01]  /*121c0*/  LDL R7, [R1+0x60] ;  /* 0x0000600001077983 */ /* 0x000ee20000100800 */
[----:B------:R-:W-:Y:S01]  /*121d0*/  ISETP.NE.AND P1, PT, R5, 0x1, PT ;  /* 0x000000010500780c */ /* 0x000fe20003f25270 */
[----:B------:R-:W-:Y:S05]  /*121e0*/  YIELD ;  /* 0x0000000000007946 */ /* 0x000fea0003800000 */
[----:B------:R-:W-:-:S04]  /*121f0*/  SEL R139, RZ, 0x1, P1 ;  /* 0x00000001ff8b7807 */ /* 0x000fc80000800000 */
[----:B------:R-:W-:Y:S02]  /*12200*/  LOP3.LUT R139, R10, R139, RZ, 0x3c, !PT ;  /* 0x0000008b0a8b7212 */ /* 0x000fe400078e3cff */
[----:B---3--:R-:W-:-:S13]  /*12210*/  ISETP.NE.AND P1, PT, R7, RZ, PT ;  /* 0x000000ff0700720c */ /* 0x008fda0003f25270 */
[----:B------:R-:W-:Y:S05]  /*12220*/  @P1 BRA `(.L_x_2455) ;  /* 0x00000000003c1947 */ /* 0x000fea0003800000 */
[----:B------:R-:W-:Y:S05]  /*12230*/  @!P0 BRA `(.L_x_2456) ;  /* 0x0000000000048947 */ /* 0x000fea0003800000 */
[----:B------:R-:W-:Y:S01]  /*12240*/  BPT.TRAP 0x1 ;  /* 0x000000040000795c */ /* 0x000fe20000300000 */
.L_x_2456:
        /* <DEDUP_REMOVED lines=8> */
.L_x_2457:
[----:B------:R-:W-:Y:S04]  /*122d0*/  BSSY B0, `(.L_x_2455) ;  /* 0x0000004000007945 */ /* 0x000fe80003800000 */
[----:B-1----:R-:W-:Y:S05]  /*122e0*/  @P2 BRA `(.L_x_2458) ;  /* 0x0000000000082947 */ /* 0x002fea0003800000 */
[----:B------:R-:W1:Y:S02]  /*122f0*/  SYNCS.PHASECHK.TRANS64.TRYWAIT P2, [R7+URZ+0x2d830], R8 ;  /* 0x02d83008070075a7 */ /* 0x000e64000804017f */
[----:B-1----:R-:W-:Y:S05]  /*12300*/  @!P2 BRA `(.L_x_2459) ;  /* 0x000000e80070a947 */ /* 0x002fea0003800000 */
.L_x_2458:
[----:B------:R-:W-:Y:S05]  /*12310*/  BSYNC B0 ;  /* 0x0000000000007941 */ /* 0x000fea0003800000 */
.L_x_2455:
[----:B01----:R-:W3:Y:S04]  /*12320*/  LDL R8, [R1+0x64] ;  /* 0x0000640001087983 */ /* 0x003ee80000100800 */
[----:B--2---:R-:W2:Y:S04]  /*12330*/  LDL.64 R26, [R1] ;  /* 0x00000000011a7983 */ /* 0x004ea80000100a00 */
[----:B------:R-:W4:Y:S04]  /*12340*/  LDL.64 R150, [R1+0x30] ;  /* 0x0000300001967983 */ /* 0x000f280000100a00 */
[----:B------:R-:W5:Y:S01]  /*12350*/  LDL.64 R146, [R1+0x28] ;  /* 0x0000280001927983 */ /* 0x000f620000100a00 */
[----:B------:R-:W0:Y:S01]  /*12360*/  S2R R7, SR_TID.X ;  /* 0x0000000000077919 */ /* 0x000e220000002100 */
[----:B------:R-:W-:Y:S01]  /*12370*/  VIADD R19, R5, 0x1 ;  /* 0x0000000105137836 */ /* 0x000fe20000000000 */
[----:B------:R-:W-:Y:S05]  /*12380*/  WARPSYNC.ALL ;  /* 0x0000000000007948 */ /* 0x000fea0003800000 */
[C---:B------:R-:W-:Y:S01]  /*12390*/  ISETP.NE.AND P2, PT, R19.reuse, 0x2, PT ;  /* 0x000000021300780c */ /* 0x040fe20003f45270 */
[----:B------:R-:W5:Y:S03]  /*123a0*/  LDL.64 R144, [R1+0x20] ;  /* 0x0000200001907983 */ /* 0x000f660000100a00 */
[----:B------:R-:W-:Y:S01]  /*123b0*/  SEL R19, R19, RZ, P2 ;  /* 0x000000ff13137207 */ /* 0x000fe20001000000 */
[----:B------:R-:W5:Y:S04]  /*123c0*/  LDL.64 R142, [R1+0x18] ;  /* 0x00001800018e7983 */ /* 0x000f680000100a00 */
[----:B------:R-:W5:Y:S01]  /*123d0*/  LDL.64 R140, [R1+0x10] ;  /* 0x00001000018c7983 */ /* 0x000f620000100a00 */
[----:B0-----:R-:W-:-:S04]  /*123e0*/  SHF.R.U32.HI R7, RZ, 0x7, R7 ;  /* 0x00000007ff077819 */ /* 0x001fc80000011607 */
[----:B------:R-:W-:Y:S01]  /*123f0*/  IADD3 R7, R7, 0x8, RZ ;  /* 0x0000000807077810 */ /* 0x000fe20007ffe0ff */
        /* <DEDUP_REMOVED lines=8> */
[----:B---3--:R-:W-:Y:S01]  /*12480*/  IMAD R12, R19, 0x600, R8 ;  /* 0x00000600130c7824 */ /* 0x008fe200078e0208 */
[----:B--2---:R-:W-:-:S04]  /*12490*/  R2UR UR4, R26 ;  /* 0x000000001a0472ca */ /* 0x004fc800000e0000 */
        /* <DEDUP_REMOVED lines=46> */
.L_x_2461:
[----:B------:R-:W-:Y:S01]  /*12780*/  SHF.L.U32 R7, R10, 0x1f, RZ ;  /* 0x0000001f0a077819 */ /* 0x000fe200000006ff */
[----:B------:R-:W-:-:S04]  /*12790*/  IMAD R8, R5, 0x8, R2 ;  /* 0x0000000805087824 */ /* 0x000fc800078e0202 */
[----:B------:R0:W1:Y:S01]  /*127a0*/  SYNCS.PHASECHK.TRANS64.TRYWAIT P1, [R8+URZ+0x2d850], R7 ;  /* 0x02d85007080075a7 */ /* 0x000062000802017f */
[----:B------:R-:W-:Y:S05]  /*127b0*/  @!P0 BRA `(.L_x_2462) ;  /* 0x0000000000048947 */ /* 0x000fea0003800000 */
[----:B------:R-:W-:Y:S01]  /*127c0*/  BPT.TRAP 0x1 ;  /* 0x000000040000795c */ /* 0x000fe20000300000 */
.L_x_2462:
[----:B-1----:R-:W-:Y:S05]  /*127d0*/  @P1 BRA `(.L_x_2460) ;  /* 0x0000000000081947 */ /* 0x002fea0003800000 */
[----:B------:R-:W1:Y:S02]  /*127e0*/  SYNCS.PHASECHK.TRANS64.TRYWAIT P1, [R8+URZ+0x2d850], R7 ;  /* 0x02d85007080075a7 */ /* 0x000e64000802017f */
[----:B-1----:R-:W-:Y:S05]  /*127f0*/  @!P1 BRA `(.L_x_2463) ;  /* 0x000000e400489947 */ /* 0x002fea0003800000 */
.L_x_2460:
        /* <DEDUP_REMOVED lines=96> */
.L_x_2464:
[----:B------:R-:W-:Y:S01]  /*12e00*/  FMUL.FTZ R10, R24, UR45 ;  /* 0x0000002d180a7c20 */ /* 0x000fe20008410000 */
[----:B------:R-:W-:Y:S01]  /*12e10*/  FMUL.FTZ R13, R25, UR45 ;  /* 0x0000002d190d7c20 */ /* 0x000fe20008410000 */
[----:B------:R-:W-:Y:S01]  /*12e20*/  FMUL.FTZ R24, R28, UR45 ;  /* 0x0000002d1c187c20 */ /* 0x000fe20008410000 */
[----:B0-----:R-:W-:Y:S02]  /*12e30*/  IMAD R7, R19, 0x8, R2 ;  /* 0x0000000813077824 */ /* 0x001fe400078e0202 */
[----:B------:R-:W-:Y:S01]  /*12e40*/  FMUL.FTZ R155, R26, UR45 ;  /* 0x0000002d1a9b7c20 */ /* 0x000fe20008410000 */
[----:B------:R-:W-:Y:S01]  /*12e50*/  FMUL.FTZ R26, R29, UR45 ;  /* 0x0000002d1d1a7c20 */ /* 0x000fe20008410000 */
[----:B------:R-:W0:Y:S01]  /*12e60*/  MUFU.TANH R10, R10 ;  /* 0x0000000a000a7308 */ /* 0x000e220000002400 */
[----:B------:R-:W-:Y:S02]  /*12e70*/  VIADD R7, R7, 0x2d840 ;  /* 0x0002d84007077836 */ /* 0x000fe40000000000 */
[----:B------:R-:W-:Y:S01]  /*12e80*/  FMUL.FTZ R28, R32, UR45 ;  /* 0x0000002d201c7c20 */ /* 0x000fe20008410000 */
[----:B------:R-:W-:-:S02]  /*12e90*/  IMAD.U32 R8, RZ, RZ, UR40 ;  /* 0x00000028ff087e24 */ /* 0x000fc4000f8e00ff */
        /* <DEDUP_REMOVED lines=140> */
[C---:B------:R-:W-:Y:S01]  /*13760*/  FADD.FTZ R6, -R7.reuse, R6 ;  /* 0x0000000607067221 */ /* 0x040fe20000010100 */
[----:B------:R-:W-:Y:S02]  /*13770*/  FMUL.FTZ R47, R7, UR47 ;  /* 0x0000002f072f7c20 */ /* 0x000fe40008410000 */
[----:B---3--:R-:W-:Y:S02]  /*13780*/  FMNMX.FTZ R8, R153, R8, !PT ;  /* 0x0000000899087209 */ /* 0x008fe40007810000 */
[--C-:B------:R-:W-:Y:S01]  /*13790*/  FFMA.FTZ R33, R33, UR47, -R47.reuse ;  /* 0x0000002f21217c23 */ /* 0x100fe2000801082f */
[----:B------:R-:W0:Y:S01]  /*137a0*/  MUFU.TANH R68, R68 ;  /* 0x0000004400447308 */ /* 0x000e220000002400 */
[----:B----4-:R-:W-:Y:S01]  /*137b0*/  FMNMX.FTZ R8, R152, R8, !PT ;  /* 0x0000000898087209 */ /* 0x010fe20007810000 */
[--C-:B------:R-:W-:Y:S01]  /*137c0*/  FFMA.FTZ R24, R24, UR47, -R47.reuse ;  /* 0x0000002f18187c23 */ /* 0x100fe2000801082f */
[--C-:B------:R-:W-:Y:S01]  /*137d0*/  FFMA.FTZ R42, R34, UR47, -R47.reuse ;  /* 0x0000002f222a7c23 */ /* 0x100fe2000801082f */
[--C-:B------:R-:W-:Y:S01]  /*137e0*/  FFMA.FTZ R67, R45, UR47, -R47.reuse ;  /* 0x0000002f2d437c23 */ /* 0x100fe2000801082f */
[----:B-----5:R-:W-:Y:S01]  /*137f0*/  FMNMX.FTZ R8, R151, R8, !PT ;  /* 0x0000000897087209 */ /* 0x020fe20007810000 */
[--C-:B------:R-:W-:Y:S01]  /*13800*/  FFMA.FTZ R45, R73, UR47, -R47.reuse ;  /* 0x0000002f492d7c23 */ /* 0x100fe2000801082f */
[--C-:B------:R-:W-:Y:S01]  /*13810*/  FFMA.FTZ R79, R13, UR47, -R47.reuse ;  /* 0x0000002f0d4f7c23 */ /* 0x100fe2000801082f */
[----:B------:R-:W3:Y:S01]  /*13820*/  MUFU.TANH R27, R27 ;  /* 0x0000001b001b7308 */ /* 0x000ee20000002400 */
[----:B-1----:R-:W-:Y:S01]  /*13830*/  FMNMX.FTZ R8, R150, R8, !PT ;  /* 0x0000000896087209 */ /* 0x002fe20007810000 */
[--C-:B------:R-:W-:Y:S01]  /*13840*/  FFMA.FTZ R75, R30, UR47, -R47.reuse ;  /* 0x0000002f1e4b7c23 */ /* 0x100fe2000801082f */
[--C-:B------:R-:W-:Y:S01]  /*13850*/  FFMA.FTZ R76, R76, UR47, -R47.reuse ;  /* 0x0000002f4c4c7c23 */ /* 0x100fe2000801082f */
[--C-:B------:R-:W-:Y:S01]  /*13860*/  FFMA.FTZ R30, R32, UR47, -R47.reuse ;  /* 0x0000002f201e7c23 */ /* 0x100fe2000801082f */
[----:B------:R-:W-:Y:S01]  /*13870*/  FMNMX.FTZ R8, R72, R8, !PT ;  /* 0x0000000848087209 */ /* 0x000fe20007810000 */
[--C-:B------:R-:W-:Y:S01]  /*13880*/  FFMA.FTZ R26, R26, UR47, -R47.reuse ;  /* 0x0000002f1a1a7c23 */ /* 0x100fe2000801082f */
[--C-:B------:R-:W-:Y:S01]  /*13890*/  FFMA.FTZ R71, R35, UR47, -R47.reuse ;  /* 0x0000002f23477c23 */ /* 0x100fe2000801082f */
[----:B------:R-:W1:Y:S01]  /*138a0*/  MUFU.TANH R12, R12 ;  /* 0x0000000c000c7308 */ /* 0x000e620000002400 */
[----:B------:R-:W-:Y:S01]  /*138b0*/  FMNMX.FTZ R8, R39, R8, !PT ;  /* 0x0000000827087209 */ /* 0x000fe20007810000 */
[--C-:B------:R-:W-:Y:S01]  /*138c0*/  FFMA.FTZ R35, R36, UR47, -R47.reuse ;  /* 0x0000002f24237c23 */ /* 0x100fe2000801082f */
[--C-:B------:R-:W-:Y:S01]  /*138d0*/  FFMA.FTZ R66, R77, UR47, -R47.reuse ;  /* 0x0000002f4d427c23 */ /* 0x100fe2000801082f */
[--C-:B------:R-:W-:Y:S01]  /*138e0*/  FFMA.FTZ R37, R37, UR47, -R47.reuse ;  /* 0x0000002f25257c23 */ /* 0x100fe2000801082f */
[----:B------:R-:W-:Y:S01]  /*138f0*/  FMNMX.FTZ R8, R11, R8, !PT ;  /* 0x000000080b087209 */ /* 0x000fe20007810000 */
[--C-:B------:R-:W-:Y:S01]  /*13900*/  FFMA.FTZ R28, R28, UR47, -R47.reuse ;  /* 0x0000002f1c1c7c23 */ /* 0x100fe2000801082f */
[--C-:B------:R-:W-:Y:S01]  /*13910*/  FFMA.FTZ R51, R69, UR47, -R47.reuse ;  /* 0x0000002f45337c23 */ /* 0x100fe2000801082f */
[----:B------:R-:W4:Y:S01]  /*13920*/  MUFU.TANH R29, R29 ;  /* 0x0000001d001d7308 */ /* 0x000f220000002400 */
[----:B--2---:R-:W-:Y:S01]  /*13930*/  FMNMX.FTZ R8, R25, R8, !PT ;  /* 0x0000000819087209 */ /* 0x004fe20007810000 */
[--C-:B------:R-:W-:Y:S01]  /*13940*/  FFMA.FTZ R40, R40, UR47, -R47.reuse ;  /* 0x0000002f28287c23 */ /* 0x100fe2000801082f */
[--C-:B------:R-:W-:Y:S01]  /*13950*/  FFMA.FTZ R140, R140, UR47, -R47.reuse ;  /* 0x0000002f8c8c7c23 */ /* 0x100fe2000801082f */
[--C-:B------:R-:W-:Y:S01]  /*13960*/  FFMA.FTZ R141, R141, UR47, -R47.reuse ;  /* 0x0000002f8d8d7c23 */ /* 0x100fe2000801082f */
[----:B0-----:R-:W-:Y:S01]  /*13970*/  FMNMX.FTZ R8, R68, R8, !PT ;  /* 0x0000000844087209 */ /* 0x001fe20007810000 */
[--C-:B------:R-:W-:Y:S01]  /*13980*/  FFMA.FTZ R62, R142, UR47, -R47.reuse ;  /* 0x0000002f8e3e7c23 */ /* 0x100fe2000801082f */
[--C-:B------:R-:W-:Y:S01]  /*13990*/  FFMA.FTZ R63, R144, UR47, -R47.reuse ;  /* 0x0000002f903f7c23 */ /* 0x100fe2000801082f */
[----:B------:R-:W0:Y:S01]  /*139a0*/  MUFU.TANH R64, R64 ;  /* 0x0000004000407308 */ /* 0x000e220000002400 */
[----:B---3--:R-:W-:Y:S01]  /*139b0*/  FMNMX.FTZ R8, R27, R8, !PT ;  /* 0x000000081b087209 */ /* 0x008fe20007810000 */
[--C-:B------:R-:W-:Y:S01]  /*139c0*/  FFMA.FTZ R58, R143, UR47, -R47.reuse ;  /* 0x0000002f8f3a7c23 */ /* 0x100fe2000801082f */
[--C-:B------:R-:W-:Y:S01]  /*139d0*/  FFMA.FTZ R59, R145, UR47, -R47.reuse ;  /* 0x0000002f913b7c23 */ /* 0x100fe2000801082f */
[--C-:B------:R-:W-:Y:S01]  /*139e0*/  FFMA.FTZ R54, R146, UR47, -R47.reuse ;  /* 0x0000002f92367c23 */ /* 0x100fe2000801082f */
[----:B-1----:R-:W-:Y:S01]  /*139f0*/  FMNMX.FTZ R8, R12, R8, !PT ;  /* 0x000000080c087209 */ /* 0x002fe20007810000 */
[--C-:B------:R-:W-:Y:S01]  /*13a00*/  FFMA.FTZ R55, R65, UR47, -R47.reuse ;  /* 0x0000002f41377c23 */ /* 0x100fe2000801082f */
[--C-:B------:R-:W-:Y:S01]  /*13a10*/  FFMA.FTZ R50, R147, UR47, -R47.reuse ;  /* 0x0000002f93327c23 */ /* 0x100fe2000801082f */
[----:B------:R-:W1:Y:S01]  /*13a20*/  MUFU.TANH R31, R31 ;  /* 0x0000001f001f7308 */ /* 0x000e620000002400 */
[----:B----4-:R-:W-:Y:S01]  /*13a30*/  FMNMX.FTZ R8, R29, R8, !PT ;  /* 0x000000081d087209 */ /* 0x010fe20007810000 */
[--C-:B------:R-:W-:Y:S01]  /*13a40*/  FFMA.FTZ R148, R148, UR47, -R47.reuse ;  /* 0x0000002f94947c23 */ /* 0x100fe2000801082f */
[--C-:B------:R-:W-:Y:S01]  /*13a50*/  FFMA.FTZ R81, R81, UR47, -R47.reuse ;  /* 0x0000002f51517c23 */ /* 0x100fe2000801082f */
[--C-:B------:R-:W-:Y:S01]  /*13a60*/  FFMA.FTZ R84, R84, UR47, -R47.reuse ;  /* 0x0000002f54547c23 */ /* 0x100fe2000801082f */
[----:B------:R-:W-:-:S03]  /*13a70*/  FFMA.FTZ R13, R85, UR47, -R47 ;  /* 0x0000002f550d7c23 */ /* 0x000fc6000801082f */
        /* <DEDUP_REMOVED lines=32> */
[----:B------:R0:W-:Y:S01]  /*13c80*/  MUFU.EX2 R73, R33 ;  /* 0x0000002100497308 */ /* 0x0001e20000000800 */
[----:B-1----:R-:W-:-:S07]  /*13c90*/  FMNMX.FTZ R8, R20, R8, !PT ;  /* 0x0000000814087209 */ /* 0x002fce0007810000 */
[----:B------:R-:W-:Y:S01]  /*13ca0*/  MUFU.EX2 R34, R24 ;  /* 0x0000001800227308 */ /* 0x000fe20000000800 */
[----:B--2---:R-:W-:-:S05]  /*13cb0*/  FMNMX.FTZ R8, R21, R8, !PT ;  /* 0x0000000815087209 */ /* 0x004fca0007810000 */
[----:B------:R-:W1:Y:S02]  /*13cc0*/  SHFL.BFLY PT, R38, R8, 0x2, 0x1f ;  /* 0x0c401f0008267f89 */ /* 0x000e6400000e0000 */
[----:B------:R-:W-:Y:S08]  /*13cd0*/  MUFU.EX2 R24, R42 ;  /* 0x0000002a00187308 */ /* 0x000ff00000000800 */
[----:B------:R2:W-:Y:S08]  /*13ce0*/  MUFU.EX2 R42, R76 ;  /* 0x0000004c002a7308 */ /* 0x0005f00000000800 */
[----:B------:R-:W-:Y:S01]  /*13cf0*/  MUFU.EX2 R79, R79 ;  /* 0x0000004f004f7308 */ /* 0x000fe20000000800 */
[----:B-1----:R-:W-:-:S07]  /*13d00*/  FMNMX.FTZ R8, R8, R38, !PT ;  /* 0x0000002608087209 */ /* 0x002fce0007810000 */
[----:B------:R-:W-:Y:S01]  /*13d10*/  MUFU.EX2 R77, R26 ;  /* 0x0000001a004d7308 */ /* 0x000fe20000000800 */
[----:B------:R-:W1:Y:S07]  /*13d20*/  SHFL.BFLY PT, R38, R8, 0x1, 0x1f ;  /* 0x0c201f0008267f89 */ /* 0x000e6e00000e0000 */
[----:B------:R3:W-:Y:S08]  /*13d30*/  MUFU.EX2 R26, R35 ;  /* 0x00000023001a7308 */ /* 0x0007f00000000800 */
[----:B------:R4:W-:Y:S08]  /*13d40*/  MUFU.EX2 R69, R37 ;  /* 0x0000002500457308 */ /* 0x0009f00000000800 */
[----:B------:R-:W-:Y:S01]  /*13d50*/  MUFU.EX2 R36, R28 ;  /* 0x0000001c00247308 */ /* 0x000fe20000000800 */
[----:B-1----:R-:W-:-:S05]  /*13d60*/  FMNMX.FTZ R8, R8, R38, !PT ;  /* 0x0000002608087209 */ /* 0x002fca0007810000 */
[----:B------:R-:W-:Y:S01]  /*13d70*/  FADD.FTZ R38, -R8, R9 ;  /* 0x0000000908267221 */ /* 0x000fe20000010100 */
[----:B------:R-:W-:Y:S01]  /*13d80*/  FMUL.FTZ R9, R6, UR47 ;  /* 0x0000002f06097c20 */ /* 0x000fe20008410000 */
[----:B------:R-:W-:Y:S02]  /*13d90*/  MUFU.EX2 R75, R75 ;  /* 0x0000004b004b7308 */ /* 0x000fe40000000800 */
[----:B------:R-:W-:Y:S01]  /*13da0*/  FMUL.FTZ R6, R38, UR47 ;  /* 0x0000002f26067c20 */ /* 0x000fe20008410000 */
[--C-:B------:R-:W-:Y:S01]  /*13db0*/  FFMA.FTZ R38, R10, UR47, -R47.reuse ;  /* 0x0000002f0a267c23 */ /* 0x100fe2000801082f */
[----:B------:R-:W-:Y:S01]  /*13dc0*/  FFMA.FTZ R10, R80, UR47, -R47 ;  /* 0x0000002f500a7c23 */ /* 0x000fe2000801082f */
[----:B------:R-:W-:-:S03]  /*13dd0*/  FMUL.FTZ R80, R8, UR47 ;  /* 0x0000002f08507c20 */ /* 0x000fc60008410000 */
[----:B------:R-:W-:Y:S01]  /*13de0*/  MUFU.EX2 R9, R9 ;  /* 0x0000000900097308 */ /* 0x000fe20000000800 */
[--C-:B------:R-:W-:Y:S01]  /*13df0*/  FFMA.FTZ R78, R155, UR47, -R80.reuse ;  /* 0x0000002f9b4e7c23 */ /* 0x100fe20008010850 */
[--C-:B0-----:R-:W-:Y:S01]  /*13e00*/  FFMA.FTZ R33, R154, UR47, -R80.reuse ;  /* 0x0000002f9a217c23 */ /* 0x101fe20008010850 */
[--C-:B--2---:R-:W-:Y:S01]  /*13e10*/  FFMA.FTZ R76, R153, UR47, -R80.reuse ;  /* 0x0000002f994c7c23 */ /* 0x104fe20008010850 */
[--C-:B---3--:R-:W-:Y:S01]  /*13e20*/  FFMA.FTZ R35, R152, UR47, -R80.reuse ;  /* 0x0000002f98237c23 */ /* 0x108fe20008010850 */
[--C-:B------:R-:W-:Y:S01]  /*13e30*/  FFMA.FTZ R74, R151, UR47, -R80.reuse ;  /* 0x0000002f974a7c23 */ /* 0x100fe20008010850 */
[--C-:B----4-:R-:W-:Y:S01]  /*13e40*/  FFMA.FTZ R37, R150, UR47, -R80.reuse ;  /* 0x0000002f96257c23 */ /* 0x110fe20008010850 */
        /* <DEDUP_REMOVED lines=29> */
[----:B------:R-:W-:Y:S01]  /*14020*/  FFMA.FTZ R21, R21, UR47, -R80 ;  /* 0x0000002f15157c23 */ /* 0x000fe20008010850 */
[----:B------:R-:W-:-:S03]  /*14030*/  FADD.FTZ R3, R79, R3 ;  /* 0x000000034f037221 */ /* 0x000fc60000010000 */
[----:B------:R-:W2:Y:S01]  /*14040*/  MUFU.EX2 R76, R76 ;  /* 0x0000004c004c7308 */ /* 0x000ea20000000800 */
[----:B-1----:R-:W-:-:S07]  /*14050*/  FFMA.FTZ R0, R6, R0, R78 ;  /* 0x0000000006007223 */ /* 0x002fce000001004e */
[----:B------:R-:W1:Y:S08]  /*14060*/  MUFU.EX2 R35, R35 ;  /* 0x0000002300237308 */ /* 0x000e700000000800 */
[----:B------:R-:W3:Y:S08]  /*14070*/  MUFU.EX2 R74, R74 ;  /* 0x0000004a004a7308 */ /* 0x000ef00000000800 */
[----:B------:R-:W-:Y:S08]  /*14080*/  MUFU.EX2 R47, R45 ;  /* 0x0000002d002f7308 */ /* 0x000ff00000000800 */
[----:B------:R4:W-:Y:S08]  /*14090*/  MUFU.EX2 R45, R66 ;  /* 0x00000042002d7308 */ /* 0x0009f00000000800 */
[----:B------:R-:W5:Y:S01]  /*140a0*/  MUFU.EX2 R37, R37 ;  /* 0x0000002500257308 */ /* 0x000f620000000800 */
[----:B----4-:R-:W-:Y:S01]  /*140b0*/  FFMA.FTZ R66, R12, UR47, -R80 ;  /* 0x0000002f0c427c23 */ /* 0x010fe20008010850 */
[----:B0-----:R-:W-:Y:S01]  /*140c0*/  FADD.FTZ R80, R33, R0 ;  /* 0x0000000021507221 */ /* 0x001fe20000010000 */
[----:B------:R-:W-:-:S03]  /*140d0*/  FADD.FTZ R0, R34, R3 ;  /* 0x0000000322007221 */ /* 0x000fc60000010000 */
[----:B--2---:R-:W-:Y:S01]  /*140e0*/  FADD.FTZ R3, R76, R80 ;  /* 0x000000504c037221 */ /* 0x004fe20000010000 */
[----:B------:R-:W-:Y:S01]  /*140f0*/  FADD.FTZ R0, R77, R0 ;  /* 0x000000004d007221 */ /* 0x000fe20000010000 */
[----:B------:R-:W0:Y:S02]  /*14100*/  MUFU.EX2 R38, R30 ;  /* 0x0000001e00267308 */ /* 0x000e240000000800 */
[----:B-1----:R-:W-:Y:S01]  /*14110*/  FADD.FTZ R3, R35, R3 ;  /* 0x0000000323037221 */ /* 0x002fe20000010000 */
[----:B------:R-:W-:-:S03]  /*14120*/  FADD.FTZ R0, R36, R0 ;  /* 0x0000000024007221 */ /* 0x000fc60000010000 */
[----:B---3--:R-:W-:Y:S01]  /*14130*/  FADD.FTZ R3, R74, R3 ;  /* 0x000000034a037221 */ /* 0x008fe20000010000 */
[----:B------:R-:W-:Y:S01]  /*14140*/  FADD.FTZ R0, R75, R0 ;  /* 0x000000004b007221 */ /* 0x000fe20000010000 */
[----:B------:R-:W1:Y:S02]  /*14150*/  MUFU.EX2 R72, R72 ;  /* 0x0000004800487308 */ /* 0x000e640000000800 */
[----:B-----5:R-:W-:-:S06]  /*14160*/  FADD.FTZ R3, R37, R3 ;  /* 0x0000000325037221 */ /* 0x020fcc0000010000 */
        /* <DEDUP_REMOVED lines=11> */
[----:B-1----:R-:W-:-:S04]  /*14220*/  FADD.FTZ R0, R71, R0 ;  /* 0x0000000047007221 */ /* 0x002fc80000010000 */
[----:B------:R-:W-:-:S03]  /*14230*/  FADD.FTZ R0, R26, R0 ;  /* 0x000000001a007221 */ /* 0x000fc60000010000 */
        /* <DEDUP_REMOVED lines=59> */
[----:B0-----:R-:W-:Y:S01]  /*145f0*/  FADD.FTZ R3, R46, R3 ;  /* 0x000000032e037221 */ /* 0x001fe20000010000 */
[----:B------:R-:W-:-:S04]  /*14600*/  FADD.FTZ R0, R42, R0 ;  /* 0x000000002a007221 */ /* 0x000fc80000010000 */
[----:B------:R-:W-:Y:S02]  /*14610*/  FADD.FTZ R0, R45, R0 ;  /* 0x000000002d007221 */ /* 0x000fe40000010000 */
        /* <DEDUP_REMOVED lines=22> */
.L_x_2465:
[----:B------:R-:W2:Y:S04]  /*14780*/  LDL R84, [R1+0x80] ;  /* 0x0000800001547983 */ /* 0x000ea80000100800 */
[----:B------:R-:W3:Y:S01]  /*14790*/  LDL R82, [R1+0xc] ;  /* 0x00000c0001527983 */ /* 0x000ee20000100800 */
[----:B------:R-:W-:-:S03]  /*147a0*/  IMAD R5, R5, 0x8, R2 ;  /* 0x0000000805057824 */ /* 0x000fc600078e0202 */
[----:B------:R-:W4:Y:S04]  /*147b0*/  LDL R81, [R1+0x8] ;  /* 0x0000080001517983 */ /* 0x000f280000100800 */
[----:B------:R-:W5:Y:S01]  /*147c0*/  LDL R83, [R1+0x84] ;  /* 0x0000840001537983 */ /* 0x000f620000100800 */
[----:B------:R-:W-:Y:S01]  /*147d0*/  VIADD R5, R5, 0x2d860 ;  /* 0x0002d86005057836 */ /* 0x000fe20000000000 */
[----:B------:R-:W-:-:S04]  /*147e0*/  MOV R80, UR40 ;  /* 0x0000002800507c02 */ /* 0x000fc80008000f00 */
        /* <DEDUP_REMOVED lines=23> */
[----:B0-----:R-:W-:Y:S02]  /*14960*/  F2FP.F16.F32.PACK_AB R32, R63, R62 ;  /* 0x0000003e3f20723e */ /* 0x001fe400000000ff */
[----:B------:R-:W-:Y:S02]  /*14970*/  F2FP.F16.F32.PACK_AB R33, R60, R61 ;  /* 0x0000003d3c21723e */ /* 0x000fe400000000ff */
[----:B------:R-:W-:Y:S02]  /*14980*/  F2FP.F16.F32.PACK_AB R34, R59, R58 ;  /* 0x0000003a3b22723e */ /* 0x000fe400000000ff */
[----:B------:R-:W-:-:S02]  /*14990*/  F2FP.F16.F32.PACK_AB R35, R56, R57 ;  /* 0x000000393823723e */ /* 0x000fc400000000ff */
        /* <DEDUP_REMOVED lines=78> */
.L_x_2454:
[----:B------:R-:W-:Y:S05]  /*14e80*/  WARPSYNC.ALL ;  /* 0x0000000000007948 */ /* 0x000fea0003800000 */
[----:B------:R-:W-:Y:S06]  /*14e90*/  BAR.ARV 0x8, 0x200 ;  /* 0x0208000000007b1d */ /* 0x000fec0000002000 */
[----:B------:R-:W-:Y:S05]  /*14ea0*/  @!P0 BRA `(.L_x_2467) ;  /* 0x0000000000048947 */ /* 0x000fea0003800000 */
[----:B------:R-:W-:Y:S01]  /*14eb0*/  BPT.TRAP 0x1 ;  /* 0x000000040000795c */ /* 0x000fe20000300000 */
.L_x_2467:
[----:B------:R-:W-:Y:S02]  /*14ec0*/  LEA R6, R19, R2, 0x3 ;  /* 0x0000000213067211 */ /* 0x000fe400078e18ff */
[----:B------:R-:W-:-:S04]  /*14ed0*/  SHF.L.U32 R9, R139, 0x1f, RZ ;  /* 0x0000001f8b097819 */ /* 0x000fc800000006ff */
[----:B------:R0:W1:Y:S01]  /*14ee0*/  SYNCS.PHASECHK.TRANS64.TRYWAIT P1, [R6+URZ+0x2d850], R9 ;  /* 0x02d85009060075a7 */ /* 0x000062000802017f */
[----:B------:R-:W-:Y:S05]  /*14ef0*/  @!P0 BRA `(.L_x_2468) ;  /* 0x0000000000048947 */ /* 0x000fea0003800000 */
[----:B------:R-:W-:Y:S01]  /*14f00*/  BPT.TRAP 0x1 ;  /* 0x000000040000795c */ /* 0x000fe20000300000 */
.L_x_2468:
[----:B------:R-:W3:Y:S01]  /*14f10*/  LDL.LU R4, [R1+0x70] ;  /* 0x0000700001047983 */ /* 0x000ee20000300800 */
[----:B------:R-:W-:Y:S02]  /*14f20*/  VIADD R2, R2, 0x400 ;  /* 0x0000040002027836 */ /* 0x000fe40000000000 */
[----:B------:R-:W-:-:S03]  /*14f30*/  IMAD.MOV.U32 R5, RZ, RZ, 0x40000040 ;  /* 0x40000040ff057424 */ /* 0x000fc600078e00ff */
[----:B------:R-:W-:-:S04]  /*14f40*/  SHF.R.U32.HI R2, RZ, 0x4, R2 ;  /* 0x00000004ff027819 */ /* 0x000fc80000011602 */
[----:B------:R-:W-:-:S04]  /*14f50*/  LOP3.LUT R2, R2, 0x3fff, RZ, 0xc0, !PT ;  /* 0x00003fff02027812 */ /* 0x000fc800078ec0ff */
[----:B------:R-:W-:Y:S02]  /*14f60*/  LOP3.LUT R2, R2, 0x2000000, RZ, 0xfc, !PT ;  /* 0x0200000002027812 */ /* 0x000fe400078efcff */
[----:B---3--:R-:W-:Y:S01]  /*14f70*/  LOP3.LUT R4, R4, 0x10000, RZ, 0xfc, !PT ;  /* 0x0001000004047812 */ /* 0x008fe200078efcff */
[----:B-1----:R-:W-:Y:S06]  /*14f80*/  @P1 BRA `(.L_x_2469) ;  /* 0x0000000000081947 */ /* 0x002fec0003800000 */
[----:B------:R-:W1:Y:S02]  /*14f90*/  SYNCS.PHASECHK.TRANS64.TRYWAIT P1, [R6+URZ+0x2d850], R9 ;  /* 0x02d85009060075a7 */ /* 0x000e64000802017f */
[----:B-1----:R-:W-:Y:S05]  /*14fa0*/  @!P1 BRA `(.L_x_2470) ;  /* 0x000000bc00709947 */ /* 0x002fea0003800000 */
.L_x_2469:
        /* <DEDUP_REMOVED lines=8> */
[----:B------:R-:W-:Y:S01]  /*15030*/  VIADD R14, R10, 0x40 ;  /* 0x000000400a0e7836 */ /* 0x000fe20000000000 */
[----:B------:R-:W-:Y:S01]  /*15040*/  R2UR UR7, R11 ;  /* 0x000000000b0772ca */ /* 0x000fe200000e0000 */
[----:B------:R-:W-:Y:S01]  /*15050*/  IMAD.MOV.U32 R15, RZ, RZ, -0x7fffffe0 ;  /* 0x80000020ff0f7424 */ /* 0x000fe200078e00ff */
[----:B------:R-:W-:Y:S01]  /*15060*/  MOV R13, 0x40000040 ;  /* 0x40000040000d7802 */ /* 0x000fe20000000f00 */
[----:B------:R-:W-:Y:S01]  /*15070*/  IMAD.MOV.U32 R11, RZ, RZ, -0x7fffffe0 ;  /* 0x80000020ff0b7424 */ /* 0x000fe200078e00ff */
[----:B------:R-:W-:Y:S01]  /*15080*/  MOV R5, 0x40000040 ;  /* 0x4000004000057802 */ /* 0x000fe20000000f00 */
[----:B------:R-:W-:Y:S01]  /*15090*/  SHFL.BFLY PT, R2, R3, 0x2, 0x1f ;  /* 0x0c401f0003027f89 */ /* 0x000fe200000e0000 */
[----:B------:R-:W-:-:S03]  /*150a0*/  IMAD.U32 R20, RZ, RZ, UR47 ;  /* 0x0000002fff147e24 */ /* 0x000fc6000f8e00ff */
[----:B01----:R-:W0:Y:S04]  /*150b0*/  SHFL.BFLY PT, R9, R0, 0x2, 0x1f ;  /* 0x0c401f0000097f89 */ /* 0x003e2800000e0000 */
        /* <DEDUP_REMOVED lines=8> */
[----:B------:R-:W-:-:S02]  /*15140*/  IMAD.MOV.U32 R15, RZ, RZ, -0x7fffffe0 ;  /* 0x80000020ff0f7424 */ /* 0x000fc400078e00ff */
[----:B0-----:R-:W-:Y:S01]  /*15150*/  FADD.FTZ R9, R9, R0 ;  /* 0x0000000009097221 */ /* 0x001fe20000010000 */
[----:B------:R-:W-:Y:S01]  /*15160*/  MOV R0, 0xff800000 ;  /* 0xff80000000007802 */ /* 0x000fe20000000f00 */
[----:B------:R-:W-:Y:S02]  /*15170*/  WARPGROUP.DEPBAR.LE gsb0, 0x0 ;  /* 0x00008000000079c5 */ /* 0x000fe40000010000 */
[----:B------:R-:W-:-:S06]  /*15180*/  WARPGROUP.ARRIVE ;  /* 0x00000000000079c5 */ /* 0x000fcc0000000000 */
        /* <DEDUP_REMOVED lines=41> */
[C---:B------:R-:W-:Y:S01]  /*15420*/  IADD3 R12, R4.reuse, 0x604, RZ ;  /* 0x00000604040c7810 */ /* 0x040fe20007ffe0ff */
[----:B------:R-:W-:-:S02]  /*15430*/  VIADD R4, R4, 0x606 ;  /* 0x0000060604047836 */ /* 0x000fc40000000000 */
[----:B------:R-:W-:Y:S01]  /*15440*/  VIADD R10, R10, 0x1c0 ;  /* 0x000001c00a0a7836 */ /* 0x000fe20000000000 */
[----:B------:R-:W-:Y:S02]  /*15450*/  WARPGROUP.DEPBAR.LE gsb0, 0x0 ;  /* 0x00008000000079c5 */ /* 0x000fe40000010000 */
[----:B------:R-:W-:-:S06]  /*15460*/  WARPGROUP.ARRIVE ;  /* 0x00000000000079c5 */ /* 0x000fcc0000000000 */
        /* <DEDUP_REMOVED lines=9> */
[----:B------:R-:W-:Y:S01]  /*15500*/  R2UR UR5, R5 ;  /* 0x00000000050572ca */ /* 0x000fe200000e0000 */
[----:B------:R-:W-:Y:S01]  /*15510*/  FADD.FTZ R5, R2, R3 ;  /* 0x0000000302057221 */ /* 0x000fe20000010000 */
[----:B------:R-:W-:Y:S01]  /*15520*/  R2UR UR6, R10 ;  /* 0x000000000a0672ca */ /* 0x000fe200000e0000 */
[----:B------:R-:W0:Y:S01]  /*15530*/  SHFL.BFLY PT, R4, R9, 0x1, 0x1f ;  /* 0x0c201f0009047f89 */ /* 0x000e2200000e0000 */
[----:B------:R-:W-:Y:S01]  /*15540*/  R2UR UR7, R11 ;  /* 0x000000000b0772ca */ /* 0x000fe200000e0000 */
[----:B------:R-:W-:Y:S02]  /*15550*/  IMAD.U32 R10, RZ, RZ, UR47 ;  /* 0x0000002fff0a7e24 */ /* 0x000fe4000f8e00ff */
[----:B------:R-:W1:Y:S01]  /*15560*/  SHFL.BFLY PT, R2, R5, 0x1, 0x1f ;  /* 0x0c201f0005027f89 */ /* 0x000e6200000e0000 */
[----:B------:R-:W-:-:S02]  /*15570*/  IMAD.MOV.U32 R3, RZ, RZ, -0x800000 ;  /* 0xff800000ff037424 */ /* 0x000fc400078e00ff */
[----:B0-----:R-:W-:Y:S01]  /*15580*/  FADD.FTZ R14, R9, R4 ;  /* 0x00000004090e7221 */ /* 0x001fe20000010000 */
[----:B------:R-:W-:Y:S02]  /*15590*/  IMAD.MOV.U32 R4, RZ, RZ, RZ ;  /* 0x000000ffff047224 */ /* 0x000fe400078e00ff */
[----:B-1----:R-:W-:Y:S02]  /*155a0*/  FADD.FTZ R13, R5, R2 ;  /* 0x00000002050d7221 */ /* 0x002fe40000010000 */
[----:B------:R-:W-:Y:S01]  /*155b0*/  FSETP.NE.FTZ.AND P2, PT, R14, RZ, PT ;  /* 0x000000ff0e00720b */ /* 0x000fe20003f55000 */
[----:B------:R-:W-:Y:S02]  /*155c0*/  IMAD.MOV.U32 R2, RZ, RZ, RZ ;  /* 0x000000ffff027224 */ /* 0x000fe400078e00ff */
[----:B------:R-:W-:-:S10]  /*155d0*/  FSETP.NE.FTZ.AND P1, PT, R13, RZ, PT ;  /* 0x000000ff0d00720b */ /* 0x000fd40003f35000 */
[----:B------:R-:W0:Y:S01]  /*155e0*/  @P2 MUFU.LG2 R12, R14 ;  /* 0x0000000e000c2308 */ /* 0x000e220000000c00 */
[----:B------:R-:W-:Y:S02]  /*155f0*/  @P2 FMUL.FTZ R20, R20, 0.69314718246459960938 ;  /* 0x3f31721814142820 */ /* 0x000fe40000410000 */
[----:B------:R-:W-:-:S05]  /*15600*/  @P1 FMUL.FTZ R10, R10, 0.69314718246459960938 ;  /* 0x3f3172180a0a1820 */ /* 0x000fca0000410000 */
        /* <DEDUP_REMOVED lines=9> */
[----:B------:R-:W-:Y:S03]  /*156a0*/  HGMMA.64x96x16.F32 R88, gdesc[UR4].tnspB, R88, gsb0 ;  /* 0x41600000045879f0 */ /* 0x000fe60008000858 */
[----:B------:R-:W-:Y:S02]  /*156b0*/  WARPGROUP.DEPBAR.LE gsb0, 0x0 ;  /* 0x00008000000079c5 */ /* 0x000fe40000010000 */
[----:B---34-:R-:W-:Y:S05]  /*156c0*/  @!P0 BRA `(.L_x_2471) ;  /* 0x0000000000048947 */ /* 0x018fea0003800000 */
[----:B------:R-:W-:Y:S01]  /*156d0*/  BPT.TRAP 0x1 ;  /* 0x000000040000795c */ /* 0x000fe20000300000 */
.L_x_2471:
[----:B------:R-:W-:Y:S02]  /*156e0*/  VIADD R6, R6, 0x2d860 ;  /* 0x0002d86006067836 */ /* 0x000fe40000000000 */
[-C--:B------:R-:W-:Y:S01]  /*156f0*/  FMUL.FTZ R88, R88, R4.reuse ;  /* 0x0000000458587220 */ /* 0x080fe20000410000 */
[----:B------:R-:W-:Y:S02]  /*15700*/  IMAD.U32 R5, RZ, RZ, UR40 ;  /* 0x00000028ff057e24 */ /* 0x000fe4000f8e00ff */
[-C--:B------:R-:W-:Y:S01]  /*15710*/  FMUL.FTZ R89, R89, R4.reuse ;  /* 0x0000000459597220 */ /* 0x080fe20000410000 */
[----:B------:R-:W-:Y:S02]  /*15720*/  VIADD R19, R19, 0x1 ;  /* 0x0000000113137836 */ /* 0x000fe40000000000 */
[-C--:B------:R-:W-:Y:S01]  /*15730*/  FMUL.FTZ R92, R92, R4.reuse ;  /* 0x000000045c5c7220 */ /* 0x080fe20000410000 */
[-C--:B------:R-:W-:Y:S01]  /*15740*/  FMUL.FTZ R93, R93, R4.reuse ;  /* 0x000000045d5d7220 */ /* 0x080fe20000410000 */
[----:B------:R-:W-:Y:S01]  /*15750*/  PRMT R6, R5, 0x654, R6 ;  /* 0x0000065405067816 */ /* 0x000fe20000000006 */
[-C--:B------:R-:W-:Y:S01]  /*15760*/  FMUL.FTZ R20, R96, R4.reuse ;  /* 0x0000000460147220 */ /* 0x080fe20000410000 */
[----:B------:R-:W-:Y:S01]  /*15770*/  ISETP.NE.AND P1, PT, R19, 0x2, PT ;  /* 0x000000021300780c */ /* 0x000fe20003f25270 */
        /* <DEDUP_REMOVED lines=21> */
[-C--:B0-----:R-:W-:Y:S01]  /*158d0*/  FMUL.FTZ R90, R90, R2.reuse ;  /* 0x000000025a5a7220 */ /* 0x081fe20000410000 */
[----:B------:R-:W-:Y:S01]  /*158e0*/  PLOP3.LUT P0, PT, PT, PT, PT, 0x8, 0x0 ;  /* 0x000000000000781c */ /* 0x000fe20003f0e170 */
[-C--:B------:R-:W-:Y:S01]  /*158f0*/  FMUL.FTZ R91, R91, R2.reuse ;  /* 0x000000025b5b7220 */ /* 0x080fe20000410000 */
[-C--:B--2---:R-:W-:Y:S01]  /*15900*/  FMUL.FTZ R28, R94, R2.reuse ;  /* 0x000000025e1c7220 */ /* 0x084fe20000410000 */
        /* <DEDUP_REMOVED lines=24> */
.L_x_2399:
[----:B------:R-:W-:Y:S05]  /*15a90*/  WARPSYNC.ALL ;  /* 0x0000000000007948 */ /* 0x000fea0003800000 */
[----:B------:R-:W0:Y:S08]  /*15aa0*/  S2UR UR40, SR_CgaCtaId ;  /* 0x00000000002879c3 */ /* 0x000e300000008800 */
[----:B------:R-:W-:Y:S06]  /*15ab0*/  BAR.SYNC.DEFER_BLOCKING 0x5, 0x200 ;  /* 0x0148000000007b1d */ /* 0x000fec0000010000 */
[----:B------:R-:W-:Y:S01]  /*15ac0*/  UMOV UR4, 0x400 ;  /* 0x0000040000047882 */ /* 0x000fe20000000000 */
[----:B------:R-:W-:Y:S01]  /*15ad0*/  BSSY B0, `(.L_x_2472) ;  /* 0x00002b8000007945 */ /* 0x000fe20003800000 */
[----:B0-----:R-:W-:-:S06]  /*15ae0*/  ULEA UR4, UR40, UR4, 0x18 ;  /* 0x0000000428047291 */ /* 0x001fcc000f8ec03f */
[----:B------:R-:W-:-:S05]  /*15af0*/  IMAD.U32 R2, RZ, RZ, UR4 ;  /* 0x00000004ff027e24 */ /* 0x000fca000f8e00ff */
[----:B---3--:R0:W1:Y:S01]  /*15b00*/  LDS.128 R96, [R2+0x2d8d0] ;  /* 0x02d8d00002607984 */ /* 0x0080620000000c00 */
[----:B------:R-:W-:Y:S06]  /*15b10*/  BAR.ARV 0x4, 0x200 ;  /* 0x0108000000007b1d */ /* 0x000fec0000002000 */
[----:B------:R-:W-:Y:S05]  /*15b20*/  @P0 BRA `(.L_x_2473) ;  /* 0x0000001c00f00947 */ /* 0x000fea0003800000 */
[----:B------:R-:W3:Y:S01]  /*15b30*/  LDL R4, [R1+0x110] ;  /* 0x0001100001047983 */ /* 0x000ee20000100800 */
[----:B------:R-:W-:-:S03]  /*15b40*/  ULDC UR4, c[0x0][0xad4] ;  /* 0x0002b50000047ab9 */ /* 0x000fc60000000800 */
[----:B------:R-:W4:Y:S04]  /*15b50*/  LDL.LU R34, [R1+0x9c] ;  /* 0x00009c0001227983 */ /* 0x000f280000300800 */
[----:B------:R-:W2:Y:S04]  /*15b60*/  LDL.LU R41, [R1+0xa4] ;  /* 0x0000a40001297983 */ /* 0x000ea80000300800 */
[----:B------:R-:W2:Y:S01]  /*15b70*/  LDL.LU R40, [R1+0xa8] ;  /* 0x0000a80001287983 */ /* 0x000ea20000300800 */
[----:B------:R-:W0:Y:S01]  /*15b80*/  S2R R5, SR_SWINHI ;  /* 0x0000000000057919 */ /* 0x000e220000002f00 */
[----:B------:R-:W-:-:S02]  /*15b90*/  MOV R32, R2 ;  /* 0x0000000200207202 */ /* 0x000fc40000000f00 */
[----:B0-----:R-:W-:Y:S01]  /*15ba0*/  MOV R33, R5 ;  /* 0x0000000500217202 */ /* 0x001fe20000000f00 */
[----:B------:R-:W-:Y:S02]  /*15bb0*/  IMAD.MOV.U32 R44, RZ, RZ, RZ ;  /* 0x000000ffff2c7224 */ /* 0x000fe400078e00ff */
[----:B---3--:R-:W-:-:S03]  /*15bc0*/  IMAD.WIDE R4, R4, 0x2, R32 ;  /* 0x0000000204047825 */ /* 0x008fc600078e0220 */
[C---:B------:R-:W-:Y:S02]  /*15bd0*/  IADD3 R39, P0, R4.reuse, 0x6020, RZ ;  /* 0x0000602004277810 */ /* 0x040fe40007f1e0ff */
[----:B------:R-:W-:-:S03]  /*15be0*/  IADD3 R27, P4, R4, 0x20, RZ ;  /* 0x00000020041b7810 */ /* 0x000fc60007f9e0ff */
[----:B------:R-:W-:Y:S01]  /*15bf0*/  IMAD.X R11, RZ, RZ, R5, P0 ;  /* 0x000000ffff0b7224 */ /* 0x000fe200000e0605 */
[C---:B----4-:R-:W-:Y:S02]  /*15c00*/  ISETP.NE.AND P0, PT, R34.reuse, RZ, PT ;  /* 0x000000ff2200720c */ /* 0x050fe40003f05270 */
[----:B------:R-:W-:Y:S02]  /*15c10*/  LOP3.LUT R6, R27, 0x180, RZ, 0xc0, !PT ;  /* 0x000001801b067812 */ /* 0x000fe400078ec0ff */
[----:B------:R-:W-:Y:S01]  /*15c20*/  SEL R34, R34, UR4, P0 ;  /* 0x0000000422227c07 */ /* 0x000fe20008000000 */
[----:B------:R-:W-:Y:S05]  /*15c30*/  WARPSYNC.ALL ;  /* 0x0000000000007948 */ /* 0x000fea0003800000 */
[----:B------:R-:W-:Y:S01]  /*15c40*/  LOP3.LUT R7, R4, 0x180, RZ, 0xc0, !PT ;  /* 0x0000018004077812 */ /* 0x000fe200078ec0ff */
[----:B------:R-:W-:Y:S01]  /*15c50*/  ULDC.64 UR4, c[0x0][0xc00] ;  /* 0x0003000000047ab9 */ /* 0x000fe20000000a00 */
[----:B------:R-:W-:Y:S01]  /*15c60*/  SHF.R.U64 R6, R6, 0x3, RZ ;  /* 0x0000000306067819 */ /* 0x000fe200000012ff */
[----:B------:R-:W-:Y:S01]  /*15c70*/  ULDC.64 UR6, c[0x0][0xc08] ;  /* 0x0003020000067ab9 */ /* 0x000fe20000000a00 */
[----:B------:R-:W-:-:S02]  /*15c80*/  IADD3 R35, P3, R4, 0x3000, RZ ;  /* 0x0000300004237810 */ /* 0x000fc40007f7e0ff */
[----:B------:R-:W-:Y:S01]  /*15c90*/  SHF.R.U64 R7, R7, 0x3, RZ ;  /* 0x0000000307077819 */ /* 0x000fe200000012ff */
[----:B------:R-:W-:Y:S01]  /*15ca0*/  BAR.SYNC.DEFER_BLOCKING 0x1, 0x180 ;  /* 0x0046000000007b1d */ /* 0x000fe20000010000 */
[C---:B------:R-:W-:Y:S02]  /*15cb0*/  IADD3 R8, P2, R4.reuse, 0x3020, RZ ;  /* 0x0000302004087810 */ /* 0x040fe40007f5e0ff */
[----:B--2---:R-:W-:Y:S02]  /*15cc0*/  IADD3 R37, P1, R4, 0x6000, RZ ;  /* 0x0000600004257810 */ /* 0x004fe40007f3e0ff */
[----:B------:R-:W-:Y:S02]  /*15cd0*/  LOP3.LUT R12, R6, R27, RZ, 0x3c, !PT ;  /* 0x0000001b060c7212 */ /* 0x000fe400078e3cff */
[----:B------:R-:W-:Y:S02]  /*15ce0*/  LOP3.LUT R4, R7, R4, RZ, 0x3c, !PT ;  /* 0x0000000407047212 */ /* 0x000fe400078e3cff */
[----:B------:R-:W-:-:S02]  /*15cf0*/  LOP3.LUT R6, R35, 0x180, RZ, 0xc0, !PT ;  /* 0x0000018023067812 */ /* 0x000fc400078ec0ff */
[----:B------:R-:W-:Y:S02]  /*15d00*/  LOP3.LUT R7, R8, 0x180, RZ, 0xc0, !PT ;  /* 0x0000018008077812 */ /* 0x000fe400078ec0ff */
[----:B------:R-:W-:Y:S02]  /*15d10*/  LOP3.LUT R10, R37, 0x180, RZ, 0xc0, !PT ;  /* 0x00000180250a7812 */ /* 0x000fe400078ec0ff */
[----:B------:R-:W-:Y:S02]  /*15d20*/  LOP3.LUT R26, R39, 0x180, RZ, 0xc0, !PT ;  /* 0x00000180271a7812 */ /* 0x000fe400078ec0ff */
[----:B------:R-:W-:Y:S02]  /*15d30*/  SHF.R.U64 R6, R6, 0x3, RZ ;  /* 0x0000000306067819 */ /* 0x000fe400000012ff */
[----:B------:R-:W-:Y:S01]  /*15d40*/  SHF.R.U64 R7, R7, 0x3, RZ ;  /* 0x0000000307077819 */ /* 0x000fe200000012ff */
[----:B------:R-:W-:Y:S01]  /*15d50*/  IMAD.X R15, RZ, RZ, R5, P3 ;  /* 0x000000ffff0f7224 */ /* 0x000fe200018e0605 */
[----:B------:R-:W-:-:S02]  /*15d60*/  SHF.R.U64 R10, R10, 0x3, RZ ;  /* 0x000000030a0a7819 */ /* 0x000fc400000012ff */
[----:B------:R-:W-:Y:S01]  /*15d70*/  SHF.R.U64 R26, R26, 0x3, RZ ;  /* 0x000000031a1a7819 */ /* 0x000fe200000012ff */
[--C-:B------:R-:W-:Y:S01]  /*15d80*/  IMAD.X R25, RZ, RZ, R5.reuse, P2 ;  /* 0x000000ffff197224 */ /* 0x100fe200010e0605 */
[----:B------:R-:W-:Y:S01]  /*15d90*/  IADD3.X R13, RZ, R5, RZ, P4, !PT ;  /* 0x00000005ff0d7210 */ /* 0x000fe200027fe4ff */
[----:B------:R-:W-:Y:S01]  /*15da0*/  IMAD.X R9, RZ, RZ, R5, P1 ;  /* 0x000000ffff097224 */ /* 0x000fe200008e0605 */
[----:B------:R-:W-:Y:S02]  /*15db0*/  LOP3.LUT R14, R6, R35, RZ, 0x3c, !PT ;  /* 0x00000023060e7212 */ /* 0x000fe400078e3cff */
[----:B------:R-:W-:Y:S02]  /*15dc0*/  LOP3.LUT R24, R7, R8, RZ, 0x3c, !PT ;  /* 0x0000000807187212 */ /* 0x000fe400078e3cff */
[----:B------:R-:W-:Y:S02]  /*15dd0*/  MOV R27, R4 ;  /* 0x00000004001b7202 */ /* 0x000fe40000000f00 */
[----:B------:R-:W-:-:S02]  /*15de0*/  LOP3.LUT R8, R10, R37, RZ, 0x3c, !PT ;  /* 0x000000250a087212 */ /* 0x000fc400078e3cff */
[----:B------:R-:W-:Y:S02]  /*15df0*/  F2FP.F16.F32.PACK_AB R4, R89, R88 ;  /* 0x000000585904723e */ /* 0x000fe400000000ff */
[----:B------:R-:W-:Y:S02]  /*15e00*/  F2FP.F16.F32.PACK_AB R5, R91, R90 ;  /* 0x0000005a5b05723e */ /* 0x000fe400000000ff */
[----:B------:R-:W-:Y:S02]  /*15e10*/  F2FP.F16.F32.PACK_AB R6, R93, R92 ;  /* 0x0000005c5d06723e */ /* 0x000fe400000000ff */
[----:B------:R-:W-:Y:S02]  /*15e20*/  F2FP.F16.F32.PACK_AB R7, R29, R28 ;  /* 0x0000001c1d07723e */ /* 0x000fe400000000ff */
[----:B------:R-:W-:Y:S02]  /*15e30*/  LOP3.LUT R10, R26, R39, RZ, 0x3c, !PT ;  /* 0x000000271a0a7212 */ /* 0x000fe400078e3cff */
[----:B------:R-:W-:-:S02]  /*15e40*/  MOV R39, R12 ;  /* 0x0000000c00277202 */ /* 0x000fc40000000f00 */
[----:B------:R-:W-:Y:S02]  /*15e50*/  MOV R38, R14 ;  /* 0x0000000e00267202 */ /* 0x000fe40000000f00 */
        /* <DEDUP_REMOVED lines=13> */
[----:B0-----:R-:W-:Y:S02]  /*15f30*/  F2FP.F16.F32.PACK_AB R27, R111, R110 ;  /* 0x0000006e6f1b723e */ /* 0x001fe400000000ff */
        /* <DEDUP_REMOVED lines=18> */
[----:B0-----:R-:W-:-:S04]  /*16060*/  IADD3 R24, P1, R41, UR4, RZ ;  /* 0x0000000429187c10 */ /* 0x001fc8000ff3e0ff */
[----:B------:R-:W-:Y:S02]  /*16070*/  IADD3.X R25, R40, UR5, RZ, P1, !PT ;  /* 0x0000000528197c10 */ /* 0x000fe40008ffe4ff */
[----:B------:R-:W-:Y:S01]  /*16080*/  ISETP.NE.U32.AND P3, PT, RZ, UR6, PT ;  /* 0x00000006ff007c0c */ /* 0x000fe2000bf65070 */
[----:B--2---:R-:W-:Y:S01]  /*16090*/  IMAD.MOV.U32 R10, RZ, RZ, 0x9b8 ;  /* 0x000009b8ff0a7424 */ /* 0x004fe200078e00ff */
[----:B------:R-:W-:Y:S01]  /*160a0*/  ISETP.GT.AND P2, PT, R34, 0x1, PT ;  /* 0x000000012200780c */ /* 0x000fe20003f44270 */
[----:B---3--:R-:W0:Y:S02]  /*160b0*/  LDC R14, c[0x0][0xbe8] ;  /* 0x0002fa00ff0e7b82 */ /* 0x008e240000000800 */
[----:B------:R-:W5:Y:S01]  /*160c0*/  @P0 LDG.E R44, desc[UR38][R24.64] ;  /* 0x00000026182c0981 */ /* 0x000f62000c1e1900 */
[----:B------:R-:W-:Y:S02]  /*160d0*/  ISETP.NE.AND.EX P3, PT, RZ, UR7, PT, P3 ;  /* 0x00000007ff007c0c */ /* 0x000fe4000bf65330 */
[----:B------:R-:W-:-:S11]  /*160e0*/  SEL R10, R10, 0x978, P2 ;  /* 0x000009780a0a7807 */ /* 0x000fd60001000000 */
[----:B------:R-:W-:Y:S01]  /*160f0*/  @P3 IADD3 R4, P1, R41, UR6, RZ ;  /* 0x0000000629043c10 */ /* 0x000fe2000ff3e0ff */
[----:B------:R-:W-:Y:S02]  /*16100*/  ULDC UR6, c[0x0][0xa88] ;  /* 0x0002a20000067ab9 */ /* 0x000fe40000000800 */
[----:B------:R-:W-:Y:S02]  /*16110*/  MOV R27, UR6 ;  /* 0x00000006001b7c02 */ /* 0x000fe40008000f00 */
[----:B------:R-:W-:Y:S01]  /*16120*/  @P3 IADD3.X R5, R40, UR7, RZ, P1, !PT ;  /* 0x0000000728053c10 */ /* 0x000fe20008ffe4ff */
[----:B------:R2:W3:Y:S04]  /*16130*/  LDC.64 R6, c[0x0][R10+0x218] ;  /* 0x000086000a067b82 */ /* 0x0004e80000000a00 */
[----:B------:R4:W5:Y:S04]  /*16140*/  @P3 LDG.E R27, desc[UR38][R4.64] ;  /* 0x00000026041b3981 */ /* 0x000968000c1e1900 */
[----:B------:R2:W1:Y:S08]  /*16150*/  LDC.64 R8, c[0x0][R10+0x228] ;  /* 0x00008a000a087b82 */ /* 0x0004700000000a00 */
[----:B----4-:R2:W4:Y:S01]  /*16160*/  LDC.64 R4, c[0x0][R10+0x220] ;  /* 0x000088000a047b82 */ /* 0x0105220000000a00 */
[----:B0-----:R-:W-:Y:S01]  /*16170*/  ISETP.NE.AND P1, PT, R14, 0x1, PT ;  /* 0x000000010e00780c */ /* 0x001fe20003f25270 */
[----:B--2---:R-:W-:-:S12]  /*16180*/  @P3 BRA `(.L_x_2474) ;  /* 0x0000000000103947 */ /* 0x004fd80003800000 */
[----:B------:R-:W-:Y:S05]  /*16190*/  @!P0 BRA `(.L_x_2474) ;  /* 0x00000000000c8947 */ /* 0x000fea0003800000 */
[----:B------:R-:W2:Y:S04]  /*161a0*/  LDG.E R12, desc[UR38][R24.64] ;  /* 0x00000026180c7981 */ /* 0x000ea8000c1e1900 */
[----:B-----5:R-:W2:Y:S02]  /*161b0*/  LDG.E R27, desc[UR38][R24.64+0x4] ;  /* 0x00000426181b7981 */ /* 0x020ea4000c1e1900 */
[----:B--2---:R-:W-:-:S07]  /*161c0*/  IMAD.IADD R27, R27, 0x1, -R12 ;  /* 0x000000011b1b7824 */ /* 0x004fce00078e0a0c */
.L_x_2474:
[----:B------:R-:W2:Y:S01]  /*161d0*/  LDL.LU R12, [R1+0xa0] ;  /* 0x0000a000010c7983 */ /* 0x000ea20000300800 */
[----:B------:R-:W0:Y:S03]  /*161e0*/  LDC.64 R10, c[0x0][R10+0x210] ;  /* 0x000084000a0a7b82 */ /* 0x000e260000000a00 */
[----:B------:R-:W4:Y:S04]  /*161f0*/  LDL.LU R25, [R1+0xd8] ;  /* 0x0000d80001197983 */ /* 0x000f280000300800 */
[----:B------:R-:W4:Y:S01]  /*16200*/  LDL R24, [R1+0x98] ;  /* 0x0000980001187983 */ /* 0x000f220000100800 */
[----:B------:R-:W-:Y:S01]  /*16210*/  ISETP.NE.U32.AND P0, PT, RZ, UR4, PT ;  /* 0x00000004ff007c0c */ /* 0x000fe2000bf05070 */
[----:B------:R-:W1:Y:S02]  /*16220*/  @P1 LDC R39, c[0x0][0xbec] ;  /* 0x0002fb00ff271b82 */ /* 0x000e640000000800 */
[----:B------:R-:W4:Y:S04]  /*16230*/  LDL R50, [R1+0x88] ;  /* 0x0000880001327983 */ /* 0x000f280000100800 */
[----:B------:R-:W4:Y:S01]  /*16240*/  LDL R49, [R1+0xb0] ;  /* 0x0000b00001317983 */ /* 0x000f220000100800 */
[----:B------:R-:W-:Y:S01]  /*16250*/  ISETP.NE.AND.EX P0, PT, RZ, UR5, PT, P0 ;  /* 0x00000005ff007c0c */ /* 0x000fe2000bf05300 */
[----:B------:R-:W0:Y:S01]  /*16260*/  @P1 LDC R41, c[0x0][0xbf0] ;  /* 0x0002fc00ff291b82 */ /* 0x000e220000000800 */
[-C--:B---3--:R-:W-:Y:S01]  /*16270*/  IMAD R35, R7, R138.reuse, RZ ;  /* 0x0000008a07237224 */ /* 0x088fe200078e02ff */
[----:B------:R-:W3:Y:S01]  /*16280*/  LDL R36, [R1+0x10c] ;  /* 0x00010c0001247983 */ /* 0x000ee20000100800 */
[----:B------:R-:W-:-:S03]  /*16290*/  IMAD.WIDE.U32 R6, R6, R138, RZ ;  /* 0x0000008a06067225 */ /* 0x000fc600078e00ff */
[----:B------:R-:W3:Y:S01]  /*162a0*/  LDL R34, [R1+0xe0] ;  /* 0x0000e00001227983 */ /* 0x000ee20000100800 */
[----:B------:R-:W-:Y:S01]  /*162b0*/  IMAD.IADD R26, R7, 0x1, R35 ;  /* 0x00000001071a7824 */ /* 0x000fe200078e0223 */
[----:B-----5:R-:W-:Y:S02]  /*162c0*/  SHF.R.S32.HI R45, RZ, 0x1f, R44 ;  /* 0x0000001fff2d7819 */ /* 0x020fe4000001142c */
[----:B--2---:R-:W-:Y:S02]  /*162d0*/  SEL R15, R12, RZ, !P0 ;  /* 0x000000ff0c0f7207 */ /* 0x004fe40004000000 */
[----:B------:R-:W2:Y:S01]  /*162e0*/  LDC.64 R12, c[0x0][0xba8] ;  /* 0x0002ea00ff0c7b82 */ /* 0x000ea20000000a00 */
[----:B----4-:R-:W-:Y:S02]  /*162f0*/  SEL R25, R25, RZ, !P0 ;  /* 0x000000ff19197207 */ /* 0x010fe40004000000 */
[----:B------:R-:W-:-:S04]  /*16300*/  IMAD R5, R5, R15, RZ ;  /* 0x0000000f05057224 */ /* 0x000fc800078e02ff */
[C---:B------:R-:W-:Y:S02]  /*16310*/  IMAD R37, R4.reuse, R25, R5 ;  /* 0x0000001904257224 */ /* 0x040fe400078e0205 */
[----:B------:R-:W-:-:S04]  /*16320*/  IMAD.WIDE.U32 R4, R4, R15, RZ ;  /* 0x0000000f04047225 */ /* 0x000fc800078e00ff */
[----:B------:R-:W-:Y:S01]  /*16330*/  IMAD.IADD R24, R24, 0x1, R50 ;  /* 0x0000000118187824 */ /* 0x000fe200078e0232 */
[----:B------:R-:W-:-:S03]  /*16340*/  IADD3 R6, P0, P3, R4, R6, R44 ;  /* 0x0000000604067210 */ /* 0x000fc60007b1e02c */
[----:B-1----:R-:W-:Y:S01]  /*16350*/  @P1 IMAD.HI.U32 R4, R24, R39, RZ ;  /* 0x0000002718041227 */ /* 0x002fe200078e00ff */
[----:B------:R-:W-:-:S03]  /*16360*/  SEL R25, R49, RZ, P2 ;  /* 0x000000ff31197207 */ /* 0x000fc60001000000 */
[----:B------:R-:W-:Y:S01]  /*16370*/  IMAD.IADD R7, R5, 0x1, R37 ;  /* 0x0000000105077824 */ /* 0x000fe200078e0225 */
[----:B------:R-:W-:Y:S02]  /*16380*/  MOV R5, R24 ;  /* 0x0000001800057202 */ /* 0x000fe40000000f00 */
[----:B0-----:R-:W-:Y:S01]  /*16390*/  @P1 SHF.R.U32.HI R5, RZ, R41, R4 ;  /* 0x00000029ff051219 */ /* 0x001fe20000011604 */
[----:B--2---:R-:W0:Y:S01]  /*163a0*/  @!P2 LDC R12, c[0x0][0xb50] ;  /* 0x0002d400ff0cab82 */ /* 0x004e220000000800 */
[-C--:B------:R-:W-:Y:S02]  /*163b0*/  IMAD R35, R9, R25.reuse, RZ ;  /* 0x0000001909237224 */ /* 0x080fe400078e02ff */
[----:B------:R-:W-:Y:S01]  /*163c0*/  IMAD.WIDE.U32 R8, R8, R25, RZ ;  /* 0x0000001908087225 */ /* 0x000fe200078e00ff */
[----:B------:R-:W-:-:S03]  /*163d0*/  IADD3.X R7, R7, R26, R45, P0, P3 ;  /* 0x0000001a07077210 */ /* 0x000fc600007e642d */
[----:B------:R-:W-:Y:S01]  /*163e0*/  IMAD.MOV R25, RZ, RZ, -R5 ;  /* 0x000000ffff197224 */ /* 0x000fe200078e0a05 */
[----:B------:R-:W1:Y:S01]  /*163f0*/  @!P2 LDC R13, c[0x0][0xb54] ;  /* 0x0002d500ff0dab82 */ /* 0x000e620000000800 */
[----:B------:R-:W-:Y:S01]  /*16400*/  IMAD.IADD R35, R9, 0x1, R35 ;  /* 0x0000000109237824 */ /* 0x000fe200078e0223 */
[----:B------:R-:W-:Y:S02]  /*16410*/  IADD3 R8, P0, P3, R5, R6, R8 ;  /* 0x0000000605087210 */ /* 0x000fe40007b1e008 */
        /* <DEDUP_REMOVED lines=11> */
[----:B---3--:R-:W-:-:S03]  /*164d0*/  IMAD.IADD R10, R36, 0x1, R50 ;  /* 0x00000001240a7824 */ /* 0x008fc600078e0232 */
        /* <DEDUP_REMOVED lines=15> */
[----:B0-----:R-:W-:-:S04]  /*165d0*/  IADD3 R0, R34, -0x80, RZ ;  /* 0xffffff8022007810 */ /* 0x001fc80007ffe0ff */
        /* <DEDUP_REMOVED lines=8> */
[C---:B------:R-:W-:Y:S01]  /*16660*/  IADD3 R3, P5, R4.reuse, 0x7800, RZ ;  /* 0x0000780004037810 */ /* 0x040fe20007fbe0ff */
[----:B------:R-:W-:Y:S01]  /*16670*/  IMAD R45, R45, UR4, RZ ;  /* 0x000000042d2d7c24 */ /* 0x000fe2000f8e02ff */
[C---:B------:R-:W-:Y:S02]  /*16680*/  IADD3 R25, P0, R4.reuse, 0x1800, RZ ;  /* 0x0000180004197810 */ /* 0x040fe40007f1e0ff */
[----:B------:R-:W-:Y:S01]  /*16690*/  LOP3.LUT R0, R3, 0x180, RZ, 0xc0, !PT ;  /* 0x0000018003007812 */ /* 0x000fe200078ec0ff */
[----:B------:R-:W-:Y:S01]  /*166a0*/  IMAD.X R41, RZ, RZ, R5, P5 ;  /* 0x000000ffff297224 */ /* 0x000fe200028e0605 */
[----:B------:R-:W-:Y:S02]  /*166b0*/  IADD3 R29, P2, R4, 0x3000, RZ ;  /* 0x00003000041d7810 */ /* 0x000fe40007f5e0ff */
[----:B------:R-:W-:Y:S02]  /*166c0*/  SHF.R.U64 R0, R0, 0x3, RZ ;  /* 0x0000000300007819 */ /* 0x000fe400000012ff */
[----:B------:R-:W-:-:S02]  /*166d0*/  IADD3 R33, P3, R4, 0x4800, RZ ;  /* 0x0000480004217810 */ /* 0x000fc40007f7e0ff */
[----:B------:R-:W-:Y:S02]  /*166e0*/  IADD3 R37, P4, R4, 0x6000, RZ ;  /* 0x0000600004257810 */ /* 0x000fe40007f9e0ff */
[----:B------:R-:W-:Y:S01]  /*166f0*/  LOP3.LUT R40, R0, R3, RZ, 0x3c, !PT ;  /* 0x0000000300287212 */ /* 0x000fe200078e3cff */
[C---:B------:R-:W-:Y:S01]  /*16700*/  IMAD R3, R44.reuse, UR5, R45 ;  /* 0x000000052c037c24 */ /* 0x040fe2000f8e022d */
[----:B------:R-:W-:Y:S01]  /*16710*/  LOP3.LUT R24, R25, 0x180, RZ, 0xc0, !PT ;  /* 0x0000018019187812 */ /* 0x000fe200078ec0ff */
[----:B------:R-:W-:Y:S01]  /*16720*/  IMAD.WIDE.U32 R44, R44, UR4, RZ ;  /* 0x000000042c2c7c25 */ /* 0x000fe2000f8e00ff */
[----:B------:R-:W-:Y:S01]  /*16730*/  LOP3.LUT R28, R29, 0x180, RZ, 0xc0, !PT ;  /* 0x000001801d1c7812 */ /* 0x000fe200078ec0ff */
[----:B------:R-:W-:Y:S01]  /*16740*/  ULDC.64 UR4, c[0x0][0xae8] ;  /* 0x0002ba0000047ab9 */ /* 0x000fe20000000a00 */
[----:B------:R-:W-:Y:S01]  /*16750*/  LOP3.LUT R32, R33, 0x180, RZ, 0xc0, !PT ;  /* 0x0000018021207812 */ /* 0x000fe200078ec0ff */
[----:B------:R-:W-:Y:S01]  /*16760*/  IMAD R0, R13, 0x60, R20 ;  /* 0x000000600d007824 */ /* 0x000fe200078e0214 */
[----:B------:R-:W-:Y:S01]  /*16770*/  LOP3.LUT R36, R37, 0x180, RZ, 0xc0, !PT ;  /* 0x0000018025247812 */ /* 0x000fe200078ec0ff */
[----:B------:R-:W-:Y:S01]  /*16780*/  IMAD.IADD R45, R45, 0x1, R3 ;  /* 0x000000012d2d7824 */ /* 0x000fe200078e0203 */
[----:B------:R-:W-:Y:S01]  /*16790*/  LOP3.LUT R7, R4, 0x180, RZ, 0xc0, !PT ;  /* 0x0000018004077812 */ /* 0x000fe200078ec0ff */
[----:B------:R-:W-:Y:S01]  /*167a0*/  IMAD.IADD R12, R50, 0x1, R0 ;  /* 0x00000001320c7824 */ /* 0x000fe200078e0200 */
[----:B------:R-:W-:Y:S01]  /*167b0*/  SHF.R.U64 R24, R24, 0x3, RZ ;  /* 0x0000000318187819 */ /* 0x000fe200000012ff */
[----:B------:R-:W5:Y:S01]  /*167c0*/  LD.E.128 R40, desc[UR38][R40.64] ;  /* 0x0000002628287980 */ /* 0x000f62000c101d00 */
[----:B------:R-:W-:-:S02]  /*167d0*/  SHF.R.U64 R28, R28, 0x3, RZ ;  /* 0x000000031c1c7819 */ /* 0x000fc400000012ff */
[----:B------:R-:W-:Y:S02]  /*167e0*/  SHF.R.U64 R32, R32, 0x3, RZ ;  /* 0x0000000320207819 */ /* 0x000fe400000012ff */
[----:B------:R-:W-:Y:S01]  /*167f0*/  SHF.R.U64 R36, R36, 0x3, RZ ;  /* 0x0000000324247819 */ /* 0x000fe200000012ff */
[----:B------:R-:W-:Y:S01]  /*16800*/  IMAD.WIDE.U32 R44, R138, UR4, R44 ;  /* 0x000000048a2c7c25 */ /* 0x000fe2000f8e002c */
[----:B------:R-:W-:Y:S02]  /*16810*/  SHF.R.U64 R7, R7, 0x3, RZ ;  /* 0x0000000307077819 */ /* 0x000fe400000012ff */
[----:B------:R-:W-:Y:S01]  /*16820*/  LOP3.LUT R24, R24, R25, RZ, 0x3c, !PT ;  /* 0x0000001918187212 */ /* 0x000fe200078e3cff */
[----:B-1----:R-:W-:Y:S01]  /*16830*/  @P1 IMAD.HI.U32 R0, R12, R9, RZ ;  /* 0x000000090c001227 */ /* 0x002fe200078e00ff */
[----:B------:R-:W-:Y:S02]  /*16840*/  LOP3.LUT R28, R28, R29, RZ, 0x3c, !PT ;  /* 0x0000001d1c1c7212 */ /* 0x000fe400078e3cff */
[----:B------:R-:W-:Y:S01]  /*16850*/  LOP3.LUT R32, R32, R33, RZ, 0x3c, !PT ;  /* 0x0000002120207212 */ /* 0x000fe200078e3cff */
[--C-:B------:R-:W-:Y:S01]  /*16860*/  IMAD.X R25, RZ, RZ, R5.reuse, P0 ;  /* 0x000000ffff197224 */ /* 0x100fe200000e0605 */
[----:B------:R-:W-:Y:S01]  /*16870*/  LOP3.LUT R36, R36, R37, RZ, 0x3c, !PT ;  /* 0x0000002524247212 */ /* 0x000fe200078e3cff */
[----:B------:R-:W-:Y:S01]  /*16880*/  IMAD.X R29, RZ, RZ, R5, P2 ;  /* 0x000000ffff1d7224 */ /* 0x000fe200010e0605 */
[----:B------:R-:W-:Y:S01]  /*16890*/  SHF.R.S32.HI R10, RZ, 0x1f, R15 ;  /* 0x0000001fff0a7819 */ /* 0x000fe2000001140f */
[----:B------:R-:W-:Y:S01]  /*168a0*/  IMAD.X R37, RZ, RZ, R5, P4 ;  /* 0x000000ffff257224 */ /* 0x000fe200020e0605 */
[----:B------:R-:W-:Y:S01]  /*168b0*/  LOP3.LUT R4, R7, R4, RZ, 0x3c, !PT ;  /* 0x0000000407047212 */ /* 0x000fe200078e3cff */
[----:B------:R-:W-:Y:S01]  /*168c0*/  IMAD R45, R138, UR5, R45 ;  /* 0x000000058a2d7c24 */ /* 0x000fe2000f8e022d */
[----:B------:R-:W-:Y:S01]  /*168d0*/  IADD3.X R33, RZ, R5, RZ, P3, !PT ;  /* 0x00000005ff217210 */ /* 0x000fe20001ffe4ff */
[----:B------:R-:W-:Y:S01]  /*168e0*/  ULDC.64 UR4, c[0x0][0xaf0] ;  /* 0x0002bc0000047ab9 */ /* 0x000fe20000000a00 */
[----:B------:R-:W-:Y:S01]  /*168f0*/  IMAD.MOV.U32 R3, RZ, RZ, R12 ;  /* 0x000000ffff037224 */ /* 0x000fe200078e000c */
[----:B--2---:R-:W-:Y:S01]  /*16900*/  @P1 SHF.R.U32.HI R3, RZ, R11, R0 ;  /* 0x0000000bff031219 */ /* 0x004fe20000011600 */
[----:B------:R-:W-:Y:S01]  /*16910*/  IMAD R10, R10, UR4, RZ ;  /* 0x000000040a0a7c24 */ /* 0x000fe2000f8e02ff */
[----:B------:R-:W5:Y:S01]  /*16920*/  LD.E.128 R4, desc[UR38][R4.64] ;  /* 0x0000002604047980 */ /* 0x000f62000c101d00 */
[----:B------:R-:W-:Y:S01]  /*16930*/  IMAD.WIDE.U32 R44, R15, UR4, R44 ;  /* 0x000000040f2c7c25 */ /* 0x000fe2000f8e002c */
[----:B------:R-:W-:-:S02]  /*16940*/  SHF.R.S32.HI R0, RZ, 0x1f, R3 ;  /* 0x0000001fff007819 */ /* 0x000fc40000011403 */
[----:B------:R-:W5:Y:S01]  /*16950*/  LD.E.128 R24, desc[UR38][R24.64] ;  /* 0x0000002618187980 */ /* 0x000f62000c101d00 */
[----:B------:R-:W-:Y:S01]  /*16960*/  IADD3 R11, -R3, RZ, RZ ;  /* 0x000000ff030b7210 */ /* 0x000fe20007ffe1ff */
[----:B------:R-:W-:Y:S01]  /*16970*/  IMAD R9, R15, UR5, R10 ;  /* 0x000000050f097c24 */ /* 0x000fe2000f8e020a */
        /* <DEDUP_REMOVED lines=20> */
[----:B------:R-:W-:-:S03]  /*16ac0*/  PRMT R0, RZ, 0x654, R0 ;  /* 0x00000654ff007816 */ /* 0x000fc60000000000 */
[C---:B------:R-:W-:Y:S02]  /*16ad0*/  IMAD R9, R11.reuse, UR5, R10 ;  /* 0x000000050b097c24 */ /* 0x040fe4000f8e020a */
[----:B------:R-:W-:Y:S01]  /*16ae0*/  IMAD.WIDE.U32 R10, R11, UR4, R44 ;  /* 0x000000040b0a7c25 */ /* 0x000fe2000f8e002c */
[----:B------:R-:W-:Y:S01]  /*16af0*/  ULDC.64 UR4, c[0x0][0xa80] ;  /* 0x0002a00000047ab9 */ /* 0x000fe20000000a00 */
[----:B0-----:R0:W-:Y:S02]  /*16b00*/  SYNCS.ARRIVE.TRANS64.RED.A1T0 RZ, [R0+URZ], RZ ;  /* 0x000000ff00ff79a7 */ /* 0x0011e4000810043f */
[----:B------:R-:W-:Y:S01]  /*16b10*/  IMAD.IADD R9, R11, 0x1, R9 ;  /* 0x000000010b097824 */ /* 0x000fe200078e0209 */
[C---:B------:R-:W-:Y:S01]  /*16b20*/  IADD3 R47, R21.reuse, 0x40, RZ ;  /* 0x00000040152f7810 */ /* 0x040fe20007ffe0ff */
[----:B------:R-:W-:Y:S01]  /*16b30*/  VIADD R44, R21, 0x20 ;  /* 0x00000020152c7836 */ /* 0x000fe20000000000 */
[----:B0-----:R-:W-:Y:S01]  /*16b40*/  LEA R0, P0, R10, UR4, 0x1 ;  /* 0x000000040a007c11 */ /* 0x001fe2000f8008ff */
[----:B------:R-:W-:-:S03]  /*16b50*/  UMOV UR4, 0xffffffff ;  /* 0xffffffff00047882 */ /* 0x000fc60000000000 */
[----:B------:R-:W-:Y:S02]  /*16b60*/  LEA.HI.X R9, R10, UR5, R9, 0x1, P0 ;  /* 0x000000050a097c11 */ /* 0x000fe400080f0c09 */
[----:B------:R-:W-:Y:S02]  /*16b70*/  SHF.R.S32.HI R46, RZ, 0x1f, R44 ;  /* 0x0000001fff2e7819 */ /* 0x000fe4000001142c */
[----:B------:R-:W-:Y:S01]  /*16b80*/  SHF.R.S32.HI R48, RZ, 0x1f, R47 ;  /* 0x0000001fff307819 */ /* 0x000fe2000001142f */
[----:B------:R-:W-:Y:S06]  /*16b90*/  BRA.DIV UR4, `(.L_x_2476) ;  /* 0x000000a204887947 */ /* 0x000fec000b800000 */
[----:B------:R0:W1:Y:S04]  /*16ba0*/  SHFL.IDX PT, R3, R9, RZ, 0x1c1f ;  /* 0x001c1fff09037589 */ /* 0x00006800000e0000 */
[----:B------:R0:W2:Y:S02]  /*16bb0*/  SHFL.IDX PT, R14, R0, RZ, 0x1c1f ;  /* 0x001c1fff000e7589 */ /* 0x0000a400000e0000 */
.L_x_2654:
        /* <DEDUP_REMOVED lines=17> */
.L_x_2478:
[----:B------:R-:W-:Y:S05]  /*16cd0*/  BSYNC B1 ;  /* 0x0000000000017941 */ /* 0x000fea0003800000 */
.L_x_2477:
[----:B------:R-:W-:-:S03]  /*16ce0*/  UMOV UR4, 0xffffffff ;  /* 0xffffffff00047882 */ /* 0x000fc60000000000 */
[----:B------:R-:W-:Y:S05]  /*16cf0*/  BRA.DIV UR4, `(.L_x_2479) ;  /* 0x000000a204647947 */ /* 0x000fea000b800000 */
[----:B-1----:R1:W4:Y:S04]  /*16d00*/  SHFL.IDX PT, R3, R9, 0x1, 0x1c1f ;  /* 0x003c1f0009037f89 */ /* 0x00232800000e0000 */
[----:B--23--:R1:W2:Y:S02]  /*16d10*/  SHFL.IDX PT, R14, R0, 0x1, 0x1c1f ;  /* 0x003c1f00000e7f89 */ /* 0x00c2a400000e0000 */
.L_x_2658:
        /* <DEDUP_REMOVED lines=18> */
.L_x_2475:
[----:B------:R-:W-:Y:S01]  /*16e40*/  ULDC.64 UR4, c[0x0][0xb08] ;  /* 0x0002c20000047ab9 */ /* 0x000fe20000000a00 */
[----:B------:R-:W1:Y:S01]  /*16e50*/  @P1 LDC R11, c[0x0][0xbec] ;  /* 0x0002fb00ff0b1b82 */ /* 0x000e620000000800 */
[----:B------:R-:W-:Y:S01]  /*16e60*/  IMAD R45, R45, UR4, RZ ;  /* 0x000000042d2d7c24 */ /* 0x000fe2000f8e02ff */
[----:B0-----:R-:W-:Y:S01]  /*16e70*/  SHF.R.S32.HI R0, RZ, 0x1f, R15 ;  /* 0x0000001fff007819 */ /* 0x001fe2000001140f */
[----:B------:R-:W-:Y:S01]  /*16e80*/  IMAD.WIDE.U32 R4, R44, UR4, RZ ;  /* 0x000000042c047c25 */ /* 0x000fe2000f8e00ff */
[----:B------:R-:W-:-:S03]  /*16e90*/  MOV R3, R24 ;  /* 0x0000001800037202 */ /* 0x000fc60000000f00 */
        /* <DEDUP_REMOVED lines=40> */
.L_x_2661:
        /* <DEDUP_REMOVED lines=27> */
[----:B--2---:R-:W-:Y:S01]  /*172d0*/  @!P2 MOV R4, R14 ;  /* 0x0000000e0004a202 */ /* 0x004fe20000000f00 */
[----:B-1----:R-:W-:Y:S01]  /*172e0*/  @!P2 IMAD.MOV.U32 R5, RZ, RZ, R3 ;  /* 0x000000ffff05a224 */ /* 0x002fe200078e0003 */
[----:B------:R-:W-:-:S03]  /*172f0*/  ISETP.GE.AND P1, PT, R39, UR4, PT ;  /* 0x0000000427007c0c */ /* 0x000fc6000bf26270 */
        /* <DEDUP_REMOVED lines=46> */
.L_x_2483:
[----:B------:R-:W-:Y:S05]  /*175e0*/  BSYNC B1 ;  /* 0x0000000000017941 */ /* 0x000fea0003800000 */
.L_x_2482:
[----:B------:R-:W-:-:S03]  /*175f0*/  UMOV UR4, 0xffffffff ;  /* 0xffffffff00047882 */ /* 0x000fc60000000000 */
[----:B------:R-:W-:Y:S05]  /*17600*/  BRA.DIV UR4, `(.L_x_2484) ;  /* 0x0000009a049c7947 */ /* 0x000fea000b800000 */
[----:B-1----:R1:W4:Y:S04]  /*17610*/  SHFL.IDX PT, R3, R24, 0x1, 0x1c1f ;  /* 0x003c1f0018037f89 */ /* 0x00232800000e0000 */
[----:B--23--:R1:W2:Y:S02]  /*17620*/  SHFL.IDX PT, R14, R0, 0x1, 0x1c1f ;  /* 0x003c1f00000e7f89 */ /* 0x00c2a400000e0000 */
.L_x_2665:
        /* <DEDUP_REMOVED lines=64> */
[----:B------:R-:W-:Y:S01]  /*17a30*/  VIADD R0, R24, 0x58 ;  /* 0x0000005818007836 */ /* 0x000fe20000000000 */
[----:B------:R4:W-:Y:S04]  /*17a40*/  @!P2 ST.E.64 desc[UR38][R8.64], R118 ;  /* 0x000000760800a985 */ /* 0x0009e8000c101b26 */
        /* <DEDUP_REMOVED lines=10> */
.L_x_2473:
[----:B------:R-:W3:Y:S01]  /*17af0*/  LDL.LU R0, [R1+0xa8] ;  /* 0x0000a80001007983 */ /* 0x000ee20000300800 */
        /* <DEDUP_REMOVED lines=10> */
[----:B----4-:R-:W-:Y:S01]  /*17ba0*/  IADD3 R4, P2, R6, UR4, RZ ;  /* 0x0000000406047c10 */ /* 0x010fe2000ff5e0ff */
[----:B------:R-:W-:-:S03]  /*17bb0*/  ULDC UR4, c[0x0][0xa88] ;  /* 0x0002a20000047ab9 */ /* 0x000fc60000000800 */
[----:B---3--:R-:W-:-:S05]  /*17bc0*/  IADD3.X R5, R0, UR5, RZ, P2, !PT ;  /* 0x0000000500057c10 */ /* 0x008fca00097fe4ff */
[----:B------:R-:W-:Y:S02]  /*17bd0*/  @P1 IADD3 R6, P2, R6, UR6, RZ ;  /* 0x0000000606061c10 */ /* 0x000fe4000ff5e0ff */
[----:B------:R-:W-:Y:S01]  /*17be0*/  MOV R20, UR4 ;  /* 0x0000000400147c02 */ /* 0x000fe20008000f00 */
[----:B------:R3:W5:Y:S01]  /*17bf0*/  @P0 LDG.E R3, desc[UR38][R4.64] ;  /* 0x0000002604030981 */ /* 0x000762000c1e1900 */
        /* <DEDUP_REMOVED lines=13> */
.L_x_2485:
        /* <DEDUP_REMOVED lines=9> */
[----:B0-----:R-:W-:Y:S01]  /*17d60*/  IMAD R0, R20, R33, RZ ;  /* 0x0000002114007224 */ /* 0x001fe200078e02ff */
[----:B--2---:R-:W-:-:S04]  /*17d70*/  IADD3 R31, R4, -0x80, R9 ;  /* 0xffffff80041f7810 */ /* 0x004fc80007ffe009 */
        /* <DEDUP_REMOVED lines=25> */
[----:B------:R-:W-:Y:S01]  /*17f10*/  IMAD.IADD R25, R15, 0x1, R25 ;  /* 0x000000010f197824 */ /* 0x000fe200078e0219 */
[----:B------:R-:W-:Y:S01]  /*17f20*/  IADD3 R0, -R21, RZ, RZ ;  /* 0x000000ff15007210 */ /* 0x000fe20007ffe1ff */
[----:B------:R-:W-:-:S04]  /*17f30*/  IMAD.IADD R27, R11, 0x1, R27 ;  /* 0x000000010b1b7824 */ /* 0x000fc800078e021b */
        /* <DEDUP_REMOVED lines=18> */
.L_x_2487:
[----:B------:R-:W-:Y:S05]  /*18060*/  BSYNC B1 ;  /* 0x0000000000017941 */ /* 0x000fea0003800000 */
.L_x_2486:
        /* <DEDUP_REMOVED lines=26> */
[----:B--2---:R-:W-:-:S04]  /*18210*/  IMAD.IADD R9, R27, 0x1, R0 ;  /* 0x000000011b097824 */ /* 0x004fc800078e0200 */
        /* <DEDUP_REMOVED lines=28> */
.L_x_2668:
        /* <DEDUP_REMOVED lines=10> */
[CC--:B---3--:R-:W-:Y:S02]  /*18480*/  @!P3 LEA R26, P0, R10.reuse, R14.reuse, 0x1 ;  /* 0x0000000e0a1ab211 */ /* 0x0c8fe400078008ff */
[----:B------:R-:W-:Y:S01]  /*18490*/  @!P4 LEA R28, P1, R7, R14, 0x1 ;  /* 0x0000000e071cc211 */ /* 0x000fe200078208ff */
[----:B------:R-:W-:Y:S01]  /*184a0*/  @!P2 IMAD.WIDE R12, R9, 0x2, R14 ;  /* 0x00000002090ca825 */ /* 0x000fe200078e020e */
[-C--:B------:R-:W-:Y:S02]  /*184b0*/  @!P3 LEA.HI.X R27, R10, R3.reuse, R24, 0x1, P0 ;  /* 0x000000030a1bb211 */ /* 0x080fe400000f0c18 */
[----:B------:R-:W-:Y:S02]  /*184c0*/  @!P4 LEA.HI.X R29, R7, R3, R8, 0x1, P1 ;  /* 0x00000003071dc211 */ /* 0x000fe400008f0c08 */
[----:B------:R4:W-:Y:S04]  /*184d0*/  @!P2 ST.E.128 desc[UR38][R12.64], RZ ;  /* 0x000000ff0c00a985 */ /* 0x0009e8000c101d26 */
[----:B------:R4:W-:Y:S04]  /*184e0*/  @!P3 ST.E.128 desc[UR38][R26.64], RZ ;  /* 0x000000ff1a00b985 */ /* 0x0009e8000c101d26 */
[----:B------:R4:W-:Y:S02]  /*184f0*/  @!P4 ST.E.128 desc[UR38][R28.64], RZ ;  /* 0x000000ff1c00c985 */ /* 0x0009e4000c101d26 */
.L_x_2490:
[----:B------:R-:W-:Y:S05]  /*18500*/  BSYNC B1 ;  /* 0x0000000000017941 */ /* 0x000fea0003800000 */
.L_x_2489:
[----:B------:R-:W-:-:S03]  /*18510*/  UMOV UR4, 0xffffffff ;  /* 0xffffffff00047882 */ /* 0x000fc60000000000 */
[----:B------:R-:W-:Y:S05]  /*18520*/  BRA.DIV UR4, `(.L_x_2491) ;  /* 0x0000008e04507947 */ /* 0x000fea000b800000 */
[----:B--2---:R2:W0:Y:S04]  /*18530*/  SHFL.IDX PT, R3, R4, 0x1, 0x1c1f ;  /* 0x003c1f0004037f89 */ /* 0x00442800000e0000 */
[----:B---3--:R2:W3:Y:S02]  /*18540*/  SHFL.IDX PT, R14, R0, 0x1, 0x1c1f ;  /* 0x003c1f00000e7f89 */ /* 0x0084e400000e0000 */
.L_x_2672:
        /* <DEDUP_REMOVED lines=8> */
[CC--:B---34-:R-:W-:Y:S02]  /*185d0*/  @!P3 LEA R12, P0, R10.reuse, R14.reuse, 0x1 ;  /* 0x0000000e0a0cb211 */ /* 0x0d8fe400078008ff */
[----:B------:R-:W-:Y:S01]  /*185e0*/  @!P4 LEA R6, P1, R7, R14, 0x1 ;  /* 0x0000000e0706c211 */ /* 0x000fe200078208ff */
[----:B------:R-:W-:Y:S01]  /*185f0*/  @!P2 IMAD.WIDE R4, R9, 0x2, R14 ;  /* 0x000000020904a825 */ /* 0x000fe200078e020e */
[-C--:B------:R-:W-:Y:S02]  /*18600*/  @!P3 LEA.HI.X R13, R10, R3.reuse, R24, 0x1, P0 ;  /* 0x000000030a0db211 */ /* 0x080fe400000f0c18 */
[----:B------:R-:W-:Y:S02]  /*18610*/  @!P4 LEA.HI.X R7, R7, R3, R8, 0x1, P1 ;  /* 0x000000030707c211 */ /* 0x000fe400008f0c08 */
[----:B------:R2:W-:Y:S04]  /*18620*/  @!P2 ST.E.128 desc[UR38][R4.64], RZ ;  /* 0x000000ff0400a985 */ /* 0x0005e8000c101d26 */
[----:B------:R2:W-:Y:S04]  /*18630*/  @!P3 ST.E.128 desc[UR38][R12.64], RZ ;  /* 0x000000ff0c00b985 */ /* 0x0005e8000c101d26 */
[----:B------:R2:W-:Y:S02]  /*18640*/  @!P4 ST.E.128 desc[UR38][R6.64], RZ ;  /* 0x000000ff0600c985 */ /* 0x0005e4000c101d26 */
.L_x_2480:
[----:B------:R-:W-:Y:S05]  /*18650*/  BSYNC B0 ;  /* 0x0000000000007941 */ /* 0x000fea0003800000 */
.L_x_2472:
[----:B------:R-:W-:Y:S02]  /*18660*/  ULDC UR4, c[0x0][0xc3c] ;  /* 0x00030f0000047ab9 */ /* 0x000fe40000000800 */
[----:B-1----:R-:W-:-:S13]  /*18670*/  ISETP.GE.AND P0, PT, R99, UR4, PT ;  /* 0x0000000463007c0c */ /* 0x002fda000bf06270 */
[----:B------:R-:W-:Y:S05]  /*18680*/  @!P0 BRA `(.L_x_2492) ;  /* 0xfffffe8c00ec8947 */ /* 0x000fea000383ffff */
[----:B------:R-:W-:Y:S05]  /*18690*/  BRA `(.L_x_2326) ;  /* 0x0000007800e87947 */ /* 0x000fea0003800000 */
.L_x_2324:
        /* <DEDUP_REMOVED lines=13> */
[----:B------:R-:W0:Y:S01]  /*18770*/  LDS.128 R24, [UR4+0x2d8d0] ;  /* 0x02d8d004ff187984 */ /* 0x000e220008000c00 */
[----:B------:R-:W-:Y:S06]  /*18780*/  BAR.ARV 0x4, 0x200 ;  /* 0x0108000000007b1d */ /* 0x000fec0000002000 */
[----:B------:R-:W-:Y:S05]  /*18790*/  BRA `(.L_x_2494) ;  /* 0x0000000c00987947 */ /* 0x000fea0003800000 */
.L_x_2493:
        /* <DEDUP_REMOVED lines=44> */
.L_x_2497:
[----:B------:R-:W0:Y:S01]  /*18a60*/  LDC R2, c[0x0][0xc3c] ;  /* 0x00030f00ff027b82 */ /* 0x000e220000000800 */
[----:B------:R-:W-:Y:S01]  /*18a70*/  UIADD3 UR4, UR4, 0x1f, URZ ;  /* 0x0000001f04047890 */ /* 0x000fe2000fffe03f */
[----:B------:R-:W-:Y:S02]  /*18a80*/  ULDC UR7, c[0x0][0xc3c] ;  /* 0x00030f0000077ab9 */ /* 0x000fe40000000800 */
[----:B------:R-:W-:-:S03]  /*18a90*/  IMAD.U32 R27, RZ, RZ, UR7 ;  /* 0x00000007ff1b7e24 */ /* 0x000fc6000f8e00ff */
[----:B0-----:R-:W-:-:S13]  /*18aa0*/  ISETP.LE.AND P6, PT, R2, UR4, PT ;  /* 0x0000000402007c0c */ /* 0x001fda000bfc3270 */
[----:B------:R-:W-:Y:S05]  /*18ab0*/  @P6 BRA `(.L_x_2496) ;  /* 0x0000000800ac6947 */ /* 0x000fea0003800000 */
[----:B------:R-:W-:Y:S01]  /*18ac0*/  IADD3 R9, R0, UR4, RZ ;  /* 0x0000000400097c10 */ /* 0x000fe2000fffe0ff */
        /* <DEDUP_REMOVED lines=30> */
.L_x_2495:
        /* <DEDUP_REMOVED lines=13> */
.L_x_2498:
[----:B-1----:R-:W-:Y:S01]  /*18d80*/  IMAD R24, R24, UR5, R5 ;  /* 0x0000000518187c24 */ /* 0x002fe2000f8e0205 */
[----:B------:R-:W-:-:S04]  /*18d90*/  IADD3 R27, R27, UR4, RZ ;  /* 0x000000041b1b7c10 */ /* 0x000fc8000fffe0ff */
        /* <DEDUP_REMOVED lines=25> */
[----:B------:R-:W-:Y:S02]  /*18f30*/  ISETP.GE.U32.AND P0, PT, R8, R7, PT ;  /* 0x000000070800720c */ /* 0x000fe40003f06070 */
[----:B0-----:R-:W-:Y:S02]  /*18f40*/  IADD3 R3, R9, 0xffffffe, RZ ;  /* 0x0ffffffe09037810 */ /* 0x001fe40007ffe0ff */
[----:B------:R-:W-:-:S04]  /*18f50*/  LOP3.LUT R7, R4, R25, RZ, 0x3c, !PT ;  /* 0x0000001904077212 */ /* 0x000fc800078e3cff */
[----:B------:R-:W0:Y:S01]  /*18f60*/  F2I.FTZ.U32.TRUNC.NTZ R3, R3 ;  /* 0x0000000300037305 */ /* 0x000e22000021f000 */
[----:B------:R-:W-:-:S04]  /*18f70*/  ISETP.GE.AND P2, PT, R7, RZ, PT ;  /* 0x000000ff0700720c */ /* 0x000fc80003f46270 */
[----:B------:R-:W-:-:S04]  /*18f80*/  @P0 VIADD R2, R2, 0x1 ;  /* 0x0000000102020836 */ /* 0x000fc80000000000 */
[----:B------:R-:W-:-:S05]  /*18f90*/  IMAD.MOV.U32 R9, RZ, RZ, R2 ;  /* 0x000000ffff097224 */ /* 0x000fca00078e0002 */
        /* <DEDUP_REMOVED lines=19> */
[----:B------:R-:W-:-:S05]  /*190d0*/  @P0 IADD3 R2, R2, 0x1, RZ ;  /* 0x0000000102020810 */ /* 0x000fca0007ffe0ff */
        /* <DEDUP_REMOVED lines=8> */
.L_x_2499:
        /* <DEDUP_REMOVED lines=10> */
[----:B0-----:R-:W-:-:S06]  /*19200*/  IADD3 R8, R7, 0xffffffe, RZ ;  /* 0x0ffffffe07087810 */ /* 0x001fcc0007ffe0ff */
        /* <DEDUP_REMOVED lines=9> */
[----:B------:R-:W-:Y:S01]  /*192a0*/  @!P1 IMAD.IADD R3, R3, 0x1, -R10 ;  /* 0x0000000103039824 */ /* 0x000fe200078e0a0a */
[----:B------:R-:W-:Y:S02]  /*192b0*/  @!P1 IADD3 R2, R2, 0x1, RZ ;  /* 0x0000000102029810 */ /* 0x000fe40007ffe0ff */
[----:B------:R-:W-:Y:S02]  /*192c0*/  ISETP.NE.AND P1, PT, R5, RZ, PT ;  /* 0x000000ff0500720c */ /* 0x000fe40003f25270 */
[----:B------:R-:W-:Y:S02]  /*192d0*/  ISETP.GE.U32.AND P0, PT, R3, R10, PT ;  /* 0x0000000a0300720c */ /* 0x000fe40003f06070 */
[----:B------:R-:W-:-:S04]  /*192e0*/  LOP3.LUT R3, R4, R5, RZ, 0x3c, !PT ;  /* 0x0000000504037212 */ /* 0x000fc800078e3cff */
[----:B------:R-:W-:-:S07]  /*192f0*/  ISETP.GE.AND P2, PT, R3, RZ, PT ;  /* 0x000000ff0300720c */ /* 0x000fce0003f46270 */
[----:B------:R-:W-:-:S06]  /*19300*/  @P0 VIADD R2, R2, 0x1 ;  /* 0x0000000102020836 */ /* 0x000fcc0000000000 */
[----:B------:R-:W-:Y:S01]  /*19310*/  @!P2 IMAD.MOV R2, RZ, RZ, -R2 ;  /* 0x000000ffff02a224 */ /* 0x000fe200078e0a02 */
[----:B------:R-:W-:-:S05]  /*19320*/  @!P1 LOP3.LUT R2, RZ, R5, RZ, 0x33, !PT ;  /* 0x00000005ff029212 */ /* 0x000fca00078e33ff */
[----:B------:R-:W-:Y:S01]  /*19330*/  IMAD R7, R6, R2, RZ ;  /* 0x0000000206077224 */ /* 0x000fe200078e02ff */
[----:B------:R-:W-:-:S03]  /*19340*/  IADD3 R2, -R2, RZ, RZ ;  /* 0x000000ff02027210 */ /* 0x000fc60007ffe1ff */
[----:B------:R-:W-:Y:S02]  /*19350*/  IMAD.MOV R3, RZ, RZ, -R7 ;  /* 0x000000ffff037224 */ /* 0x000fe400078e0a07 */
[----:B------:R-:W-:Y:S02]  /*19360*/  IMAD R4, R5, R2, R4 ;  /* 0x0000000205047224 */ /* 0x000fe400078e0204 */
[----:B------:R-:W-:Y:S01]  /*19370*/  IMAD.MOV.U32 R2, RZ, RZ, RZ ;  /* 0x000000ffff027224 */ /* 0x000fe200078e00ff */
[----:B------:R-:W-:Y:S02]  /*19380*/  VIADDMNMX R6, R3, UR5, R6, PT ;  /* 0x0000000503067c46 */ /* 0x000fe4000b800106 */
[----:B------:R-:W-:Y:S02]  /*19390*/  IABS R10, R4 ;  /* 0x00000004000a7213 */ /* 0x000fe40000000000 */
[----:B------:R-:W-:Y:S01]  /*193a0*/  IABS R8, R6 ;  /* 0x0000000600087213 */ /* 0x000fe20000000000 */
[----:B------:R-:W-:Y:S01]  /*193b0*/  IMAD.MOV R26, RZ, RZ, -R6 ;  /* 0x000000ffff1a7224 */ /* 0x000fe200078e0a06 */
[----:B------:R-:W-:-:S02]  /*193c0*/  IADD3 R7, R7, 0x1000000, R4 ;  /* 0x0100000007077810 */ /* 0x000fc40007ffe004 */
[----:B------:R-:W0:Y:S08]  /*193d0*/  I2F.RP R9, R8 ;  /* 0x0000000800097306 */ /* 0x000e300000209400 */
[----:B0-----:R-:W0:Y:S02]  /*193e0*/  MUFU.RCP R9, R9 ;  /* 0x0000000900097308 */ /* 0x001e240000001000 */
[----:B0-----:R-:W-:-:S06]  /*193f0*/  VIADD R3, R9, 0xffffffe ;  /* 0x0ffffffe09037836 */ /* 0x001fcc0000000000 */
        /* <DEDUP_REMOVED lines=20> */
.L_x_2500:
[----:B------:R-:W-:-:S04]  /*19540*/  LOP3.LUT R2, RZ, R2, RZ, 0x33, !PT ;  /* 0x00000002ff027212 */ /* 0x000fc800078e33ff */
[----:B------:R-:W-:Y:S01]  /*19550*/  IADD3 R25, R25, R2, RZ ;  /* 0x0000000219197210 */ /* 0x000fe20007ffe0ff */
[----:B------:R-:W-:Y:S06]  /*19560*/  BRA `(.L_x_2501) ;  /* 0x00000000000c7947 */ /* 0x000fec0003800000 */
.L_x_2496:
[----:B------:R-:W-:Y:S02]  /*19570*/  IMAD.MOV.U32 R25, RZ, RZ, RZ ;  /* 0x000000ffff197224 */ /* 0x000fe400078e00ff */
[----:B------:R-:W-:Y:S02]  /*19580*/  IMAD.U32 R24, RZ, RZ, UR6 ;  /* 0x00000006ff187e24 */ /* 0x000fe4000f8e00ff */
[----:B------:R-:W-:-:S07]  /*19590*/  IMAD.MOV.U32 R26, RZ, RZ, RZ ;  /* 0x000000ffff1a7224 */ /* 0x000fce00078e00ff */
.L_x_2501:
[----:B------:R-:W-:-:S13]  /*195a0*/  ISETP.NE.AND P0, PT, R0, RZ, PT ;  /* 0x000000ff0000720c */ /* 0x000fda0003f05270 */
[----:B------:R-:W0:Y:S01]  /*195b0*/  @!P0 S2R R3, SR_CgaCtaId ;  /* 0x0000000000038919 */ /* 0x000e220000008800 */
[----:B------:R-:W-:-:S04]  /*195c0*/  @!P0 MOV R0, 0x400 ;  /* 0x0000040000008802 */ /* 0x000fc80000000f00 */
[----:B0-----:R-:W-:-:S05]  /*195d0*/  @!P0 LEA R0, R3, R0, 0x18 ;  /* 0x0000000003008211 */ /* 0x001fca00078ec0ff */
[----:B------:R1:W-:Y:S01]  /*195e0*/  @!P0 STS.128 [R0+0x2d8d0], R24 ;  /* 0x02d8d01800008388 */ /* 0x0003e20000000c00 */
[----:B------:R-:W-:Y:S06]  /*195f0*/  BAR.ARV 0x5, 0x200 ;  /* 0x0148000000007b1d */ /* 0x000fec0000002000 */
.L_x_2494:
[----:B-1----:R-:W-:Y:S01]  /*19600*/  IMAD.MOV.U32 R0, RZ, RZ, 0x1 ;  /* 0x00000001ff007424 */ /* 0x002fe200078e00ff */
[----:B------:R-:W-:Y:S01]  /*19610*/  ULDC UR4, c[0x0][0xc3c] ;  /* 0x00030f0000047ab9 */ /* 0x000fe20000000800 */
[----:B------:R-:W-:Y:S02]  /*19620*/  MOV R28, RZ ;  /* 0x000000ff001c7202 */ /* 0x000fe40000000f00 */
[----:B0-----:R-:W-:Y:S01]  /*19630*/  ISETP.GE.AND P0, PT, R27, UR4, PT ;  /* 0x000000041b007c0c */ /* 0x001fe2000bf06270 */
[----:B------:R0:W-:Y:S04]  /*19640*/  STL [R1], R0 ;  /* 0x0000000001007387 */ /* 0x0001e80000100800 */
[----:B------:R0:W-:Y:S08]  /*19650*/  STL [R1+0x4c], RZ ;  /* 0x00004cff01007387 */ /* 0x0001f00000100800 */
        /* <DEDUP_REMOVED lines=22> */
[----:B------:R-:W-:-:S02]  /*197c0*/  SHF.R.U32.HI R3, RZ, 0x2, R6 ;  /* 0x00000002ff037819 */ /* 0x000fc40000011606 */
[----:B------:R-:W-:Y:S01]  /*197d0*/  MOV R6, 0x1 ;  /* 0x0000000100067802 */ /* 0x000fe20000000f00 */
[----:B------:R-:W-:Y:S01]  /*197e0*/  STL [R1+0x10], R5 ;  /* 0x0000100501007387 */ /* 0x000fe20000100800 */
[----:B------:R-:W-:-:S03]  /*197f0*/  LOP3.LUT R2, R2, 0x60, RZ, 0xc0, !PT ;  /* 0x0000006002027812 */ /* 0x000fc600078ec0ff */
[----:B------:R-:W-:Y:S04]  /*19800*/  STL [R1+0x4c], RZ ;  /* 0x00004cff01007387 */ /* 0x000fe80000100800 */
[----:B------:R0:W-:Y:S04]  /*19810*/  STL [R1+0x4], R4 ;  /* 0x0000040401007387 */ /* 0x0001e80000100800 */
[----:B------:R1:W-:Y:S01]  /*19820*/  STL [R1], R6 ;  /* 0x0000000601007387 */ /* 0x0003e20000100800 */
[----:B0-----:R-:W-:Y:S02]  /*19830*/  LOP3.LUT R4, R3, R2, RZ, 0xfc, !PT ;  /* 0x0000000203047212 */ /* 0x001fe400078efcff */
[----:B------:R-:W-:-:S02]  /*19840*/  LOP3.LUT R3, R0, 0x20, RZ, 0xfc, !PT ;  /* 0x0000002000037812 */ /* 0x000fc400078efcff */
[----:B------:R-:W-:Y:S01]  /*19850*/  LOP3.LUT R2, R0, 0x40, RZ, 0xfc, !PT ;  /* 0x0000004000027812 */ /* 0x000fe200078efcff */
[----:B------:R-:W-:-:S05]  /*19860*/  IMAD R0, R5, 0x2, R16 ;  /* 0x0000000205007824 */ /* 0x000fca00078e0210 */
[----:B------:R1:W-:Y:S02]  /*19870*/  STL [R1+0x30], R0 ;  /* 0x0000300001007387 */ /* 0x0003e40000100800 */
.L_x_2607:
[----:B------:R-:W0:Y:S02]  /*19880*/  LDC.64 R2, c[0x0][0xc88] ;  /* 0x00032200ff027b82 */ /* 0x000e240000000a00 */
[----:B0-----:R-:W-:-:S05]  /*19890*/  IMAD.WIDE R2, R27, 0x4, R2 ;  /* 0x000000041b027825 */ /* 0x001fca00078e0202 */
[----:B--2---:R-:W2:Y:S01]  /*198a0*/  LDG.E R11, desc[UR38][R2.64] ;  /* 0x00000026020b7981 */ /* 0x004ea2000c1e1900 */
[----:B------:R-:W-:Y:S05]  /*198b0*/  YIELD ;  /* 0x0000000000007946 */ /* 0x000fea0003800000 */
[----:B------:R-:W-:Y:S01]  /*198c0*/  ULDC.64 UR4, c[0x0][0xa28] ;  /* 0x00028a0000047ab9 */ /* 0x000fe20000000a00 */
[----:B------:R-:W-:Y:S01]  /*198d0*/  IMAD.MOV.U32 R10, RZ, RZ, RZ ;  /* 0x000000ffff0a7224 */ /* 0x000fe200078e00ff */
[----:B------:R-:W-:Y:S01]  /*198e0*/  ISETP.NE.U32.AND P0, PT, RZ, UR4, PT ;  /* 0x00000004ff007c0c */ /* 0x000fe2000bf05070 */
[----:B------:R-:W-:Y:S01]  /*198f0*/  ULDC.64 UR8, c[0x0][0xa18] ;  /* 0x0002860000087ab9 */ /* 0x000fe20000000a00 */
[----:B-1----:R-:W-:Y:S01]  /*19900*/  MOV R6, RZ ;  /* 0x000000ff00067202 */ /* 0x002fe20000000f00 */
        /* <DEDUP_REMOVED lines=23> */
[----:B------:R-:W-:Y:S01]  /*19a80*/  IADD3.X R5, R19, UR7, RZ, P4, !PT ;  /* 0x0000000713057c10 */ /* 0x000fe2000a7fe4ff */
[----:B------:R-:W-:Y:S01]  /*19a90*/  IMAD.U32 R8, RZ, RZ, UR4 ;  /* 0x00000004ff087e24 */ /* 0x000fe2000f8e00ff */
[----:B------:R-:W-:-:S03]  /*19aa0*/  ULDC.64 UR4, c[0x0][0x418] ;  /* 0x0001060000047ab9 */ /* 0x000fc60000000a00 */
        /* <DEDUP_REMOVED lines=13> */
[----:B0-----:R-:W-:Y:S01]  /*19b80*/  IMAD.U32 R6, RZ, RZ, UR4 ;  /* 0x00000004ff067e24 */ /* 0x001fe2000f8e00ff */
[----:B---3--:R0:W-:Y:S04]  /*19b90*/  STL [R1+0x40], R8 ;  /* 0x0000400801007387 */ /* 0x0081e80000100800 */
[----:B--2---:R0:W-:Y:S01]  /*19ba0*/  STL [R1+0x28], R10 ;  /* 0x0000280a01007387 */ /* 0x0041e20000100800 */
[----:B----4-:R-:W-:Y:S05]  /*19bb0*/  @P2 BRA `(.L_x_2503) ;  /* 0x0000000000142947 */ /* 0x010fea0003800000 */
[----:B------:R-:W-:Y:S05]  /*19bc0*/  @!P0 BRA `(.L_x_2503) ;  /* 0x0000000000108947 */ /* 0x000fea0003800000 */
[----:B------:R-:W0:Y:S04]  /*19bd0*/  LDG.E R7, desc[UR38][R2.64] ;  /* 0x0000002602077981 */ /* 0x000e28000c1e1900 */
[----:B------:R-:W0:Y:S02]  /*19be0*/  LDG.E R2, desc[UR38][R2.64+0x4] ;  /* 0x0000042602027981 */ /* 0x000e24000c1e1900 */
[----:B0-----:R-:W-:-:S05]  /*19bf0*/  IADD3 R8, -R7, R2, RZ ;  /* 0x0000000207087210 */ /* 0x001fca0007ffe1ff */
[----:B------:R1:W-:Y:S02]  /*19c00*/  STL [R1+0x40], R8 ;  /* 0x0000400801007387 */ /* 0x0003e40000100800 */
.L_x_2503:
[----:B------:R-:W-:Y:S01]  /*19c10*/  IMAD.MOV.U32 R12, RZ, RZ, R11 ;  /* 0x000000ffff0c7224 */ /* 0x000fe200078e000b */
[----:B------:R-:W-:Y:S01]  /*19c20*/  ULDC.64 UR4, c[0x0][0xa20] ;  /* 0x0002880000047ab9 */ /* 0x000fe20000000a00 */
[C---:B------:R-:W-:Y:S02]  /*19c30*/  LOP3.LUT R7, R26.reuse, 0xff000000, RZ, 0xc0, !PT ;  /* 0xff0000001a077812 */ /* 0x040fe400078ec0ff */
[----:B------:R-:W-:Y:S01]  /*19c40*/  ISETP.NE.U32.AND P0, PT, RZ, UR4, PT ;  /* 0x00000004ff007c0c */ /* 0x000fe2000bf05070 */
[----:B------:R2:W-:Y:S01]  /*19c50*/  STL [R1+0xc], R12 ;  /* 0x00000c0c01007387 */ /* 0x0005e20000100800 */
[----:B------:R-:W-:Y:S02]  /*19c60*/  SHF.R.U32.HI R7, RZ, 0x8, R7 ;  /* 0x00000008ff077819 */ /* 0x000fe40000011607 */
[----:B------:R-:W-:Y:S02]  /*19c70*/  ISETP.NE.AND.EX P0, PT, RZ, UR5, PT, P0 ;  /* 0x00000005ff007c0c */ /* 0x000fe4000bf05300 */
[----:B------:R-:W-:-:S02]  /*19c80*/  LOP3.LUT R2, R26, 0xff0000, RZ, 0xc0, !PT ;  /* 0x00ff00001a027812 */ /* 0x000fc400078ec0ff */
[----:B------:R-:W-:Y:S02]  /*19c90*/  LOP3.LUT R17, R26, 0xffff, RZ, 0xc0, !PT ;  /* 0x0000ffff1a117812 */ /* 0x000fe400078ec0ff */
[----:B------:R-:W-:-:S07]  /*19ca0*/  LEA.HI R7, R2, R7, RZ, 0x10 ;  /* 0x0000000702077211 */ /* 0x000fce00078f80ff */
[----:B--2---:R-:W-:Y:S05]  /*19cb0*/  @!P0 BRA `(.L_x_2504) ;  /* 0x0000000000108947 */ /* 0x004fea0003800000 */
[----:B------:R-:W-:-:S04]  /*19cc0*/  IADD3 R2, P0, R18, UR4, RZ ;  /* 0x0000000412027c10 */ /* 0x000fc8000ff1e0ff */
[----:B------:R-:W-:-:S05]  /*19cd0*/  IADD3.X R3, R19, UR5, RZ, P0, !PT ;  /* 0x0000000513037c10 */ /* 0x000fca00087fe4ff */
[----:B------:R2:W5:Y:S01]  /*19ce0*/  LDG.E R6, desc[UR38][R2.64] ;  /* 0x0000002602067981 */ /* 0x000562000c1e1900 */
[----:B------:R-:W-:Y:S05]  /*19cf0*/  BRA `(.L_x_2505) ;  /* 0x0000000000247947 */ /* 0x000fea0003800000 */
.L_x_2504:
[----:B------:R-:W-:Y:S02]  /*19d00*/  ULDC.64 UR4, c[0x0][0xa08] ;  /* 0x0002820000047ab9 */ /* 0x000fe40000000a00 */
[----:B------:R-:W-:-:S04]  /*19d10*/  ISETP.NE.U32.AND P0, PT, RZ, UR4, PT ;  /* 0x00000004ff007c0c */ /* 0x000fc8000bf05070 */
[----:B------:R-:W-:-:S13]  /*19d20*/  ISETP.NE.AND.EX P0, PT, RZ, UR5, PT, P0 ;  /* 0x00000005ff007c0c */ /* 0x000fda000bf05300 */
[----:B------:R-:W-:Y:S05]  /*19d30*/  @!P0 BRA `(.L_x_2505) ;  /* 0x0000000000148947 */ /* 0x000fea0003800000 */
[----:B------:R-:W2:Y:S02]  /*19d40*/  LDC.64 R2, c[0x0][0xa08] ;  /* 0x00028200ff027b82 */ /* 0x000ea40000000a00 */
[----:B--2---:R-:W-:-:S05]  /*19d50*/  IMAD.WIDE R2, R12, 0x4, R2 ;  /* 0x000000040c027825 */ /* 0x004fca00078e0202 */
[----:B------:R-:W2:Y:S04]  /*19d60*/  LDG.E R6, desc[UR38][R2.64] ;  /* 0x0000002602067981 */ /* 0x000ea8000c1e1900 */
[----:B------:R-:W2:Y:S02]  /*19d70*/  LDG.E R2, desc[UR38][R2.64+0x4] ;  /* 0x0000042602027981 */ /* 0x000ea4000c1e1900 */
[----:B--2---:R-:W-:-:S07]  /*19d80*/  IMAD.IADD R6, R2, 0x1, -R6 ;  /* 0x0000000102067824 */ /* 0x004fce00078e0a06 */
.L_x_2505:
[----:B--2---:R-:W2:Y:S01]  /*19d90*/  @P1 LDG.E R2, desc[UR38][R4.64] ;  /* 0x0000002604021981 */ /* 0x004ea2000c1e1900 */
[----:B------:R-:W3:Y:S03]  /*19da0*/  LDC R3, c[0x0][0x448] ;  /* 0x00011200ff037b82 */ /* 0x000ee60000000800 */
[----:B------:R4:W2:Y:S01]  /*19db0*/  @P1 LDG.E R4, desc[UR38][R4.64+0x4] ;  /* 0x0000042604041981 */ /* 0x0008a2000c1e1900 */
[----:B-----5:R-:W-:Y:S01]  /*19dc0*/  IADD3 R6, -R10, R6, RZ ;  /* 0x000000060a067210 */ /* 0x020fe20007ffe1ff */
[----:B------:R-:W-:Y:S01]  /*19dd0*/  BSSY B0, `(.L_x_2506) ;  /* 0x0000037000007945 */ /* 0x000fe20003800000 */
[----:B------:R-:W-:Y:S02]  /*19de0*/  LOP3.LUT R23, R7, 0xff, RZ, 0xc0, !PT ;  /* 0x000000ff07177812 */ /* 0x000fe400078ec0ff */
[----:B---3--:R-:W-:-:S13]  /*19df0*/  ISETP.NE.AND P0, PT, R3, 0x1, PT ;  /* 0x000000010300780c */ /* 0x008fda0003f05270 */
[----:B------:R-:W3:Y:S08]  /*19e00*/  @P0 LDC R3, c[0x0][0x44c] ;  /* 0x00011300ff030b82 */ /* 0x000ef00000000800 */
[----:B----4-:R-:W4:Y:S01]  /*19e10*/  @P0 LDC R5, c[0x0][0x450] ;  /* 0x00011400ff050b82 */ /* 0x010f220000000800 */
[----:B--2---:R-:W-:Y:S02]  /*19e20*/  @P1 IMAD.IADD R9, R4, 0x1, -R2 ;  /* 0x0000000104091824 */ /* 0x004fe400078e0a02 */
[----:B------:R-:W-:-:S04]  /*19e30*/  IMAD R2, R25, 0xc0, RZ ;  /* 0x000000c019027824 */ /* 0x000fc800078e02ff */
[----:B------:R-:W-:-:S04]  /*19e40*/  VIADD R2, R2, 0xbf ;  /* 0x000000bf02027836 */ /* 0x000fc80000000000 */
[----:B---3--:R-:W-:-:S05]  /*19e50*/  @P0 IMAD.HI.U32 R3, R2, R3, RZ ;  /* 0x0000000302030227 */ /* 0x008fca00078e00ff */
[----:B----4-:R-:W-:Y:S01]  /*19e60*/  @P0 SHF.R.U32.HI R2, RZ, R5, R3 ;  /* 0x00000005ff020219 */ /* 0x010fe20000011603 */
[----:B------:R-:W-:-:S05]  /*19e70*/  IMAD.IADD R3, R6, 0x1, R9 ;  /* 0x0000000106037824 */ /* 0x000fca00078e0209 */
[----:B------:R2:W-:Y:S01]  /*19e80*/  STL [R1+0x20], R3 ;  /* 0x0000200301007387 */ /* 0x0005e20000100800 */
[----:B------:R-:W-:-:S05]  /*19e90*/  IADD3 R20, R3, 0x80, -R8 ;  /* 0x0000008003147810 */ /* 0x000fca0007ffe808 */
[----:B------:R-:W-:Y:S02]  /*19ea0*/  IMAD.IADD R2, R20, 0x1, R2 ;  /* 0x0000000114027824 */ /* 0x000fe400078e0202 */
[----:B--2---:R-:W-:-:S05]  /*19eb0*/  VIADD R3, R3, 0x7f ;  /* 0x0000007f03037836 */ /* 0x004fca0000000000 */
[----:B------:R-:W-:-:S04]  /*19ec0*/  SHF.R.S32.HI R4, RZ, 0x1f, R3 ;  /* 0x0000001fff047819 */ /* 0x000fc80000011403 */
[----:B------:R-:W-:Y:S02]  /*19ed0*/  LEA.HI R4, R4, R3, RZ, 0x7 ;  /* 0x0000000304047211 */ /* 0x000fe400078f38ff */
[----:B------:R-:W-:Y:S02]  /*19ee0*/  SHF.R.S32.HI R3, RZ, 0x1f, R2 ;  /* 0x0000001fff037819 */ /* 0x000fe40000011402 */
[----:B------:R-:W-:Y:S02]  /*19ef0*/  SHF.R.S32.HI R21, RZ, 0x7, R4 ;  /* 0x00000007ff157819 */ /* 0x000fe40000011404 */
[----:B------:R-:W-:Y:S01]  /*19f00*/  LEA.HI R3, R3, R2, RZ, 0x7 ;  /* 0x0000000203037211 */ /* 0x000fe200078f38ff */
[----:B------:R-:W-:Y:S01]  /*19f10*/  IMAD.MOV.U32 R2, RZ, RZ, RZ ;  /* 0x000000ffff027224 */ /* 0x000fe200078e00ff */
[----:B------:R-:W-:Y:S02]  /*19f20*/  SHF.R.U32.HI R4, RZ, 0x10, R7 ;  /* 0x00000010ff047819 */ /* 0x000fe40000011607 */
[----:B------:R-:W-:-:S04]  /*19f30*/  SHF.R.S32.HI R3, RZ, 0x7, R3 ;  /* 0x00000007ff037819 */ /* 0x000fc80000011403 */
[----:B------:R-:W-:-:S04]  /*19f40*/  VIMNMX R5, R21, R3, PT ;  /* 0x0000000315057248 */ /* 0x000fc80003fe0100 */
[----:B------:R-:W-:-:S13]  /*19f50*/  ISETP.GE.AND P0, PT, R5, 0x1, PT ;  /* 0x000000010500780c */ /* 0x000fda0003f06270 */
[----:B------:R-:W-:Y:S05]  /*19f60*/  @!P0 BRA `(.L_x_2507) ;  /* 0x0000000000748947 */ /* 0x000fea0003800000 */
[----:B------:R-:W-:Y:S01]  /*19f70*/  ISETP.NE.AND P0, PT, R4, RZ, PT ;  /* 0x000000ff0400720c */ /* 0x000fe20003f05270 */
[----:B------:R-:W-:-:S03]  /*19f80*/  ULDC UR4, c[0x0][0x9f0] ;  /* 0x00027c0000047ab9 */ /* 0x000fc60000000800 */
[----:B------:R-:W-:-:S04]  /*19f90*/  SEL R7, R4, UR4, P0 ;  /* 0x0000000404077c07 */ /* 0x000fc80008000000 */
[----:B01----:R-:W-:Y:S02]  /*19fa0*/  IABS R8, R7 ;  /* 0x0000000700087213 */ /* 0x003fe40000000000 */
[----:B------:R-:W-:Y:S02]  /*19fb0*/  IADD3 R10, R7, -0x1, R5 ;  /* 0xffffffff070a7810 */ /* 0x000fe40007ffe005 */
[----:B------:R-:W0:Y:S08]  /*19fc0*/  I2F.RP R2, R8 ;  /* 0x0000000800027306 */ /* 0x000e300000209400 */
[----:B0-----:R-:W0:Y:S02]  /*19fd0*/  MUFU.RCP R2, R2 ;  /* 0x0000000200027308 */ /* 0x001e240000001000 */
[----:B0-----:R-:W-:-:S06]  /*19fe0*/  IADD3 R2, R2, 0xffffffe, RZ ;  /* 0x0ffffffe02027810 */ /* 0x001fcc0007ffe0ff */
        /* <DEDUP_REMOVED lines=20> */
[----:B------:R-:W-:-:S07]  /*1a130*/  @!P2 LOP3.LUT R2, RZ, R7, RZ, 0x33, !PT ;  /* 0x00000007ff02a212 */ /* 0x000fce00078e33ff */
.L_x_2507:
[----:B------:R-:W-:Y:S05]  /*1a140*/  BSYNC B0 ;  /* 0x0000000000007941 */ /* 0x000fea0003800000 */
.L_x_2506:
        /* <DEDUP_REMOVED lines=20> */
[----:B------:R-:W2:Y:S02]  /*1a290*/  S2R R6, SR_TID.X ;  /* 0x0000000000067919 */ /* 0x000ea40000002100 */
[----:B--2---:R-:W-:-:S04]  /*1a2a0*/  SHF.R.U32.HI R6, RZ, 0x5, R6 ;  /* 0x00000005ff067819 */ /* 0x004fc80000011606 */
[----:B------:R-:W-:-:S05]  /*1a2b0*/  LOP3.LUT R6, R6, 0x3, RZ, 0xc0, !PT ;  /* 0x0000000306067812 */ /* 0x000fca00078ec0ff */
[----:B------:R2:W3:Y:S02]  /*1a2c0*/  SHFL.IDX PT, R14, R6, RZ, 0x1f ;  /* 0x00001fff060e7589 */ /* 0x0004e400000e0000 */
.L_x_2675:
[----:B---3--:R-:W-:Y:S02]  /*1a2d0*/  ISETP.NE.AND P0, PT, R14, RZ, PT ;  /* 0x000000ff0e00720c */ /* 0x008fe40003f05270 */
[----:B------:R-:W-:-:S11]  /*1a2e0*/  PLOP3.LUT P6, PT, PT, PT, PT, 0x8, 0x0 ;  /* 0x000000000000781c */ /* 0x000fd60003fce170 */
[----:B------:R-:W-:Y:S05]  /*1a2f0*/  @P0 BRA `(.L_x_2511) ;  /* 0x00000000000c0947 */ /* 0x000fea0003800000 */
[----:B------:R-:W-:-:S03]  /*1a300*/  UMOV UR4, 0xffffffff ;  /* 0xffffffff00047882 */ /* 0x000fc60000000000 */
[----:B------:R-:W-:Y:S05]  /*1a310*/  BRA.DIV UR4, `(.L_x_2512) ;  /* 0x0000007204507947 */ /* 0x000fea000b800000 */
[----:B------:R-:W-:-:S13]  /*1a320*/  ELECT P6, URZ, PT ;  /* 0x00000000003f782f */ /* 0x000fda00038c0000 */
.L_x_2511:
[----:B--2---:R-:W2:Y:S01]  /*1a330*/  LDL R6, [R1+0x4c] ;  /* 0x00004c0001067983 */ /* 0x004ea20000100800 */
[----:B------:R-:W-:Y:S01]  /*1a340*/  BSSY B1, `(.L_x_2513) ;  /* 0x0000008000017945 */ /* 0x000fe20003800000 */
[----:B--2---:R-:W-:-:S05]  /*1a350*/  VIADD R6, R6, 0x1 ;  /* 0x0000000106067836 */ /* 0x004fca0000000000 */
[----:B------:R-:W-:-:S04]  /*1a360*/  LEA.HI R7, R6, R6, RZ, 0x1 ;  /* 0x0000000606077211 */ /* 0x000fc800078f08ff */
[----:B------:R-:W-:-:S05]  /*1a370*/  LOP3.LUT R7, R7, 0xfffffffe, RZ, 0xc0, !PT ;  /* 0xfffffffe07077812 */ /* 0x000fca00078ec0ff */
[----:B------:R-:W-:-:S05]  /*1a380*/  IMAD.IADD R6, R6, 0x1, -R7 ;  /* 0x0000000106067824 */ /* 0x000fca00078e0a07 */
[----:B------:R-:W-:-:S04]  /*1a390*/  SHF.L.U32 R6, R6, 0x1f, RZ ;  /* 0x0000001f06067819 */ /* 0x000fc800000006ff */
[----:B------:R-:W2:Y:S02]  /*1a3a0*/  SYNCS.PHASECHK.TRANS64.TRYWAIT P0, [R16+URZ+0x2d820], R6 ;  /* 0x02d82006100075a7 */ /* 0x000ea4000800017f */
[----:B--2---:R-:W-:Y:S05]  /*1a3b0*/  @!P0 BRA `(.L_x_2514) ;  /* 0x0000007000488947 */ /* 0x004fea0003800000 */
.L_x_2678:
[----:B------:R-:W-:Y:S05]  /*1a3c0*/  BSYNC B1 ;  /* 0x0000000000017941 */ /* 0x000fea0003800000 */
.L_x_2513:
[----:B------:R-:W-:Y:S04]  /*1a3d0*/  BSSY B1, `(.L_x_2515) ;  /* 0x000008c000017945 */ /* 0x000fe80003800000 */
[----:B------:R-:W-:Y:S05]  /*1a3e0*/  @!P6 BRA `(.L_x_2516) ;  /* 0x000000080028e947 */ /* 0x000fea0003800000 */
[----:B01----:R-:W3:Y:S01]  /*1a3f0*/  LDL R8, [R1+0x4] ;  /* 0x0000040001087983 */ /* 0x003ee20000100800 */
[----:B------:R-:W-:Y:S01]  /*1a400*/  LEA R9, R29, R16, 0x3 ;  /* 0x000000101d097211 */ /* 0x000fe200078e18ff */
[----:B------:R-:W0:Y:S01]  /*1a410*/  S2R R7, SR_TID.X ;  /* 0x0000000000077919 */ /* 0x000e220000002100 */
[----:B------:R-:W-:Y:S01]  /*1a420*/  BSSY B2, `(.L_x_2517) ;  /* 0x0000006000027945 */ /* 0x000fe20003800000 */
[----:B0-----:R-:W-:-:S04]  /*1a430*/  LOP3.LUT R7, R7, 0x7f, RZ, 0xc0, !PT ;  /* 0x0000007f07077812 */ /* 0x001fc800078ec0ff */
[----:B------:R-:W-:Y:S02]  /*1a440*/  ISETP.NE.AND P1, PT, R7, RZ, PT ;  /* 0x000000ff0700720c */ /* 0x000fe40003f25270 */
[----:B---3--:R-:W-:-:S04]  /*1a450*/  SHF.L.U32 R11, R8, 0x1f, RZ ;  /* 0x0000001f080b7819 */ /* 0x008fc800000006ff */
[----:B------:R-:W0:Y:S02]  /*1a460*/  SYNCS.PHASECHK.TRANS64.TRYWAIT P0, [R9+URZ+0x2d8a0], R11 ;  /* 0x02d8a00b090075a7 */ /* 0x000e24000800017f */
[----:B0-----:R-:W-:Y:S05]  /*1a470*/  @!P0 BRA `(.L_x_2518) ;  /* 0x00000070002c8947 */ /* 0x001fea0003800000 */
.L_x_2679:
[----:B------:R-:W-:Y:S05]  /*1a480*/  BSYNC B2 ;  /* 0x0000000000027941 */ /* 0x000fea0003800000 */
.L_x_2517:
[----:B------:R-:W-:Y:S04]  /*1a490*/  BSSY B2, `(.L_x_2519) ;  /* 0x0000009000027945 */ /* 0x000fe80003800000 */
[----:B------:R-:W-:Y:S05]  /*1a4a0*/  @P1 BRA `(.L_x_2520) ;  /* 0x00000000001c1947 */ /* 0x000fea0003800000 */
[----:B--2---:R-:W1:Y:S02]  /*1a4b0*/  S2R R6, SR_TID.X ;  /* 0x0000000000067919 */ /* 0x004e640000002100 */
[----:B-1----:R-:W-:Y:S01]  /*1a4c0*/  LOP3.LUT R7, R6, 0x1f, RZ, 0xc0, !PT ;  /* 0x0000001f06077812 */ /* 0x002fe200078ec0ff */
[----:B------:R-:W-:-:S03]  /*1a4d0*/  IMAD.MOV.U32 R6, RZ, RZ, 0x6000 ;  /* 0x00006000ff067424 */ /* 0x000fc600078e00ff */
[----:B------:R-:W-:Y:S01]  /*1a4e0*/  ISETP.NE.AND P0, PT, R7, RZ, PT ;  /* 0x000000ff0700720c */ /* 0x000fe20003f05270 */
[----:B------:R1:W-:-:S12]  /*1a4f0*/  SYNCS.ARRIVE.TRANS64 RZ, [R9+URZ+0x2d890], R6 ;  /* 0x02d8900609ff79a7 */ /* 0x0003d8000800003f */
[----:B-1----:R-:W-:Y:S05]  /*1a500*/  @!P0 BRA `(.L_x_2520) ;  /* 0x0000000000048947 */ /* 0x002fea0003800000 */
[----:B------:R-:W-:Y:S01]  /*1a510*/  BPT.TRAP 0x1 ;  /* 0x000000040000795c */ /* 0x000fe20000300000 */
.L_x_2520:
[----:B------:R-:W-:Y:S05]  /*1a520*/  BSYNC B2 ;  /* 0x0000000000027941 */ /* 0x000fea0003800000 */
.L_x_2519:
[----:B------:R-:W-:Y:S01]  /*1a530*/  IMAD.MOV.U32 R14, RZ, RZ, RZ ;  /* 0x000000ffff0e7224 */ /* 0x000fe200078e00ff */
[----:B------:R-:W-:Y:S01]  /*1a540*/  UIADD3 UR4, UP0, UR42, 0x570, URZ ;  /* 0x000005702a047890 */ /* 0x000fe2000ff1e03f */
[----:B------:R-:W-:Y:S01]  /*1a550*/  IMAD R7, R5, 0x80, R0 ;  /* 0x0000008005077824 */ /* 0x000fe200078e0200 */
[----:B------:R-:W-:Y:S01]  /*1a560*/  PLOP3.LUT P0, PT, PT, PT, PT, 0x80, 0x0 ;  /* 0x000000000000781c */ /* 0x000fe20003f0f070 */
[----:B------:R-:W-:Y:S01]  /*1a570*/  IMAD R8, R29, 0x6000, R16 ;  /* 0x000060001d087824 */ /* 0x000fe200078e0210 */
[----:B------:R-:W-:Y:S01]  /*1a580*/  R2UR UR10, R14 ;  /* 0x000000000e0a72ca */ /* 0x000fe200000e0000 */
[----:B------:R-:W-:Y:S01]  /*1a590*/  VIADD R7, R7, 0xffffff80 ;  /* 0xffffff8007077836 */ /* 0x000fe20000000000 */
[----:B--2---:R-:W-:Y:S01]  /*1a5a0*/  IADD3 R6, R9, 0x2d890, RZ ;  /* 0x0002d89009067810 */ /* 0x004fe20007ffe0ff */
[----:B------:R-:W-:Y:S01]  /*1a5b0*/  VIADD R10, R8, 0x15400 ;  /* 0x00015400080a7836 */ /* 0x000fe20000000000 */
[----:B------:R-:W-:Y:S01]  /*1a5c0*/  UIADD3.X UR5, URZ, UR43, URZ, UP0, !UPT ;  /* 0x0000002b3f057290 */ /* 0x000fe200087fe43f */
[----:B------:R-:W-:Y:S01]  /*1a5d0*/  UMOV UR6, 0x0 ;  /* 0x0000000000067882 */ /* 0x000fe20000000000 */
[----:B------:R-:W-:-:S10]  /*1a5e0*/  UMOV UR7, 0x12f00000 ;  /* 0x12f0000000077882 */ /* 0x000fd40000000000 */
.L_x_2521:
        /* <DEDUP_REMOVED lines=16> */
.L_x_2522:
        /* <DEDUP_REMOVED lines=16> */
.L_x_2523:
        /* <DEDUP_REMOVED lines=13> */
.L_x_2680:
[----:B------:R-:W-:Y:S05]  /*1a8c0*/  BSYNC B2 ;  /* 0x0000000000027941 */ /* 0x000fea0003800000 */
.L_x_2524:
        /* <DEDUP_REMOVED lines=11> */
.L_x_2527:
[----:B------:R-:W-:Y:S05]  /*1a980*/  BSYNC B2 ;  /* 0x0000000000027941 */ /* 0x000fea0003800000 */
.L_x_2526:
        /* <DEDUP_REMOVED lines=8> */
.L_x_2528:
        /* <DEDUP_REMOVED lines=15> */
.L_x_2529:
        /* <DEDUP_REMOVED lines=15> */
.L_x_2530:
        /* <DEDUP_REMOVED lines=9> */
[----:B---3--:R-:W-:Y:S05]  /*1ac80*/  @P0 BRA.U.ANY `(.L_x_2530) ;  /* 0xfffffffd00d80947 */ /* 0x008fea000393ffff */
.L_x_2516:
[----:B------:R-:W-:Y:S05]  /*1ac90*/  BSYNC B1 ;  /* 0x0000000000017941 */ /* 0x000fea0003800000 */
.L_x_2515:
[----:B--2---:R-:W2:Y:S01]  /*1aca0*/  LDL.LU R6, [R1+0x4] ;  /* 0x0000040001067983 */ /* 0x004ea20000300800 */
[----:B------:R-:W-:Y:S01]  /*1acb0*/  VIADD R29, R29, 0x1 ;  /* 0x000000011d1d7836 */ /* 0x000fe20000000000 */
[----:B------:R-:W-:Y:S01]  /*1acc0*/  PLOP3.LUT P0, PT, PT, PT, PT, 0x8, 0x0 ;  /* 0x000000000000781c */ /* 0x000fe20003f0e170 */
[----:B0-----:R-:W-:-:S03]  /*1acd0*/  VIADD R10, R5, 0xfffffffe ;  /* 0xfffffffe050a7836 */ /* 0x001fc60000000000 */
[C---:B------:R-:W-:Y:S02]  /*1ace0*/  ISETP.NE.AND P1, PT, R29.reuse, 0x2, PT ;  /* 0x000000021d00780c */ /* 0x040fe40003f25270 */
[----:B------:R-:W-:Y:S02]  /*1acf0*/  ISETP.GE.AND P2, PT, R10, R3, PT ;  /* 0x000000030a00720c */ /* 0x000fe40003f46270 */
[----:B------:R-:W-:Y:S02]  /*1ad00*/  SEL R5, RZ, 0x1, P1 ;  /* 0x00000001ff057807 */ /* 0x000fe40000800000 */
[----:B------:R-:W-:Y:S02]  /*1ad10*/  SEL R29, R29, RZ, P1 ;  /* 0x000000ff1d1d7207 */ /* 0x000fe40000800000 */
[----:B--2---:R-:W-:-:S05]  /*1ad20*/  LOP3.LUT R6, R6, R5, RZ, 0x3c, !PT ;  /* 0x0000000506067212 */ /* 0x004fca00078e3cff */
[----:B------:R2:W-:Y:S02]  /*1ad30*/  STL [R1+0x4], R6 ;  /* 0x0000040601007387 */ /* 0x0005e40000100800 */
[----:B------:R-:W-:Y:S05]  /*1ad40*/  @!P2 BRA `(.L_x_2509) ;  /* 0x00000008005ca947 */ /* 0x000fea0003800000 */
.L_x_2547:
[----:B------:R-:W-:Y:S05]  /*1ad50*/  YIELD ;  /* 0x0000000000007946 */ /* 0x000fea0003800000 */
[----:B------:R-:W-:Y:S04]  /*1ad60*/  BSSY B1, `(.L_x_2531) ;  /* 0x000008b000017945 */ /* 0x000fe80003800000 */
[----:B---3--:R-:W-:Y:S05]  /*1ad70*/  @!P6 BRA `(.L_x_2532) ;  /* 0x000000080024e947 */ /* 0x008fea0003800000 */
[----:B--2---:R-:W1:Y:S01]  /*1ad80*/  LDL R6, [R1+0x4] ;  /* 0x0000040001067983 */ /* 0x004e620000100800 */
[----:B------:R-:W-:Y:S01]  /*1ad90*/  LEA R9, R29, R16, 0x3 ;  /* 0x000000101d097211 */ /* 0x000fe200078e18ff */
[----:B------:R-:W0:Y:S01]  /*1ada0*/  S2R R5, SR_TID.X ;  /* 0x0000000000057919 */ /* 0x000e220000002100 */
[----:B------:R-:W-:Y:S01]  /*1adb0*/  BSSY B2, `(.L_x_2533) ;  /* 0x0000006000027945 */ /* 0x000fe20003800000 */
[----:B0-----:R-:W-:-:S04]  /*1adc0*/  LOP3.LUT R5, R5, 0x7f, RZ, 0xc0, !PT ;  /* 0x0000007f05057812 */ /* 0x001fc800078ec0ff */
[----:B------:R-:W-:Y:S02]  /*1add0*/  ISETP.NE.AND P2, PT, R5, RZ, PT ;  /* 0x000000ff0500720c */ /* 0x000fe40003f45270 */
[----:B-1----:R-:W-:-:S04]  /*1ade0*/  SHF.L.U32 R8, R6, 0x1f, RZ ;  /* 0x0000001f06087819 */ /* 0x002fc800000006ff */
[----:B------:R-:W0:Y:S02]  /*1adf0*/  SYNCS.PHASECHK.TRANS64.TRYWAIT P1, [R9+URZ+0x2d8a0], R8 ;  /* 0x02d8a008090075a7 */ /* 0x000e24000802017f */
[----:B0-----:R-:W-:Y:S05]  /*1ae00*/  @!P1 BRA `(.L_x_2534) ;  /* 0x0000006400f09947 */ /* 0x001fea0003800000 */
.L_x_2681:
[----:B------:R-:W-:Y:S05]  /*1ae10*/  BSYNC B2 ;  /* 0x0000000000027941 */ /* 0x000fea0003800000 */
.L_x_2533:
        /* <DEDUP_REMOVED lines=9> */
.L_x_2536:
[----:B------:R-:W-:Y:S05]  /*1aeb0*/  BSYNC B2 ;  /* 0x0000000000027941 */ /* 0x000fea0003800000 */
.L_x_2535:
[----:B------:R-:W-:Y:S01]  /*1aec0*/  IMAD.MOV.U32 R14, RZ, RZ, RZ ;  /* 0x000000ffff0e7224 */ /* 0x000fe200078e00ff */
[----:B------:R-:W-:Y:S01]  /*1aed0*/  UIADD3 UR4, UP0, UR42, 0x570, URZ ;  /* 0x000005702a047890 */ /* 0x000fe2000ff1e03f */
[----:B------:R-:W-:Y:S01]  /*1aee0*/  IMAD R7, R29, 0x6000, R16 ;  /* 0x000060001d077824 */ /* 0x000fe200078e0210 */
[----:B------:R-:W-:Y:S01]  /*1aef0*/  PLOP3.LUT P1, PT, PT, PT, PT, 0x80, 0x0 ;  /* 0x000000000000781c */ /* 0x000fe20003f2f070 */
[----:B------:R-:W-:Y:S01]  /*1af00*/  IMAD R6, R10, 0x80, R0 ;  /* 0x000000800a067824 */ /* 0x000fe200078e0200 */
[----:B------:R-:W-:Y:S01]  /*1af10*/  R2UR UR10, R14 ;  /* 0x000000000e0a72ca */ /* 0x000fe200000e0000 */
[----:B------:R-:W-:Y:S01]  /*1af20*/  VIADD R5, R9, 0x2d890 ;  /* 0x0002d89009057836 */ /* 0x000fe20000000000 */
[----:B------:R-:W-:Y:S01]  /*1af30*/  IADD3 R11, R7, 0x15400, RZ ;  /* 0x00015400070b7810 */ /* 0x000fe20007ffe0ff */
[----:B------:R-:W-:Y:S01]  /*1af40*/  UIADD3.X UR5, URZ, UR43, URZ, UP0, !UPT ;  /* 0x0000002b3f057290 */ /* 0x000fe200087fe43f */
[----:B------:R-:W-:Y:S01]  /*1af50*/  UMOV UR6, 0x0 ;  /* 0x0000000000067882 */ /* 0x000fe20000000000 */
[----:B------:R-:W-:-:S10]  /*1af60*/  UMOV UR7, 0x12f00000 ;  /* 0x12f0000000077882 */ /* 0x000fd40000000000 */
.L_x_2537:
        /* <DEDUP_REMOVED lines=16> */
.L_x_2538:
        /* <DEDUP_REMOVED lines=16> */
.L_x_2539:
        /* <DEDUP_REMOVED lines=13> */
.L_x_2682:
[----:B------:R-:W-:Y:S05]  /*1b240*/  BSYNC B2 ;  /* 0x0000000000027941 */ /* 0x000fea0003800000 */
.L_x_2540:
[----:B------:R-:W-:Y:S01]  /*1b250*/  BSSY B2, `(.L_x_2542) ;  /* 0x000000b000027945 */ /* 0x000fe20003800000 */
[----:B------:R-:W-:Y:S01]  /*1b260*/  MOV R12, 0x0 ;  /* 0x00000000000c7802 */ /* 0x000fe20000000f00 */
[----:B------:R-:W-:Y:S02]  /*1b270*/  IMAD.MOV.U32 R13, RZ, RZ, 0x12f00000 ;  /* 0x12f00000ff0d7424 */ /* 0x000fe400078e00ff */
        /* <DEDUP_REMOVED lines=8> */
.L_x_2543:
[----:B------:R-:W-:Y:S05]  /*1b300*/  BSYNC B2 ;  /* 0x0000000000027941 */ /* 0x000fea0003800000 */
.L_x_2542:
        /* <DEDUP_REMOVED lines=8> */
.L_x_2544:
        /* <DEDUP_REMOVED lines=15> */
.L_x_2545:
        /* <DEDUP_REMOVED lines=15> */
.L_x_2546:
        /* <DEDUP_REMOVED lines=10> */
.L_x_2532:
[----:B------:R-:W-:Y:S05]  /*1b610*/  BSYNC B1 ;  /* 0x0000000000017941 */ /* 0x000fea0003800000 */
.L_x_2531:
[----:B-1----:R-:W3:Y:S01]  /*1b620*/  LDL.LU R8, [R1+0x4] ;  /* 0x0000040001087983 */ /* 0x002ee20000300800 */
[----:B------:R-:W-:Y:S01]  /*1b630*/  VIADD R29, R29, 0x1 ;  /* 0x000000011d1d7836 */ /* 0x000fe20000000000 */
[C---:B------:R-:W-:Y:S01]  /*1b640*/  ISETP.GT.AND P2, PT, R10.reuse, R3, PT ;  /* 0x000000030a00720c */ /* 0x040fe20003f44270 */
[----:B------:R-:W-:-:S03]  /*1b650*/  VIADD R10, R10, 0xffffffff ;  /* 0xffffffff0a0a7836 */ /* 0x000fc60000000000 */
[----:B------:R-:W-:-:S04]  /*1b660*/  ISETP.NE.AND P1, PT, R29, 0x2, PT ;  /* 0x000000021d00780c */ /* 0x000fc80003f25270 */
[----:B------:R-:W-:Y:S02]  /*1b670*/  SEL R5, RZ, 0x1, P1 ;  /* 0x00000001ff057807 */ /* 0x000fe40000800000 */
[----:B------:R-:W-:Y:S02]  /*1b680*/  SEL R29, R29, RZ, P1 ;  /* 0x000000ff1d1d7207 */ /* 0x000fe40000800000 */
[----:B---3--:R-:W-:-:S05]  /*1b690*/  LOP3.LUT R8, R8, R5, RZ, 0x3c, !PT ;  /* 0x0000000508087212 */ /* 0x008fca00078e3cff */
[----:B------:R3:W-:Y:S01]  /*1b6a0*/  STL [R1+0x4], R8 ;  /* 0x0000040801007387 */ /* 0x0007e20000100800 */
[----:B------:R-:W-:Y:S05]  /*1b6b0*/  @P2 BRA `(.L_x_2547) ;  /* 0xfffffff400a42947 */ /* 0x000fea000383ffff */
.L_x_2509:
[----:B------:R-:W-:Y:S05]  /*1b6c0*/  BSYNC B0 ;  /* 0x0000000000007941 */ /* 0x000fea0003800000 */
.L_x_2508:
[----:B------:R-:W4:Y:S01]  /*1b6d0*/  LDC R0, c[0x0][0x448] ;  /* 0x00011200ff007b82 */ /* 0x000f220000000800 */
[----:B------:R-:W-:Y:S01]  /*1b6e0*/  IMAD.MOV.U32 R2, RZ, RZ, 0xc0 ;  /* 0x000000c0ff027424 */ /* 0x000fe200078e00ff */
[----:B------:R-:W-:Y:S01]  /*1b6f0*/  ISETP.NE.AND P2, PT, R4, RZ, PT ;  /* 0x000000ff0400720c */ /* 0x000fe20003f45270 */
[----:B------:R-:W-:Y:S05]  /*1b700*/  @!P0 WARPSYNC.ALL ;  /* 0x0000000000008948 */ /* 0x000fea0003800000 */
[----:B------:R-:W-:Y:S01]  /*1b710*/  IMAD R2, R25, R2, 0xbf ;  /* 0x000000bf19027424 */ /* 0x000fe200078e0202 */
[----:B------:R-:W-:Y:S06]  /*1b720*/  BSSY B0, `(.L_x_2548) ;  /* 0x000002a000007945 */ /* 0x000fec0003800000 */
[----:B------:R-:W0:Y:S08]  /*1b730*/  @!P2 LDC R4, c[0x0][0x9f0] ;  /* 0x00027c00ff04ab82 */ /* 0x000e300000000800 */
[----:B------:R-:W-:Y:S01]  /*1b740*/  @!P0 BAR.SYNC.DEFER_BLOCKING 0xc, 0x200 ;  /* 0x0308000000008b1d */ /* 0x000fe20000010000 */
[----:B----4-:R-:W-:-:S13]  /*1b750*/  ISETP.NE.AND P1, PT, R0, 0x1, PT ;  /* 0x000000010000780c */ /* 0x010fda0003f25270 */
[----:B------:R-:W4:Y:S08]  /*1b760*/  @P1 LDC R0, c[0x0][0x44c] ;  /* 0x00011300ff001b82 */ /* 0x000f300000000800 */
[----:B------:R-:W5:Y:S01]  /*1b770*/  @P1 LDC R3, c[0x0][0x450] ;  /* 0x00011400ff031b82 */ /* 0x000f620000000800 */
[----:B----4-:R-:W-:-:S05]  /*1b780*/  @P1 IMAD.HI.U32 R0, R2, R0, RZ ;  /* 0x0000000002001227 */ /* 0x010fca00078e00ff */
[----:B-----5:R-:W-:-:S04]  /*1b790*/  @P1 SHF.R.U32.HI R2, RZ, R3, R0 ;  /* 0x00000003ff021219 */ /* 0x020fc80000011600 */
[----:B------:R-:W-:-:S04]  /*1b7a0*/  IADD3 R2, R20, R2, RZ ;  /* 0x0000000214027210 */ /* 0x000fc80007ffe0ff */
[----:B------:R-:W-:-:S04]  /*1b7b0*/  SHF.R.S32.HI R0, RZ, 0x1f, R2 ;  /* 0x0000001fff007819 */ /* 0x000fc80000011402 */
[----:B------:R-:W-:-:S04]  /*1b7c0*/  LEA.HI R0, R0, R2, RZ, 0x7 ;  /* 0x0000000200007211 */ /* 0x000fc800078f38ff */
[----:B------:R-:W-:-:S04]  /*1b7d0*/  SHF.R.S32.HI R0, RZ, 0x7, R0 ;  /* 0x00000007ff007819 */ /* 0x000fc80000011400 */
[----:B------:R-:W-:Y:S01]  /*1b7e0*/  VIMNMX R21, R21, R0, PT ;  /* 0x0000000015157248 */ /* 0x000fe20003fe0100 */
[----:B------:R-:W-:-:S03]  /*1b7f0*/  IMAD.MOV.U32 R0, RZ, RZ, RZ ;  /* 0x000000ffff007224 */ /* 0x000fc600078e00ff */
[----:B------:R-:W-:-:S13]  /*1b800*/  ISETP.GE.AND P1, PT, R21, 0x1, PT ;  /* 0x000000011500780c */ /* 0x000fda0003f26270 */
[----:B0-----:R-:W-:Y:S05]  /*1b810*/  @!P1 BRA `(.L_x_2549) ;  /* 0x0000000000689947 */ /* 0x001fea0003800000 */
[-C--:B------:R-:W-:Y:S02]  /*1b820*/  IABS R0, R4.reuse ;  /* 0x0000000400007213 */ /* 0x080fe40000000000 */
[----:B--2---:R-:W-:Y:S02]  /*1b830*/  IABS R6, R4 ;  /* 0x0000000400067213 */ /* 0x004fe40000000000 */
        /* <DEDUP_REMOVED lines=21> */
[----:B------:R-:W-:-:S05]  /*1b990*/  IMAD.MOV.U32 R0, RZ, RZ, R5 ;  /* 0x000000ffff007224 */ /* 0x000fca00078e0005 */
[----:B------:R-:W-:Y:S02]  /*1b9a0*/  @!P2 IADD3 R0, -R0, RZ, RZ ;  /* 0x000000ff0000a210 */ /* 0x000fe40007ffe1ff */
[----:B------:R-:W-:-:S07]  /*1b9b0*/  @!P1 LOP3.LUT R0, RZ, R4, RZ, 0x33, !PT ;  /* 0x00000004ff009212 */ /* 0x000fce00078e33ff */
.L_x_2549:
[----:B------:R-:W-:Y:S05]  /*1b9c0*/  BSYNC B0 ;  /* 0x0000000000007941 */ /* 0x000fea0003800000 */
.L_x_2548:
[-C--:B------:R-:W-:Y:S01]  /*1b9d0*/  IMAD R2, R23, R0.reuse, RZ ;  /* 0x0000000017027224 */ /* 0x080fe200078e02ff */
        /* <DEDUP_REMOVED lines=12> */
[----:B------:R-:W4:Y:S01]  /*1baa0*/  LDC.64 R2, c[0x0][0xc60] ;  /* 0x00031800ff027b82 */ /* 0x000f220000000a00 */
[----:B------:R-:W0:Y:S02]  /*1bab0*/  FLO.U32 R0, UR4 ;  /* 0x0000000400007d00 */ /* 0x000e2400080e0000 */
[----:B0-----:R-:W-:-:S06]  /*1bac0*/  ISETP.EQ.U32.AND P0, PT, R0, R5, PT ;  /* 0x000000050000720c */ /* 0x001fcc0003f02070 */
[----:B------:R-:W4:Y:S07]  /*1bad0*/  POPC R5, UR4 ;  /* 0x0000000400057d09 */ /* 0x000f2e0008000000 */
[----:B----4-:R-:W4:Y:S01]  /*1bae0*/  @P0 ATOMG.E.ADD.STRONG.GPU PT, R3, desc[UR38][R2.64], R5 ;  /* 0x00000005020309a8 */ /* 0x010f2200081ee1e6 */
[----:B------:R-:W0:Y:S02]  /*1baf0*/  S2R R4, SR_LTMASK ;  /* 0x0000000000047919 */ /* 0x000e240000003900 */
[----:B0-----:R-:W-:-:S04]  /*1bb00*/  LOP3.LUT R4, R4, UR4, RZ, 0xc0, !PT ;  /* 0x0000000404047c12 */ /* 0x001fc8000f8ec0ff */
[----:B------:R-:W0:Y:S01]  /*1bb10*/  POPC R7, R4 ;  /* 0x0000000400077309 */ /* 0x000e220000000000 */
[----:B----4-:R-:W0:Y:S02]  /*1bb20*/  SHFL.IDX PT, R0, R3, R0, 0x1f ;  /* 0x00001f0003007589 */ /* 0x010e2400000e0000 */
[----:B0-----:R-:W-:Y:S01]  /*1bb30*/  IADD3 R24, R0, UR37, R7 ;  /* 0x0000002500187c10 */ /* 0x001fe2000fffe007 */
[----:B------:R-:W-:Y:S06]  /*1bb40*/  BRA `(.L_x_2552) ;  /* 0x0000003000c07947 */ /* 0x000fec0003800000 */
.L_x_2551:
        /* <DEDUP_REMOVED lines=13> */
[----:B--2---:R-:W-:Y:S02]  /*1bc20*/  IMAD.U32 R6, RZ, RZ, UR8 ;  /* 0x00000008ff067e24 */ /* 0x004fe4000f8e00ff */
[----:B------:R-:W-:-:S02]  /*1bc30*/  IMAD.U32 R10, RZ, RZ, UR4 ;  /* 0x00000004ff0a7e24 */ /* 0x000fc4000f8e00ff */
[----:B------:R-:W-:Y:S02]  /*1bc40*/  IMAD.U32 R11, RZ, RZ, UR5 ;  /* 0x00000005ff0b7e24 */ /* 0x000fe4000f8e00ff */
[----:B-1-3--:R-:W-:Y:S02]  /*1bc50*/  IMAD.MOV.U32 R8, RZ, RZ, 0x70 ;  /* 0x00000070ff087424 */ /* 0x00afe400078e00ff */
[----:B------:R-:W-:-:S07]  /*1bc60*/  IMAD.MOV.U32 R12, RZ, RZ, 0x1 ;  /* 0x00000001ff0c7424 */ /* 0x000fce00078e00ff */
[----:B------:R-:W-:-:S07]  /*1bc70*/  LEPC R20, `(.L_x_2554) ;  /* 0x000000001014794e */ /* 0x000fce0000000000 */
[----:B0-----:R-:W-:Y:S05]  /*1bc80*/  CALL.ABS.NOINC R2 ;  /* 0x0000000002007343 */ /* 0x001fea0003c00000 */
.L_x_2554:
[----:B------:R-:W-:Y:S05]  /*1bc90*/  BSYNC B6 ;  /* 0x0000000000067941 */ /* 0x000fea0003800000 */
.L_x_2553:
        /* <DEDUP_REMOVED lines=12> */
[----:B------:R-:W-:Y:S01]  /*1bd60*/  MOV R13, RZ ;  /* 0x000000ff000d7202 */ /* 0x000fe20000000f00 */
[----:B--2---:R-:W-:Y:S02]  /*1bd70*/  IMAD.U32 R6, RZ, RZ, UR8 ;  /* 0x00000008ff067e24 */ /* 0x004fe4000f8e00ff */
[----:B------:R-:W-:-:S02]  /*1bd80*/  IMAD.U32 R10, RZ, RZ, UR4 ;  /* 0x00000004ff0a7e24 */ /* 0x000fc4000f8e00ff */
[----:B------:R-:W-:Y:S02]  /*1bd90*/  IMAD.U32 R11, RZ, RZ, UR5 ;  /* 0x00000005ff0b7e24 */ /* 0x000fe4000f8e00ff */
[----:B-1-3--:R-:W-:Y:S02]  /*1bda0*/  IMAD.MOV.U32 R8, RZ, RZ, 0x70 ;  /* 0x00000070ff087424 */ /* 0x00afe400078e00ff */
[----:B0-----:R-:W-:-:S07]  /*1bdb0*/  IMAD.MOV.U32 R12, RZ, RZ, 0x1 ;  /* 0x00000001ff0c7424 */ /* 0x001fce00078e00ff */
[----:B------:R-:W-:-:S07]  /*1bdc0*/  LEPC R20, `(.L_x_2557) ;  /* 0x000000001014794e */ /* 0x000fce0000000000 */
[----:B----4-:R-:W-:Y:S05]  /*1bdd0*/  CALL.ABS.NOINC R2 ;  /* 0x0000000002007343 */ /* 0x010fea0003c00000 */
.L_x_2557:
        /* <DEDUP_REMOVED lines=15> */
.L_x_2556:
[----:B------:R-:W-:Y:S05]  /*1bed0*/  BSYNC B6 ;  /* 0x0000000000067941 */ /* 0x000fea0003800000 */
.L_x_2555:
[----:B------:R0:W4:Y:S01]  /*1bee0*/  LDL R20, [R1+0xc] ;  /* 0x00000c0001147983 */ /* 0x0001220000100800 */
[----:B------:R-:W-:Y:S01]  /*1bef0*/  ULDC.64 UR4, c[0x0][0x9f8] ;  /* 0x00027e0000047ab9 */ /* 0x000fe20000000a00 */
[----:B------:R-:W-:Y:S01]  /*1bf00*/  MOV R23, R26 ;  /* 0x0000001a00177202 */ /* 0x000fe20000000f00 */
[----:B------:R-:W1:Y:S01]  /*1bf10*/  LDC R5, c[0x0][0x430] ;  /* 0x00010c00ff057b82 */ /* 0x000e620000000800 */
[----:B------:R-:W-:Y:S01]  /*1bf20*/  ISETP.NE.U32.AND P0, PT, RZ, UR4, PT ;  /* 0x00000004ff007c0c */ /* 0x000fe2000bf05070 */
[----:B------:R-:W2:Y:S03]  /*1bf30*/  LDL R26, [R1+0x20] ;  /* 0x00002000011a7983 */ /* 0x000ea60000100800 */
[----:B------:R-:W-:Y:S01]  /*1bf40*/  ISETP.NE.AND.EX P0, PT, RZ, UR5, PT, P0 ;  /* 0x00000005ff007c0c */ /* 0x000fe2000bf05300 */
[----:B------:R-:W3:-:S12]  /*1bf50*/  LDL R21, [R1+0x28] ;  /* 0x0000280001157983 */ /* 0x000ed80000100800 */
[----:B------:R-:W-:Y:S01]  /*1bf60*/  @P0 IADD3 R18, P1, R18, UR4, RZ ;  /* 0x0000000412120c10 */ /* 0x000fe2000ff3e0ff */
[----:B------:R-:W0:Y:S01]  /*1bf70*/  S2R R2, SR_TID.X ;  /* 0x0000000000027919 */ /* 0x000e220000002100 */
[----:B------:R-:W0:Y:S02]  /*1bf80*/  S2R R3, SR_TID.X ;  /* 0x0000000000037919 */ /* 0x000e240000002100 */
[----:B------:R-:W-:Y:S01]  /*1bf90*/  @P0 IADD3.X R19, R19, UR5, RZ, P1, !PT ;  /* 0x0000000513130c10 */ /* 0x000fe20008ffe4ff */
[----:B------:R-:W-:Y:S01]  /*1bfa0*/  VIADD R23, R23, 0xffffffff ;  /* 0xffffffff17177836 */ /* 0x000fe20000000000 */
[----:B-1----:R-:W-:Y:S01]  /*1bfb0*/  ISETP.NE.AND P1, PT, R5, 0x1, PT ;  /* 0x000000010500780c */ /* 0x002fe20003f25270 */
[----:B------:R-:W1:Y:S01]  /*1bfc0*/  S2R R11, SR_TID.X ;  /* 0x00000000000b7919 */ /* 0x000e620000002100 */
[----:B------:R-:W-:Y:S01]  /*1bfd0*/  ULDC UR4, c[0x0][0x2f4] ;  /* 0x0000bd0000047ab9 */ /* 0x000fe20000000800 */
[----:B----4-:R-:W4:Y:S01]  /*1bfe0*/  @P0 LDG.E R20, desc[UR38][R18.64] ;  /* 0x0000002612140981 */ /* 0x010f22000c1e1900 */
[----:B0-----:R-:W-:-:S09]  /*1bff0*/  LOP3.LUT R0, R2, 0x7f, RZ, 0xc0, !PT ;  /* 0x0000007f02007812 */ /* 0x001fd200078ec0ff */
[----:B------:R-:W0:Y:S01]  /*1c000*/  @P1 LDC R2, c[0x0][0x434] ;  /* 0x00010d00ff021b82 */ /* 0x000e220000000800 */
[----:B------:R-:W-:Y:S01]  /*1c010*/  IMAD.SHL.U32 R4, R3, 0x20, RZ ;  /* 0x0000002003047824 */ /* 0x000fe200078e00ff */
[----:B------:R-:W-:Y:S01]  /*1c020*/  SHF.R.U32.HI R0, RZ, 0x2, R0 ;  /* 0x00000002ff007819 */ /* 0x000fe20000011600 */
[----:B------:R-:W-:-:S05]  /*1c030*/  IMAD.SHL.U32 R10, R23, 0x80, RZ ;  /* 0x00000080170a7824 */ /* 0x000fca00078e00ff */
[----:B------:R-:W0:Y:S01]  /*1c040*/  @P1 LDC R3, c[0x0][0x438] ;  /* 0x00010e00ff031b82 */ /* 0x000e220000000800 */
[----:B------:R-:W-:-:S04]  /*1c050*/  LOP3.LUT R4, R4, 0x60, RZ, 0xc0, !PT ;  /* 0x0000006004047812 */ /* 0x000fc800078ec0ff */
[----:B------:R-:W-:Y:S02]  /*1c060*/  LOP3.LUT R0, R10, R0, R4, 0xfe, !PT ;  /* 0x000000000a007212 */ /* 0x000fe400078efe04 */
[----:B-1----:R-:W-:-:S04]  /*1c070*/  SHF.L.U32 R11, R11, 0x3, RZ ;  /* 0x000000030b0b7819 */ /* 0x002fc800000006ff */
[----:B------:R-:W-:Y:S02]  /*1c080*/  LOP3.LUT R11, R11, 0x18, RZ, 0xc0, !PT ;  /* 0x000000180b0b7812 */ /* 0x000fe400078ec0ff */
[----:B------:R-:W-:Y:S02]  /*1c090*/  LOP3.LUT R22, R22, 0xfffffff7, RZ, 0xc0, !PT ;  /* 0xfffffff716167812 */ /* 0x000fe400078ec0ff */
[----:B------:R-:W-:Y:S01]  /*1c0a0*/  LOP3.LUT R12, R11, 0x20, RZ, 0xfc, !PT ;  /* 0x000000200b0c7812 */ /* 0x000fe200078efcff */
[----:B------:R-:W-:Y:S01]  /*1c0b0*/  UMOV UR5, 0xffffffff ;  /* 0xffffffff00057882 */ /* 0x000fe20000000000 */
[----:B----4-:R-:W-:Y:S01]  /*1c0c0*/  @P0 STL [R1+0xc], R20 ;  /* 0x00000c1401000387 */ /* 0x010fe20000100800 */
[C---:B--2---:R-:W-:Y:S01]  /*1c0d0*/  ISETP.GE.AND P0, PT, R0.reuse, R26, PT ;  /* 0x0000001a0000720c */ /* 0x044fe20003f06270 */
[----:B---3--:R-:W-:-:S04]  /*1c0e0*/  IMAD.IADD R0, R0, 0x1, R21 ;  /* 0x0000000100007824 */ /* 0x008fc800078e0215 */
[----:B0-----:R-:W-:Y:S01]  /*1c0f0*/  @P1 IMAD.HI.U32 R2, R0, R2, RZ ;  /* 0x0000000200021227 */ /* 0x001fe200078e00ff */
[----:B------:R-:W-:-:S04]  /*1c100*/  MOV R6, R0 ;  /* 0x0000000000067202 */ /* 0x000fc80000000f00 */
[----:B------:R-:W-:-:S03]  /*1c110*/  @P1 SHF.R.U32.HI R6, RZ, R3, R2 ;  /* 0x00000003ff061219 */ /* 0x000fc60000011602 */
        /* <DEDUP_REMOVED lines=9> */
[----:B------:R-:W-:Y:S01]  /*1c1b0*/  IMAD.U32 R5, RZ, RZ, UR40 ;  /* 0x00000028ff057e24 */ /* 0x000fe2000f8e00ff */
[----:B------:R0:W-:Y:S01]  /*1c1c0*/  STL [R1+0x2c], R8 ;  /* 0x00002c0801007387 */ /* 0x0001e20000100800 */
[----:B------:R-:W-:-:S03]  /*1c1d0*/  @!P0 IMAD.IADD R0, R7, 0x1, R0 ;  /* 0x0000000107008824 */ /* 0x000fc600078e0200 */
        /* <DEDUP_REMOVED lines=17> */
.L_x_2685:
[----:B------:R-:W-:Y:S05]  /*1c2f0*/  @!P2 BRA `(.L_x_2559) ;  /* 0x000000000004a947 */ /* 0x000fea0003800000 */
[----:B------:R-:W-:Y:S01]  /*1c300*/  BPT.TRAP 0x1 ;  /* 0x000000040000795c */ /* 0x000fe20000300000 */
.L_x_2559:
        /* <DEDUP_REMOVED lines=16> */
[----:B------:R-:W-:Y:S02]  /*1c410*/  IMAD R0, R28, 0x8, R16 ;  /* 0x000000081c007824 */ /* 0x000fe400078e0210 */
[----:B------:R-:W-:-:S04]  /*1c420*/  IMAD.WIDE.U32 R6, R17, UR4, R6 ;  /* 0x0000000411067c25 */ /* 0x000fc8000f8e0006 */
[----:B------:R-:W-:Y:S01]  /*1c430*/  IMAD R19, R17, UR5, R7 ;  /* 0x0000000511137c24 */ /* 0x000fe2000f8e0207 */
[----:B------:R-:W-:-:S04]  /*1c440*/  LEA R18, P0, R6, UR6, 0x1 ;  /* 0x0000000606127c11 */ /* 0x000fc8000f8008ff */
[----:B------:R-:W-:Y:S02]  /*1c450*/  LEA.HI.X R19, R6, UR7, R19, 0x1, P0 ;  /* 0x0000000706137c11 */ /* 0x000fe400080f0c13 */
[----:B--2---:R-:W-:-:S06]  /*1c460*/  SHF.L.U32 R5, R5, 0x1f, RZ ;  /* 0x0000001f05057819 */ /* 0x004fcc00000006ff */
[----:B------:R-:W0:Y:S02]  /*1c470*/  SYNCS.PHASECHK.TRANS64.TRYWAIT P0, [R0+URZ+0x2d840], R5 ;  /* 0x02d84005000075a7 */ /* 0x000e24000800017f */
[----:B0-----:R-:W-:Y:S05]  /*1c480*/  @!P0 BRA `(.L_x_2561) ;  /* 0x0000005000ac8947 */ /* 0x001fea0003800000 */
.L_x_2686:
[----:B------:R-:W-:Y:S05]  /*1c490*/  BSYNC B0 ;  /* 0x0000000000007941 */ /* 0x000fea0003800000 */
.L_x_2560:
        /* <DEDUP_REMOVED lines=16> */
[----:B------:R-:W-:-:S04]  /*1c5a0*/  ULDC.64 UR4, c[0x0][0x308] ;  /* 0x0000c20000047ab9 */ /* 0x000fc80000000a00 */
[----:B------:R-:W-:Y:S01]  /*1c5b0*/  IADD3 R3, R5, R2, RZ ;  /* 0x0000000205037210 */ /* 0x000fe20007ffe0ff */
        /* <DEDUP_REMOVED lines=9> */
[----:B--2---:R-:W-:Y:S02]  /*1c650*/  IMAD R8, R28, 0x3000, R9 ;  /* 0x000030001c087824 */ /* 0x004fe400078e0209 */
[----:B0-----:R-:W-:Y:S01]  /*1c660*/  IMAD.SHL.U32 R9, R6, 0x8, RZ ;  /* 0x0000000806097824 */ /* 0x001fe200078e00ff */
[----:B---3--:R-:W-:-:S04]  /*1c670*/  IADD3 R3, -R11, R12, -R10 ;  /* 0x0000000c0b037210 */ /* 0x008fc80007ffe90a */
        /* <DEDUP_REMOVED lines=18> */
[----:B0-----:R-:W-:-:S04]  /*1c7a0*/  @P1 LEA R5, P0, R9, R4, 0x1 ;  /* 0x0000000409051211 */ /* 0x001fc800078008ff */
[----:B-1----:R-:W-:Y:S01]  /*1c7b0*/  @P1 IADD3.X R4, RZ, R6, RZ, P0, !PT ;  /* 0x00000006ff041210 */ /* 0x002fe200007fe4ff */
[----:B------:R-:W-:-:S03]  /*1c7c0*/  @P1 IMAD R6, R8, 0x2, R16 ;  /* 0x0000000208061824 */ /* 0x000fc600078e0210 */
        /* <DEDUP_REMOVED lines=20> */
.L_x_2696:
        /* <DEDUP_REMOVED lines=12> */
.L_x_2563:
        /* <DEDUP_REMOVED lines=11> */
.L_x_2564:
        /* <DEDUP_REMOVED lines=40> */
.L_x_2566:
[----:B------:R-:W-:Y:S05]  /*1cd00*/  BSYNC B6 ;  /* 0x0000000000067941 */ /* 0x000fea0003800000 */
.L_x_2565:
        /* <DEDUP_REMOVED lines=22> */
[----:B------:R-:W-:Y:S01]  /*1ce70*/  IMAD.IADD R3, R3, 0x1, R0 ;  /* 0x0000000103037824 */ /* 0x000fe200078e0200 */
[----:B--2---:R-:W-:Y:S02]  /*1ce80*/  SHF.L.U32 R21, R21, 0x5, RZ ;  /* 0x0000000515157819 */ /* 0x004fe400000006ff */
[----:B---3--:R-:W-:Y:S02]  /*1ce90*/  LOP3.LUT R20, R20, 0x7f, RZ, 0xc0, !PT ;  /* 0x0000007f14147812 */ /* 0x008fe400078ec0ff */
        /* <DEDUP_REMOVED lines=36> */
[----:B------:R-:W-:-:S03]  /*1d0e0*/  SHF.R.S32.HI R6, RZ, 0x1f, R0 ;  /* 0x0000001fff067819 */ /* 0x000fc60000011400 */
[----:B------:R-:W-:Y:S02]  /*1d0f0*/  IMAD.IADD R3, R3, 0x1, R7 ;  /* 0x0000000103037824 */ /* 0x000fe400078e0207 */
[----:B------:R-:W-:Y:S02]  /*1d100*/  IMAD R6, R6, UR6, RZ ;  /* 0x0000000606067c24 */ /* 0x000fe4000f8e02ff */
[----:B------:R-:W-:-:S04]  /*1d110*/  IMAD.WIDE.U32 R2, R0, UR6, R2 ;  /* 0x0000000600027c25 */ /* 0x000fc8000f8e0002 */
[----:B------:R-:W-:Y:S02]  /*1d120*/  IMAD R6, R0, UR7, R6 ;  /* 0x0000000700067c24 */ /* 0x000fe4000f8e0206 */
[C---:B0-----:R-:W-:Y:S02]  /*1d130*/  IMAD.SHL.U32 R11, R13.reuse, 0x8, RZ ;  /* 0x000000080d0b7824 */ /* 0x041fe400078e00ff */
[----:B------:R-:W-:-:S03]  /*1d140*/  IMAD.SHL.U32 R10, R13, 0x8, RZ ;  /* 0x000000080d0a7824 */ /* 0x000fc600078e00ff */
[----:B------:R-:W-:Y:S02]  /*1d150*/  LOP3.LUT R11, R11, 0x18, RZ, 0xc0, !PT ;  /* 0x000000180b0b7812 */ /* 0x000fe400078ec0ff */
[----:B------:R-:W-:Y:S02]  /*1d160*/  IADD3 R6, R3, R6, RZ ;  /* 0x0000000603067210 */ /* 0x000fe40007ffe0ff */
[----:B------:R-:W-:Y:S02]  /*1d170*/  LEA R7, P0, R2, UR8, 0x1 ;  /* 0x0000000802077c11 */ /* 0x000fe4000f8008ff */
        /* <DEDUP_REMOVED lines=10> */
[----:B--2---:R-:W-:Y:S10]  /*1d220*/  BRA.DIV UR5, `(.L_x_2567) ;  /* 0x0000004a05c07947 */ /* 0x004ff4000b800000 */
[----:B------:R-:W0:Y:S01]  /*1d230*/  SHFL.IDX PT, R3, R5, RZ, 0x1c1f ;  /* 0x001c1fff05037589 */ /* 0x000e2200000e0000 */
[----:B-----5:R-:W-:Y:S02]  /*1d240*/  IMAD R0, R21, R9, RZ ;  /* 0x0000000915007224 */ /* 0x020fe400078e02ff */
[----:B------:R-:W-:Y:S01]  /*1d250*/  IMAD R25, R25, 0xc0, R20 ;  /* 0x000000c019197824 */ /* 0x000fe200078e0214 */
        /* <DEDUP_REMOVED lines=40> */
[----:B--2---:R-:W-:Y:S01]  /*1d4e0*/  @!P3 IMAD.X R3, RZ, RZ, R4, P4 ;  /* 0x000000ffff03b224 */ /* 0x004fe200020e0604 */
[----:B------:R-:W-:-:S04]  /*1d4f0*/  IADD3 R4, R25, 0x80, RZ ;  /* 0x0000008019047810 */ /* 0x000fc80007ffe0ff */
        /* <DEDUP_REMOVED lines=16> */
.L_x_2709:
        /* <DEDUP_REMOVED lines=12> */
.L_x_2568:
        /* <DEDUP_REMOVED lines=18> */
.L_x_2710:
[----:B------:R-:W-:Y:S05]  /*1d7e0*/  BSYNC B0 ;  /* 0x0000000000007941 */ /* 0x000fea0003800000 */
.L_x_2569:
        /* <DEDUP_REMOVED lines=18> */
.L_x_2585:
        /* <DEDUP_REMOVED lines=10> */
[----:B------:R-:W-:Y:S01]  /*1d9b0*/  IMAD.SHL.U32 R2, R2, 0x20, RZ ;  /* 0x0000002002027824 */ /* 0x000fe200078e00ff */
[----:B------:R-:W-:-:S04]  /*1d9c0*/  LEA R4, R0, R4, 0x7 ;  /* 0x0000000400047211 */ /* 0x000fc800078e38ff */
        /* <DEDUP_REMOVED lines=21> */
[----:B-----5:R-:W-:Y:S02]  /*1db20*/  LOP3.LUT R2, R20, R2, RZ, 0x3c, !PT ;  /* 0x0000000214027212 */ /* 0x020fe400078e3cff */
[----:B------:R-:W-:-:S03]  /*1db30*/  MOV R6, UR40 ;  /* 0x0000002800067c02 */ /* 0x000fc60008000f00 */
[----:B------:R0:W-:Y:S01]  /*1db40*/  STL [R1], R2 ;  /* 0x0000000201007387 */ /* 0x0001e20000100800 */
[----:B------:R-:W-:Y:S01]  /*1db50*/  ISETP.NE.AND P4, PT, R6, 0x3, PT ;  /* 0x000000030600780c */ /* 0x000fe20003f85270 */
[----:B------:R-:W-:Y:S01]  /*1db60*/  IMAD.MOV.U32 R23, RZ, RZ, R0 ;  /* 0x000000ffff177224 */ /* 0x000fe200078e0000 */
[----:B------:R-:W-:Y:S02]  /*1db70*/  SEL R28, R28, RZ, P0 ;  /* 0x000000ff1c1c7207 */ /* 0x000fe40000000000 */
[----:B--2---:R-:W-:-:S09]  /*1db80*/  SHF.R.S32.HI R26, RZ, 0x1f, R7 ;  /* 0x0000001fff1a7819 */ /* 0x004fd20000011407 */
[----:B0-----:R-:W-:Y:S05]  /*1db90*/  @!P4 BRA `(.L_x_2573) ;  /* 0x000000000004c947 */ /* 0x001fea0003800000 */
[----:B------:R-:W-:Y:S01]  /*1dba0*/  BPT.TRAP 0x1 ;  /* 0x000000040000795c */ /* 0x000fe20000300000 */
.L_x_2573:
[----:B------:R-:W-:Y:S01]  /*1dbb0*/  IMAD R5, R28, 0x8, R16 ;  /* 0x000000081c057824 */ /* 0x000fe200078e0210 */
[----:B------:R-:W-:Y:S01]  /*1dbc0*/  SHF.L.U32 R0, R2, 0x1f, RZ ;  /* 0x0000001f02007819 */ /* 0x000fe200000006ff */
[----:B------:R-:W-:Y:S03]  /*1dbd0*/  BSSY B1, `(.L_x_2574) ;  /* 0x0000003000017945 */ /* 0x000fe60003800000 */
[----:B------:R-:W0:Y:S02]  /*1dbe0*/  SYNCS.PHASECHK.TRANS64.TRYWAIT P0, [R5+URZ+0x2d840], R0 ;  /* 0x02d84000050075a7 */ /* 0x000e24000800017f */
[----:B0-----:R-:W-:Y:S05]  /*1dbf0*/  @!P0 BRA `(.L_x_2575) ;  /* 0x00000048007c8947 */ /* 0x001fea0003800000 */
.L_x_2711:
[----:B------:R-:W-:Y:S05]  /*1dc00*/  BSYNC B1 ;  /* 0x0000000000017941 */ /* 0x000fea0003800000 */
.L_x_2574:
        /* <DEDUP_REMOVED lines=52> */
.L_x_2721:
        /* <DEDUP_REMOVED lines=11> */
.L_x_2577:
        /* <DEDUP_REMOVED lines=11> */
.L_x_2578:
[----:B------:R1:W-:Y:S01]  /*1e0b0*/  SYNCS.ARRIVE.TRANS64.A1T0 RZ, [R5+URZ+0x2d830], RZ ;  /* 0x02d830ff05ff79a7 */ /* 0x0003e2000810003f */
[----:B------:R-:W-:Y:S05]  /*1e0c0*/  @!P5 BRA `(.L_x_2579) ;  /* 0x000000000004d947 */ /* 0x000fea0003800000 */
[----:B------:R-:W-:Y:S01]  /*1e0d0*/  BPT.TRAP 0x1 ;  /* 0x000000040000795c */ /* 0x000fe20000300000 */
.L_x_2579:
[----:B------:R-:W-:Y:S01]  /*1e0e0*/  SHF.L.U32 R2, R20, 0x1f, RZ ;  /* 0x0000001f14027819 */ /* 0x000fe200000006ff */
[----:B-1----:R-:W-:Y:S01]  /*1e0f0*/  IMAD R5, R10, 0x8, R16 ;  /* 0x000000080a057824 */ /* 0x002fe200078e0210 */
[----:B------:R-:W-:Y:S03]  /*1e100*/  BSSY B1, `(.L_x_2580) ;  /* 0x0000003000017945 */ /* 0x000fe60003800000 */
[----:B------:R-:W1:Y:S02]  /*1e110*/  SYNCS.PHASECHK.TRANS64.TRYWAIT P0, [R5+URZ+0x2d860], R2 ;  /* 0x02d86002050075a7 */ /* 0x000e64000800017f */
[----:B-1----:R-:W-:Y:S05]  /*1e120*/  @!P0 BRA `(.L_x_2581) ;  /* 0x0000004800988947 */ /* 0x002fea0003800000 */
.L_x_2722:
[----:B------:R-:W-:Y:S05]  /*1e130*/  BSYNC B1 ;  /* 0x0000000000017941 */ /* 0x000fea0003800000 */
.L_x_2580:
        /* <DEDUP_REMOVED lines=14> */
[----:B0-----:R-:W-:-:S04]  /*1e220*/  IADD3 R2, P0, R2, R0, RZ ;  /* 0x0000000002027210 */ /* 0x001fc80007f1e0ff */
[----:B-1----:R-:W-:Y:S02]  /*1e230*/  IADD3.X R3, RZ, R3, RZ, P0, !PT ;  /* 0x00000003ff037210 */ /* 0x002fe400007fe4ff */
        /* <DEDUP_REMOVED lines=29> */
.L_x_2732:
        /* <DEDUP_REMOVED lines=17> */
[----:B------:R-:W-:Y:S01]  /*1e520*/  IMAD R26, R26, UR4, RZ ;  /* 0x000000041a1a7c24 */ /* 0x000fe2000f8e02ff */
[----:B------:R-:W-:-:S03]  /*1e530*/  IADD3 R3, R3, R0, RZ ;  /* 0x0000000003037210 */ /* 0x000fc60007ffe0ff */
        /* <DEDUP_REMOVED lines=10> */
.L_x_2583:
        /* <DEDUP_REMOVED lines=12> */
.L_x_2584:
[----:B------:R-:W2:Y:S01]  /*1e6a0*/  LDL R2, [R1+0x24] ;  /* 0x0000240001027983 */ /* 0x000ea20000100800 */
[----:B------:R1:W-:Y:S01]  /*1e6b0*/  SYNCS.ARRIVE.TRANS64.A1T0 RZ, [R5+URZ+0x2d850], RZ ;  /* 0x02d850ff05ff79a7 */ /* 0x0003e2000810003f */
[C---:B------:R-:W-:Y:S01]  /*1e6c0*/  VIADD R0, R23.reuse, 0xffffffff ;  /* 0xffffffff17007836 */ /* 0x040fe20000000000 */
[----:B------:R-:W-:Y:S01]  /*1e6d0*/  MOV R10, R28 ;  /* 0x0000001c000a7202 */ /* 0x000fe20000000f00 */
[----:B------:R1:W5:Y:S04]  /*1e6e0*/  LDL R20, [R1] ;  /* 0x0000000001147983 */ /* 0x0003680000100800 */
[----:B------:R1:W-:Y:S01]  /*1e6f0*/  STL [R1+0x8], R23 ;  /* 0x0000081701007387 */ /* 0x0003e20000100800 */
[----:B--2---:R-:W-:-:S13]  /*1e700*/  ISETP.GT.AND P0, PT, R23, R2, PT ;  /* 0x000000021700720c */ /* 0x004fda0003f04270 */
[----:B-1----:R-:W-:Y:S05]  /*1e710*/  @P0 BRA `(.L_x_2585) ;  /* 0xfffffff0007c0947 */ /* 0x002fea000383ffff */
.L_x_2572:
[----:B------:R-:W-:Y:S05]  /*1e720*/  BSYNC B0 ;  /* 0x0000000000007941 */ /* 0x000fea0003800000 */
.L_x_2571:
        /* <DEDUP_REMOVED lines=17> */
.L_x_2587:
[----:B------:R-:W-:Y:S05]  /*1e840*/  BSYNC B0 ;  /* 0x0000000000007941 */ /* 0x000fea0003800000 */
.L_x_2586:
[----:B------:R-:W-:-:S05]  /*1e850*/  IMAD.U32 R0, RZ, RZ, UR40 ;  /* 0x00000028ff007e24 */ /* 0x000fca000f8e00ff */
[----:B------:R-:W-:-:S13]  /*1e860*/  ISETP.NE.AND P0, PT, R0, 0x3, PT ;  /* 0x000000030000780c */ /* 0x000fda0003f05270 */
[----:B------:R-:W-:Y:S05]  /*1e870*/  @!P0 BRA `(.L_x_2588) ;  /* 0x0000000000048947 */ /* 0x000fea0003800000 */
[----:B------:R-:W-:Y:S01]  /*1e880*/  BPT.TRAP 0x1 ;  /* 0x000000040000795c */ /* 0x000fe20000300000 */
.L_x_2588:
        /* <DEDUP_REMOVED lines=8> */
.L_x_2733:
[----:B------:R-:W-:Y:S05]  /*1e910*/  BSYNC B0 ;  /* 0x0000000000007941 */ /* 0x000fea0003800000 */
.L_x_2589:
        /* <DEDUP_REMOVED lines=51> */
.L_x_2743:
[C---:B------:R-:W-:Y:S02]  /*1ec50*/  ISETP.LT.OR P2, PT, R6.reuse, 0x61, P2 ;  /* 0x000000610600780c */ /* 0x040fe40001741670 */
[C---:B------:R-:W-:Y:S02]  /*1ec60*/  ISETP.LT.OR P1, PT, R6.reuse, 0x61, P1 ;  /* 0x000000610600780c */ /* 0x040fe40000f21670 */
[----:B------:R-:W-:Y:S02]  /*1ec70*/  ISETP.LT.OR P0, PT, R6, 0x61, P0 ;  /* 0x000000610600780c */ /* 0x000fe40000701670 */
[----:B--2---:R-:W-:-:S04]  /*1ec80*/  IADD3 R2, P3, R14, R5, RZ ;  /* 0x000000050e027210 */ /* 0x004fc80007f7e0ff */
[----:B------:R-:W-:-:S05]  /*1ec90*/  IADD3.X R3, RZ, R19, RZ, P3, !PT ;  /* 0x00000013ff037210 */ /* 0x000fca0001ffe4ff */
        /* <DEDUP_REMOVED lines=8> */
.L_x_2592:
        /* <DEDUP_REMOVED lines=11> */
.L_x_2593:
        /* <DEDUP_REMOVED lines=8> */
.L_x_2552:
[----:B------:R-:W-:Y:S05]  /*1ee50*/  BSYNC B7 ;  /* 0x0000000000077941 */ /* 0x000fea0003800000 */
.L_x_2550:
[----:B------:R-:W-:-:S13]  /*1ee60*/  LOP3.LUT P0, RZ, R22, 0x10, RZ, 0xc0, !PT ;  /* 0x0000001016ff7812 */ /* 0x000fda000780c0ff */
[----:B------:R-:W-:Y:S05]  /*1ee70*/  @!P0 BRA `(.L_x_2594) ;  /* 0x0000000000248947 */ /* 0x000fea0003800000 */
[----:B------:R-:W-:Y:S05]  /*1ee80*/  WARPSYNC.ALL ;  /* 0x0000000000007948 */ /* 0x000fea0003800000 */
[----:B------:R-:W4:Y:S08]  /*1ee90*/  S2UR UR5, SR_CgaCtaId ;  /* 0x00000000000579c3 */ /* 0x000f300000008800 */
[----:B------:R-:W-:Y:S06]  /*1eea0*/  BAR.SYNC.DEFER_BLOCKING 0x5, 0x200 ;  /* 0x0148000000007b1d */ /* 0x000fec0000010000 */
[----:B------:R-:W-:-:S02]  /*1eeb0*/  UMOV UR4, 0x400 ;  /* 0x0000040000047882 */ /* 0x000fc40000000000 */
[----:B----4-:R-:W-:-:S06]  /*1eec0*/  ULEA UR4, UR5, UR4, 0x18 ;  /* 0x0000000405047291 */ /* 0x010fcc000f8ec03f */
[----:B------:R-:W-:-:S05]  /*1eed0*/  IMAD.U32 R16, RZ, RZ, UR4 ;  /* 0x00000004ff107e24 */ /* 0x000fca000f8e00ff */
[----:B------:R4:W0:Y:S01]  /*1eee0*/  LDS.128 R24, [R16+0x2d8d0] ;  /* 0x02d8d00010187984 */ /* 0x0008220000000c00 */
[----:B------:R-:W-:Y:S06]  /*1eef0*/  BAR.ARV 0x4, 0x200 ;  /* 0x0108000000007b1d */ /* 0x000fec0000002000 */
[----:B------:R-:W-:Y:S05]  /*1ef00*/  BRA `(.L_x_2595) ;  /* 0x0000000c00d87947 */ /* 0x000fea0003800000 */
.L_x_2594:
[----:B------:R-:W1:Y:S01]  /*1ef10*/  S2R R0, SR_TID.X ;  /* 0x0000000000007919 */ /* 0x000e620000002100 */
[----:B------:R-:W-:Y:S01]  /*1ef20*/  UMOV UR4, 0xffffffff ;  /* 0xffffffff00047882 */ /* 0x000fe20000000000 */
[----:B-1-3--:R-:W-:-:S04]  /*1ef30*/  LOP3.LUT R8, R0, 0x1f, RZ, 0xc0, !PT ;  /* 0x0000001f00087812 */ /* 0x00afc800078ec0ff */
[----:B------:R-:W-:Y:S01]  /*1ef40*/  ISETP.NE.AND P0, PT, R8, 0x1f, PT ;  /* 0x0000001f0800780c */ /* 0x000fe20003f05270 */
[----:B------:R-:W-:-:S12]  /*1ef50*/  BRA.DIV UR4, `(.L_x_2596) ;  /* 0x0000004a04087947 */ /* 0x000fd8000b800000 */
[----:B------:R-:W-:Y:S01]  /*1ef60*/  IMAD.IADD R9, R27, 0x1, R8 ;  /* 0x000000011b097824 */ /* 0x000fe200078e0208 */
[----:B------:R-:W-:-:S04]  /*1ef70*/  ULDC UR4, c[0x0][0xc3c] ;  /* 0x00030f0000047ab9 */ /* 0x000fc80000000800 */
[----:B------:R-:W-:-:S13]  /*1ef80*/  ISETP.GE.OR P1, PT, R9, UR4, !P0 ;  /* 0x0000000409007c0c */ /* 0x000fda000c726670 */
[----:B0-----:R-:W0:Y:S08]  /*1ef90*/  @!P1 LDC.64 R2, c[0x0][0xc80] ;  /* 0x00032000ff029b82 */ /* 0x001e300000000a00 */
[----:B------:R-:W1:Y:S01]  /*1efa0*/  @!P1 LDC.64 R4, c[0x0][0xc78] ;  /* 0x00031e00ff049b82 */ /* 0x000e620000000a00 */
[----:B0-----:R-:W-:-:S05]  /*1efb0*/  @!P1 IMAD.WIDE R2, R9, 0x4, R2 ;  /* 0x0000000409029825 */ /* 0x001fca00078e0202 */
[----:B------:R1:W3:Y:S02]  /*1efc0*/  @!P1 LDG.E R7, desc[UR38][R2.64] ;  /* 0x0000002602079981 */ /* 0x0002e4000c1e1900 */
[----:B-1----:R-:W-:-:S05]  /*1efd0*/  @!P1 IMAD.WIDE R2, R9, 0x4, R4 ;  /* 0x0000000409029825 */ /* 0x002fca00078e0204 */
[----:B------:R-:W4:Y:S01]  /*1efe0*/  @!P1 LDG.E R4, desc[UR38][R2.64] ;  /* 0x0000002602049981 */ /* 0x000f22000c1e1900 */
[----:B------:R-:W-:Y:S01]  /*1eff0*/  MOV R25, RZ ;  /* 0x000000ff00197202 */ /* 0x000fe20000000f00 */
[----:B------:R-:W-:Y:S01]  /*1f000*/  IMAD.MOV.U32 R5, RZ, RZ, RZ ;  /* 0x000000ffff057224 */ /* 0x000fe200078e00ff */
[C---:B------:R-:W-:Y:S01]  /*1f010*/  ISETP.GE.U32.AND P2, PT, R8.reuse, 0x2, PT ;  /* 0x000000020800780c */ /* 0x040fe20003f46070 */
[----:B------:R-:W-:Y:S01]  /*1f020*/  SHFL.IDX PT, R0, R24, RZ, 0x1f ;  /* 0x00001fff18007589 */ /* 0x000fe200000e0000 */
[C---:B------:R-:W-:Y:S02]  /*1f030*/  ISETP.GE.U32.AND P3, PT, R8.reuse, 0x4, PT ;  /* 0x000000040800780c */ /* 0x040fe40003f66070 */
[C---:B------:R-:W-:Y:S01]  /*1f040*/  ISETP.GE.U32.AND P4, PT, R8.reuse, 0x8, PT ;  /* 0x000000080800780c */ /* 0x040fe20003f86070 */
[----:B--2---:R0:W-:Y:S01]  /*1f050*/  SHFL.IDX PT, R6, R24, 0x1, 0x1f ;  /* 0x00201f0018067f89 */ /* 0x0041e200000e0000 */
[----:B------:R-:W-:Y:S01]  /*1f060*/  ISETP.GE.U32.AND P5, PT, R8, 0x10, PT ;  /* 0x000000100800780c */ /* 0x000fe20003fa6070 */
[----:B0-----:R-:W-:-:S02]  /*1f070*/  IMAD.MOV.U32 R24, RZ, RZ, RZ ;  /* 0x000000ffff187224 */ /* 0x001fc400078e00ff */
[----:B---3--:R-:W-:Y:S02]  /*1f080*/  @!P1 IMAD.MOV.U32 R25, RZ, RZ, R7 ;  /* 0x000000ffff199224 */ /* 0x008fe400078e0007 */
[----:B----4-:R-:W-:Y:S01]  /*1f090*/  @!P1 IMAD.MOV.U32 R5, RZ, RZ, R4 ;  /* 0x000000ffff059224 */ /* 0x010fe200078e0004 */
[----:B------:R-:W-:-:S03]  /*1f0a0*/  ISETP.NE.AND P1, PT, R8, RZ, PT ;  /* 0x000000ff0800720c */ /* 0x000fc60003f25270 */
[----:B------:R-:W-:-:S05]  /*1f0b0*/  IMAD R13, R5, R25, RZ ;  /* 0x00000019050d7224 */ /* 0x000fca00078e02ff */
        /* <DEDUP_REMOVED lines=16> */
.L_x_2753:
[----:B------:R-:W-:Y:S02]  /*1f1c0*/  ULDC UR4, c[0x0][0xc38] ;  /* 0x00030e0000047ab9 */ /* 0x000fe40000000800 */
[----:B------:R-:W-:-:S05]  /*1f1d0*/  MOV R4, UR4 ;  /* 0x0000000400047c02 */ /* 0x000fca0008000f00 */
[----:B-1----:R-:W-:-:S04]  /*1f1e0*/  IMAD R3, R14, R4, RZ ;  /* 0x000000040e037224 */ /* 0x002fc800078e02ff */
[----:B------:R-:W-:-:S05]  /*1f1f0*/  IMAD.IADD R6, R6, 0x1, R3 ;  /* 0x0000000106067824 */ /* 0x000fca00078e0203 */
[----:B------:R-:W-:-:S13]  /*1f200*/  ISETP.GT.AND P6, PT, R6, R0, PT ;  /* 0x000000000600720c */ /* 0x000fda0003fc4270 */
[----:B------:R-:W-:Y:S05]  /*1f210*/  @P6 BRA `(.L_x_2597) ;  /* 0x0000000000a46947 */ /* 0x000fea0003800000 */
.L_x_2600:
        /* <DEDUP_REMOVED lines=12> */
[----:B------:R-:W-:Y:S01]  /*1f2e0*/  MOV R5, RZ ;  /* 0x000000ff00057202 */ /* 0x000fe20000000f00 */
        /* <DEDUP_REMOVED lines=21> */
[----:B------:R0:W1:Y:S02]  /*1f440*/  SHFL.IDX PT, R14, R2, 0x1f, 0x1f ;  /* 0x03e01f00020e7f89 */ /* 0x00006400000e0000 */
.L_x_2761:
[----:B------:R-:W-:Y:S02]  /*1f450*/  ULDC UR4, c[0x0][0xc38] ;  /* 0x00030e0000047ab9 */ /* 0x000fe40000000800 */
[----:B------:R-:W-:-:S04]  /*1f460*/  IMAD.U32 R4, RZ, RZ, UR4 ;  /* 0x00000004ff047e24 */ /* 0x000fc8000f8e00ff */
[----:B-1----:R-:W-:-:S04]  /*1f470*/  IMAD R3, R14, R4, RZ ;  /* 0x000000040e037224 */ /* 0x002fc800078e02ff */
[----:B------:R-:W-:-:S05]  /*1f480*/  IMAD.IADD R6, R3, 0x1, R6 ;  /* 0x0000000103067824 */ /* 0x000fca00078e0206 */
[----:B------:R-:W-:-:S13]  /*1f490*/  ISETP.GT.AND P6, PT, R6, R0, PT ;  /* 0x000000000600720c */ /* 0x000fda0003fc4270 */
[----:B------:R-:W-:Y:S05]  /*1f4a0*/  @!P6 BRA `(.L_x_2600) ;  /* 0xfffffffc005ce947 */ /* 0x000fea000383ffff */
.L_x_2597:
        /* <DEDUP_REMOVED lines=10> */
.L_x_2766:
[----:B------:R-:W-:-:S13]  /*1f550*/  ISETP.NE.AND P0, PT, R3, RZ, PT ;  /* 0x000000ff0300720c */ /* 0x000fda0003f05270 */
[----:B------:R-:W-:Y:S05]  /*1f560*/  @!P0 BRA `(.L_x_2602) ;  /* 0x0000000000108947 */ /* 0x000fea0003800000 */
[----:B------:R-:W-:Y:S01]  /*1f570*/  UMOV UR4, 0xffffffff ;  /* 0xffffffff00047882 */ /* 0x000fe20000000000 */
[----:B------:R-:W-:Y:S02]  /*1f580*/  IADD3 R12, R7, -0x1, RZ ;  /* 0xffffffff070c7810 */ /* 0x000fe40007ffe0ff */
[----:B------:R-:W-:Y:S05]  /*1f590*/  BRA.DIV UR4, `(.L_x_2603) ;  /* 0x0000004a04c87947 */ /* 0x000fea000b800000 */
[----:B------:R4:W0:Y:S02]  /*1f5a0*/  SHFL.IDX PT, R24, R2, R12, 0x1f ;  /* 0x00001f0c02187589 */ /* 0x00082400000e0000 */
.L_x_2602:
[----:B---3--:R-:W-:Y:S01]  /*1f5b0*/  ISETP.NE.AND P0, PT, R5, 0x1, PT ;  /* 0x000000010500780c */ /* 0x008fe20003f05270 */
[----:B0-----:R-:W-:-:S04]  /*1f5c0*/  IMAD R24, R24, R4, R6 ;  /* 0x0000000418187224 */ /* 0x001fc800078e0206 */
[----:B------:R-:W-:-:S08]  /*1f5d0*/  IMAD.IADD R0, R0, 0x1, -R24 ;  /* 0x0000000100007824 */ /* 0x000fd000078e0a18 */
[----:B------:R-:W-:Y:S05]  /*1f5e0*/  @!P0 BRA `(.L_x_2604) ;  /* 0x0000000000dc8947 */ /* 0x000fea0003800000 */
[-C--:B--2---:R-:W-:Y:S01]  /*1f5f0*/  IABS R6, R25.reuse ;  /* 0x0000001900067213 */ /* 0x084fe20000000000 */
[----:B----4-:R-:W-:Y:S01]  /*1f600*/  IMAD.MOV.U32 R2, RZ, RZ, RZ ;  /* 0x000000ffff027224 */ /* 0x010fe200078e00ff */
[----:B------:R-:W-:Y:S02]  /*1f610*/  IABS R8, R25 ;  /* 0x0000001900087213 */ /* 0x000fe40000000000 */
[----:B------:R-:W0:Y:S02]  /*1f620*/  I2F.RP R4, R6 ;  /* 0x0000000600047306 */ /* 0x000e240000209400 */
[----:B------:R-:W-:-:S06]  /*1f630*/  IADD3 R8, RZ, -R8, RZ ;  /* 0x80000008ff087210 */ /* 0x000fcc0007ffe0ff */
        /* <DEDUP_REMOVED lines=11> */
[----:B------:R-:W-:Y:S01]  /*1f6f0*/  @!P1 IMAD.IADD R3, R3, 0x1, -R6 ;  /* 0x0000000103039824 */ /* 0x000fe200078e0a06 */
[----:B------:R-:W-:Y:S02]  /*1f700*/  @!P1 IADD3 R4, R4, 0x1, RZ ;  /* 0x0000000104049810 */ /* 0x000fe40007ffe0ff */
        /* <DEDUP_REMOVED lines=31> */
[C---:B------:R-:W-:Y:S01]  /*1f900*/  IMAD R26, R5.reuse, 0x1000000, R2 ;  /* 0x01000000051a7824 */ /* 0x040fe200078e0202 */
[----:B------:R-:W-:Y:S01]  /*1f910*/  IADD3 R2, -R4, RZ, RZ ;  /* 0x000000ff04027210 */ /* 0x000fe20007ffe1ff */
[----:B------:R-:W-:-:S04]  /*1f920*/  IMAD R5, R5, R3, R4 ;  /* 0x0000000305057224 */ /* 0x000fc800078e0204 */
[----:B------:R-:W-:Y:S02]  /*1f930*/  IMAD R2, R25, R2, R0 ;  /* 0x0000000219027224 */ /* 0x000fe400078e0200 */
[----:B------:R-:W-:Y:S01]  /*1f940*/  IMAD R26, R5, 0x10000, R26 ;  /* 0x00010000051a7824 */ /* 0x000fe200078e021a */
[----:B------:R-:W-:Y:S06]  /*1f950*/  BRA `(.L_x_2605) ;  /* 0x0000000000f47947 */ /* 0x000fec0003800000 */
.L_x_2604:
        /* <DEDUP_REMOVED lines=15> */
[----:B------:R-:W-:Y:S01]  /*1fa50*/  IMAD.HI.U32 R9, R9, R2, RZ ;  /* 0x0000000209097227 */ /* 0x000fe200078e00ff */
[----:B------:R-:W-:-:S05]  /*1fa60*/  IADD3 R3, RZ, -R3, RZ ;  /* 0x80000003ff037210 */ /* 0x000fca0007ffe0ff */
[----:B------:R-:W-:-:S05]  /*1fa70*/  IMAD R2, R9, R3, R2 ;  /* 0x0000000309027224 */ /* 0x000fca00078e0202 */
[----:B------:R-:W-:-:S13]  /*1fa80*/  ISETP.GT.U32.AND P1, PT, R7, R2, PT ;  /* 0x000000020700720c */ /* 0x000fda0003f24070 */
[----:B------:R-:W-:Y:S02]  /*1fa90*/  @!P1 IMAD.IADD R2, R2, 0x1, -R7 ;  /* 0x0000000102029824 */ /* 0x000fe400078e0a07 */
[----:B------:R-:W-:Y:S01]  /*1faa0*/  @!P1 VIADD R9, R9, 0x1 ;  /* 0x0000000109099836 */ /* 0x000fe20000000000 */
[----:B------:R-:W-:Y:S02]  /*1fab0*/  ISETP.NE.AND P1, PT, R5, RZ, PT ;  /* 0x000000ff0500720c */ /* 0x000fe40003f25270 */
[----:B------:R-:W-:Y:S02]  /*1fac0*/  ISETP.GE.U32.AND P0, PT, R2, R7, PT ;  /* 0x000000070200720c */ /* 0x000fe40003f06070 */
[----:B------:R-:W-:-:S04]  /*1fad0*/  LOP3.LUT R2, R0, R5, RZ, 0x3c, !PT ;  /* 0x0000000500027212 */ /* 0x000fc800078e3cff */
[----:B------:R-:W-:Y:S02]  /*1fae0*/  ISETP.GE.AND P2, PT, R2, RZ, PT ;  /* 0x000000ff0200720c */ /* 0x000fe40003f46270 */
[----:B------:R-:W-:-:S05]  /*1faf0*/  MOV R2, RZ ;  /* 0x000000ff00027202 */ /* 0x000fca0000000f00 */
[----:B------:R-:W-:-:S04]  /*1fb00*/  @P0 VIADD R9, R9, 0x1 ;  /* 0x0000000109090836 */ /* 0x000fc80000000000 */
[----:B------:R-:W-:-:S05]  /*1fb10*/  IMAD.MOV.U32 R7, RZ, RZ, R9 ;  /* 0x000000ffff077224 */ /* 0x000fca00078e0009 */
[----:B------:R-:W-:Y:S02]  /*1fb20*/  @!P2 IADD3 R7, -R7, RZ, RZ ;  /* 0x000000ff0707a210 */ /* 0x000fe40007ffe1ff */
        /* <DEDUP_REMOVED lines=27> */
[----:B------:R-:W-:-:S05]  /*1fce0*/  @P0 VIADD R2, R2, 0x1 ;  /* 0x0000000102020836 */ /* 0x000fca0000000000 */
[----:B------:R-:W-:Y:S02]  /*1fcf0*/  @!P2 IADD3 R2, -R2, RZ, RZ ;  /* 0x000000ff0202a210 */ /* 0x000fe40007ffe1ff */
[----:B------:R-:W-:Y:S01]  /*1fd00*/  @!P1 LOP3.LUT R2, RZ, R4, RZ, 0x33, !PT ;  /* 0x00000004ff029212 */ /* 0x000fe200078e33ff */
[----:B------:R-:W-:-:S04]  /*1fd10*/  IMAD.MOV R4, RZ, RZ, -R4 ;  /* 0x000000ffff047224 */ /* 0x000fc800078e0a04 */
[----:B------:R-:W-:-:S07]  /*1fd20*/  IMAD R26, R2, R4, R5 ;  /* 0x00000004021a7224 */ /* 0x000fce00078e0205 */
.L_x_2605:
[----:B------:R-:W-:-:S05]  /*1fd30*/  LOP3.LUT R2, RZ, R2, RZ, 0x33, !PT ;  /* 0x00000002ff027212 */ /* 0x000fca00078e33ff */
[----:B------:R-:W-:Y:S01]  /*1fd40*/  IMAD.IADD R25, R25, 0x1, R2 ;  /* 0x0000000119197824 */ /* 0x000fe200078e0202 */
[----:B------:R-:W-:Y:S06]  /*1fd50*/  BRA `(.L_x_2606) ;  /* 0x00000000001c7947 */ /* 0x000fec0003800000 */
.L_x_2598:
[----:B------:R-:W-:Y:S01]  /*1fd60*/  UMOV UR4, URZ ;  /* 0x0000003f00047c82 */ /* 0x000fe20008000000 */
[----:B------:R-:W-:Y:S01]  /*1fd70*/  UMOV UR5, URZ ;  /* 0x0000003f00057c82 */ /* 0x000fe20008000000 */
[----:B------:R-:W-:Y:S01]  /*1fd80*/  ULDC UR6, c[0x0][0xc3c] ;  /* 0x00030f0000067ab9 */ /* 0x000fe20000000800 */
[----:B------:R-:W-:Y:S01]  /*1fd90*/  IMAD.MOV.U32 R24, RZ, RZ, R0 ;  /* 0x000000ffff187224 */ /* 0x000fe200078e0000 */
[----:B------:R-:W-:Y:S01]  /*1fda0*/  MOV R26, UR5 ;  /* 0x00000005001a7c02 */ /* 0x000fe20008000f00 */
[----:B------:R-:W-:Y:S02]  /*1fdb0*/  IMAD.U32 R25, RZ, RZ, UR4 ;  /* 0x00000004ff197e24 */ /* 0x000fe4000f8e00ff */
[----:B------:R-:W-:-:S07]  /*1fdc0*/  IMAD.U32 R27, RZ, RZ, UR6 ;  /* 0x00000006ff1b7e24 */ /* 0x000fce000f8e00ff */
.L_x_2606:
        /* <DEDUP_REMOVED lines=10> */
.L_x_2595:
[----:B------:R-:W-:Y:S02]  /*1fe70*/  ULDC UR4, c[0x0][0xc3c] ;  /* 0x00030f0000047ab9 */ /* 0x000fe40000000800 */
[----:B0-----:R-:W-:-:S13]  /*1fe80*/  ISETP.GE.AND P0, PT, R27, UR4, PT ;  /* 0x000000041b007c0c */ /* 0x001fda000bf06270 */
[----:B------:R-:W-:Y:S05]  /*1fe90*/  @!P0 BRA `(.L_x_2607) ;  /* 0xffffff9800788947 */ /* 0x000fea000383ffff */
[----:B------:R-:W-:Y:S05]  /*1fea0*/  BSYNC B8 ;  /* 0x0000000000087941 */ /* 0x000fea0003800000 */
.L_x_2502:
[----:B0-----:R-:W2:Y:S01]  /*1feb0*/  LDL.LU R0, [R1+0x4c] ;  /* 0x00004c0001007983 */ /* 0x001ea20000300800 */
[----:B------:R-:W-:Y:S01]  /*1fec0*/  BSSY B0, `(.L_x_2608) ;  /* 0x000000b000007945 */ /* 0x000fe20003800000 */
[----:B------:R-:W0:Y:S01]  /*1fed0*/  S2R R5, SR_CgaCtaId ;  /* 0x0000000000057919 */ /* 0x000e220000008800 */
[----:B--2---:R-:W-:-:S05]  /*1fee0*/  VIADD R0, R0, 0x1 ;  /* 0x0000000100007836 */ /* 0x004fca0000000000 */
        /* <DEDUP_REMOVED lines=8> */
.L_x_2769:
[----:B------:R-:W-:Y:S05]  /*1ff70*/  BSYNC B0 ;  /* 0x0000000000007941 */ /* 0x000fea0003800000 */
.L_x_2608:
[----:B------:R-:W-:-:S03]  /*1ff80*/  UMOV UR4, 0xffffffff ;  /* 0xffffffff00047882 */ /* 0x000fc60000000000 */
[----:B------:R-:W-:Y:S05]  /*1ff90*/  BRA.DIV UR4, `(.L_x_2610) ;  /* 0x0000004204847947 */ /* 0x000fea000b800000 */
[----:B0-----:R-:W0:Y:S02]  /*1ffa0*/  S2R R0, SR_TID.X ;  /* 0x0000000000007919 */ /* 0x001e240000002100 */
[----:B0-----:R-:W-:-:S04]  /*1ffb0*/  SHF.R.U32.HI R0, RZ, 0x5, R0 ;  /* 0x00000005ff007819 */ /* 0x001fc80000011600 */
[----:B------:R-:W-:-:S05]  /*1ffc0*/  LOP3.LUT R0, R0, 0x3, RZ, 0xc0, !PT ;  /* 0x0000000300007812 */ /* 0x000fca00078ec0ff */
[----:B------:R0:W2:Y:S02]  /*1ffd0*/  SHFL.IDX PT, R14, R0, RZ, 0x1f ;  /* 0x00001fff000e7589 */ /* 0x0000a400000e0000 */
.L_x_2772:
[----:B--2---:R-:W-:-:S13]  /*1ffe0*/  ISETP.NE.AND P0, PT, R14, RZ, PT ;  /* 0x000000ff0e00720c */ /* 0x004fda0003f05270 */
[----:B------:R-:W-:Y:S05]  /*1fff0*/  @P0 BRA `(.L_x_2326) ;  /* 0x0000000000900947 */ /* 0x000fea0003800000 */
[----:B------:R-:W-:-:S03]  /*20000*/  UMOV UR4, 0xffffffff ;  /* 0xffffffff00047882 */ /* 0x000fc60000000000 */
[----:B------:R-:W-:Y:S05]  /*20010*/  BRA.DIV UR4, `(.L_x_2611) ;  /* 0x0000004204987947 */ /* 0x000fea000b800000 */
[----:B------:R-:W-:-:S13]  /*20020*/  ELECT P6, URZ, PT ;  /* 0x00000000003f782f */ /* 0x000fda00038c0000 */
.L_x_2775:
[----:B------:R-:W-:Y:S05]  /*20030*/  @!P6 BRA `(.L_x_2326) ;  /* 0x000000000080e947 */ /* 0x000fea0003800000 */
[----:B------:R-:W-:-:S06]  /*20040*/  ULOP3.LUT UR4, UR36, 0x2, URZ, 0xfc, !UPT ;  /* 0x0000000224047892 */ /* 0x000fcc000f8efc3f */
[----:B0-----:R-:W-:-:S05]  /*20050*/  IMAD.U32 R0, RZ, RZ, UR4 ;  /* 0x00000004ff007e24 */ /* 0x001fca000f8e00ff */
[----:B------:R-:W-:-:S13]  /*20060*/  ISETP.NE.AND P0, PT, R0, 0x3, PT ;  /* 0x000000030000780c */ /* 0x000fda0003f05270 */
[----:B------:R-:W-:Y:S05]  /*20070*/  @!P0 BRA `(.L_x_2612) ;  /* 0x0000000000048947 */ /* 0x000fea0003800000 */
[----:B------:R-:W-:Y:S01]  /*20080*/  BPT.TRAP 0x1 ;  /* 0x000000040000795c */ /* 0x000fe20000300000 */
.L_x_2612:
[----:B------:R-:W2:Y:S01]  /*20090*/  LDL R0, [R1] ;  /* 0x0000000001007983 */ /* 0x000ea20000100800 */
[C---:B------:R-:W-:Y:S01]  /*200a0*/  LEA R3, R28.reuse, R5, 0x3 ;  /* 0x000000051c037211 */ /* 0x040fe200078e18ff */
[----:B------:R-:W-:-:S05]  /*200b0*/  VIADD R28, R28, 0x1 ;  /* 0x000000011c1c7836 */ /* 0x000fca0000000000 */
[----:B------:R-:W-:Y:S02]  /*200c0*/  ISETP.NE.AND P2, PT, R28, 0x2, PT ;  /* 0x000000021c00780c */ /* 0x000fe40003f45270 */
[----:B--2---:R-:W-:Y:S02]  /*200d0*/  SHF.L.U32 R2, R0, 0x1f, RZ ;  /* 0x0000001f00027819 */ /* 0x004fe400000006ff */
[----:B------:R-:W-:Y:S02]  /*200e0*/  SEL R0, RZ, 0x1, P2 ;  /* 0x00000001ff007807 */ /* 0x000fe40001000000 */
[----:B------:R-:W0:Y:S02]  /*200f0*/  SYNCS.PHASECHK.TRANS64.TRYWAIT P1, [R3+URZ+0x2d840], R2 ;  /* 0x02d84002030075a7 */ /* 0x000e24000802017f */
[----:B0-----:R-:W-:Y:S05]  /*20100*/  @!P1 BRA `(.L_x_2613) ;  /* 0x00000040007c9947 */ /* 0x001fea0003800000 */
.L_x_2776:
[----:B------:R-:W2:Y:S01]  /*20110*/  LDL.LU R4, [R1] ;  /* 0x0000000001047983 */ /* 0x000ea20000300800 */
[----:B------:R-:W-:Y:S02]  /*20120*/  SEL R28, R28, RZ, P2 ;  /* 0x000000ff1c1c7207 */ /* 0x000fe40001000000 */
[----:B--2---:R-:W-:Y:S01]  /*20130*/  LOP3.LUT R0, R4, R0, RZ, 0x3c, !PT ;  /* 0x0000000004007212 */ /* 0x004fe200078e3cff */
[----:B------:R-:W-:Y:S06]  /*20140*/  @!P0 BRA `(.L_x_2614) ;  /* 0x0000000000048947 */ /* 0x000fec0003800000 */
[----:B------:R-:W-:Y:S01]  /*20150*/  BPT.TRAP 0x1 ;  /* 0x000000040000795c */ /* 0x000fe20000300000 */
.L_x_2614:
[----:B------:R-:W-:Y:S01]  /*20160*/  IMAD R5, R28, 0x8, R5 ;  /* 0x000000081c057824 */ /* 0x000fe200078e0205 */
[----:B------:R-:W-:-:S04]  /*20170*/  SHF.L.U32 R0, R0, 0x1f, RZ ;  /* 0x0000001f00007819 */ /* 0x000fc800000006ff */
[----:B------:R-:W2:Y:S02]  /*20180*/  SYNCS.PHASECHK.TRANS64.TRYWAIT P1, [R5+URZ+0x2d840], R0 ;  /* 0x02d84000050075a7 */ /* 0x000ea4000802017f */
[----:B--2---:R-:W-:Y:S05]  /*20190*/  @!P1 BRA `(.L_x_2615) ;  /* 0x00000040006c9947 */ /* 0x004fea0003800000 */
.L_x_2777:
[----:B------:R-:W-:Y:S05]  /*201a0*/  @!P0 BRA `(.L_x_2616) ;  /* 0x0000000000048947 */ /* 0x000fea0003800000 */
[----:B------:R-:W-:Y:S01]  /*201b0*/  BPT.TRAP 0x1 ;  /* 0x000000040000795c */ /* 0x000fe20000300000 */
.L_x_2616:
[----:B------:R-:W0:Y:S02]  /*201c0*/  SYNCS.PHASECHK.TRANS64.TRYWAIT P1, [R3+URZ+0x2d860], R2 ;  /* 0x02d86002030075a7 */ /* 0x000e24000802017f */
[----:B0-----:R-:W-:Y:S05]  /*201d0*/  @!P1 BRA `(.L_x_2617) ;  /* 0x0000004000709947 */ /* 0x001fea0003800000 */
.L_x_2778:
[----:B------:R-:W-:Y:S05]  /*201e0*/  @!P0 BRA `(.L_x_2618) ;  /* 0x0000000000048947 */ /* 0x000fea0003800000 */
[----:B------:R-:W-:Y:S01]  /*201f0*/  BPT.TRAP 0x1 ;  /* 0x000000040000795c */ /* 0x000fe20000300000 */
.L_x_2618:
[----:B------:R0:W0:Y:S02]  /*20200*/  SYNCS.PHASECHK.TRANS64.TRYWAIT P0, [R5+URZ+0x2d860], R0 ;  /* 0x02d86000050075a7 */ /* 0x000024000800017f */
[----:B0-----:R-:W-:Y:S05]  /*20210*/  @!P0 NANOSLEEP.SYNCS 0x989680 ;  /* 0x009896800000895d */ /* 0x001fea0003900000 */
[----:B------:R-:W0:Y:S02]  /*20220*/  @!P0 SYNCS.PHASECHK.TRANS64 P0, [R5+URZ+0x2d860], R0 ;  /* 0x02d86000050085a7 */ /* 0x000e24000800007f */
[----:B0-----:R-:W-:Y:S05]  /*20230*/  @!P0 BRA `(.L_x_2618) ;  /* 0xfffffffc00f08947 */ /* 0x001fea000383ffff */
.L_x_2326:
[----:B------:R-:W-:Y:S05]  /*20240*/  BSYNC B9 ;  /* 0x0000000000097941 */ /* 0x000fea0003800000 */
.L_x_2323:
[----:B------:R-:W-:Y:S05]  /*20250*/  EXIT ;  /* 0x000000000000794d */ /* 0x000fea0003800000 */
.L_x_2344:
[----:B0-----:R0:W1:Y:S02]  /*20260*/  SYNCS.PHASECHK.TRANS64.TRYWAIT P4, [R57+URZ+0x2d890], R85 ;  /* 0x02d89055390075a7 */ /* 0x001064000808017f */
[----:B-1----:R-:W-:Y:S05]  /*20270*/  @!P4 NANOSLEEP.SYNCS 0x989680 ;  /* 0x009896800000c95d */ /* 0x002fea0003900000 */
[----:B------:R-:W1:Y:S02]  /*20280*/  @!P4 SYNCS.PHASECHK.TRANS64 P4, [R57+URZ+0x2d890], R85 ;  /* 0x02d890553900c5a7 */ /* 0x000e64000808007f */
[----:B-1----:R-:W-:Y:S05]  /*20290*/  @!P4 BRA `(.L_x_2344) ;  /* 0xfffffffc00f0c947 */ /* 0x002fea000383ffff */
[----:B------:R-:W-:Y:S05]  /*202a0*/  BRA `(.L_x_2619) ;  /* 0xfffffe3400007947 */ /* 0x000fea000383ffff */
.L_x_2345:
        /* <DEDUP_REMOVED lines=8> */
.L_x_2621:
[----:B------:R-:W-:Y:S05]  /*20330*/  BSYNC B1 ;  /* 0x0000000000017941 */ /* 0x000fea0003800000 */
.L_x_2620:
        /* <DEDUP_REMOVED lines=8> */
.L_x_2622:
[----:B------:R-:W-:Y:S01]  /*203c0*/  IMAD.MOV.U32 R60, RZ, RZ, R14 ;  /* 0x000000ffff3c7224 */ /* 0x000fe200078e000e */
[----:B------:R-:W-:Y:S06]  /*203d0*/  BRA `(.L_x_2623) ;  /* 0xfffffe3000c87947 */ /* 0x000fec000383ffff */
.L_x_2373:
[----:B0-----:R0:W1:Y:S02]  /*203e0*/  SYNCS.PHASECHK.TRANS64.TRYWAIT P4, [R57+URZ+0x2d890], R85 ;  /* 0x02d89055390075a7 */ /* 0x001064000808017f */
[----:B-1----:R-:W-:Y:S05]  /*203f0*/  @!P4 NANOSLEEP.SYNCS 0x989680 ;  /* 0x009896800000c95d */ /* 0x002fea0003900000 */
[----:B------:R-:W1:Y:S02]  /*20400*/  @!P4 SYNCS.PHASECHK.TRANS64 P4, [R57+URZ+0x2d890], R85 ;  /* 0x02d890553900c5a7 */ /* 0x000e64000808007f */
[----:B-1----:R-:W-:Y:S05]  /*20410*/  @!P4 BRA `(.L_x_2373) ;  /* 0xfffffffc00f0c947 */ /* 0x002fea000383ffff */
[----:B------:R-:W-:Y:S05]  /*20420*/  BRA `(.L_x_2624) ;  /* 0xfffffe4c00a47947 */ /* 0x000fea000383ffff */
.L_x_2374:
        /* <DEDUP_REMOVED lines=8> */
.L_x_2626:
[----:B------:R-:W-:Y:S05]  /*204b0*/  BSYNC B1 ;  /* 0x0000000000017941 */ /* 0x000fea0003800000 */
.L_x_2625:
        /* <DEDUP_REMOVED lines=8> */
.L_x_2627:
[----:B------:R-:W-:Y:S01]  /*20540*/  IMAD.MOV.U32 R88, RZ, RZ, R14 ;  /* 0x000000ffff587224 */ /* 0x000fe200078e000e */
[----:B------:R-:W-:Y:S06]  /*20550*/  BRA `(.L_x_2628) ;  /* 0xfffffe4c006c7947 */ /* 0x000fec000383ffff */
.L_x_2387:
[----:B0-----:R0:W1:Y:S02]  /*20560*/  SYNCS.PHASECHK.TRANS64.TRYWAIT P3, [R57+URZ+0x2d890], R85 ;  /* 0x02d89055390075a7 */ /* 0x001064000806017f */
[----:B-1----:R-:W-:Y:S05]  /*20570*/  @!P3 NANOSLEEP.SYNCS 0x989680 ;  /* 0x009896800000b95d */ /* 0x002fea0003900000 */
[----:B------:R-:W1:Y:S02]  /*20580*/  @!P3 SYNCS.PHASECHK.TRANS64 P3, [R57+URZ+0x2d890], R85 ;  /* 0x02d890553900b5a7 */ /* 0x000e64000806007f */
[----:B-1----:R-:W-:Y:S05]  /*20590*/  @!P3 BRA `(.L_x_2387) ;  /* 0xfffffffc00f0b947 */ /* 0x002fea000383ffff */
[----:B------:R-:W-:Y:S05]  /*205a0*/  BRA `(.L_x_2629) ;  /* 0xfffffe6400647947 */ /* 0x000fea000383ffff */
.L_x_2388:
[----:B------:R-:W-:Y:S01]  /*205b0*/  BSSY B1, `(.L_x_2630) ;  /* 0x0000007000017945 */ /* 0x000fe20003800000 */
[----:B------:R-:W-:Y:S01]  /*205c0*/  IMAD.MOV.U32 R12, RZ, RZ, RZ ;  /* 0x000000ffff0c7224 */ /* 0x000fe200078e00ff */
[----:B------:R-:W-:Y:S01]  /*205d0*/  MOV R15, 0xffffffff ;  /* 0xffffffff000f7802 */ /* 0x000fe20000000f00 */
[----:B------:R-:W-:-:S07]  /*205e0*/  IMAD.MOV.U32 R11, RZ, RZ, 0x1e1f ;  /* 0x00001e1fff0b7424 */ /* 0x000fce00078e00ff */
[----:B0-----:R-:W-:Y:S05]  /*205f0*/  WARPSYNC.COLLECTIVE R15, `(.L_x_2631) ;  /* 0x000000000f087348 */ /* 0x001fea0003c00000 */
[----:B------:R1:W2:Y:S02]  /*20600*/  SHFL.IDX P6, R14, R13, R12, R11 ;  /* 0x0000000c0d0e7389 */ /* 0x0002a400000c000b */
[----:B012---:R-:W-:Y:S01]  /*20610*/  ENDCOLLECTIVE ;  /* 0x000000000000791b */ /* 0x007fe20003800000 */
.L_x_2631:
[----:B------:R-:W-:Y:S05]  /*20620*/  BSYNC B1 ;  /* 0x0000000000017941 */ /* 0x000fea0003800000 */
.L_x_2630:
[----:B------:R-:W-:Y:S01]  /*20630*/  IMAD.MOV.U32 R13, RZ, RZ, R39 ;  /* 0x000000ffff0d7224 */ /* 0x000fe200078e0027 */
[----:B------:R-:W-:Y:S01]  /*20640*/  MOV R15, 0xffffffff ;  /* 0xffffffff000f7802 */ /* 0x000fe20000000f00 */
[----:B------:R-:W-:Y:S02]  /*20650*/  IMAD.MOV.U32 R12, RZ, RZ, RZ ;  /* 0x000000ffff0c7224 */ /* 0x000fe400078e00ff */
[----:B------:R-:W-:Y:S02]  /*20660*/  IMAD.MOV.U32 R11, RZ, RZ, 0x1e1f ;  /* 0x00001e1fff0b7424 */ /* 0x000fe400078e00ff */
[----:B------:R-:W-:-:S07]  /*20670*/  IMAD.MOV.U32 R38, RZ, RZ, R14 ;  /* 0x000000ffff267224 */ /* 0x000fce00078e000e */
[----:B------:R-:W-:Y:S05]  /*20680*/  WARPSYNC.COLLECTIVE R15, `(.L_x_2632) ;  /* 0x000000000f087348 */ /* 0x000fea0003c00000 */
[----:B------:R0:W1:Y:S02]  /*20690*/  SHFL.IDX P6, R14, R13, R12, R11 ;  /* 0x0000000c0d0e7389 */ /* 0x00006400000c000b */
[----:B01----:R-:W-:Y:S01]  /*206a0*/  ENDCOLLECTIVE ;  /* 0x000000000000791b */ /* 0x003fe20003800000 */
.L_x_2632:
[----:B------:R-:W-:Y:S01]  /*206b0*/  IMAD.MOV.U32 R39, RZ, RZ, R14 ;  /* 0x000000ffff277224 */ /* 0x000fe200078e000e */
[----:B------:R-:W-:Y:S06]  /*206c0*/  BRA `(.L_x_2633) ;  /* 0xfffffe6400807947 */ /* 0x000fec000383ffff */
.L_x_2392:
[----:B------:R0:W0:Y:S02]  /*206d0*/  SYNCS.PHASECHK.TRANS64.TRYWAIT P2, [R57+URZ+0x2d8b0], R85 ;  /* 0x02d8b055390075a7 */ /* 0x000024000804017f */
[----:B0-----:R-:W-:Y:S05]  /*206e0*/  @!P2 NANOSLEEP.SYNCS 0x989680 ;  /* 0x009896800000a95d */ /* 0x001fea0003900000 */
[----:B------:R-:W0:Y:S02]  /*206f0*/  @!P2 SYNCS.PHASECHK.TRANS64 P2, [R57+URZ+0x2d8b0], R85 ;  /* 0x02d8b0553900a5a7 */ /* 0x000e24000804007f */
[----:B0-----:R-:W-:Y:S05]  /*20700*/  @!P2 BRA `(.L_x_2392) ;  /* 0xfffffffc00f0a947 */ /* 0x001fea000383ffff */
[----:B------:R-:W-:Y:S05]  /*20710*/  BRA `(.L_x_2634) ;  /* 0xfffffe6800647947 */ /* 0x000fea000383ffff */
.L_x_2400:
[----:B------:R-:W-:Y:S01]  /*20720*/  BSSY B0, `(.L_x_2635) ;  /* 0x0000007000007945 */ /* 0x000fe20003800000 */
[----:B------:R-:W-:Y:S02]  /*20730*/  IMAD.MOV.U32 R12, RZ, RZ, RZ ;  /* 0x000000ffff0c7224 */ /* 0x000fe400078e00ff */
[----:B------:R-:W-:Y:S02]  /*20740*/  IMAD.MOV.U32 R11, RZ, RZ, 0x1f ;  /* 0x0000001fff0b7424 */ /* 0x000fe400078e00ff */
[----:B------:R-:W-:-:S07]  /*20750*/  IMAD.MOV.U32 R15, RZ, RZ, -0x1 ;  /* 0xffffffffff0f7424 */ /* 0x000fce00078e00ff */
[----:B--23-5:R-:W-:Y:S05]  /*20760*/  WARPSYNC.COLLECTIVE R15, `(.L_x_2636) ;  /* 0x000000000f087348 */ /* 0x02cfea0003c00000 */
[----:B------:R0:W1:Y:S02]  /*20770*/  SHFL.IDX P6, R14, R13, R12, R11 ;  /* 0x0000000c0d0e7389 */ /* 0x00006400000c000b */
[----:B0123-5:R-:W-:Y:S01]  /*20780*/  ENDCOLLECTIVE ;  /* 0x000000000000791b */ /* 0x02ffe20003800000 */
.L_x_2636:
[----:B------:R-:W-:Y:S05]  /*20790*/  BSYNC B0 ;  /* 0x0000000000007941 */ /* 0x000fea0003800000 */
.L_x_2635:
[----:B------:R0:W-:Y:S01]  /*207a0*/  STL [R1+0x60], R14 ;  /* 0x0000600e01007387 */ /* 0x0001e20000100800 */
[----:B------:R-:W-:Y:S05]  /*207b0*/  BRA `(.L_x_2637) ;  /* 0xfffffe7000fc7947 */ /* 0x000fea000383ffff */
.L_x_2411:
[----:B------:R-:W-:Y:S01]  /*207c0*/  BSSY B1, `(.L_x_2638) ;  /* 0x0000007000017945 */ /* 0x000fe20003800000 */
[----:B------:R-:W-:Y:S01]  /*207d0*/  MOV R12, RZ ;  /* 0x000000ff000c7202 */ /* 0x000fe20000000f00 */
[----:B------:R-:W-:Y:S02]  /*207e0*/  IMAD.MOV.U32 R11, RZ, RZ, 0x1e1f ;  /* 0x00001e1fff0b7424 */ /* 0x000fe400078e00ff */
[----:B------:R-:W-:-:S07]  /*207f0*/  IMAD.MOV.U32 R15, RZ, RZ, -0x1 ;  /* 0xffffffffff0f7424 */ /* 0x000fce00078e00ff */
[----:B0-23--:R-:W-:Y:S05]  /*20800*/  WARPSYNC.COLLECTIVE R15, `(.L_x_2639) ;  /* 0x000000000f087348 */ /* 0x00dfea0003c00000 */
[----:B0-----:R0:W1:Y:S02]  /*20810*/  SHFL.IDX P6, R14, R13, R12, R11 ;  /* 0x0000000c0d0e7389 */ /* 0x00106400000c000b */
[----:B0123--:R-:W-:Y:S01]  /*20820*/  ENDCOLLECTIVE ;  /* 0x000000000000791b */ /* 0x00ffe20003800000 */
.L_x_2639:
[----:B------:R-:W-:Y:S05]  /*20830*/  BSYNC B1 ;  /* 0x0000000000017941 */ /* 0x000fea0003800000 */
.L_x_2638:
        /* <DEDUP_REMOVED lines=8> */
.L_x_2640:
[----:B------:R-:W-:Y:S02]  /*208c0*/  IMAD.MOV.U32 R13, RZ, RZ, R0 ;  /* 0x000000ffff0d7224 */ /* 0x000fe400078e0000 */
[----:B------:R-:W-:-:S07]  /*208d0*/  IMAD.MOV.U32 R38, RZ, RZ, R14 ;  /* 0x000000ffff267224 */ /* 0x000fce00078e000e */
[----:B------:R-:W-:Y:S05]  /*208e0*/  WARPSYNC.COLLECTIVE R15, `(.L_x_2641) ;  /* 0x000000000f087348 */ /* 0x000fea0003c00000 */
[----:B------:R0:W1:Y:S02]  /*208f0*/  SHFL.IDX P6, R14, R13, R12, R11 ;  /* 0x0000000c0d0e7389 */ /* 0x00006400000c000b */
[----:B01----:R-:W-:Y:S01]  /*20900*/  ENDCOLLECTIVE ;  /* 0x000000000000791b */ /* 0x003fe20003800000 */
.L_x_2641:
[----:B------:R-:W-:Y:S01]  /*20910*/  IMAD.MOV.U32 R13, RZ, RZ, R39 ;  /* 0x000000ffff0d7224 */ /* 0x000fe200078e0027 */
[----:B------:R-:W-:-:S07]  /*20920*/  MOV R0, R14 ;  /* 0x0000000e00007202 */ /* 0x000fce0000000f00 */
[----:B------:R-:W-:Y:S05]  /*20930*/  WARPSYNC.COLLECTIVE R15, `(.L_x_2642) ;  /* 0x000000000f087348 */ /* 0x000fea0003c00000 */
[----:B------:R0:W1:Y:S02]  /*20940*/  SHFL.IDX P6, R14, R13, R12, R11 ;  /* 0x0000000c0d0e7389 */ /* 0x00006400000c000b */
[----:B01----:R-:W-:Y:S01]  /*20950*/  ENDCOLLECTIVE ;  /* 0x000000000000791b */ /* 0x003fe20003800000 */
.L_x_2642:
[----:B------:R-:W-:Y:S01]  /*20960*/  IMAD.MOV.U32 R39, RZ, RZ, R14 ;  /* 0x000000ffff277224 */ /* 0x000fe200078e000e */
[----:B------:R-:W-:Y:S06]  /*20970*/  BRA `(.L_x_2643) ;  /* 0xfffffe78005c7947 */ /* 0x000fec000383ffff */
.L_x_2415:
[----:B0-----:R0:W1:Y:S02]  /*20980*/  SYNCS.PHASECHK.TRANS64.TRYWAIT P0, [R2+URZ+0x2d800], R3 ;  /* 0x02d80003020075a7 */ /* 0x001064000800017f */
[----:B-1----:R-:W-:Y:S05]  /*20990*/  @!P0 NANOSLEEP.SYNCS 0x989680 ;  /* 0x009896800000895d */ /* 0x002fea0003900000 */
[----:B------:R-:W1:Y:S02]  /*209a0*/  @!P0 SYNCS.PHASECHK.TRANS64 P0, [R2+URZ+0x2d800], R3 ;  /* 0x02d80003020085a7 */ /* 0x000e64000800007f */
[----:B-1----:R-:W-:Y:S05]  /*209b0*/  @!P0 BRA `(.L_x_2415) ;  /* 0xfffffffc00f08947 */ /* 0x002fea000383ffff */
[----:B------:R-:W-:Y:S05]  /*209c0*/  BRA `(.L_x_2644) ;  /* 0xfffffe8000907947 */ /* 0x000fea000383ffff */
.L_x_2427:
[----:B------:R-:W-:Y:S01]  /*209d0*/  BSSY B1, `(.L_x_2645) ;  /* 0x0000007000017945 */ /* 0x000fe20003800000 */
[----:B------:R-:W-:Y:S01]  /*209e0*/  IMAD.MOV.U32 R12, RZ, RZ, RZ ;  /* 0x000000ffff0c7224 */ /* 0x000fe200078e00ff */
[----:B------:R-:W-:Y:S01]  /*209f0*/  MOV R15, 0xffffffff ;  /* 0xffffffff000f7802 */ /* 0x000fe20000000f00 */
[----:B------:R-:W-:-:S07]  /*20a00*/  IMAD.MOV.U32 R11, RZ, RZ, 0x1e1f ;  /* 0x00001e1fff0b7424 */ /* 0x000fce00078e00ff */
[----:B0--3--:R-:W-:Y:S05]  /*20a10*/  WARPSYNC.COLLECTIVE R15, `(.L_x_2646) ;  /* 0x000000000f087348 */ /* 0x009fea0003c00000 */
[----:B0-----:R0:W1:Y:S02]  /*20a20*/  SHFL.IDX P6, R14, R13, R12, R11 ;  /* 0x0000000c0d0e7389 */ /* 0x00106400000c000b */
[----:B01-3--:R-:W-:Y:S01]  /*20a30*/  ENDCOLLECTIVE ;  /* 0x000000000000791b */ /* 0x00bfe20003800000 */
.L_x_2646:
[----:B------:R-:W-:Y:S05]  /*20a40*/  BSYNC B1 ;  /* 0x0000000000017941 */ /* 0x000fea0003800000 */
.L_x_2645:
        /* <DEDUP_REMOVED lines=8> */
.L_x_2647:
[----:B------:R-:W-:Y:S02]  /*20ad0*/  IMAD.MOV.U32 R13, RZ, RZ, R37 ;  /* 0x000000ffff0d7224 */ /* 0x000fe400078e0025 */
[----:B------:R-:W-:-:S07]  /*20ae0*/  IMAD.MOV.U32 R3, RZ, RZ, R14 ;  /* 0x000000ffff037224 */ /* 0x000fce00078e000e */
[----:B------:R-:W-:Y:S05]  /*20af0*/  WARPSYNC.COLLECTIVE R15, `(.L_x_2648) ;  /* 0x000000000f087348 */ /* 0x000fea0003c00000 */
[----:B------:R0:W1:Y:S02]  /*20b00*/  SHFL.IDX P6, R14, R13, R12, R11 ;  /* 0x0000000c0d0e7389 */ /* 0x00006400000c000b */
[----:B01----:R-:W-:Y:S01]  /*20b10*/  ENDCOLLECTIVE ;  /* 0x000000000000791b */ /* 0x003fe20003800000 */
.L_x_2648:
[----:B------:R-:W-:Y:S02]  /*20b20*/  IMAD.MOV.U32 R13, RZ, RZ, R38 ;  /* 0x000000ffff0d7224 */ /* 0x000fe400078e0026 */
[----:B------:R-:W-:-:S07]  /*20b30*/  IMAD.MOV.U32 R37, RZ, RZ, R14 ;  /* 0x000000ffff257224 */ /* 0x000fce00078e000e */
[----:B------:R-:W-:Y:S05]  /*20b40*/  WARPSYNC.COLLECTIVE R15, `(.L_x_2649) ;  /* 0x000000000f087348 */ /* 0x000fea0003c00000 */
[----:B------:R0:W1:Y:S02]  /*20b50*/  SHFL.IDX P6, R14, R13, R12, R11 ;  /* 0x0000000c0d0e7389 */ /* 0x00006400000c000b */
[----:B01----:R-:W-:Y:S01]  /*20b60*/  ENDCOLLECTIVE ;  /* 0x000000000000791b */ /* 0x003fe20003800000 */
.L_x_2649:
[----:B------:R-:W-:Y:S01]  /*20b70*/  MOV R38, R14 ;  /* 0x0000000e00267202 */ /* 0x000fe20000000f00 */
[----:B------:R-:W-:Y:S06]  /*20b80*/  BRA `(.L_x_2650) ;  /* 0xfffffe9400487947 */ /* 0x000fec000383ffff */
.L_x_2431:
[----:B0-----:R0:W1:Y:S02]  /*20b90*/  SYNCS.PHASECHK.TRANS64.TRYWAIT P0, [R2+URZ+0x2d800], R3 ;  /* 0x02d80003020075a7 */ /* 0x001064000800017f */
[----:B-1----:R-:W-:Y:S05]  /*20ba0*/  @!P0 NANOSLEEP.SYNCS 0x989680 ;  /* 0x009896800000895d */ /* 0x002fea0003900000 */
[----:B------:R-:W1:Y:S02]  /*20bb0*/  @!P0 SYNCS.PHASECHK.TRANS64 P0, [R2+URZ+0x2d800], R3 ;  /* 0x02d80003020085a7 */ /* 0x000e64000800007f */
[----:B-1----:R-:W-:Y:S05]  /*20bc0*/  @!P0 BRA `(.L_x_2431) ;  /* 0xfffffffc00f08947 */ /* 0x002fea000383ffff */
[----:B------:R-:W-:Y:S05]  /*20bd0*/  BRA `(.L_x_2651) ;  /* 0xfffffe9800f47947 */ /* 0x000fea000383ffff */
.L_x_2439:
[----:B-1----:R1:W3:Y:S02]  /*20be0*/  SYNCS.PHASECHK.TRANS64.TRYWAIT P1, [R0+URZ+0x2d830], R5 ;  /* 0x02d83005000075a7 */ /* 0x0022e4000802017f */
[----:B---3--:R-:W-:Y:S05]  /*20bf0*/  @!P1 NANOSLEEP.SYNCS 0x989680 ;  /* 0x009896800000995d */ /* 0x008fea0003900000 */
[----:B------:R-:W3:Y:S02]  /*20c00*/  @!P1 SYNCS.PHASECHK.TRANS64 P1, [R0+URZ+0x2d830], R5 ;  /* 0x02d83005000095a7 */ /* 0x000ee4000802007f */
[----:B---3--:R-:W-:Y:S05]  /*20c10*/  @!P1 BRA `(.L_x_2439) ;  /* 0xfffffffc00f09947 */ /* 0x008fea000383ffff */
[----:B------:R-:W-:Y:S05]  /*20c20*/  BRA `(.L_x_2438) ;  /* 0xfffffeb000847947 */ /* 0x000fea000383ffff */
.L_x_2446:
[----:B-1----:R1:W2:Y:S02]  /*20c30*/  SYNCS.PHASECHK.TRANS64.TRYWAIT P2, [R7+URZ+0x2d830], R8 ;  /* 0x02d83008070075a7 */ /* 0x0022a4000804017f */
[----:B--2---:R-:W-:Y:S05]  /*20c40*/  @!P2 NANOSLEEP.SYNCS 0x989680 ;  /* 0x009896800000a95d */ /* 0x004fea0003900000 */
[----:B------:R-:W2:Y:S02]  /*20c50*/  @!P2 SYNCS.PHASECHK.TRANS64 P2, [R7+URZ+0x2d830], R8 ;  /* 0x02d830080700a5a7 */ /* 0x000ea4000804007f */
[----:B--2---:R-:W-:Y:S05]  /*20c60*/  @!P2 BRA `(.L_x_2446) ;  /* 0xfffffffc00f0a947 */ /* 0x004fea000383ffff */
[----:B------:R-:W-:Y:S05]  /*20c70*/  BRA `(.L_x_2445) ;  /* 0xfffffee000007947 */ /* 0x000fea000383ffff */
.L_x_2450:
[----:B-1----:R1:W2:Y:S02]  /*20c80*/  SYNCS.PHASECHK.TRANS64.TRYWAIT P1, [R8+URZ+0x2d850], R7 ;  /* 0x02d85007080075a7 */ /* 0x0022a4000802017f */
[----:B--2---:R-:W-:Y:S05]  /*20c90*/  @!P1 NANOSLEEP.SYNCS 0x989680 ;  /* 0x009896800000995d */ /* 0x004fea0003900000 */
[----:B------:R-:W2:Y:S02]  /*20ca0*/  @!P1 SYNCS.PHASECHK.TRANS64 P1, [R8+URZ+0x2d850], R7 ;  /* 0x02d85007080095a7 */ /* 0x000ea4000802007f */
[----:B--2---:R-:W-:Y:S05]  /*20cb0*/  @!P1 BRA `(.L_x_2450) ;  /* 0xfffffffc00f09947 */ /* 0x004fea000383ffff */
[----:B------:R-:W-:Y:S05]  /*20cc0*/  BRA `(.L_x_2447) ;  /* 0xfffffee400287947 */ /* 0x000fea000383ffff */
.L_x_2459:
[----:B-1----:R1:W3:Y:S02]  /*20cd0*/  SYNCS.PHASECHK.TRANS64.TRYWAIT P2, [R7+URZ+0x2d830], R8 ;  /* 0x02d83008070075a7 */ /* 0x0022e4000804017f */
[----:B---3--:R-:W-:Y:S05]  /*20ce0*/  @!P2 NANOSLEEP.SYNCS 0x989680 ;  /* 0x009896800000a95d */ /* 0x008fea0003900000 */
[----:B------:R-:W3:Y:S02]  /*20cf0*/  @!P2 SYNCS.PHASECHK.TRANS64 P2, [R7+URZ+0x2d830], R8 ;  /* 0x02d830080700a5a7 */ /* 0x000ee4000804007f */
[----:B---3--:R-:W-:Y:S05]  /*20d00*/  @!P2 BRA `(.L_x_2459) ;  /* 0xfffffffc00f0a947 */ /* 0x008fea000383ffff */
[----:B------:R-:W-:Y:S05]  /*20d10*/  BRA `(.L_x_2458) ;  /* 0xffffff14007c7947 */ /* 0x000fea000383ffff */
.L_x_2463:
[----:B-1----:R1:W2:Y:S02]  /*20d20*/  SYNCS.PHASECHK.TRANS64.TRYWAIT P1, [R8+URZ+0x2d850], R7 ;  /* 0x02d85007080075a7 */ /* 0x0022a4000802017f */
[----:B--2---:R-:W-:Y:S05]  /*20d30*/  @!P1 NANOSLEEP.SYNCS 0x989680 ;  /* 0x009896800000995d */ /* 0x004fea0003900000 */
[----:B------:R-:W2:Y:S02]  /*20d40*/  @!P1 SYNCS.PHASECHK.TRANS64 P1, [R8+URZ+0x2d850], R7 ;  /* 0x02d85007080095a7 */ /* 0x000ea4000802007f */
[----:B--2---:R-:W-:Y:S05]  /*20d50*/  @!P1 BRA `(.L_x_2463) ;  /* 0xfffffffc00f09947 */ /* 0x004fea000383ffff */
[----:B------:R-:W-:Y:S05]  /*20d60*/  BRA `(.L_x_2460) ;  /* 0xffffff1800a47947 */ /* 0x000fea000383ffff */
.L_x_2470:
[----:B-1----:R1:W3:Y:S02]  /*20d70*/  SYNCS.PHASECHK.TRANS64.TRYWAIT P1, [R6+URZ+0x2d850], R9 ;  /* 0x02d85009060075a7 */ /* 0x0022e4000802017f */
[----:B---3--:R-:W-:Y:S05]  /*20d80*/  @!P1 NANOSLEEP.SYNCS 0x989680 ;  /* 0x009896800000995d */ /* 0x008fea0003900000 */
[----:B------:R-:W3:Y:S02]  /*20d90*/  @!P1 SYNCS.PHASECHK.TRANS64 P1, [R6+URZ+0x2d850], R9 ;  /* 0x02d85009060095a7 */ /* 0x000ee4000802007f */
[----:B---3--:R-:W-:Y:S05]  /*20da0*/  @!P1 BRA `(.L_x_2470) ;  /* 0xfffffffc00f09947 */ /* 0x008fea000383ffff */
[----:B------:R-:W-:Y:S05]  /*20db0*/  BRA `(.L_x_2469) ;  /* 0xffffff40007c7947 */ /* 0x000fea000383ffff */
.L_x_2476:
[----:B------:R-:W-:Y:S02]  /*20dc0*/  IMAD.MOV.U32 R13, RZ, RZ, R9 ;  /* 0x000000ffff0d7224 */ /* 0x000fe400078e0009 */
[----:B------:R-:W-:Y:S02]  /*20dd0*/  IMAD.MOV.U32 R12, RZ, RZ, RZ ;  /* 0x000000ffff0c7224 */ /* 0x000fe400078e00ff */
[----:B------:R-:W-:Y:S02]  /*20de0*/  IMAD.MOV.U32 R11, RZ, RZ, 0x1c1f ;  /* 0x00001c1fff0b7424 */ /* 0x000fe400078e00ff */
[----:B------:R-:W-:-:S07]  /*20df0*/  IMAD.MOV.U32 R15, RZ, RZ, -0x1 ;  /* 0xffffffffff0f7424 */ /* 0x000fce00078e00ff */
[----:B-----5:R-:W-:Y:S05]  /*20e00*/  WARPSYNC.COLLECTIVE R15, `(.L_x_2652) ;  /* 0x000000000f087348 */ /* 0x020fea0003c00000 */
[----:B------:R0:W1:Y:S02]  /*20e10*/  SHFL.IDX P6, R14, R13, R12, R11 ;  /* 0x0000000c0d0e7389 */ /* 0x00006400000c000b */
[----:B01---5:R-:W-:Y:S01]  /*20e20*/  ENDCOLLECTIVE ;  /* 0x000000000000791b */ /* 0x023fe20003800000 */
.L_x_2652:
[----:B------:R-:W-:Y:S01]  /*20e30*/  IMAD.MOV.U32 R13, RZ, RZ, R0 ;  /* 0x000000ffff0d7224 */ /* 0x000fe200078e0000 */
[----:B------:R-:W-:-:S07]  /*20e40*/  MOV R3, R14 ;  /* 0x0000000e00037202 */ /* 0x000fce0000000f00 */
[----:B------:R-:W-:Y:S05]  /*20e50*/  WARPSYNC.COLLECTIVE R15, `(.L_x_2653) ;  /* 0x000000000f087348 */ /* 0x000fea0003c00000 */
[----:B------:R0:W1:Y:S02]  /*20e60*/  SHFL.IDX P6, R14, R13, R12, R11 ;  /* 0x0000000c0d0e7389 */ /* 0x00006400000c000b */
[----:B01----:R-:W-:Y:S01]  /*20e70*/  ENDCOLLECTIVE ;  /* 0x000000000000791b */ /* 0x003fe20003800000 */
.L_x_2653:
[----:B------:R-:W-:Y:S05]  /*20e80*/  BRA `(.L_x_2654) ;  /* 0xffffff5c004c7947 */ /* 0x000fea000383ffff */
.L_x_2479:
        /* <DEDUP_REMOVED lines=8> */
.L_x_2656:
[----:B------:R-:W-:Y:S05]  /*20f10*/  BSYNC B1 ;  /* 0x0000000000017941 */ /* 0x000fea0003800000 */
.L_x_2655:
[----:B------:R-:W-:Y:S01]  /*20f20*/  IMAD.MOV.U32 R13, RZ, RZ, R0 ;  /* 0x000000ffff0d7224 */ /* 0x000fe200078e0000 */
[----:B------:R-:W-:Y:S01]  /*20f30*/  MOV R15, 0xffffffff ;  /* 0xffffffff000f7802 */ /* 0x000fe20000000f00 */
[----:B------:R-:W-:Y:S02]  /*20f40*/  IMAD.MOV.U32 R12, RZ, RZ, 0x1 ;  /* 0x00000001ff0c7424 */ /* 0x000fe400078e00ff */
[----:B------:R-:W-:Y:S02]  /*20f50*/  IMAD.MOV.U32 R11, RZ, RZ, 0x1c1f ;  /* 0x00001c1fff0b7424 */ /* 0x000fe400078e00ff */
[----:B------:R-:W-:-:S07]  /*20f60*/  IMAD.MOV.U32 R3, RZ, RZ, R14 ;  /* 0x000000ffff037224 */ /* 0x000fce00078e000e */
[----:B------:R-:W-:Y:S05]  /*20f70*/  WARPSYNC.COLLECTIVE R15, `(.L_x_2657) ;  /* 0x000000000f087348 */ /* 0x000fea0003c00000 */
[----:B------:R0:W1:Y:S02]  /*20f80*/  SHFL.IDX P6, R14, R13, R12, R11 ;  /* 0x0000000c0d0e7389 */ /* 0x00006400000c000b */
[----:B01----:R-:W-:Y:S01]  /*20f90*/  ENDCOLLECTIVE ;  /* 0x000000000000791b */ /* 0x003fe20003800000 */
.L_x_2657:
[----:B------:R-:W-:Y:S05]  /*20fa0*/  BRA `(.L_x_2658) ;  /* 0xffffff5c005c7947 */ /* 0x000fea000383ffff */
.L_x_2481:
[----:B------:R-:W-:Y:S02]  /*20fb0*/  IMAD.MOV.U32 R13, RZ, RZ, R24 ;  /* 0x000000ffff0d7224 */ /* 0x000fe400078e0018 */
[----:B------:R-:W-:Y:S02]  /*20fc0*/  IMAD.MOV.U32 R12, RZ, RZ, RZ ;  /* 0x000000ffff0c7224 */ /* 0x000fe400078e00ff */
[----:B------:R-:W-:Y:S02]  /*20fd0*/  IMAD.MOV.U32 R11, RZ, RZ, 0x1c1f ;  /* 0x00001c1fff0b7424 */ /* 0x000fe400078e00ff */
[----:B------:R-:W-:-:S07]  /*20fe0*/  IMAD.MOV.U32 R15, RZ, RZ, -0x1 ;  /* 0xffffffffff0f7424 */ /* 0x000fce00078e00ff */
[----:B------:R-:W-:Y:S05]  /*20ff0*/  WARPSYNC.COLLECTIVE R15, `(.L_x_2659) ;  /* 0x000000000f087348 */ /* 0x000fea0003c00000 */
[----:B------:R0:W1:Y:S02]  /*21000*/  SHFL.IDX P6, R14, R13, R12, R11 ;  /* 0x0000000c0d0e7389 */ /* 0x00006400000c000b */
[----:B01----:R-:W-:Y:S01]  /*21010*/  ENDCOLLECTIVE ;  /* 0x000000000000791b */ /* 0x003fe20003800000 */
.L_x_2659:
[----:B------:R-:W-:Y:S01]  /*21020*/  IMAD.MOV.U32 R13, RZ, RZ, R0 ;  /* 0x000000ffff0d7224 */ /* 0x000fe200078e0000 */
[----:B------:R-:W-:-:S07]  /*21030*/  MOV R3, R14 ;  /* 0x0000000e00037202 */ /* 0x000fce0000000f00 */
[----:B------:R-:W-:Y:S05]  /*21040*/  WARPSYNC.COLLECTIVE R15, `(.L_x_2660) ;  /* 0x000000000f087348 */ /* 0x000fea0003c00000 */
[----:B------:R0:W1:Y:S02]  /*21050*/  SHFL.IDX P6, R14, R13, R12, R11 ;  /* 0x0000000c0d0e7389 */ /* 0x00006400000c000b */
[----:B01----:R-:W-:Y:S01]  /*21060*/  ENDCOLLECTIVE ;  /* 0x000000000000791b */ /* 0x003fe20003800000 */
.L_x_2660:
[----:B------:R-:W-:Y:S05]  /*21070*/  BRA `(.L_x_2661) ;  /* 0xffffff6000287947 */ /* 0x000fea000383ffff */
.L_x_2484:
[----:B------:R-:W-:Y:S01]  /*21080*/  BSSY B1, `(.L_x_2662) ;  /* 0x0000008000017945 */ /* 0x000fe20003800000 */
[----:B---3--:R-:W-:Y:S01]  /*21090*/  IMAD.MOV.U32 R13, RZ, RZ, R24 ;  /* 0x000000ffff0d7224 */ /* 0x008fe200078e0018 */
[----:B------:R-:W-:Y:S01]  /*210a0*/  MOV R15, 0xffffffff ;  /* 0xffffffff000f7802 */ /* 0x000fe20000000f00 */
[----:B------:R-:W-:Y:S02]  /*210b0*/  IMAD.MOV.U32 R12, RZ, RZ, 0x1 ;  /* 0x00000001ff0c7424 */ /* 0x000fe400078e00ff */
[----:B------:R-:W-:-:S07]  /*210c0*/  IMAD.MOV.U32 R11, RZ, RZ, 0x1c1f ;  /* 0x00001c1fff0b7424 */ /* 0x000fce00078e00ff */
[----:B012---:R-:W-:Y:S05]  /*210d0*/  WARPSYNC.COLLECTIVE R15, `(.L_x_2663) ;  /* 0x000000000f087348 */ /* 0x007fea0003c00000 */
[----:B--2---:R2:W3:Y:S02]  /*210e0*/  SHFL.IDX P6, R14, R13, R12, R11 ;  /* 0x0000000c0d0e7389 */ /* 0x0044e400000c000b */
[----:B0123--:R-:W-:Y:S01]  /*210f0*/  ENDCOLLECTIVE ;  /* 0x000000000000791b */ /* 0x00ffe20003800000 */
.L_x_2663:
[----:B------:R-:W-:Y:S05]  /*21100*/  BSYNC B1 ;  /* 0x0000000000017941 */ /* 0x000fea0003800000 */
.L_x_2662:
        /* <DEDUP_REMOVED lines=8> */
.L_x_2664:
[----:B------:R-:W-:Y:S05]  /*21190*/  BRA `(.L_x_2665) ;  /* 0xffffff6400247947 */ /* 0x000fea000383ffff */
.L_x_2488:
[----:B------:R-:W-:Y:S02]  /*211a0*/  IMAD.MOV.U32 R13, RZ, RZ, R4 ;  /* 0x000000ffff0d7224 */ /* 0x000fe400078e0004 */
[----:B------:R-:W-:Y:S02]  /*211b0*/  IMAD.MOV.U32 R12, RZ, RZ, RZ ;  /* 0x000000ffff0c7224 */ /* 0x000fe400078e00ff */
[----:B------:R-:W-:Y:S02]  /*211c0*/  IMAD.MOV.U32 R11, RZ, RZ, 0x1c1f ;  /* 0x00001c1fff0b7424 */ /* 0x000fe400078e00ff */
[----:B------:R-:W-:-:S07]  /*211d0*/  IMAD.MOV.U32 R15, RZ, RZ, -0x1 ;  /* 0xffffffffff0f7424 */ /* 0x000fce00078e00ff */
[----:B-1----:R-:W-:Y:S05]  /*211e0*/  WARPSYNC.COLLECTIVE R15, `(.L_x_2666) ;  /* 0x000000000f087348 */ /* 0x002fea0003c00000 */
[----:B------:R0:W2:Y:S02]  /*211f0*/  SHFL.IDX P6, R14, R13, R12, R11 ;  /* 0x0000000c0d0e7389 */ /* 0x0000a400000c000b */
[----:B012---:R-:W-:Y:S01]  /*21200*/  ENDCOLLECTIVE ;  /* 0x000000000000791b */ /* 0x007fe20003800000 */
.L_x_2666:
[----:B------:R-:W-:Y:S01]  /*21210*/  IMAD.MOV.U32 R13, RZ, RZ, R0 ;  /* 0x000000ffff0d7224 */ /* 0x000fe200078e0000 */
[----:B------:R-:W-:-:S07]  /*21220*/  MOV R3, R14 ;  /* 0x0000000e00037202 */ /* 0x000fce0000000f00 */
[----:B------:R-:W-:Y:S05]  /*21230*/  WARPSYNC.COLLECTIVE R15, `(.L_x_2667) ;  /* 0x000000000f087348 */ /* 0x000fea0003c00000 */
[----:B------:R0:W1:Y:S02]  /*21240*/  SHFL.IDX P6, R14, R13, R12, R11 ;  /* 0x0000000c0d0e7389 */ /* 0x00006400000c000b */
[----:B01----:R-:W-:Y:S01]  /*21250*/  ENDCOLLECTIVE ;  /* 0x000000000000791b */ /* 0x003fe20003800000 */
.L_x_2667:
[----:B------:R-:W-:Y:S05]  /*21260*/  BRA `(.L_x_2668) ;  /* 0xffffff70005c7947 */ /* 0x000fea000383ffff */
.L_x_2491:
[----:B------:R-:W-:Y:S01]  /*21270*/  BSSY B1, `(.L_x_2669) ;  /* 0x0000008000017945 */ /* 0x000fe20003800000 */
[----:B----4-:R-:W-:Y:S01]  /*21280*/  IMAD.MOV.U32 R13, RZ, RZ, R4 ;  /* 0x000000ffff0d7224 */ /* 0x010fe200078e0004 */
[----:B------:R-:W-:Y:S01]  /*21290*/  MOV R15, 0xffffffff ;  /* 0xffffffff000f7802 */ /* 0x000fe20000000f00 */
[----:B------:R-:W-:Y:S02]  /*212a0*/  IMAD.MOV.U32 R12, RZ, RZ, 0x1 ;  /* 0x00000001ff0c7424 */ /* 0x000fe400078e00ff */
[----:B------:R-:W-:-:S07]  /*212b0*/  IMAD.MOV.U32 R11, RZ, RZ, 0x1c1f ;  /* 0x00001c1fff0b7424 */ /* 0x000fce00078e00ff */
[----:B0123--:R-:W-:Y:S05]  /*212c0*/  WARPSYNC.COLLECTIVE R15, `(.L_x_2670) ;  /* 0x000000000f087348 */ /* 0x00ffea0003c00000 */
[----:B---3--:R3:W4:Y:S02]  /*212d0*/  SHFL.IDX P6, R14, R13, R12, R11 ;  /* 0x0000000c0d0e7389 */ /* 0x00872400000c000b */
[----:B01234-:R-:W-:Y:S01]  /*212e0*/  ENDCOLLECTIVE ;  /* 0x000000000000791b */ /* 0x01ffe20003800000 */
.L_x_2670:
[----:B------:R-:W-:Y:S05]  /*212f0*/  BSYNC B1 ;  /* 0x0000000000017941 */ /* 0x000fea0003800000 */
.L_x_2669:
        /* <DEDUP_REMOVED lines=8> */
.L_x_2671:
[----:B------:R-:W-:Y:S05]  /*21380*/  BRA `(.L_x_2672) ;  /* 0xffffff7000707947 */ /* 0x000fea000383ffff */
.L_x_2510:
[----:B------:R-:W2:Y:S01]  /*21390*/  S2R R7, SR_TID.X ;  /* 0x0000000000077919 */ /* 0x000ea20000002100 */
[----:B------:R-:W-:Y:S01]  /*213a0*/  BSSY B1, `(.L_x_2673) ;  /* 0x000000a000017945 */ /* 0x000fe20003800000 */
[----:B------:R-:W-:Y:S02]  /*213b0*/  IMAD.MOV.U32 R12, RZ, RZ, RZ ;  /* 0x000000ffff0c7224 */ /* 0x000fe400078e00ff */
[----:B------:R-:W-:Y:S02]  /*213c0*/  IMAD.MOV.U32 R11, RZ, RZ, 0x1f ;  /* 0x0000001fff0b7424 */ /* 0x000fe400078e00ff */
[----:B------:R-:W-:Y:S01]  /*213d0*/  IMAD.MOV.U32 R15, RZ, RZ, -0x1 ;  /* 0xffffffffff0f7424 */ /* 0x000fe200078e00ff */
[----:B--2---:R-:W-:-:S04]  /*213e0*/  SHF.R.U32.HI R7, RZ, 0x5, R7 ;  /* 0x00000005ff077819 */ /* 0x004fc80000011607 */
[----:B------:R-:W-:-:S05]  /*213f0*/  LOP3.LUT R7, R7, 0x3, RZ, 0xc0, !PT ;  /* 0x0000000307077812 */ /* 0x000fca00078ec0ff */
[----:B------:R-:W-:-:S07]  /*21400*/  IMAD.MOV.U32 R13, RZ, RZ, R7 ;  /* 0x000000ffff0d7224 */ /* 0x000fce00078e0007 */
[----:B01----:R-:W-:Y:S05]  /*21410*/  WARPSYNC.COLLECTIVE R15, `(.L_x_2674) ;  /* 0x000000000f087348 */ /* 0x003fea0003c00000 */
[----:B------:R2:W3:Y:S02]  /*21420*/  SHFL.IDX P6, R14, R13, R12, R11 ;  /* 0x0000000c0d0e7389 */ /* 0x0004e400000c000b */
[----:B0123--:R-:W-:Y:S01]  /*21430*/  ENDCOLLECTIVE ;  /* 0x000000000000791b */ /* 0x00ffe20003800000 */
.L_x_2674:
[----:B------:R-:W-:Y:S05]  /*21440*/  BSYNC B1 ;  /* 0x0000000000017941 */ /* 0x000fea0003800000 */
.L_x_2673:
[----:B------:R-:W-:Y:S05]  /*21450*/  BRA `(.L_x_2675) ;  /* 0xffffff8c009c7947 */ /* 0x000fea000383ffff */
.L_x_2512:
[----:B------:R-:W-:Y:S01]  /*21460*/  BSSY B1, `(.L_x_2676) ;  /* 0x0000006000017945 */ /* 0x000fe20003800000 */
[----:B------:R-:W-:-:S07]  /*21470*/  MOV R15, 0xffffffff ;  /* 0xffffffff000f7802 */ /* 0x000fce0000000f00 */
[----:B012---:R-:W-:Y:S05]  /*21480*/  WARPSYNC.COLLECTIVE R15, `(.L_x_2677) ;  /* 0x000000000f0c7348 */ /* 0x007fea0003c00000 */
[----:B------:R-:W-:Y:S02]  /*21490*/  ELECT P6, UR62, PT ;  /* 0x00000000003e782f */ /* 0x000fe400038c0000 */
[----:B------:R-:W-:Y:S01]  /*214a0*/  MOV R14, UR62 ;  /* 0x0000003e000e7c02 */ /* 0x000fe20008000f00 */
[----:B012---:R-:W-:Y:S10]  /*214b0*/  ENDCOLLECTIVE ;  /* 0x000000000000791b */ /* 0x007ff40003800000 */
.L_x_2677:
[----:B------:R-:W-:Y:S05]  /*214c0*/  BSYNC B1 ;  /* 0x0000000000017941 */ /* 0x000fea0003800000 */
.L_x_2676:
[----:B------:R-:W-:Y:S05]  /*214d0*/  BRA `(.L_x_2511) ;  /* 0xffffff8c00947947 */ /* 0x000fea000383ffff */
.L_x_2514:
[----:B--2---:R2:W3:Y:S02]  /*214e0*/  SYNCS.PHASECHK.TRANS64.TRYWAIT P0, [R16+URZ+0x2d820], R6 ;  /* 0x02d82006100075a7 */ /* 0x0044e4000800017f */
[----:B---3--:R-:W-:Y:S05]  /*214f0*/  @!P0 NANOSLEEP.SYNCS 0x989680 ;  /* 0x009896800000895d */ /* 0x008fea0003900000 */
[----:B------:R-:W3:Y:S02]  /*21500*/  @!P0 SYNCS.PHASECHK.TRANS64 P0, [R16+URZ+0x2d820], R6 ;  /* 0x02d82006100085a7 */ /* 0x000ee4000800007f */
[----:B---3--:R-:W-:Y:S05]  /*21510*/  @!P0 BRA `(.L_x_2514) ;  /* 0xfffffffc00f08947 */ /* 0x008fea000383ffff */
[----:B------:R-:W-:Y:S05]  /*21520*/  BRA `(.L_x_2678) ;  /* 0xffffff8c00a47947 */ /* 0x000fea000383ffff */
.L_x_2518:
[----:B0-----:R0:W1:Y:S02]  /*21530*/  SYNCS.PHASECHK.TRANS64.TRYWAIT P0, [R9+URZ+0x2d8a0], R11 ;  /* 0x02d8a00b090075a7 */ /* 0x001064000800017f */
[----:B-1----:R-:W-:Y:S05]  /*21540*/  @!P0 NANOSLEEP.SYNCS 0x989680 ;  /* 0x009896800000895d */ /* 0x002fea0003900000 */
[----:B------:R-:W1:Y:S02]  /*21550*/  @!P0 SYNCS.PHASECHK.TRANS64 P0, [R9+URZ+0x2d8a0], R11 ;  /* 0x02d8a00b090085a7 */ /* 0x000e64000800007f */
[----:B-1----:R-:W-:Y:S05]  /*21560*/  @!P0 BRA `(.L_x_2518) ;  /* 0xfffffffc00f08947 */ /* 0x002fea000383ffff */
[----:B------:R-:W-:Y:S05]  /*21570*/  BRA `(.L_x_2679) ;  /* 0xffffff8c00c07947 */ /* 0x000fea000383ffff */
.L_x_2525:
[----:B-1----:R1:W2:Y:S02]  /*21580*/  SYNCS.PHASECHK.TRANS64.TRYWAIT P0, [R9+URZ+0x2d8c0], R11 ;  /* 0x02d8c00b090075a7 */ /* 0x0022a4000800017f */
[----:B--2---:R-:W-:Y:S05]  /*21590*/  @!P0 NANOSLEEP.SYNCS 0x989680 ;  /* 0x009896800000895d */ /* 0x004fea0003900000 */
[----:B------:R-:W2:Y:S02]  /*215a0*/  @!P0 SYNCS.PHASECHK.TRANS64 P0, [R9+URZ+0x2d8c0], R11 ;  /* 0x02d8c00b090085a7 */ /* 0x000ea4000800007f */
[----:B--2---:R-:W-:Y:S05]  /*215b0*/  @!P0 BRA `(.L_x_2525) ;  /* 0xfffffffc00f08947 */ /* 0x004fea000383ffff */
[----:B------:R-:W-:Y:S05]  /*215c0*/  BRA `(.L_x_2680) ;  /* 0xffffff9000bc7947 */ /* 0x000fea000383ffff */
.L_x_2534:
[----:B0-----:R0:W1:Y:S02]  /*215d0*/  SYNCS.PHASECHK.TRANS64.TRYWAIT P1, [R9+URZ+0x2d8a0], R8 ;  /* 0x02d8a008090075a7 */ /* 0x001064000802017f */
[----:B-1----:R-:W-:Y:S05]  /*215e0*/  @!P1 NANOSLEEP.SYNCS 0x989680 ;  /* 0x009896800000995d */ /* 0x002fea0003900000 */
[----:B------:R-:W1:Y:S02]  /*215f0*/  @!P1 SYNCS.PHASECHK.TRANS64 P1, [R9+URZ+0x2d8a0], R8 ;  /* 0x02d8a008090095a7 */ /* 0x000e64000802007f */
[----:B-1----:R-:W-:Y:S05]  /*21600*/  @!P1 BRA `(.L_x_2534) ;  /* 0xfffffffc00f09947 */ /* 0x002fea000383ffff */
[----:B------:R-:W-:Y:S05]  /*21610*/  BRA `(.L_x_2681) ;  /* 0xffffff9400fc7947 */ /* 0x000fea000383ffff */
.L_x_2541:
[----:B-1----:R1:W2:Y:S02]  /*21620*/  SYNCS.PHASECHK.TRANS64.TRYWAIT P1, [R9+URZ+0x2d8c0], R8 ;  /* 0x02d8c008090075a7 */ /* 0x0022a4000802017f */
[----:B--2---:R-:W-:Y:S05]  /*21630*/  @!P1 NANOSLEEP.SYNCS 0x989680 ;  /* 0x009896800000995d */ /* 0x004fea0003900000 */
[----:B------:R-:W2:Y:S02]  /*21640*/  @!P1 SYNCS.PHASECHK.TRANS64 P1, [R9+URZ+0x2d8c0], R8 ;  /* 0x02d8c008090095a7 */ /* 0x000ea4000802007f */
[----:B--2---:R-:W-:Y:S05]  /*21650*/  @!P1 BRA `(.L_x_2541) ;  /* 0xfffffffc00f09947 */ /* 0x004fea000383ffff */
[----:B------:R-:W-:Y:S05]  /*21660*/  BRA `(.L_x_2682) ;  /* 0xffffff9800f47947 */ /* 0x000fea000383ffff */
.L_x_2558:
[----:B------:R-:W0:Y:S01]  /*21670*/  S2R R20, SR_TID.X ;  /* 0x0000000000147919 */ /* 0x000e220000002100 */
[----:B------:R-:W-:Y:S01]  /*21680*/  BSSY B0, `(.L_x_2683) ;  /* 0x000000a000007945 */ /* 0x000fe20003800000 */
[----:B------:R-:W-:Y:S02]  /*21690*/  IMAD.MOV.U32 R12, RZ, RZ, RZ ;  /* 0x000000ffff0c7224 */ /* 0x000fe400078e00ff */
[----:B------:R-:W-:Y:S01]  /*216a0*/  IMAD.MOV.U32 R15, RZ, RZ, -0x1 ;  /* 0xffffffffff0f7424 */ /* 0x000fe200078e00ff */
[----:B0-----:R-:W-:-:S04]  /*216b0*/  SHF.R.U32.HI R11, RZ, 0x5, R20 ;  /* 0x00000005ff0b7819 */ /* 0x001fc80000011614 */
[----:B------:R-:W-:-:S05]  /*216c0*/  LOP3.LUT R11, R11, 0x3, RZ, 0xc0, !PT ;  /* 0x000000030b0b7812 */ /* 0x000fca00078ec0ff */
[----:B------:R-:W-:Y:S02]  /*216d0*/  IMAD.MOV.U32 R13, RZ, RZ, R11 ;  /* 0x000000ffff0d7224 */ /* 0x000fe400078e000b */
[----:B------:R-:W-:-:S07]  /*216e0*/  IMAD.MOV.U32 R11, RZ, RZ, 0x1f ;  /* 0x0000001fff0b7424 */ /* 0x000fce00078e00ff */
[----:B-----5:R-:W-:Y:S05]  /*216f0*/  WARPSYNC.COLLECTIVE R15, `(.L_x_2684) ;  /* 0x000000000f087348 */ /* 0x020fea0003c00000 */
[----:B------:R0:W1:Y:S02]  /*21700*/  SHFL.IDX P6, R14, R13, R12, R11 ;  /* 0x0000000c0d0e7389 */ /* 0x00006400000c000b */
[----:B01---5:R-:W-:Y:S01]  /*21710*/  ENDCOLLECTIVE ;  /* 0x000000000000791b */ /* 0x023fe20003800000 */
.L_x_2684:
[----:B------:R-:W-:Y:S05]  /*21720*/  BSYNC B0 ;  /* 0x0000000000007941 */ /* 0x000fea0003800000 */
.L_x_2683:
[----:B------:R-:W-:Y:S05]  /*21730*/  BRA `(.L_x_2685) ;  /* 0xffffffa800ec7947 */ /* 0x000fea000383ffff */
.L_x_2561:
[----:B0-----:R0:W1:Y:S02]  /*21740*/  SYNCS.PHASECHK.TRANS64.TRYWAIT P0, [R0+URZ+0x2d840], R5 ;  /* 0x02d84005000075a7 */ /* 0x001064000800017f */
[----:B-1----:R-:W-:Y:S05]  /*21750*/  @!P0 NANOSLEEP.SYNCS 0x989680 ;  /* 0x009896800000895d */ /* 0x002fea0003900000 */
[----:B------:R-:W1:Y:S02]  /*21760*/  @!P0 SYNCS.PHASECHK.TRANS64 P0, [R0+URZ+0x2d840], R5 ;  /* 0x02d84005000085a7 */ /* 0x000e64000800007f */
[----:B-1----:R-:W-:Y:S05]  /*21770*/  @!P0 BRA `(.L_x_2561) ;  /* 0xfffffffc00f08947 */ /* 0x002fea000383ffff */
[----:B------:R-:W-:Y:S05]  /*21780*/  BRA `(.L_x_2686) ;  /* 0xffffffac00407947 */ /* 0x000fea000383ffff */
.L_x_2562:
        /* <DEDUP_REMOVED lines=8> */
.L_x_2688:
[----:B------:R-:W-:Y:S05]  /*21810*/  BSYNC B0 ;  /* 0x0000000000007941 */ /* 0x000fea0003800000 */
.L_x_2687:
        /* <DEDUP_REMOVED lines=8> */
.L_x_2689:
[----:B------:R-:W-:Y:S02]  /*218a0*/  IMAD.MOV.U32 R13, RZ, RZ, R7 ;  /* 0x000000ffff0d7224 */ /* 0x000fe400078e0007 */
[----:B------:R-:W-:Y:S02]  /*218b0*/  IMAD.MOV.U32 R12, RZ, RZ, 0x1 ;  /* 0x00000001ff0c7424 */ /* 0x000fe400078e00ff */
[----:B------:R-:W-:-:S07]  /*218c0*/  IMAD.MOV.U32 R4, RZ, RZ, R14 ;  /* 0x000000ffff047224 */ /* 0x000fce00078e000e */
[----:B------:R-:W-:Y:S05]  /*218d0*/  WARPSYNC.COLLECTIVE R15, `(.L_x_2690) ;  /* 0x000000000f087348 */ /* 0x000fea0003c00000 */
[----:B------:R0:W1:Y:S02]  /*218e0*/  SHFL.IDX P6, R14, R13, R12, R11 ;  /* 0x0000000c0d0e7389 */ /* 0x00006400000c000b */
[----:B01----:R-:W-:Y:S01]  /*218f0*/  ENDCOLLECTIVE ;  /* 0x000000000000791b */ /* 0x003fe20003800000 */
.L_x_2690:
[----:B------:R-:W-:-:S04]  /*21900*/  @P0 LEA R5, P1, R9, R4, 0x1 ;  /* 0x0000000409050211 */ /* 0x000fc800078208ff */
[----:B------:R-:W-:Y:S01]  /*21910*/  @P0 IADD3.X R4, RZ, R6, RZ, P1, !PT ;  /* 0x00000006ff040210 */ /* 0x000fe20000ffe4ff */
[----:B------:R-:W-:Y:S01]  /*21920*/  @P0 IMAD R6, R8, 0x2, R16 ;  /* 0x0000000208060824 */ /* 0x000fe200078e0210 */
        /* <DEDUP_REMOVED lines=15> */
.L_x_2691:
[----:B------:R-:W-:Y:S01]  /*21a20*/  IMAD.MOV.U32 R13, RZ, RZ, R7 ;  /* 0x000000ffff0d7224 */ /* 0x000fe200078e0007 */
[----:B------:R-:W-:Y:S01]  /*21a30*/  MOV R12, 0x2 ;  /* 0x00000002000c7802 */ /* 0x000fe20000000f00 */
[----:B------:R-:W-:-:S07]  /*21a40*/  IMAD.MOV.U32 R4, RZ, RZ, R14 ;  /* 0x000000ffff047224 */ /* 0x000fce00078e000e */
[----:B------:R-:W-:Y:S05]  /*21a50*/  WARPSYNC.COLLECTIVE R15, `(.L_x_2692) ;  /* 0x000000000f087348 */ /* 0x000fea0003c00000 */
[----:B------:R0:W1:Y:S02]  /*21a60*/  SHFL.IDX P6, R14, R13, R12, R11 ;  /* 0x0000000c0d0e7389 */ /* 0x00006400000c000b */
[----:B01----:R-:W-:Y:S01]  /*21a70*/  ENDCOLLECTIVE ;  /* 0x000000000000791b */ /* 0x003fe20003800000 */
.L_x_2692:
        /* <DEDUP_REMOVED lines=18> */
.L_x_2693:
[----:B------:R-:W-:Y:S02]  /*21ba0*/  IMAD.MOV.U32 R13, RZ, RZ, R7 ;  /* 0x000000ffff0d7224 */ /* 0x000fe400078e0007 */
[----:B------:R-:W-:Y:S02]  /*21bb0*/  IMAD.MOV.U32 R12, RZ, RZ, 0x3 ;  /* 0x00000003ff0c7424 */ /* 0x000fe400078e00ff */
[----:B------:R-:W-:-:S07]  /*21bc0*/  IMAD.MOV.U32 R4, RZ, RZ, R14 ;  /* 0x000000ffff047224 */ /* 0x000fce00078e000e */
[----:B------:R-:W-:Y:S05]  /*21bd0*/  WARPSYNC.COLLECTIVE R15, `(.L_x_2694) ;  /* 0x000000000f087348 */ /* 0x000fea0003c00000 */
[----:B------:R0:W1:Y:S02]  /*21be0*/  SHFL.IDX P6, R14, R13, R12, R11 ;  /* 0x0000000c0d0e7389 */ /* 0x00006400000c000b */
[----:B01----:R-:W-:Y:S01]  /*21bf0*/  ENDCOLLECTIVE ;  /* 0x000000000000791b */ /* 0x003fe20003800000 */
.L_x_2694:
[----:B------:R-:W-:-:S05]  /*21c00*/  @P1 LEA R5, P0, R9, R4, 0x1 ;  /* 0x0000000409051211 */ /* 0x000fca00078008ff */
[----:B------:R-:W-:Y:S01]  /*21c10*/  @P1 IMAD.X R4, RZ, RZ, R6, P0 ;  /* 0x000000ffff041224 */ /* 0x000fe200000e0606 */
[----:B------:R-:W-:-:S04]  /*21c20*/  @P1 LEA R6, R8, R16, 0x1 ;  /* 0x0000001008061211 */ /* 0x000fc800078e08ff */
        /* <DEDUP_REMOVED lines=8> */
.L_x_2695:
[----:B------:R-:W-:Y:S01]  /*21cb0*/  @!PT LDS RZ, [RZ] ;  /* 0x00000000fffff984 */ /* 0x000fe20000000800 */
[----:B------:R-:W-:Y:S01]  /*21cc0*/  @!PT LDS RZ, [RZ] ;  /* 0x00000000fffff984 */ /* 0x000fe20000000800 */
[----:B------:R-:W-:Y:S01]  /*21cd0*/  @!PT LDS RZ, [RZ] ;  /* 0x00000000fffff984 */ /* 0x000fe20000000800 */
[----:B------:R0:W-:Y:S04]  /*21ce0*/  @P1 LDGSTS.E.BYPASS.LTC128B.128 [R6+0x16400], desc[UR38][R4.64], !P4 ;  /* 0x1640000004061fae */ /* 0x0001e8000e101d66 */
[----:B------:R0:W-:Y:S04]  /*21cf0*/  @P1 LDGSTS.E.BYPASS.LTC128B.128 [R6+0x18400], desc[UR38][R4.64+0x40], !P3 ;  /* 0x1840004004061fae */ /* 0x0001e8000d901d66 */
[----:B------:R0:W-:Y:S01]  /*21d00*/  @P1 LDGSTS.E.BYPASS.LTC128B.128 [R6+0x1a400], desc[UR38][R4.64+0x80], !P2 ;  /* 0x1a40008004061fae */ /* 0x0001e2000d101d66 */
[----:B------:R-:W-:Y:S01]  /*21d10*/  MOV R2, R14 ;  /* 0x0000000e00027202 */ /* 0x000fe20000000f00 */
[----:B------:R-:W-:Y:S06]  /*21d20*/  BRA `(.L_x_2696) ;  /* 0xffffffa800f87947 */ /* 0x000fec000383ffff */
.L_x_2567:
[----:B------:R-:W-:Y:S02]  /*21d30*/  IMAD.MOV.U32 R13, RZ, RZ, R4 ;  /* 0x000000ffff0d7224 */ /* 0x000fe400078e0004 */
        /* <DEDUP_REMOVED lines=8> */
.L_x_2697:
[C---:B------:R-:W-:Y:S01]  /*21dc0*/  VIADD R9, R25.reuse, 0x20 ;  /* 0x0000002019097836 */ /* 0x040fe20000000000 */
[----:B------:R-:W-:Y:S01]  /*21dd0*/  ISETP.GE.AND P3, PT, R25, R0, PT ;  /* 0x000000001900720c */ /* 0x000fe20003f66270 */
[----:B------:R-:W-:Y:S01]  /*21de0*/  IMAD.MOV.U32 R13, RZ, RZ, R5 ;  /* 0x000000ffff0d7224 */ /* 0x000fe200078e0005 */
[----:B------:R-:W-:-:S11]  /*21df0*/  MOV R2, R14 ;  /* 0x0000000e00027202 */ /* 0x000fd60000000f00 */
[----:B------:R-:W-:Y:S05]  /*21e00*/  WARPSYNC.COLLECTIVE R15, `(.L_x_2698) ;  /* 0x000000000f087348 */ /* 0x000fea0003c00000 */
[----:B------:R0:W1:Y:S02]  /*21e10*/  SHFL.IDX P6, R14, R13, R12, R11 ;  /* 0x0000000c0d0e7389 */ /* 0x00006400000c000b */
[----:B01----:R-:W-:Y:S01]  /*21e20*/  ENDCOLLECTIVE ;  /* 0x000000000000791b */ /* 0x003fe20003800000 */
.L_x_2698:
[----:B------:R-:W-:Y:S01]  /*21e30*/  MOV R13, R4 ;  /* 0x00000004000d7202 */ /* 0x000fe20000000f00 */
[----:B------:R-:W-:Y:S02]  /*21e40*/  IMAD.MOV.U32 R12, RZ, RZ, 0x1 ;  /* 0x00000001ff0c7424 */ /* 0x000fe400078e00ff */
[----:B------:R-:W-:-:S07]  /*21e50*/  IMAD.MOV.U32 R3, RZ, RZ, R14 ;  /* 0x000000ffff037224 */ /* 0x000fce00078e000e */
[----:B------:R-:W-:Y:S05]  /*21e60*/  WARPSYNC.COLLECTIVE R15, `(.L_x_2699) ;  /* 0x000000000f087348 */ /* 0x000fea0003c00000 */
[----:B------:R0:W1:Y:S02]  /*21e70*/  SHFL.IDX P6, R14, R13, R12, R11 ;  /* 0x0000000c0d0e7389 */ /* 0x00006400000c000b */
[----:B01----:R-:W-:Y:S01]  /*21e80*/  ENDCOLLECTIVE ;  /* 0x000000000000791b */ /* 0x003fe20003800000 */
.L_x_2699:
        /* <DEDUP_REMOVED lines=17> */
.L_x_2700:
[----:B------:R-:W-:Y:S02]  /*21fa0*/  IMAD.MOV.U32 R13, RZ, RZ, R4 ;  /* 0x000000ffff0d7224 */ /* 0x000fe400078e0004 */
[----:B------:R-:W-:Y:S02]  /*21fb0*/  IMAD.MOV.U32 R12, RZ, RZ, 0x2 ;  /* 0x00000002ff0c7424 */ /* 0x000fe400078e00ff */
[----:B------:R-:W-:-:S07]  /*21fc0*/  IMAD.MOV.U32 R3, RZ, RZ, R14 ;  /* 0x000000ffff037224 */ /* 0x000fce00078e000e */
[----:B------:R-:W-:Y:S05]  /*21fd0*/  WARPSYNC.COLLECTIVE R15, `(.L_x_2701) ;  /* 0x000000000f087348 */ /* 0x000fea0003c00000 */
[----:B------:R0:W1:Y:S02]  /*21fe0*/  SHFL.IDX P6, R14, R13, R12, R11 ;  /* 0x0000000c0d0e7389 */ /* 0x00006400000c000b */
[----:B01----:R-:W-:Y:S01]  /*21ff0*/  ENDCOLLECTIVE ;  /* 0x000000000000791b */ /* 0x003fe20003800000 */
.L_x_2701:
[----:B------:R-:W-:-:S04]  /*22000*/  @!P3 LEA R3, P4, R10, R3, 0x1 ;  /* 0x000000030a03b211 */ /* 0x000fc800078808ff */
[----:B------:R-:W-:-:S04]  /*22010*/  @!P3 IADD3.X R2, RZ, R2, RZ, P4, !PT ;  /* 0x00000002ff02b210 */ /* 0x000fc800027fe4ff */
        /* <DEDUP_REMOVED lines=16> */
.L_x_2702:
[----:B------:R-:W-:Y:S02]  /*22120*/  IMAD.MOV.U32 R13, RZ, RZ, R4 ;  /* 0x000000ffff0d7224 */ /* 0x000fe400078e0004 */
[----:B------:R-:W-:Y:S02]  /*22130*/  IMAD.MOV.U32 R12, RZ, RZ, 0x3 ;  /* 0x00000003ff0c7424 */ /* 0x000fe400078e00ff */
[----:B------:R-:W-:-:S07]  /*22140*/  IMAD.MOV.U32 R3, RZ, RZ, R14 ;  /* 0x000000ffff037224 */ /* 0x000fce00078e000e */
[----:B------:R-:W-:Y:S05]  /*22150*/  WARPSYNC.COLLECTIVE R15, `(.L_x_2703) ;  /* 0x000000000f087348 */ /* 0x000fea0003c00000 */
[----:B------:R0:W1:Y:S02]  /*22160*/  SHFL.IDX P6, R14, R13, R12, R11 ;  /* 0x0000000c0d0e7389 */ /* 0x00006400000c000b */
[----:B01----:R-:W-:Y:S01]  /*22170*/  ENDCOLLECTIVE ;  /* 0x000000000000791b */ /* 0x003fe20003800000 */
.L_x_2703:
[----:B------:R-:W-:-:S05]  /*22180*/  @!P3 LEA R3, P4, R10, R3, 0x1 ;  /* 0x000000030a03b211 */ /* 0x000fca00078808ff */
[----:B------:R-:W-:-:S05]  /*22190*/  @!P3 IMAD.X R2, RZ, RZ, R2, P4 ;  /* 0x000000ffff02b224 */ /* 0x000fca00020e0602 */
[----:B------:R-:W-:Y:S01]  /*221a0*/  @!P3 LOP3.LUT R3, R3, R2, RZ, 0x3c, !PT ;  /* 0x000000020303b212 */ /* 0x000fe200078e3cff */
[----:B------:R-:W-:-:S03]  /*221b0*/  IMAD.MOV.U32 R13, RZ, RZ, R5 ;  /* 0x000000ffff0d7224 */ /* 0x000fc600078e0005 */
[----:B------:R-:W-:-:S04]  /*221c0*/  @!P3 LOP3.LUT R2, R3, R2, RZ, 0x3c, !PT ;  /* 0x000000020302b212 */ /* 0x000fc800078e3cff */
[----:B------:R-:W-:Y:S02]  /*221d0*/  @!P3 LOP3.LUT R3, R3, R2, RZ, 0x3c, !PT ;  /* 0x000000020303b212 */ /* 0x000fe400078e3cff */
[----:B------:R-:W-:-:S07]  /*221e0*/  MOV R4, R14 ;  /* 0x0000000e00047202 */ /* 0x000fce0000000f00 */
[----:B------:R-:W-:Y:S05]  /*221f0*/  WARPSYNC.COLLECTIVE R15, `(.L_x_2704) ;  /* 0x000000000f087348 */ /* 0x000fea0003c00000 */
[----:B------:R0:W1:Y:S02]  /*22200*/  SHFL.IDX P6, R14, R13, R12, R11 ;  /* 0x0000000c0d0e7389 */ /* 0x00006400000c000b */
[----:B01----:R-:W-:Y:S01]  /*22210*/  ENDCOLLECTIVE ;  /* 0x000000000000791b */ /* 0x003fe20003800000 */
.L_x_2704:
        /* <DEDUP_REMOVED lines=13> */
.L_x_2705:
        /* <DEDUP_REMOVED lines=10> */
[----:B0-----:R-:W-:-:S04]  /*22390*/  IADD3 R2, R25, 0x80, RZ ;  /* 0x0000008019027810 */ /* 0x001fc80007ffe0ff */
[----:B------:R-:W-:Y:S01]  /*223a0*/  ISETP.GE.AND P3, PT, R2, R0, PT ;  /* 0x000000000200720c */ /* 0x000fe20003f66270 */
[----:B------:R-:W-:-:S12]  /*223b0*/  IMAD.MOV.U32 R2, RZ, RZ, R14 ;  /* 0x000000ffff027224 */ /* 0x000fd800078e000e */
[----:B------:R-:W-:Y:S05]  /*223c0*/  WARPSYNC.COLLECTIVE R15, `(.L_x_2706) ;  /* 0x000000000f087348 */ /* 0x000fea0003c00000 */
[----:B------:R0:W1:Y:S02]  /*223d0*/  SHFL.IDX P6, R14, R13, R12, R11 ;  /* 0x0000000c0d0e7389 */ /* 0x00006400000c000b */
[----:B01----:R-:W-:Y:S01]  /*223e0*/  ENDCOLLECTIVE ;  /* 0x000000000000791b */ /* 0x003fe20003800000 */
.L_x_2706:
[----:B------:R-:W-:Y:S02]  /*223f0*/  IMAD.MOV.U32 R13, RZ, RZ, R6 ;  /* 0x000000ffff0d7224 */ /* 0x000fe400078e0006 */
[----:B------:R-:W-:Y:S01]  /*22400*/  IMAD.MOV.U32 R12, RZ, RZ, 0x1 ;  /* 0x00000001ff0c7424 */ /* 0x000fe200078e00ff */
[----:B------:R-:W-:-:S07]  /*22410*/  MOV R3, R14 ;  /* 0x0000000e00037202 */ /* 0x000fce0000000f00 */
[----:B------:R-:W-:Y:S05]  /*22420*/  WARPSYNC.COLLECTIVE R15, `(.L_x_2707) ;  /* 0x000000000f087348 */ /* 0x000fea0003c00000 */
[----:B------:R0:W1:Y:S02]  /*22430*/  SHFL.IDX P6, R14, R13, R12, R11 ;  /* 0x0000000c0d0e7389 */ /* 0x00006400000c000b */
[----:B01----:R-:W-:Y:S01]  /*22440*/  ENDCOLLECTIVE ;  /* 0x000000000000791b */ /* 0x003fe20003800000 */
.L_x_2707:
[----:B------:R-:W-:-:S05]  /*22450*/  @!P3 LEA R3, P4, R10, R3, 0x1 ;  /* 0x000000030a03b211 */ /* 0x000fca00078808ff */
[----:B------:R-:W-:-:S05]  /*22460*/  @!P3 IMAD.X R2, RZ, RZ, R2, P4 ;  /* 0x000000ffff02b224 */ /* 0x000fca00020e0602 */
[-C--:B------:R-:W-:Y:S02]  /*22470*/  @!P3 LOP3.LUT R3, R3, R2.reuse, RZ, 0x3c, !PT ;  /* 0x000000020303b212 */ /* 0x080fe400078e3cff */
[----:B------:R-:W-:Y:S02]  /*22480*/  MOV R13, R7 ;  /* 0x00000007000d7202 */ /* 0x000fe40000000f00 */
[----:B------:R-:W-:-:S04]  /*22490*/  @!P3 LOP3.LUT R2, R3, R2, RZ, 0x3c, !PT ;  /* 0x000000020302b212 */ /* 0x000fc800078e3cff */
[----:B------:R-:W-:Y:S01]  /*224a0*/  @!P3 LOP3.LUT R3, R3, R2, RZ, 0x3c, !PT ;  /* 0x000000020303b212 */ /* 0x000fe200078e3cff */
[----:B------:R-:W-:-:S04]  /*224b0*/  IMAD.MOV.U32 R6, RZ, RZ, R14 ;  /* 0x000000ffff067224 */ /* 0x000fc800078e000e */
[----:B------:R-:W-:Y:S01]  /*224c0*/  @!PT LDS RZ, [RZ] ;  /* 0x00000000fffff984 */ /* 0x000fe20000000800 */
[----:B------:R-:W-:Y:S01]  /*224d0*/  @!PT LDS RZ, [RZ] ;  /* 0x00000000fffff984 */ /* 0x000fe20000000800 */
[----:B------:R-:W-:Y:S01]  /*224e0*/  @!PT LDS RZ, [RZ] ;  /* 0x00000000fffff984 */ /* 0x000fe20000000800 */
[----:B------:R0:W-:Y:S03]  /*224f0*/  @!P3 LDGSTS.E.BYPASS.LTC128B.128 [R8+0xe400], desc[UR38][R2.64], !P0 ;  /* 0x0e4000000208bfae */ /* 0x0001e6000c101d66 */
[----:B0-----:R-:W-:Y:S05]  /*22500*/  WARPSYNC.COLLECTIVE R15, `(.L_x_2708) ;  /* 0x000000000f087348 */ /* 0x001fea0003c00000 */
[----:B------:R1:W2:Y:S02]  /*22510*/  SHFL.IDX P6, R14, R13, R12, R11 ;  /* 0x0000000c0d0e7389 */ /* 0x0002a400000c000b */
[----:B012---:R-:W-:Y:S01]  /*22520*/  ENDCOLLECTIVE ;  /* 0x000000000000791b */ /* 0x007fe20003800000 */
.L_x_2708:
[----:B------:R-:W-:Y:S01]  /*22530*/  @!PT LDS RZ, [RZ] ;  /* 0x00000000fffff984 */ /* 0x000fe20000000800 */
[----:B------:R-:W-:Y:S01]  /*22540*/  @!PT LDS RZ, [RZ] ;  /* 0x00000000fffff984 */ /* 0x000fe20000000800 */
[----:B------:R-:W-:Y:S01]  /*22550*/  @!PT LDS RZ, [RZ] ;  /* 0x00000000fffff984 */ /* 0x000fe20000000800 */
[----:B------:R-:W-:Y:S04]  /*22560*/  @!P3 LDGSTS.E.BYPASS.LTC128B.128 [R8+0x11400], desc[UR38][R2.64+0x40], !P1 ;  /* 0x114000400208bfae */ /* 0x000fe8000c901d66 */
[----:B------:R0:W-:Y:S02]  /*22570*/  @!P3 LDGSTS.E.BYPASS.LTC128B.128 [R8+0x14400], desc[UR38][R2.64+0x80], !P2 ;  /* 0x144000800208bfae */ /* 0x0001e4000d101d66 */
[----:B0-----:R-:W-:Y:S01]  /*22580*/  IMAD.MOV.U32 R2, RZ, RZ, R14 ;  /* 0x000000ffff027224 */ /* 0x001fe200078e000e */
[----:B------:R-:W-:Y:S06]  /*22590*/  BRA `(.L_x_2709) ;  /* 0xffffffb000187947 */ /* 0x000fec000383ffff */
.L_x_2570:
[----:B-1----:R1:W2:Y:S02]  /*225a0*/  SYNCS.PHASECHK.TRANS64.TRYWAIT P0, [R16+URZ+0x2d820], R0 ;  /* 0x02d82000100075a7 */ /* 0x0022a4000800017f */
[----:B--2---:R-:W-:Y:S05]  /*225b0*/  @!P0 NANOSLEEP.SYNCS 0x989680 ;  /* 0x009896800000895d */ /* 0x004fea0003900000 */
[----:B------:R-:W2:Y:S02]  /*225c0*/  @!P0 SYNCS.PHASECHK.TRANS64 P0, [R16+URZ+0x2d820], R0 ;  /* 0x02d82000100085a7 */ /* 0x000ea4000800007f */
[----:B--2---:R-:W-:Y:S05]  /*225d0*/  @!P0 BRA `(.L_x_2570) ;  /* 0xfffffffc00f08947 */ /* 0x004fea000383ffff */
[----:B------:R-:W-:Y:S05]  /*225e0*/  BRA `(.L_x_2710) ;  /* 0xffffffb0007c7947 */ /* 0x000fea000383ffff */
.L_x_2575:
[----:B0-----:R0:W1:Y:S02]  /*225f0*/  SYNCS.PHASECHK.TRANS64.TRYWAIT P0, [R5+URZ+0x2d840], R0 ;  /* 0x02d84000050075a7 */ /* 0x001064000800017f */
[----:B-1----:R-:W-:Y:S05]  /*22600*/  @!P0 NANOSLEEP.SYNCS 0x989680 ;  /* 0x009896800000895d */ /* 0x002fea0003900000 */
[----:B------:R-:W1:Y:S02]  /*22610*/  @!P0 SYNCS.PHASECHK.TRANS64 P0, [R5+URZ+0x2d840], R0 ;  /* 0x02d84000050085a7 */ /* 0x000e64000800007f */
[----:B-1----:R-:W-:Y:S05]  /*22620*/  @!P0 BRA `(.L_x_2575) ;  /* 0xfffffffc00f08947 */ /* 0x002fea000383ffff */
[----:B------:R-:W-:Y:S05]  /*22630*/  BRA `(.L_x_2711) ;  /* 0xffffffb400707947 */ /* 0x000fea000383ffff */
.L_x_2576:
        /* <DEDUP_REMOVED lines=8> */
.L_x_2713:
[----:B------:R-:W-:Y:S05]  /*226c0*/  BSYNC B1 ;  /* 0x0000000000017941 */ /* 0x000fea0003800000 */
.L_x_2712:
[----:B------:R-:W0:Y:S01]  /*226d0*/  S2R R21, SR_TID.X ;  /* 0x0000000000157919 */ /* 0x000e220000002100 */
[----:B------:R-:W-:Y:S01]  /*226e0*/  IMAD.MOV.U32 R13, RZ, RZ, R6 ;  /* 0x000000ffff0d7224 */ /* 0x000fe200078e0006 */
[----:B------:R-:W-:Y:S01]  /*226f0*/  LOP3.LUT R22, R22, 0xffffffdf, RZ, 0xc0, !PT ;  /* 0xffffffdf16167812 */ /* 0x000fe200078ec0ff */
[----:B------:R-:W-:Y:S01]  /*22700*/  IMAD.MOV.U32 R12, RZ, RZ, RZ ;  /* 0x000000ffff0c7224 */ /* 0x000fe200078e00ff */
[----:B------:R-:W-:Y:S01]  /*22710*/  LEA R4, R4, R16, 0x1 ;  /* 0x0000001004047211 */ /* 0x000fe200078e08ff */
        /* <DEDUP_REMOVED lines=8> */
.L_x_2714:
[----:B------:R-:W-:Y:S02]  /*227a0*/  IMAD.MOV.U32 R13, RZ, RZ, R8 ;  /* 0x000000ffff0d7224 */ /* 0x000fe400078e0008 */
[----:B------:R-:W-:Y:S01]  /*227b0*/  IMAD.MOV.U32 R12, RZ, RZ, 0x1 ;  /* 0x00000001ff0c7424 */ /* 0x000fe200078e00ff */
[----:B------:R-:W-:Y:S01]  /*227c0*/  SHF.L.U32 R21, R21, 0x3, RZ ;  /* 0x0000000315157819 */ /* 0x000fe200000006ff */
[----:B------:R-:W-:-:S03]  /*227d0*/  IMAD.MOV.U32 R2, RZ, RZ, R14 ;  /* 0x000000ffff027224 */ /* 0x000fc600078e000e */
[----:B------:R-:W-:-:S07]  /*227e0*/  LOP3.LUT R21, R21, 0x18, RZ, 0xc0, !PT ;  /* 0x0000001815157812 */ /* 0x000fce00078ec0ff */
[----:B------:R-:W-:Y:S05]  /*227f0*/  WARPSYNC.COLLECTIVE R15, `(.L_x_2715) ;  /* 0x000000000f087348 */ /* 0x000fea0003c00000 */
[----:B------:R0:W1:Y:S02]  /*22800*/  SHFL.IDX P6, R14, R13, R12, R11 ;  /* 0x0000000c0d0e7389 */ /* 0x00006400000c000b */
[----:B01----:R-:W-:Y:S01]  /*22810*/  ENDCOLLECTIVE ;  /* 0x000000000000791b */ /* 0x003fe20003800000 */
.L_x_2715:
        /* <DEDUP_REMOVED lines=14> */
.L_x_2716:
[----:B------:R-:W-:Y:S02]  /*22900*/  IMAD.MOV.U32 R13, RZ, RZ, R8 ;  /* 0x000000ffff0d7224 */ /* 0x000fe400078e0008 */
[----:B------:R-:W-:Y:S01]  /*22910*/  IMAD.MOV.U32 R12, RZ, RZ, 0x2 ;  /* 0x00000002ff0c7424 */ /* 0x000fe200078e00ff */
[----:B------:R-:W-:-:S07]  /*22920*/  MOV R2, R14 ;  /* 0x0000000e00027202 */ /* 0x000fce0000000f00 */
[----:B------:R-:W-:Y:S05]  /*22930*/  WARPSYNC.COLLECTIVE R15, `(.L_x_2717) ;  /* 0x000000000f087348 */ /* 0x000fea0003c00000 */
[----:B------:R0:W1:Y:S02]  /*22940*/  SHFL.IDX P6, R14, R13, R12, R11 ;  /* 0x0000000c0d0e7389 */ /* 0x00006400000c000b */
[----:B01----:R-:W-:Y:S01]  /*22950*/  ENDCOLLECTIVE ;  /* 0x000000000000791b */ /* 0x003fe20003800000 */
.L_x_2717:
[----:B------:R-:W-:-:S05]  /*22960*/  IADD3 R2, P0, R2, R0, RZ ;  /* 0x0000000002027210 */ /* 0x000fca0007f1e0ff */
[----:B------:R-:W-:-:S05]  /*22970*/  IMAD.X R3, RZ, RZ, R3, P0 ;  /* 0x000000ffff037224 */ /* 0x000fca00000e0603 */
        /* <DEDUP_REMOVED lines=11> */
.L_x_2718:
[----:B------:R-:W-:Y:S02]  /*22a30*/  IMAD.MOV.U32 R13, RZ, RZ, R8 ;  /* 0x000000ffff0d7224 */ /* 0x000fe400078e0008 */
[----:B------:R-:W-:Y:S02]  /*22a40*/  IMAD.MOV.U32 R12, RZ, RZ, 0x3 ;  /* 0x00000003ff0c7424 */ /* 0x000fe400078e00ff */
[----:B------:R-:W-:-:S07]  /*22a50*/  IMAD.MOV.U32 R2, RZ, RZ, R14 ;  /* 0x000000ffff027224 */ /* 0x000fce00078e000e */
[----:B------:R-:W-:Y:S05]  /*22a60*/  WARPSYNC.COLLECTIVE R15, `(.L_x_2719) ;  /* 0x000000000f087348 */ /* 0x000fea0003c00000 */
[----:B------:R0:W1:Y:S02]  /*22a70*/  SHFL.IDX P6, R14, R13, R12, R11 ;  /* 0x0000000c0d0e7389 */ /* 0x00006400000c000b */
[----:B01----:R-:W-:Y:S01]  /*22a80*/  ENDCOLLECTIVE ;  /* 0x000000000000791b */ /* 0x003fe20003800000 */
.L_x_2719:
        /* <DEDUP_REMOVED lines=10> */
[----:B------:R-:W-:-:S07]  /*22b30*/  MOV R21, R14 ;  /* 0x0000000e00157202 */ /* 0x000fce0000000f00 */
[----:B0-----:R-:W-:Y:S05]  /*22b40*/  WARPSYNC.COLLECTIVE R15, `(.L_x_2720) ;  /* 0x000000000f087348 */ /* 0x001fea0003c00000 */
[----:B------:R1:W2:Y:S02]  /*22b50*/  SHFL.IDX P6, R14, R13, R12, R11 ;  /* 0x0000000c0d0e7389 */ /* 0x0002a400000c000b */
[----:B012---:R-:W-:Y:S01]  /*22b60*/  ENDCOLLECTIVE ;  /* 0x000000000000791b */ /* 0x007fe20003800000 */
.L_x_2720:
[----:B------:R-:W-:Y:S01]  /*22b70*/  IMAD.MOV.U32 R2, RZ, RZ, R14 ;  /* 0x000000ffff027224 */ /* 0x000fe200078e000e */
[----:B------:R-:W-:Y:S06]  /*22b80*/  BRA `(.L_x_2721) ;  /* 0xffffffb000f07947 */ /* 0x000fec000383ffff */
.L_x_2581:
[----:B-1----:R1:W2:Y:S02]  /*22b90*/  SYNCS.PHASECHK.TRANS64.TRYWAIT P0, [R5+URZ+0x2d860], R2 ;  /* 0x02d86002050075a7 */ /* 0x0022a4000800017f */
[----:B--2---:R-:W-:Y:S05]  /*22ba0*/  @!P0 NANOSLEEP.SYNCS 0x989680 ;  /* 0x009896800000895d */ /* 0x004fea0003900000 */
[----:B------:R-:W2:Y:S02]  /*22bb0*/  @!P0 SYNCS.PHASECHK.TRANS64 P0, [R5+URZ+0x2d860], R2 ;  /* 0x02d86002050085a7 */ /* 0x000ea4000800007f */
[----:B--2---:R-:W-:Y:S05]  /*22bc0*/  @!P0 BRA `(.L_x_2581) ;  /* 0xfffffffc00f08947 */ /* 0x004fea000383ffff */
[----:B------:R-:W-:Y:S05]  /*22bd0*/  BRA `(.L_x_2722) ;  /* 0xffffffb400547947 */ /* 0x000fea000383ffff */
.L_x_2582:
        /* <DEDUP_REMOVED lines=8> */
.L_x_2724:
[----:B------:R-:W-:Y:S05]  /*22c60*/  BSYNC B1 ;  /* 0x0000000000017941 */ /* 0x000fea0003800000 */
.L_x_2723:
        /* <DEDUP_REMOVED lines=9> */
.L_x_2725:
[----:B------:R-:W-:Y:S01]  /*22d00*/  MOV R13, R19 ;  /* 0x00000013000d7202 */ /* 0x000fe20000000f00 */
[----:B------:R-:W-:Y:S02]  /*22d10*/  IMAD.MOV.U32 R12, RZ, RZ, 0x1 ;  /* 0x00000001ff0c7424 */ /* 0x000fe400078e00ff */
[----:B------:R-:W-:-:S07]  /*22d20*/  IMAD.MOV.U32 R2, RZ, RZ, R14 ;  /* 0x000000ffff027224 */ /* 0x000fce00078e000e */
[----:B------:R-:W-:Y:S05]  /*22d30*/  WARPSYNC.COLLECTIVE R15, `(.L_x_2726) ;  /* 0x000000000f087348 */ /* 0x000fea0003c00000 */
[----:B------:R0:W1:Y:S02]  /*22d40*/  SHFL.IDX P6, R14, R13, R12, R11 ;  /* 0x0000000c0d0e7389 */ /* 0x00006400000c000b */
[----:B01----:R-:W-:Y:S01]  /*22d50*/  ENDCOLLECTIVE ;  /* 0x000000000000791b */ /* 0x003fe20003800000 */
.L_x_2726:
        /* <DEDUP_REMOVED lines=16> */
.L_x_2727:
[----:B------:R-:W-:Y:S02]  /*22e60*/  IMAD.MOV.U32 R13, RZ, RZ, R19 ;  /* 0x000000ffff0d7224 */ /* 0x000fe400078e0013 */
[----:B------:R-:W-:Y:S02]  /*22e70*/  IMAD.MOV.U32 R12, RZ, RZ, 0x2 ;  /* 0x00000002ff0c7424 */ /* 0x000fe400078e00ff */
[----:B------:R-:W-:-:S07]  /*22e80*/  IMAD.MOV.U32 R2, RZ, RZ, R14 ;  /* 0x000000ffff027224 */ /* 0x000fce00078e000e */
[----:B------:R-:W-:Y:S05]  /*22e90*/  WARPSYNC.COLLECTIVE R15, `(.L_x_2728) ;  /* 0x000000000f087348 */ /* 0x000fea0003c00000 */
[----:B------:R0:W1:Y:S02]  /*22ea0*/  SHFL.IDX P6, R14, R13, R12, R11 ;  /* 0x0000000c0d0e7389 */ /* 0x00006400000c000b */
[----:B01----:R-:W-:Y:S01]  /*22eb0*/  ENDCOLLECTIVE ;  /* 0x000000000000791b */ /* 0x003fe20003800000 */
.L_x_2728:
        /* <DEDUP_REMOVED lines=16> */
.L_x_2729:
[----:B------:R-:W-:Y:S02]  /*22fc0*/  IMAD.MOV.U32 R13, RZ, RZ, R19 ;  /* 0x000000ffff0d7224 */ /* 0x000fe400078e0013 */
[----:B------:R-:W-:Y:S01]  /*22fd0*/  IMAD.MOV.U32 R12, RZ, RZ, 0x3 ;  /* 0x00000003ff0c7424 */ /* 0x000fe200078e00ff */
[----:B------:R-:W-:-:S07]  /*22fe0*/  MOV R2, R14 ;  /* 0x0000000e00027202 */ /* 0x000fce0000000f00 */
[----:B------:R-:W-:Y:S05]  /*22ff0*/  WARPSYNC.COLLECTIVE R15, `(.L_x_2730) ;  /* 0x000000000f087348 */ /* 0x000fea0003c00000 */
[----:B------:R0:W1:Y:S02]  /*23000*/  SHFL.IDX P6, R14, R13, R12, R11 ;  /* 0x0000000c0d0e7389 */ /* 0x00006400000c000b */
[----:B01----:R-:W-:Y:S01]  /*23010*/  ENDCOLLECTIVE ;  /* 0x000000000000791b */ /* 0x003fe20003800000 */
.L_x_2730:
        /* <DEDUP_REMOVED lines=13> */
.L_x_2731:
        /* <DEDUP_REMOVED lines=8> */
.L_x_2590:
[----:B-1----:R1:W2:Y:S02]  /*23170*/  SYNCS.PHASECHK.TRANS64.TRYWAIT P0, [R0+URZ+0x2d860], R3 ;  /* 0x02d86003000075a7 */ /* 0x0022a4000800017f */
[----:B--2---:R-:W-:Y:S05]  /*23180*/  @!P0 NANOSLEEP.SYNCS 0x989680 ;  /* 0x009896800000895d */ /* 0x004fea0003900000 */
[----:B------:R-:W2:Y:S02]  /*23190*/  @!P0 SYNCS.PHASECHK.TRANS64 P0, [R0+URZ+0x2d860], R3 ;  /* 0x02d86003000085a7 */ /* 0x000ea4000800007f */
[----:B--2---:R-:W-:Y:S05]  /*231a0*/  @!P0 BRA `(.L_x_2590) ;  /* 0xfffffffc00f08947 */ /* 0x004fea000383ffff */
[----:B------:R-:W-:Y:S05]  /*231b0*/  BRA `(.L_x_2733) ;  /* 0xffffffb400d47947 */ /* 0x000fea000383ffff */
.L_x_2591:
        /* <DEDUP_REMOVED lines=8> */
.L_x_2735:
[----:B------:R-:W-:Y:S05]  /*23240*/  BSYNC B0 ;  /* 0x0000000000007941 */ /* 0x000fea0003800000 */
.L_x_2734:
        /* <DEDUP_REMOVED lines=10> */
.L_x_2736:
[----:B------:R-:W-:Y:S01]  /*232f0*/  ULDC UR4, c[0x0][0x2f4] ;  /* 0x0000bd0000047ab9 */ /* 0x000fe20000000800 */
[----:B------:R-:W-:Y:S01]  /*23300*/  MOV R13, R19 ;  /* 0x00000013000d7202 */ /* 0x000fe20000000f00 */
        /* <DEDUP_REMOVED lines=15> */
.L_x_2737:
        /* <DEDUP_REMOVED lines=14> */
.L_x_2738:
[----:B------:R-:W-:Y:S01]  /*234e0*/  MOV R13, R19 ;  /* 0x00000013000d7202 */ /* 0x000fe20000000f00 */
[----:B------:R-:W-:Y:S01]  /*234f0*/  IMAD.MOV.U32 R12, RZ, RZ, 0x2 ;  /* 0x00000002ff0c7424 */ /* 0x000fe200078e00ff */
[----:B------:R-:W-:-:S13]  /*23500*/  IADD3 R2, P4, R14, R5, RZ ;  /* 0x000000050e027210 */ /* 0x000fda0007f9e0ff */
[----:B------:R-:W-:Y:S05]  /*23510*/  WARPSYNC.COLLECTIVE R15, `(.L_x_2739) ;  /* 0x000000000f087348 */ /* 0x000fea0003c00000 */
[----:B------:R0:W1:Y:S02]  /*23520*/  SHFL.IDX P6, R14, R13, R12, R11 ;  /* 0x0000000c0d0e7389 */ /* 0x00006400000c000b */
[----:B01----:R-:W-:Y:S01]  /*23530*/  ENDCOLLECTIVE ;  /* 0x000000000000791b */ /* 0x003fe20003800000 */
.L_x_2739:
        /* <DEDUP_REMOVED lines=15> */
.L_x_2740:
[----:B------:R-:W-:Y:S01]  /*23630*/  MOV R13, R19 ;  /* 0x00000013000d7202 */ /* 0x000fe20000000f00 */
[----:B------:R-:W-:Y:S01]  /*23640*/  IMAD.MOV.U32 R12, RZ, RZ, 0x3 ;  /* 0x00000003ff0c7424 */ /* 0x000fe200078e00ff */
[----:B------:R-:W-:-:S13]  /*23650*/  IADD3 R2, P4, R14, R5, RZ ;  /* 0x000000050e027210 */ /* 0x000fda0007f9e0ff */
[----:B------:R-:W-:Y:S05]  /*23660*/  WARPSYNC.COLLECTIVE R15, `(.L_x_2741) ;  /* 0x000000000f087348 */ /* 0x000fea0003c00000 */
[----:B------:R0:W1:Y:S02]  /*23670*/  SHFL.IDX P6, R14, R13, R12, R11 ;  /* 0x0000000c0d0e7389 */ /* 0x00006400000c000b */
[----:B01----:R-:W-:Y:S01]  /*23680*/  ENDCOLLECTIVE ;  /* 0x000000000000791b */ /* 0x003fe20003800000 */
.L_x_2741:
        /* <DEDUP_REMOVED lines=14> */
.L_x_2742:
[----:B------:R-:W-:Y:S05]  /*23770*/  BRA `(.L_x_2743) ;  /* 0xffffffb400347947 */ /* 0x000fea000383ffff */
.L_x_2596:
[----:B------:R-:W-:Y:S01]  /*23780*/  BSSY B0, `(.L_x_2744) ;  /* 0x0000008000007945 */ /* 0x000fe20003800000 */
[----:B------:R-:W-:Y:S01]  /*23790*/  IMAD.MOV.U32 R13, RZ, RZ, R24 ;  /* 0x000000ffff0d7224 */ /* 0x000fe200078e0018 */
[----:B------:R-:W-:Y:S01]  /*237a0*/  MOV R12, RZ ;  /* 0x000000ff000c7202 */ /* 0x000fe20000000f00 */
[----:B------:R-:W-:Y:S02]  /*237b0*/  IMAD.MOV.U32 R11, RZ, RZ, 0x1f ;  /* 0x0000001fff0b7424 */ /* 0x000fe400078e00ff */
[----:B------:R-:W-:-:S07]  /*237c0*/  IMAD.MOV.U32 R15, RZ, RZ, -0x1 ;  /* 0xffffffffff0f7424 */ /* 0x000fce00078e00ff */
[----:B0-2--5:R-:W-:Y:S05]  /*237d0*/  WARPSYNC.COLLECTIVE R15, `(.L_x_2745) ;  /* 0x000000000f087348 */ /* 0x025fea0003c00000 */
[----:B------:R1:W3:Y:S02]  /*237e0*/  SHFL.IDX P6, R14, R13, R12, R11 ;  /* 0x0000000c0d0e7389 */ /* 0x0002e400000c000b */
[----:B0123-5:R-:W-:Y:S01]  /*237f0*/  ENDCOLLECTIVE ;  /* 0x000000000000791b */ /* 0x02ffe20003800000 */
.L_x_2745:
[----:B------:R-:W-:Y:S05]  /*23800*/  BSYNC B0 ;  /* 0x0000000000007941 */ /* 0x000fea0003800000 */
.L_x_2744:
[----:B------:R-:W-:Y:S01]  /*23810*/  IMAD.MOV.U32 R13, RZ, RZ, R24 ;  /* 0x000000ffff0d7224 */ /* 0x000fe200078e0018 */
[----:B------:R-:W-:Y:S01]  /*23820*/  MOV R12, 0x1 ;  /* 0x00000001000c7802 */ /* 0x000fe20000000f00 */
[----:B------:R-:W-:Y:S02]  /*23830*/  IMAD.MOV.U32 R11, RZ, RZ, 0x1f ;  /* 0x0000001fff0b7424 */ /* 0x000fe400078e00ff */
[----:B------:R-:W-:Y:S02]  /*23840*/  IMAD.MOV.U32 R15, RZ, RZ, -0x1 ;  /* 0xffffffffff0f7424 */ /* 0x000fe400078e00ff */
[----:B------:R-:W-:Y:S02]  /*23850*/  IMAD.IADD R9, R27, 0x1, R8 ;  /* 0x000000011b097824 */ /* 0x000fe400078e0208 */
[----:B------:R-:W-:-:S07]  /*23860*/  IMAD.MOV.U32 R0, RZ, RZ, R14 ;  /* 0x000000ffff007224 */ /* 0x000fce00078e000e */
[----:B------:R-:W-:Y:S05]  /*23870*/  WARPSYNC.COLLECTIVE R15, `(.L_x_2746) ;  /* 0x000000000f087348 */ /* 0x000fea0003c00000 */
[----:B------:R0:W1:Y:S02]  /*23880*/  SHFL.IDX P6, R14, R13, R12, R11 ;  /* 0x0000000c0d0e7389 */ /* 0x00006400000c000b */
[----:B01----:R-:W-:Y:S01]  /*23890*/  ENDCOLLECTIVE ;  /* 0x000000000000791b */ /* 0x003fe20003800000 */
.L_x_2746:
        /* <DEDUP_REMOVED lines=23> */
.L_x_2747:
[----:B------:R-:W-:Y:S01]  /*23a10*/  IMAD.MOV.U32 R12, RZ, RZ, 0x2 ;  /* 0x00000002ff0c7424 */ /* 0x000fe200078e00ff */
[----:B------:R-:W-:-:S05]  /*23a20*/  SEL R4, R14, RZ, P1 ;  /* 0x000000ff0e047207 */ /* 0x000fca0000800000 */
[----:B------:R-:W-:-:S05]  /*23a30*/  IMAD.IADD R4, R13, 0x1, R4 ;  /* 0x000000010d047824 */ /* 0x000fca00078e0204 */
[----:B------:R-:W-:-:S07]  /*23a40*/  MOV R13, R4 ;  /* 0x00000004000d7202 */ /* 0x000fce0000000f00 */
[----:B------:R-:W-:Y:S05]  /*23a50*/  WARPSYNC.COLLECTIVE R15, `(.L_x_2748) ;  /* 0x000000000f087348 */ /* 0x000fea0003c00000 */
[----:B------:R0:W1:Y:S02]  /*23a60*/  SHFL.UP P6, R14, R13, R12, R11 ;  /* 0x0400000c0d0e7389 */ /* 0x00006400000c000b */
[----:B01----:R-:W-:Y:S01]  /*23a70*/  ENDCOLLECTIVE ;  /* 0x000000000000791b */ /* 0x003fe20003800000 */
.L_x_2748:
[----:B------:R-:W-:Y:S01]  /*23a80*/  IMAD.MOV.U32 R12, RZ, RZ, 0x4 ;  /* 0x00000004ff0c7424 */ /* 0x000fe200078e00ff */
[----:B------:R-:W-:-:S05]  /*23a90*/  SEL R3, R14, RZ, P2 ;  /* 0x000000ff0e037207 */ /* 0x000fca0001000000 */
[----:B------:R-:W-:-:S04]  /*23aa0*/  IMAD.IADD R2, R4, 0x1, R3 ;  /* 0x0000000104027824 */ /* 0x000fc800078e0203 */
[----:B------:R-:W-:-:S07]  /*23ab0*/  IMAD.MOV.U32 R13, RZ, RZ, R2 ;  /* 0x000000ffff0d7224 */ /* 0x000fce00078e0002 */
[----:B------:R-:W-:Y:S05]  /*23ac0*/  WARPSYNC.COLLECTIVE R15, `(.L_x_2749) ;  /* 0x000000000f087348 */ /* 0x000fea0003c00000 */
[----:B------:R0:W1:Y:S02]  /*23ad0*/  SHFL.UP P6, R14, R13, R12, R11 ;  /* 0x0400000c0d0e7389 */ /* 0x00006400000c000b */
[----:B01----:R-:W-:Y:S01]  /*23ae0*/  ENDCOLLECTIVE ;  /* 0x000000000000791b */ /* 0x003fe20003800000 */
.L_x_2749:
[----:B------:R-:W-:Y:S01]  /*23af0*/  IMAD.MOV.U32 R12, RZ, RZ, 0x8 ;  /* 0x00000008ff0c7424 */ /* 0x000fe200078e00ff */
[----:B------:R-:W-:-:S04]  /*23b00*/  SEL R3, R14, RZ, P3 ;  /* 0x000000ff0e037207 */ /* 0x000fc80001800000 */
[----:B------:R-:W-:-:S05]  /*23b10*/  IADD3 R3, R2, R3, RZ ;  /* 0x0000000302037210 */ /* 0x000fca0007ffe0ff */
[----:B------:R-:W-:-:S07]  /*23b20*/  IMAD.MOV.U32 R13, RZ, RZ, R3 ;  /* 0x000000ffff0d7224 */ /* 0x000fce00078e0003 */
[----:B------:R-:W-:Y:S05]  /*23b30*/  WARPSYNC.COLLECTIVE R15, `(.L_x_2750) ;  /* 0x000000000f087348 */ /* 0x000fea0003c00000 */
[----:B------:R0:W1:Y:S02]  /*23b40*/  SHFL.UP P6, R14, R13, R12, R11 ;  /* 0x0400000c0d0e7389 */ /* 0x00006400000c000b */
[----:B01----:R-:W-:Y:S01]  /*23b50*/  ENDCOLLECTIVE ;  /* 0x000000000000791b */ /* 0x003fe20003800000 */
.L_x_2750:
[----:B------:R-:W-:Y:S02]  /*23b60*/  MOV R12, 0x10 ;  /* 0x00000010000c7802 */ /* 0x000fe40000000f00 */
[----:B------:R-:W-:-:S05]  /*23b70*/  SEL R4, R14, RZ, P4 ;  /* 0x000000ff0e047207 */ /* 0x000fca0002000000 */
[----:B------:R-:W-:-:S04]  /*23b80*/  IMAD.IADD R4, R3, 0x1, R4 ;  /* 0x0000000103047824 */ /* 0x000fc800078e0204 */
[----:B------:R-:W-:-:S07]  /*23b90*/  IMAD.MOV.U32 R13, RZ, RZ, R4 ;  /* 0x000000ffff0d7224 */ /* 0x000fce00078e0004 */
[----:B------:R-:W-:Y:S05]  /*23ba0*/  WARPSYNC.COLLECTIVE R15, `(.L_x_2751) ;  /* 0x000000000f087348 */ /* 0x000fea0003c00000 */
[----:B------:R0:W1:Y:S02]  /*23bb0*/  SHFL.UP P6, R14, R13, R12, R11 ;  /* 0x0400000c0d0e7389 */ /* 0x00006400000c000b */
[----:B01----:R-:W-:Y:S01]  /*23bc0*/  ENDCOLLECTIVE ;  /* 0x000000000000791b */ /* 0x003fe20003800000 */
.L_x_2751:
        /* <DEDUP_REMOVED lines=8> */
.L_x_2752:
[----:B------:R-:W-:Y:S05]  /*23c50*/  BRA `(.L_x_2753) ;  /* 0xffffffb400587947 */ /* 0x000fea000383ffff */
.L_x_2599:
[----:B------:R-:W-:Y:S01]  /*23c60*/  BSSY B0, `(.L_x_2754) ;  /* 0x0000007000007945 */ /* 0x000fe20003800000 */
[----:B------:R-:W-:Y:S01]  /*23c70*/  MOV R12, 0x1 ;  /* 0x00000001000c7802 */ /* 0x000fe20000000f00 */
[----:B------:R-:W-:Y:S02]  /*23c80*/  IMAD.MOV.U32 R11, RZ, RZ, RZ ;  /* 0x000000ffff0b7224 */ /* 0x000fe400078e00ff */
[----:B------:R-:W-:-:S07]  /*23c90*/  IMAD.MOV.U32 R15, RZ, RZ, -0x1 ;  /* 0xffffffffff0f7424 */ /* 0x000fce00078e00ff */
[----:B-----5:R-:W-:Y:S05]  /*23ca0*/  WARPSYNC.COLLECTIVE R15, `(.L_x_2755) ;  /* 0x000000000f087348 */ /* 0x020fea0003c00000 */
[----:B------:R0:W1:Y:S02]  /*23cb0*/  SHFL.UP P6, R14, R13, R12, R11 ;  /* 0x0400000c0d0e7389 */ /* 0x00006400000c000b */
[----:B01---5:R-:W-:Y:S01]  /*23cc0*/  ENDCOLLECTIVE ;  /* 0x000000000000791b */ /* 0x023fe20003800000 */
.L_x_2755:
[----:B------:R-:W-:Y:S05]  /*23cd0*/  BSYNC B0 ;  /* 0x0000000000007941 */ /* 0x000fea0003800000 */
.L_x_2754:
[----:B------:R-:W-:Y:S01]  /*23ce0*/  SEL R14, R14, RZ, P1 ;  /* 0x000000ff0e0e7207 */ /* 0x000fe20000800000 */
[----:B------:R-:W-:Y:S01]  /*23cf0*/  IMAD.MOV.U32 R12, RZ, RZ, 0x2 ;  /* 0x00000002ff0c7424 */ /* 0x000fe200078e00ff */
[----:B------:R-:W-:Y:S01]  /*23d00*/  MOV R11, RZ ;  /* 0x000000ff000b7202 */ /* 0x000fe20000000f00 */
[----:B------:R-:W-:Y:S02]  /*23d10*/  IMAD.MOV.U32 R15, RZ, RZ, -0x1 ;  /* 0xffffffffff0f7424 */ /* 0x000fe400078e00ff */
[----:B------:R-:W-:-:S07]  /*23d20*/  IMAD.IADD R13, R13, 0x1, R14 ;  /* 0x000000010d0d7824 */ /* 0x000fce00078e020e */
[----:B------:R-:W-:Y:S05]  /*23d30*/  WARPSYNC.COLLECTIVE R15, `(.L_x_2756) ;  /* 0x000000000f087348 */ /* 0x000fea0003c00000 */
[----:B------:R0:W1:Y:S02]  /*23d40*/  SHFL.UP P6, R14, R13, R12, R11 ;  /* 0x0400000c0d0e7389 */ /* 0x00006400000c000b */
[----:B01----:R-:W-:Y:S01]  /*23d50*/  ENDCOLLECTIVE ;  /* 0x000000000000791b */ /* 0x003fe20003800000 */
.L_x_2756:
[----:B------:R-:W-:Y:S01]  /*23d60*/  IMAD.MOV.U32 R12, RZ, RZ, 0x4 ;  /* 0x00000004ff0c7424 */ /* 0x000fe200078e00ff */
[----:B------:R-:W-:-:S05]  /*23d70*/  SEL R14, R14, RZ, P2 ;  /* 0x000000ff0e0e7207 */ /* 0x000fca0001000000 */
[----:B------:R-:W-:-:S04]  /*23d80*/  IMAD.IADD R3, R13, 0x1, R14 ;  /* 0x000000010d037824 */ /* 0x000fc800078e020e */
[----:B------:R-:W-:-:S07]  /*23d90*/  IMAD.MOV.U32 R13, RZ, RZ, R3 ;  /* 0x000000ffff0d7224 */ /* 0x000fce00078e0003 */
[----:B------:R-:W-:Y:S05]  /*23da0*/  WARPSYNC.COLLECTIVE R15, `(.L_x_2757) ;  /* 0x000000000f087348 */ /* 0x000fea0003c00000 */
[----:B------:R0:W1:Y:S02]  /*23db0*/  SHFL.UP P6, R14, R13, R12, R11 ;  /* 0x0400000c0d0e7389 */ /* 0x00006400000c000b */
[----:B01----:R-:W-:Y:S01]  /*23dc0*/  ENDCOLLECTIVE ;  /* 0x000000000000791b */ /* 0x003fe20003800000 */
.L_x_2757:
[----:B------:R-:W-:Y:S01]  /*23dd0*/  IMAD.MOV.U32 R12, RZ, RZ, 0x8 ;  /* 0x00000008ff0c7424 */ /* 0x000fe200078e00ff */
[----:B------:R-:W-:-:S04]  /*23de0*/  SEL R4, R14, RZ, P3 ;  /* 0x000000ff0e047207 */ /* 0x000fc80001800000 */
[----:B------:R-:W-:-:S05]  /*23df0*/  IADD3 R4, R3, R4, RZ ;  /* 0x0000000403047210 */ /* 0x000fca0007ffe0ff */
[----:B------:R-:W-:-:S07]  /*23e00*/  IMAD.MOV.U32 R13, RZ, RZ, R4 ;  /* 0x000000ffff0d7224 */ /* 0x000fce00078e0004 */
[----:B------:R-:W-:Y:S05]  /*23e10*/  WARPSYNC.COLLECTIVE R15, `(.L_x_2758) ;  /* 0x000000000f087348 */ /* 0x000fea0003c00000 */
[----:B------:R0:W1:Y:S02]  /*23e20*/  SHFL.UP P6, R14, R13, R12, R11 ;  /* 0x0400000c0d0e7389 */ /* 0x00006400000c000b */
[----:B01----:R-:W-:Y:S01]  /*23e30*/  ENDCOLLECTIVE ;  /* 0x000000000000791b */ /* 0x003fe20003800000 */
.L_x_2758:
[----:B------:R-:W-:Y:S02]  /*23e40*/  MOV R12, 0x10 ;  /* 0x00000010000c7802 */ /* 0x000fe40000000f00 */
[----:B------:R-:W-:-:S05]  /*23e50*/  SEL R7, R14, RZ, P4 ;  /* 0x000000ff0e077207 */ /* 0x000fca0002000000 */
[----:B------:R-:W-:-:S04]  /*23e60*/  IMAD.IADD R7, R4, 0x1, R7 ;  /* 0x0000000104077824 */ /* 0x000fc800078e0207 */
[----:B------:R-:W-:-:S07]  /*23e70*/  IMAD.MOV.U32 R13, RZ, RZ, R7 ;  /* 0x000000ffff0d7224 */ /* 0x000fce00078e0007 */
[----:B------:R-:W-:Y:S05]  /*23e80*/  WARPSYNC.COLLECTIVE R15, `(.L_x_2759) ;  /* 0x000000000f087348 */ /* 0x000fea0003c00000 */
[----:B------:R0:W1:Y:S02]  /*23e90*/  SHFL.UP P6, R14, R13, R12, R11 ;  /* 0x0400000c0d0e7389 */ /* 0x00006400000c000b */
[----:B01----:R-:W-:Y:S01]  /*23ea0*/  ENDCOLLECTIVE ;  /* 0x000000000000791b */ /* 0x003fe20003800000 */
.L_x_2759:
        /* <DEDUP_REMOVED lines=8> */
.L_x_2760:
[----:B------:R-:W-:Y:S05]  /*23f30*/  BRA `(.L_x_2761) ;  /* 0xffffffb400447947 */ /* 0x000fea000383ffff */
.L_x_2601:
[----:B------:R-:W-:Y:S01]  /*23f40*/  BSSY B0, `(.L_x_2762) ;  /* 0x0000006000007945 */ /* 0x000fe20003800000 */
[----:B------:R-:W-:Y:S02]  /*23f50*/  PLOP3.LUT P6, PT, P6, PT, PT, 0x8, 0x0 ;  /* 0x000000000000781c */ /* 0x000fe400037ce170 */
[----:B------:R-:W-:-:S11]  /*23f60*/  MOV R15, 0xffffffff ;  /* 0xffffffff000f7802 */ /* 0x000fd60000000f00 */
[----:B0----5:R-:W-:Y:S05]  /*23f70*/  WARPSYNC.COLLECTIVE R15, `(.L_x_2763) ;  /* 0x000000000f087348 */ /* 0x021fea0003c00000 */
[----:B------:R-:W-:Y:S01]  /*23f80*/  VOTE.ANY R14, PT, P6 ;  /* 0x00000000000e7806 */ /* 0x000fe200030e0100 */
[----:B0----5:R-:W-:Y:S06]  /*23f90*/  ENDCOLLECTIVE ;  /* 0x000000000000791b */ /* 0x021fec0003800000 */
.L_x_2763:
[----:B------:R-:W-:Y:S05]  /*23fa0*/  BSYNC B0 ;  /* 0x0000000000007941 */ /* 0x000fea0003800000 */
.L_x_2762:
[----:B------:R-:W-:Y:S01]  /*23fb0*/  IMAD.MOV.U32 R3, RZ, RZ, R14 ;  /* 0x000000ffff037224 */ /* 0x000fe200078e000e */
[----:B------:R-:W-:Y:S01]  /*23fc0*/  MOV R15, 0xffffffff ;  /* 0xffffffff000f7802 */ /* 0x000fe20000000f00 */
[----:B------:R-:W-:Y:S02]  /*23fd0*/  IMAD.MOV.U32 R13, RZ, RZ, R25 ;  /* 0x000000ffff0d7224 */ /* 0x000fe400078e0019 */
[----:B------:R-:W0:Y:S01]  /*23fe0*/  POPC R7, R3 ;  /* 0x0000000300077309 */ /* 0x000e220000000000 */
[----:B------:R-:W-:Y:S02]  /*23ff0*/  IMAD.MOV.U32 R11, RZ, RZ, 0x1f ;  /* 0x0000001fff0b7424 */ /* 0x000fe400078e00ff */
[----:B0-----:R-:W-:Y:S02]  /*24000*/  IMAD.MOV.U32 R12, RZ, RZ, R7 ;  /* 0x000000ffff0c7224 */ /* 0x001fe400078e0007 */
[----:B------:R-:W-:-:S07]  /*24010*/  IMAD.IADD R27, R7, 0x1, R27 ;  /* 0x00000001071b7824 */ /* 0x000fce00078e021b */
[----:B------:R-:W-:Y:S05]  /*24020*/  WARPSYNC.COLLECTIVE R15, `(.L_x_2764) ;  /* 0x000000000f087348 */ /* 0x000fea0003c00000 */
[----:B------:R0:W1:Y:S02]  /*24030*/  SHFL.IDX P6, R14, R13, R12, R11 ;  /* 0x0000000c0d0e7389 */ /* 0x00006400000c000b */
[----:B01----:R-:W-:Y:S01]  /*24040*/  ENDCOLLECTIVE ;  /* 0x000000000000791b */ /* 0x003fe20003800000 */
.L_x_2764:
[----:B------:R-:W-:Y:S02]  /*24050*/  IMAD.MOV.U32 R13, RZ, RZ, R5 ;  /* 0x000000ffff0d7224 */ /* 0x000fe400078e0005 */
[----:B------:R-:W-:-:S07]  /*24060*/  IMAD.MOV.U32 R25, RZ, RZ, R14 ;  /* 0x000000ffff197224 */ /* 0x000fce00078e000e */
[----:B------:R-:W-:Y:S05]  /*24070*/  WARPSYNC.COLLECTIVE R15, `(.L_x_2765) ;  /* 0x000000000f087348 */ /* 0x000fea0003c00000 */
[----:B------:R0:W1:Y:S02]  /*24080*/  SHFL.IDX P6, R14, R13, R12, R11 ;  /* 0x0000000c0d0e7389 */ /* 0x00006400000c000b */
[----:B01----:R-:W-:Y:S01]  /*24090*/  ENDCOLLECTIVE ;  /* 0x000000000000791b */ /* 0x003fe20003800000 */
.L_x_2765:
[----:B------:R-:W-:Y:S01]  /*240a0*/  IMAD.MOV.U32 R5, RZ, RZ, R14 ;  /* 0x000000ffff057224 */ /* 0x000fe200078e000e */
[----:B------:R-:W-:Y:S06]  /*240b0*/  BRA `(.L_x_2766) ;  /* 0xffffffb400247947 */ /* 0x000fec000383ffff */
.L_x_2603:
[----:B------:R-:W-:Y:S01]  /*240c0*/  BSSY B0, `(.L_x_2767) ;  /* 0x0000007000007945 */ /* 0x000fe20003800000 */
[----:B------:R-:W-:Y:S01]  /*240d0*/  MOV R13, R2 ;  /* 0x00000002000d7202 */ /* 0x000fe20000000f00 */
[----:B------:R-:W-:Y:S02]  /*240e0*/  IMAD.MOV.U32 R11, RZ, RZ, 0x1f ;  /* 0x0000001fff0b7424 */ /* 0x000fe400078e00ff */
[----:B------:R-:W-:-:S07]  /*240f0*/  IMAD.MOV.U32 R15, RZ, RZ, -0x1 ;  /* 0xffffffffff0f7424 */ /* 0x000fce00078e00ff */
[----:B0123-5:R-:W-:Y:S05]  /*24100*/  WARPSYNC.COLLECTIVE R15, `(.L_x_2768) ;  /* 0x000000000f087348 */ /* 0x02ffea0003c00000 */
[----:B------:R4:W0:Y:S02]  /*24110*/  SHFL.IDX P6, R14, R13, R12, R11 ;  /* 0x0000000c0d0e7389 */ /* 0x00082400000c000b */
[----:B012345:R-:W-:Y:S01]  /*24120*/  ENDCOLLECTIVE ;  /* 0x000000000000791b */ /* 0x03ffe20003800000 */
.L_x_2768:
[----:B------:R-:W-:Y:S05]  /*24130*/  BSYNC B0 ;  /* 0x0000000000007941 */ /* 0x000fea0003800000 */
.L_x_2767:
[----:B------:R-:W-:Y:S01]  /*24140*/  IMAD.MOV.U32 R24, RZ, RZ, R14 ;  /* 0x000000ffff187224 */ /* 0x000fe200078e000e */
[----:B------:R-:W-:Y:S06]  /*24150*/  BRA `(.L_x_2602) ;  /* 0xffffffb400147947 */ /* 0x000fec000383ffff */
.L_x_2609:
[----:B0-----:R0:W2:Y:S02]  /*24160*/  SYNCS.PHASECHK.TRANS64.TRYWAIT P0, [R5+URZ+0x2d820], R0 ;  /* 0x02d82000050075a7 */ /* 0x0010a4000800017f */
[----:B--2---:R-:W-:Y:S05]  /*24170*/  @!P0 NANOSLEEP.SYNCS 0x989680 ;  /* 0x009896800000895d */ /* 0x004fea0003900000 */
[----:B------:R-:W2:Y:S02]  /*24180*/  @!P0 SYNCS.PHASECHK.TRANS64 P0, [R5+URZ+0x2d820], R0 ;  /* 0x02d82000050085a7 */ /* 0x000ea4000800007f */
[----:B--2---:R-:W-:Y:S05]  /*24190*/  @!P0 BRA `(.L_x_2609) ;  /* 0xfffffffc00f08947 */ /* 0x004fea000383ffff */
[----:B------:R-:W-:Y:S05]  /*241a0*/  BRA `(.L_x_2769) ;  /* 0xffffffbc00707947 */ /* 0x000fea000383ffff */
.L_x_2610:
[----:B------:R-:W2:Y:S01]  /*241b0*/  S2R R2, SR_TID.X ;  /* 0x0000000000027919 */ /* 0x000ea20000002100 */
[----:B------:R-:W-:Y:S01]  /*241c0*/  BSSY B0, `(.L_x_2770) ;  /* 0x000000a000007945 */ /* 0x000fe20003800000 */
[----:B------:R-:W-:Y:S01]  /*241d0*/  MOV R12, RZ ;  /* 0x000000ff000c7202 */ /* 0x000fe20000000f00 */
[----:B------:R-:W-:Y:S02]  /*241e0*/  IMAD.MOV.U32 R11, RZ, RZ, 0x1f ;  /* 0x0000001fff0b7424 */ /* 0x000fe400078e00ff */
[----:B------:R-:W-:Y:S01]  /*241f0*/  IMAD.MOV.U32 R15, RZ, RZ, -0x1 ;  /* 0xffffffffff0f7424 */ /* 0x000fe200078e00ff */
[----:B--2---:R-:W-:-:S04]  /*24200*/  SHF.R.U32.HI R2, RZ, 0x5, R2 ;  /* 0x00000005ff027819 */ /* 0x004fc80000011602 */
[----:B------:R-:W-:-:S05]  /*24210*/  LOP3.LUT R2, R2, 0x3, RZ, 0xc0, !PT ;  /* 0x0000000302027812 */ /* 0x000fca00078ec0ff */
[----:B------:R-:W-:-:S07]  /*24220*/  IMAD.MOV.U32 R13, RZ, RZ, R2 ;  /* 0x000000ffff0d7224 */ /* 0x000fce00078e0002 */
[----:B01-345:R-:W-:Y:S05]  /*24230*/  WARPSYNC.COLLECTIVE R15, `(.L_x_2771) ;  /* 0x000000000f087348 */ /* 0x03bfea0003c00000 */
[----:B------:R2:W0:Y:S02]  /*24240*/  SHFL.IDX P6, R14, R13, R12, R11 ;  /* 0x0000000c0d0e7389 */ /* 0x00042400000c000b */
[----:B012345:R-:W-:Y:S01]  /*24250*/  ENDCOLLECTIVE ;  /* 0x000000000000791b */ /* 0x03ffe20003800000 */
.L_x_2771:
[----:B------:R-:W-:Y:S05]  /*24260*/  BSYNC B0 ;  /* 0x0000000000007941 */ /* 0x000fea0003800000 */
.L_x_2770:
[----:B------:R-:W-:Y:S05]  /*24270*/  BRA `(.L_x_2772) ;  /* 0xffffffbc00587947 */ /* 0x000fea000383ffff */
.L_x_2611:
[----:B------:R-:W-:Y:S01]  /*24280*/  BSSY B0, `(.L_x_2773) ;  /* 0x0000006000007945 */ /* 0x000fe20003800000 */
[----:B------:R-:W-:-:S07]  /*24290*/  IMAD.MOV.U32 R15, RZ, RZ, -0x1 ;  /* 0xffffffffff0f7424 */ /* 0x000fce00078e00ff */
[----:B01-345:R-:W-:Y:S05]  /*242a0*/  WARPSYNC.COLLECTIVE R15, `(.L_x_2774) ;  /* 0x000000000f0c7348 */ /* 0x03bfea0003c00000 */
[----:B------:R-:W-:Y:S02]  /*242b0*/  ELECT P6, UR62, PT ;  /* 0x00000000003e782f */ /* 0x000fe400038c0000 */
[----:B------:R-:W-:Y:S01]  /*242c0*/  MOV R14, UR62 ;  /* 0x0000003e000e7c02 */ /* 0x000fe20008000f00 */
[----:B01-345:R-:W-:Y:S10]  /*242d0*/  ENDCOLLECTIVE ;  /* 0x000000000000791b */ /* 0x03bff40003800000 */
.L_x_2774:
[----:B------:R-:W-:Y:S05]  /*242e0*/  BSYNC B0 ;  /* 0x0000000000007941 */ /* 0x000fea0003800000 */
.L_x_2773:
[----:B------:R-:W-:Y:S05]  /*242f0*/  BRA `(.L_x_2775) ;  /* 0xffffffbc004c7947 */ /* 0x000fea000383ffff */
.L_x_2613:
[----:B0-----:R0:W2:Y:S02]  /*24300*/  SYNCS.PHASECHK.TRANS64.TRYWAIT P1, [R3+URZ+0x2d840], R2 ;  /* 0x02d84002030075a7 */ /* 0x0010a4000802017f */
[----:B--2---:R-:W-:Y:S05]  /*24310*/  @!P1 NANOSLEEP.SYNCS 0x989680 ;  /* 0x009896800000995d */ /* 0x004fea0003900000 */
[----:B------:R-:W2:Y:S02]  /*24320*/  @!P1 SYNCS.PHASECHK.TRANS64 P1, [R3+URZ+0x2d840], R2 ;  /* 0x02d84002030095a7 */ /* 0x000ea4000802007f */
[----:B--2---:R-:W-:Y:S05]  /*24330*/  @!P1 BRA `(.L_x_2613) ;  /* 0xfffffffc00f09947 */ /* 0x004fea000383ffff */
[----:B------:R-:W-:Y:S05]  /*24340*/  BRA `(.L_x_2776) ;  /* 0xffffffbc00707947 */ /* 0x000fea000383ffff */
.L_x_2615:
[----:B--2---:R2:W0:Y:S02]  /*24350*/  SYNCS.PHASECHK.TRANS64.TRYWAIT P1, [R5+URZ+0x2d840], R0 ;  /* 0x02d84000050075a7 */ /* 0x004424000802017f */
[----:B0-----:R-:W-:Y:S05]  /*24360*/  @!P1 NANOSLEEP.SYNCS 0x989680 ;  /* 0x009896800000995d */ /* 0x001fea0003900000 */
[----:B------:R-:W0:Y:S02]  /*24370*/  @!P1 SYNCS.PHASECHK.TRANS64 P1, [R5+URZ+0x2d840], R0 ;  /* 0x02d84000050095a7 */ /* 0x000e24000802007f */
[----:B0-----:R-:W-:Y:S05]  /*24380*/  @!P1 BRA `(.L_x_2615) ;  /* 0xfffffffc00f09947 */ /* 0x001fea000383ffff */
[----:B------:R-:W-:Y:S05]  /*24390*/  BRA `(.L_x_2777) ;  /* 0xffffffbc00807947 */ /* 0x000fea000383ffff */
.L_x_2617:
[----:B------:R0:W0:Y:S02]  /*243a0*/  SYNCS.PHASECHK.TRANS64.TRYWAIT P1, [R3+URZ+0x2d860], R2 ;  /* 0x02d86002030075a7 */ /* 0x000024000802017f */
[----:B0-----:R-:W-:Y:S05]  /*243b0*/  @!P1 NANOSLEEP.SYNCS 0x989680 ;  /* 0x009896800000995d */ /* 0x001fea0003900000 */
[----:B------:R-:W0:Y:S02]  /*243c0*/  @!P1 SYNCS.PHASECHK.TRANS64 P1, [R3+URZ+0x2d860], R2 ;  /* 0x02d86002030095a7 */ /* 0x000e24000802007f */
[----:B0-----:R-:W-:Y:S05]  /*243d0*/  @!P1 BRA `(.L_x_2617) ;  /* 0xfffffffc00f09947 */ /* 0x001fea000383ffff */
[----:B------:R-:W-:Y:S05]  /*243e0*/  BRA `(.L_x_2778) ;  /* 0xffffffbc007c7947 */ /* 0x000fea000383ffff */
.L_x_2779:
        /* <DEDUP_REMOVED lines=9> */
.L_x_2788:


//--------------------- .nv.global.init           --------------------------
	.section	.nv.global.init,"aw",@progbits
.nv.global.init:
	.type		$str$23,@object
	.size		$str$23,($str$24 - $str$23)
$str$23:
        /*0000*/ 	.byte	0x28, 0x61, 0x64, 0x64, 0x72, 0x65, 0x73, 0x73, 0x20, 0x26, 0x20, 0x6d, 0x61, 0x73, 0x6b, 0x29
        /*0010*/ 	.byte	0x20, 0x3d, 0x3d, 0x20, 0x30, 0x00
	.type		$str$24,@object
	.size		$str$24,(__unnamed_4 - $str$24)
$str$24:
        /*0016*/ 	.byte	0x2f, 0x74, 0x6d, 0x70, 0x2f, 0x6f, 0x73, 0x73, 0x5f, 0x6b, 0x65, 0x72, 0x6e, 0x65, 0x6c, 0x73
        /*0026*/ 	.byte	0x5f, 0x73, 0x72, 0x63, 0x2f, 0x66, 0x6c, 0x61, 0x73, 0x68, 0x5f, 0x61, 0x74, 0x74, 0x65, 0x6e
        /*0036*/ 	.byte	0x74, 0x69, 0x6f, 0x6e, 0x2f, 0x63, 0x73, 0x72, 0x63, 0x2f, 0x63, 0x75, 0x74, 0x6c, 0x61, 0x73
        /*0046*/ 	.byte	0x73, 0x2f, 0x69, 0x6e, 0x63, 0x6c, 0x75, 0x64, 0x65, 0x2f, 0x63, 0x75, 0x74, 0x65, 0x2f, 0x70
        /*0056*/ 	.byte	0x6f, 0x69, 0x6e, 0x74, 0x65, 0x72, 0x5f, 0x66, 0x6c, 0x61, 0x67, 0x67, 0x65, 0x64, 0x2e, 0x68
        /*0066*/ 	.byte	0x70, 0x70, 0x00
	.type		__unnamed_4,@object
	.size		__unnamed_4,(__unnamed_5 - __unnamed_4)
__unnamed_4:
        /* <DEDUP_REMOVED lines=24> */
	.type		__unnamed_5,@object
	.size		__unnamed_5,(__unnamed_3 - __unnamed_5)
__unnamed_5:
        /* <DEDUP_REMOVED lines=24> */
        /*0369*/ 	.byte	0x00
	.type		__unnamed_3,@object
	.size		__unnamed_3,(__unnamed_2 - __unnamed_3)
__unnamed_3:
        /* <DEDUP_REMOVED lines=29> */
	.type		__unnamed_2,@object
	.size		__unnamed_2,(__unnamed_1 - __unnamed_2)
__unnamed_2:
        /* <DEDUP_REMOVED lines=29> */
	.type		__unnamed_1,@object
	.size		__unnamed_1,(.L_0 - __unnamed_1)
__unnamed_1:
        /* <DEDUP_REMOVED lines=28> */
        /*08c2*/ 	.byte	0x31, 0x32, 0x32, 0x38, 0x38, 0x3e, 0x3e, 0x3e, 0x3e, 0x3e, 0x20, 0x26, 0x5d, 0x00
.L_0:


//--------------------- .nv.shared._ZN7cutlass13device_kernelIN5flash11enable_sm90INS1_16FlashAttnFwdSm90INS1_25CollectiveMainloopFwdSm90ILi2EN4cute5tupleIJNS5_1CILi1EEES8_S8_EEENS6_IJNS7_ILi192EEENS7_ILi128EEENS7_ILi96EEEEEELi96ENS_6half_tEfNS_4arch4Sm90ELb0ELb0ELb1ELb0ELb1ELb0ELb0ELb0ELb1ELb1ELb1ELb0EEENS1_21CollectiveEpilogueFwdINS6_IJSA_SC_SB_EEES9_SE_SG_Li384ELb0ELb1ELb1ELb0EEENS1_19SingleTileSchedulerILb0ELb1ELb1ELi192EEEEEEEEEvNT_6ParamsE --------------------------
	.section	.nv.shared._ZN7cutlass13device_kernelIN5flash11enable_sm90INS1_16FlashAttnFwdSm90INS1_25CollectiveMainloopFwdSm90ILi2EN4cute5tupleIJNS5_1CILi1EEES8_S8_EEENS6_IJNS7_ILi192EEENS7_ILi128EEENS7_ILi96EEEEEELi96ENS_6half_tEfNS_4arch4Sm90ELb0ELb0ELb1ELb0ELb1ELb0ELb0ELb0ELb1ELb1ELb1ELb0EEENS1_21CollectiveEpilogueFwdINS6_IJSA_SC_SB_EEES9_SE_SG_Li384ELb0ELb1ELb1ELb0EEENS1_19SingleTileSchedulerILb0ELb1ELb1ELi192EEEEEEEEEvNT_6ParamsE,"aw",@nobits
	.sectionflags	@""
	.align	16
	.zero		1024


//--------------------- .nv.shared.reserved.0     --------------------------
	.section	.nv.shared.reserved.0,"aw",@nobits
	.weak		__nv_reservedSMEM_offset_0_alias
	.size		__nv_reservedSMEM_offset_0_alias, 0, 0
	.other		__nv_reservedSMEM_offset_0_alias,@"STO_CUDA_RESERVED_SHARED STV_DEFAULT"
__nv_reservedSMEM_offset_0_alias:
	.zero		0


//--------------------- .nv.global                --------------------------
	.section	.nv.global,"aw",@nobits
.nv.global:
	.type		_ZN85_INTERNAL_8aeadf04_49_flash_fwd_hdim96_fp16_paged_split_softcap_sm90_cu_9b94ef52_35014cute1_E,@object
	.size		_ZN85_INTERNAL_8aeadf04_49_flash_fwd_hdim96_fp16_paged_split_softcap_sm90_cu_9b94ef52_35014cute1_E,(_ZN85_INTERNAL_8aeadf04_49_flash_fwd_hdim96_fp16_paged_split_softcap_sm90_cu_9b94ef52_35014cuda3std3__45__cpo6cbeginE - _ZN85_INTERNAL_8aeadf04_49_flash_fwd_hdim96_fp16_paged_split_softcap_sm90_cu_9b94ef52_35014cute1_E)
_ZN85_INTERNAL_8aeadf04_49_flash_fwd_hdim96_fp16_paged_split_softcap_sm90_cu_9b94ef52_35014cute1_E:
	.zero		1
	.type		_ZN85_INTERNAL_8aeadf04_49_flash_fwd_hdim96_fp16_paged_split_softcap_sm90_cu_9b94ef52_35014cuda3std3__45__cpo6cbeginE,@object
	.size		_ZN85_INTERNAL_8aeadf04_49_flash_fwd_hdim96_fp16_paged_split_softcap_sm90_cu_9b94ef52_35014cuda3std3__45__cpo6cbeginE,(_ZN85_INTERNAL_8aeadf04_49_flash_fwd_hdim96_fp16_paged_split_softcap_sm90_cu_9b94ef52_35014cuda3std3__48in_placeE - _ZN85_INTERNAL_8aeadf04_49_flash_fwd_hdim96_fp16_paged_split_softcap_sm90_cu_9b94ef52_35014cuda3std3__45__cpo6cbeginE)
_ZN85_INTERNAL_8aeadf04_49_flash_fwd_hdim96_fp16_paged_split_softcap_sm90_cu_9b94ef52_35014cuda3std3__45__cpo6cbeginE:
	.zero		1
	.type		_ZN85_INTERNAL_8aeadf04_49_flash_fwd_hdim96_fp16_paged_split_softcap_sm90_cu_9b94ef52_35014cuda3std3__48in_placeE,@object
	.size		_ZN85_INTERNAL_8aeadf04_49_flash_fwd_hdim96_fp16_paged_split_softcap_sm90_cu_9b94ef52_35014cuda3std3__48in_placeE,(_ZN85_INTERNAL_8aeadf04_49_flash_fwd_hdim96_fp16_paged_split_softcap_sm90_cu_9b94ef52_35014cuda3std6ranges3__45__cpo9iter_moveE - _ZN85_INTERNAL_8aeadf04_49_flash_fwd_hdim96_fp16_paged_split_softcap_sm90_cu_9b94ef52_35014cuda3std3__48in_placeE)
_ZN85_INTERNAL_8aeadf04_49_flash_fwd_hdim96_fp16_paged_split_softcap_sm90_cu_9b94ef52_35014cuda3std3__48in_placeE:
	.zero		1
	.type		_ZN85_INTERNAL_8aeadf04_49_flash_fwd_hdim96_fp16_paged_split_softcap_sm90_cu_9b94ef52_35014cuda3std6ranges3__45__cpo9iter_moveE,@object
	.size		_ZN85_INTERNAL_8aeadf04_49_flash_fwd_hdim96_fp16_paged_split_softcap_sm90_cu_9b94ef52_35014cuda3std6ranges3__45__cpo9iter_moveE,(_ZN85_INTERNAL_8aeadf04_49_flash_fwd_hdim96_fp16_paged_split_softcap_sm90_cu_9b94ef52_35014cuda3std3__45__cpo5beginE - _ZN85_INTERNAL_8aeadf04_49_flash_fwd_hdim96_fp16_paged_split_softcap_sm90_cu_9b94ef52_35014cuda3std6ranges3__45__cpo9iter_moveE)
_ZN85_INTERNAL_8aeadf04_49_flash_fwd_hdim96_fp16_paged_split_softcap_sm90_cu_9b94ef52_35014cuda3std6ranges3__45__cpo9iter_moveE:
	.zero		1
	.type		_ZN85_INTERNAL_8aeadf04_49_flash_fwd_hdim96_fp16_paged_split_softcap_sm90_cu_9b94ef52_35014cuda3std3__45__cpo5beginE,@object
	.size		_ZN85_INTERNAL_8aeadf04_49_flash_fwd_hdim96_fp16_paged_split_softcap_sm90_cu_9b94ef52_35014cuda3std3__45__cpo5beginE,(_ZN85_INTERNAL_8aeadf04_49_flash_fwd_hdim96_fp16_paged_split_softcap_sm90_cu_9b94ef52_35014cuda3std3__487_GLOBAL__N__8aeadf04_49_flash_fwd_hdim96_fp16_paged_split_softcap_sm90_cu_9b94ef52_35016ignoreE - _ZN85_INTERNAL_8aeadf04_49_flash_fwd_hdim96_fp16_paged_split_softcap_sm90_cu_9b94ef52_35014cuda3std3__45__cpo5beginE)
_ZN85_INTERNAL_8aeadf04_49_flash_fwd_hdim96_fp16_paged_split_softcap_sm90_cu_9b94ef52_35014cuda3std3__45__cpo5beginE:
	.zero		1
	.type		_ZN85_INTERNAL_8aeadf04_49_flash_fwd_hdim96_fp16_paged_split_softcap_sm90_cu_9b94ef52_35014cuda3std3__487_GLOBAL__N__8aeadf04_49_flash_fwd_hdim96_fp16_paged_split_softcap_sm90_cu_9b94ef52_35016ignoreE,@object
	.size		_ZN85_INTERNAL_8aeadf04_49_flash_fwd_hdim96_fp16_paged_split_softcap_sm90_cu_9b94ef52_35014cuda3std3__487_GLOBAL__N__8aeadf04_49_flash_fwd_hdim96_fp16_paged_split_softcap_sm90_cu_9b94ef52_35016ignoreE,(_ZN85_INTERNAL_8aeadf04_49_flash_fwd_hdim96_fp16_paged_split_softcap_sm90_cu_9b94ef52_35014cute7productE - _ZN85_INTERNAL_8aeadf04_49_flash_fwd_hdim96_fp16_paged_split_softcap_sm90_cu_9b94ef52_35014cuda3std3__487_GLOBAL__N__8aeadf04_49_flash_fwd_hdim96_fp16_paged_split_softcap_sm90_cu_9b94ef52_35016ignoreE)
_ZN85_INTERNAL_8aeadf04_49_flash_fwd_hdim96_fp16_paged_split_softcap_sm90_cu_9b94ef52_35014cuda3std3__487_GLOBAL__N__8aeadf04_49_flash_fwd_hdim96_fp16_paged_split_softcap_sm90_cu_9b94ef52_35016ignoreE:
	.zero		1
	.type		_ZN85_INTERNAL_8aeadf04_49_flash_fwd_hdim96_fp16_paged_split_softcap_sm90_cu_9b94ef52_35014cute7productE,@object
	.size		_ZN85_INTERNAL_8aeadf04_49_flash_fwd_hdim96_fp16_paged_split_softcap_sm90_cu_9b94ef52_35014cute7productE,(_ZN85_INTERNAL_8aeadf04_49_flash_fwd_hdim96_fp16_paged_split_softcap_sm90_cu_9b94ef52_35014cuda3std3__45__cpo3endE - _ZN85_INTERNAL_8aeadf04_49_flash_fwd_hdim96_fp16_paged_split_softcap_sm90_cu_9b94ef52_35014cute7productE)
_ZN85_INTERNAL_8aeadf04_49_flash_fwd_hdim96_fp16_paged_split_softcap_sm90_cu_9b94ef52_35014cute7productE:
	.zero		1
	.type		_ZN85_INTERNAL_8aeadf04_49_flash_fwd_hdim96_fp16_paged_split_softcap_sm90_cu_9b94ef52_35014cuda3std3__45__cpo3endE,@object
	.size		_ZN85_INTERNAL_8aeadf04_49_flash_fwd_hdim96_fp16_paged_split_softcap_sm90_cu_9b94ef52_35014cuda3std3__45__cpo3endE,(_ZN85_INTERNAL_8aeadf04_49_flash_fwd_hdim96_fp16_paged_split_softcap_sm90_cu_9b94ef52_35014cuda3std3__419piecewise_constructE - _ZN85_INTERNAL_8aeadf04_49_flash_fwd_hdim96_fp16_paged_split_softcap_sm90_cu_9b94ef52_35014cuda3std3__45__cpo3endE)
_ZN85_INTERNAL_8aeadf04_49_flash_fwd_hdim96_fp16_paged_split_softcap_sm90_cu_9b94ef52_35014cuda3std3__45__cpo3endE:
	.zero		1
	.type		_ZN85_INTERNAL_8aeadf04_49_flash_fwd_hdim96_fp16_paged_split_softcap_sm90_cu_9b94ef52_35014cuda3std3__419piecewise_constructE,@object
	.size		_ZN85_INTERNAL_8aeadf04_49_flash_fwd_hdim96_fp16_paged_split_softcap_sm90_cu_9b94ef52_35014cuda3std3__419piecewise_constructE,(_ZN85_INTERNAL_8aeadf04_49_flash_fwd_hdim96_fp16_paged_split_softcap_sm90_cu_9b94ef52_35014cuda3std3__45__cpo4cendE - _ZN85_INTERNAL_8aeadf04_49_flash_fwd_hdim96_fp16_paged_split_softcap_sm90_cu_9b94ef52_35014cuda3std3__419piecewise_constructE)
_ZN85_INTERNAL_8aeadf04_49_flash_fwd_hdim96_fp16_paged_split_softcap_sm90_cu_9b94ef52_35014cuda3std3__419piecewise_constructE:
	.zero		1
	.type		_ZN85_INTERNAL_8aeadf04_49_flash_fwd_hdim96_fp16_paged_split_softcap_sm90_cu_9b94ef52_35014cuda3std3__45__cpo4cendE,@object
	.size		_ZN85_INTERNAL_8aeadf04_49_flash_fwd_hdim96_fp16_paged_split_softcap_sm90_cu_9b94ef52_35014cuda3std3__45__cpo4cendE,(_ZN85_INTERNAL_8aeadf04_49_flash_fwd_hdim96_fp16_paged_split_softcap_sm90_cu_9b94ef52_35014cuda3std6ranges3__45__cpo4swapE - _ZN85_INTERNAL_8aeadf04_49_flash_fwd_hdim96_fp16_paged_split_softcap_sm90_cu_9b94ef52_35014cuda3std3__45__cpo4cendE)
_ZN85_INTERNAL_8aeadf04_49_flash_fwd_hdim96_fp16_paged_split_softcap_sm90_cu_9b94ef52_35014cuda3std3__45__cpo4cendE:
	.zero		1
	.type		_ZN85_INTERNAL_8aeadf04_49_flash_fwd_hdim96_fp16_paged_split_softcap_sm90_cu_9b94ef52_35014cuda3std6ranges3__45__cpo4swapE,@object
	.size		_ZN85_INTERNAL_8aeadf04_49_flash_fwd_hdim96_fp16_paged_split_softcap_sm90_cu_9b94ef52_35014cuda3std6ranges3__45__cpo4swapE,(.L_12 - _ZN85_INTERNAL_8aeadf04_49_flash_fwd_hdim96_fp16_paged_split_softcap_sm90_cu_9b94ef52_35014cuda3std6ranges3__45__cpo4swapE)
_ZN85_INTERNAL_8aeadf04_49_flash_fwd_hdim96_fp16_paged_split_softcap_sm90_cu_9b94ef52_35014cuda3std6ranges3__45__cpo4swapE:
	.zero		1
.L_12:


//--------------------- .nv.shared._ZN7cutlass13device_kernelIN5flash11enable_sm90INS1_16FlashAttnFwdSm90INS1_25CollectiveMainloopFwdSm90ILi2EN4cute5tupleIJNS5_1CILi1EEES8_S8_EEENS6_IJNS7_ILi192EEENS7_ILi128EEENS7_ILi96EEEEEELi96ENS_6half_tEfNS_4arch4Sm90ELb0ELb0ELb1ELb1ELb1ELb0ELb0ELb0ELb1ELb1ELb1ELb0EEENS1_21CollectiveEpilogueFwdINS6_IJSA_SC_SB_EEES9_SE_SG_Li384ELb1ELb1ELb1ELb0EEENS1_36VarlenDynamicPersistentTileSchedulerILi192ELi128ELi384ELi128ELb1ELb1ELb1ELb0ELb1ELb1EEEEEEEEEvNT_6ParamsE --------------------------
	.section	.nv.shared._ZN7cutlass13device_kernelIN5flash11enable_sm90INS1_16FlashAttnFwdSm90INS1_25CollectiveMainloopFwdSm90ILi2EN4cute5tupleIJNS5_1CILi1EEES8_S8_EEENS6_IJNS7_ILi192EEENS7_ILi128EEENS7_ILi96EEEEEELi96ENS_6half_tEfNS_4arch4Sm90ELb0ELb0ELb1ELb1ELb1ELb0ELb0ELb0ELb1ELb1ELb1ELb0EEENS1_21CollectiveEpilogueFwdINS6_IJSA_SC_SB_EEES9_SE_SG_Li384ELb1ELb1ELb1ELb0EEENS1_36VarlenDynamicPersistentTileSchedulerILi192ELi128ELi384ELi128ELb1ELb1ELb1ELb0ELb1ELb1EEEEEEEEEvNT_6ParamsE,"aw",@nobits
	.sectionflags	@""
	.align	16
	.zero		1024


//--------------------- .nv.shared._ZN7cutlass13device_kernelIN5flash11enable_sm90INS1_16FlashAttnFwdSm90INS1_25CollectiveMainloopFwdSm90ILi2EN4cute5tupleIJNS5_1CILi1EEES8_S8_EEENS6_IJNS7_ILi192EEENS7_ILi128EEENS7_ILi96EEEEEELi96ENS_6half_tEfNS_4arch4Sm90ELb0ELb0ELb1ELb1ELb1ELb1ELb0ELb0ELb1ELb1ELb1ELb0EEENS1_21CollectiveEpilogueFwdINS6_IJSA_SC_SB_EEES9_SE_SG_Li384ELb1ELb1ELb1ELb0EEENS1_36VarlenDynamicPersistentTileSchedulerILi192ELi128ELi384ELi128ELb1ELb1ELb1ELb0ELb1ELb1EEEEEEEEEvNT_6ParamsE --------------------------
	.section	.nv.shared._ZN7cutlass13device_kernelIN5flash11enable_sm90INS1_16FlashAttnFwdSm90INS1_25CollectiveMainloopFwdSm90ILi2EN4cute5tupleIJNS5_1CILi1EEES8_S8_EEENS6_IJNS7_ILi192EEENS7_ILi128EEENS7_ILi96EEEEEELi96ENS_6half_tEfNS_4arch4Sm90ELb0ELb0ELb1ELb1ELb1ELb1ELb0ELb0ELb1ELb1ELb1ELb0EEENS1_21CollectiveEpilogueFwdINS6_IJSA_SC_SB_EEES9_SE_SG_Li384ELb1ELb1ELb1ELb0EEENS1_36VarlenDynamicPersistentTileSchedulerILi192ELi128ELi384ELi128ELb1ELb1ELb1ELb0ELb1ELb1EEEEEEEEEvNT_6ParamsE,"aw",@nobits
	.sectionflags	@""
	.align	16
	.zero		1024


//--------------------- .nv.shared._ZN7cutlass13device_kernelIN5flash11enable_sm90INS1_16FlashAttnFwdSm90INS1_25CollectiveMainloopFwdSm90ILi2EN4cute5tupleIJNS5_1CILi1EEES8_S8_EEENS6_IJNS7_ILi192EEENS7_ILi128EEENS7_ILi96EEEEEELi96ENS_6half_tEfNS_4arch4Sm90ELb0ELb1ELb1ELb0ELb1ELb0ELb0ELb0ELb1ELb1ELb1ELb0EEENS1_21CollectiveEpilogueFwdINS6_IJSA_SC_SB_EEES9_SE_SG_Li384ELb0ELb1ELb1ELb0EEENS1_19SingleTileSchedulerILb0ELb1ELb1ELi192EEEEEEEEEvNT_6ParamsE --------------------------
	.section	.nv.shared._ZN7cutlass13device_kernelIN5flash11enable_sm90INS1_16FlashAttnFwdSm90INS1_25CollectiveMainloopFwdSm90ILi2EN4cute5tupleIJNS5_1CILi1EEES8_S8_EEENS6_IJNS7_ILi192EEENS7_ILi128EEENS7_ILi96EEEEEELi96ENS_6half_tEfNS_4arch4Sm90ELb0ELb1ELb1ELb0ELb1ELb0ELb0ELb0ELb1ELb1ELb1ELb0EEENS1_21CollectiveEpilogueFwdINS6_IJSA_SC_SB_EEES9_SE_SG_Li384ELb0ELb1ELb1ELb0EEENS1_19SingleTileSchedulerILb0ELb1ELb1ELi192EEEEEEEEEvNT_6ParamsE,"aw",@nobits
	.sectionflags	@""
	.align	16
	.zero		1024


//--------------------- .nv.shared._ZN7cutlass13device_kernelIN5flash11enable_sm90INS1_16FlashAttnFwdSm90INS1_25CollectiveMainloopFwdSm90ILi2EN4cute5tupleIJNS5_1CILi1EEES8_S8_EEENS6_IJNS7_ILi192EEENS7_ILi128EEENS7_ILi96EEEEEELi96ENS_6half_tEfNS_4arch4Sm90ELb0ELb1ELb1ELb1ELb1ELb0ELb0ELb0ELb1ELb1ELb1ELb0EEENS1_21CollectiveEpilogueFwdINS6_IJSA_SC_SB_EEES9_SE_SG_Li384ELb1ELb1ELb1ELb0EEENS1_36VarlenDynamicPersistentTileSchedulerILi192ELi128ELi384ELi128ELb1ELb1ELb1ELb1ELb0ELb1EEEEEEEEEvNT_6ParamsE --------------------------
	.section	.nv.shared._ZN7cutlass13device_kernelIN5flash11enable_sm90INS1_16FlashAttnFwdSm90INS1_25CollectiveMainloopFwdSm90ILi2EN4cute5tupleIJNS5_1CILi1EEES8_S8_EEENS6_IJNS7_ILi192EEENS7_ILi128EEENS7_ILi96EEEEEELi96ENS_6half_tEfNS_4arch4Sm90ELb0ELb1ELb1ELb1ELb1ELb0ELb0ELb0ELb1ELb1ELb1ELb0EEENS1_21CollectiveEpilogueFwdINS6_IJSA_SC_SB_EEES9_SE_SG_Li384ELb1ELb1ELb1ELb0EEENS1_36VarlenDynamicPersistentTileSchedulerILi192ELi128ELi384ELi128ELb1ELb1ELb1ELb1ELb0ELb1EEEEEEEEEvNT_6ParamsE,"aw",@nobits
	.sectionflags	@""
	.align	16
	.zero		1024


//--------------------- .nv.shared._ZN7cutlass13device_kernelIN5flash11enable_sm90INS1_16FlashAttnFwdSm90INS1_25CollectiveMainloopFwdSm90ILi2EN4cute5tupleIJNS5_1CILi1EEES8_S8_EEENS6_IJNS7_ILi192EEENS7_ILi128EEENS7_ILi96EEEEEELi96ENS_6half_tEfNS_4arch4Sm90ELb0ELb1ELb1ELb1ELb1ELb1ELb0ELb0ELb1ELb1ELb1ELb0EEENS1_21CollectiveEpilogueFwdINS6_IJSA_SC_SB_EEES9_SE_SG_Li384ELb1ELb1ELb1ELb0EEENS1_36VarlenDynamicPersistentTileSchedulerILi192ELi128ELi384ELi128ELb1ELb1ELb1ELb1ELb0ELb1EEEEEEEEEvNT_6ParamsE --------------------------
	.section	.nv.shared._ZN7cutlass13device_kernelIN5flash11enable_sm90INS1_16FlashAttnFwdSm90INS1_25CollectiveMainloopFwdSm90ILi2EN4cute5tupleIJNS5_1CILi1EEES8_S8_EEENS6_IJNS7_ILi192EEENS7_ILi128EEENS7_ILi96EEEEEELi96ENS_6half_tEfNS_4arch4Sm90ELb0ELb1ELb1ELb1ELb1ELb1ELb0ELb0ELb1ELb1ELb1ELb0EEENS1_21CollectiveEpilogueFwdINS6_IJSA_SC_SB_EEES9_SE_SG_Li384ELb1ELb1ELb1ELb0EEENS1_36VarlenDynamicPersistentTileSchedulerILi192ELi128ELi384ELi128ELb1ELb1ELb1ELb1ELb0ELb1EEEEEEEEEvNT_6ParamsE,"aw",@nobits
	.sectionflags	@""
	.align	16
	.zero		1024


//--------------------- .nv.shared._ZN7cutlass13device_kernelIN5flash11enable_sm90INS1_16FlashAttnFwdSm90INS1_25CollectiveMainloopFwdSm90ILi2EN4cute5tupleIJNS5_1CILi1EEES8_S8_EEENS6_IJNS7_ILi192EEENS7_ILi128EEENS7_ILi96EEEEEELi96ENS_6half_tEfNS_4arch4Sm90ELb1ELb0ELb1ELb0ELb1ELb0ELb0ELb0ELb1ELb1ELb1ELb0EEENS1_21CollectiveEpilogueFwdINS6_IJSA_SC_SB_EEES9_SE_SG_Li384ELb0ELb1ELb1ELb0EEENS1_19SingleTileSchedulerILb0ELb1ELb1ELi192EEEEEEEEEvNT_6ParamsE --------------------------
	.section	.nv.shared._ZN7cutlass13device_kernelIN5flash11enable_sm90INS1_16FlashAttnFwdSm90INS1_25CollectiveMainloopFwdSm90ILi2EN4cute5tupleIJNS5_1CILi1EEES8_S8_EEENS6_IJNS7_ILi192EEENS7_ILi128EEENS7_ILi96EEEEEELi96ENS_6half_tEfNS_4arch4Sm90ELb1ELb0ELb1ELb0ELb1ELb0ELb0ELb0ELb1ELb1ELb1ELb0EEENS1_21CollectiveEpilogueFwdINS6_IJSA_SC_SB_EEES9_SE_SG_Li384ELb0ELb1ELb1ELb0EEENS1_19SingleTileSchedulerILb0ELb1ELb1ELi192EEEEEEEEEvNT_6ParamsE,"aw",@nobits
	.sectionflags	@""
	.align	16
	.zero		1024


//--------------------- .nv.shared._ZN7cutlass13device_kernelIN5flash11enable_sm90INS1_16FlashAttnFwdSm90INS1_25CollectiveMainloopFwdSm90ILi2EN4cute5tupleIJNS5_1CILi1EEES8_S8_EEENS6_IJNS7_ILi192EEENS7_ILi128EEENS7_ILi96EEEEEELi96ENS_6half_tEfNS_4arch4Sm90ELb1ELb0ELb1ELb1ELb1ELb0ELb0ELb0ELb1ELb1ELb1ELb0EEENS1_21CollectiveEpilogueFwdINS6_IJSA_SC_SB_EEES9_SE_SG_Li384ELb1ELb1ELb1ELb0EEENS1_36VarlenDynamicPersistentTileSchedulerILi192ELi128ELi384ELi128ELb1ELb1ELb1ELb1ELb1ELb1EEEEEEEEEvNT_6ParamsE --------------------------
	.section	.nv.shared._ZN7cutlass13device_kernelIN5flash11enable_sm90INS1_16FlashAttnFwdSm90INS1_25CollectiveMainloopFwdSm90ILi2EN4cute5tupleIJNS5_1CILi1EEES8_S8_EEENS6_IJNS7_ILi192EEENS7_ILi128EEENS7_ILi96EEEEEELi96ENS_6half_tEfNS_4arch4Sm90ELb1ELb0ELb1ELb1ELb1ELb0ELb0ELb0ELb1ELb1ELb1ELb0EEENS1_21CollectiveEpilogueFwdINS6_IJSA_SC_SB_EEES9_SE_SG_Li384ELb1ELb1ELb1ELb0EEENS1_36VarlenDynamicPersistentTileSchedulerILi192ELi128ELi384ELi128ELb1ELb1ELb1ELb1ELb1ELb1EEEEEEEEEvNT_6ParamsE,"aw",@nobits
	.sectionflags	@""
	.align	16
	.zero		1024


//--------------------- .nv.shared._ZN7cutlass13device_kernelIN5flash11enable_sm90INS1_16FlashAttnFwdSm90INS1_25CollectiveMainloopFwdSm90ILi2EN4cute5tupleIJNS5_1CILi1EEES8_S8_EEENS6_IJNS7_ILi192EEENS7_ILi128EEENS7_ILi96EEEEEELi96ENS_6half_tEfNS_4arch4Sm90ELb1ELb0ELb1ELb1ELb1ELb1ELb0ELb0ELb1ELb1ELb1ELb0EEENS1_21CollectiveEpilogueFwdINS6_IJSA_SC_SB_EEES9_SE_SG_Li384ELb1ELb1ELb1ELb0EEENS1_36VarlenDynamicPersistentTileSchedulerILi192ELi128ELi384ELi128ELb1ELb1ELb1ELb1ELb1ELb1EEEEEEEEEvNT_6ParamsE --------------------------
	.section	.nv.shared._ZN7cutlass13device_kernelIN5flash11enable_sm90INS1_16FlashAttnFwdSm90INS1_25CollectiveMainloopFwdSm90ILi2EN4cute5tupleIJNS5_1CILi1EEES8_S8_EEENS6_IJNS7_ILi192EEENS7_ILi128EEENS7_ILi96EEEEEELi96ENS_6half_tEfNS_4arch4Sm90ELb1ELb0ELb1ELb1ELb1ELb1ELb0ELb0ELb1ELb1ELb1ELb0EEENS1_21CollectiveEpilogueFwdINS6_IJSA_SC_SB_EEES9_SE_SG_Li384ELb1ELb1ELb1ELb0EEENS1_36VarlenDynamicPersistentTileSchedulerILi192ELi128ELi384ELi128ELb1ELb1ELb1ELb1ELb1ELb1EEEEEEEEEvNT_6ParamsE,"aw",@nobits
	.sectionflags	@""
	.align	16
	.zero		1024


//--------------------- .nv.constant0._ZN7cutlass13device_kernelIN5flash11enable_sm90INS1_16FlashAttnFwdSm90INS1_25CollectiveMainloopFwdSm90ILi2EN4cute5tupleIJNS5_1CILi1EEES8_S8_EEENS6_IJNS7_ILi192EEENS7_ILi128EEENS7_ILi96EEEEEELi96ENS_6half_tEfNS_4arch4Sm90ELb0ELb0ELb1ELb0ELb1ELb0ELb0ELb0ELb1ELb1ELb1ELb0EEENS1_21CollectiveEpilogueFwdINS6_IJSA_SC_SB_EEES9_SE_SG_Li384ELb0ELb1ELb1ELb0EEENS1_19SingleTileSchedulerILb0ELb1ELb1ELi192EEEEEEEEEvNT_6ParamsE --------------------------
	.section	.nv.constant0._ZN7cutlass13device_kernelIN5flash11enable_sm90INS1_16FlashAttnFwdSm90INS1_25CollectiveMainloopFwdSm90ILi2EN4cute5tupleIJNS5_1CILi1EEES8_S8_EEENS6_IJNS7_ILi192EEENS7_ILi128EEENS7_ILi96EEEEEELi96ENS_6half_tEfNS_4arch4Sm90ELb0ELb0ELb1ELb0ELb1ELb0ELb0ELb0ELb1ELb1ELb1ELb0EEENS1_21CollectiveEpilogueFwdINS6_IJSA_SC_SB_EEES9_SE_SG_Li384ELb0ELb1ELb1ELb0EEENS1_19SingleTileSchedulerILb0ELb1ELb1ELi192EEEEEEEEEvNT_6ParamsE,"a",@progbits
	.sectionflags	@""
	.align	4
.nv.constant0._ZN7cutlass13device_kernelIN5flash11enable_sm90INS1_16FlashAttnFwdSm90INS1_25CollectiveMainloopFwdSm90ILi2EN4cute5tupleIJNS5_1CILi1EEES8_S8_EEENS6_IJNS7_ILi192EEENS7_ILi128EEENS7_ILi96EEEEEELi96ENS_6half_tEfNS_4arch4Sm90ELb0ELb0ELb1ELb0ELb1ELb0ELb0ELb0ELb1ELb1ELb1ELb0EEENS1_21CollectiveEpilogueFwdINS6_IJSA_SC_SB_EEES9_SE_SG_Li384ELb0ELb1ELb1ELb0EEENS1_19SingleTileSchedulerILb0ELb1ELb1ELi192EEEEEEEEEvNT_6ParamsE:
	.zero		3200


//--------------------- .nv.constant0._ZN7cutlass13device_kernelIN5flash11enable_sm90INS1_16FlashAttnFwdSm90INS1_25CollectiveMainloopFwdSm90ILi2EN4cute5tupleIJNS5_1CILi1EEES8_S8_EEENS6_IJNS7_ILi192EEENS7_ILi128EEENS7_ILi96EEEEEELi96ENS_6half_tEfNS_4arch4Sm90ELb0ELb0ELb1ELb1ELb1ELb0ELb0ELb0ELb1ELb1ELb1ELb0EEENS1_21CollectiveEpilogueFwdINS6_IJSA_SC_SB_EEES9_SE_SG_Li384ELb1ELb1ELb1ELb0EEENS1_36VarlenDynamicPersistentTileSchedulerILi192ELi128ELi384ELi128ELb1ELb1ELb1ELb0ELb1ELb1EEEEEEEEEvNT_6ParamsE --------------------------
	.section	.nv.constant0._ZN7cutlass13device_kernelIN5flash11enable_sm90INS1_16FlashAttnFwdSm90INS1_25CollectiveMainloopFwdSm90ILi2EN4cute5tupleIJNS5_1CILi1EEES8_S8_EEENS6_IJNS7_ILi192EEENS7_ILi128EEENS7_ILi96EEEEEELi96ENS_6half_tEfNS_4arch4Sm90ELb0ELb0ELb1ELb1ELb1ELb0ELb0ELb0ELb1ELb1ELb1ELb0EEENS1_21CollectiveEpilogueFwdINS6_IJSA_SC_SB_EEES9_SE_SG_Li384ELb1ELb1ELb1ELb0EEENS1_36VarlenDynamicPersistentTileSchedulerILi192ELi128ELi384ELi128ELb1ELb1ELb1ELb0ELb1ELb1EEEEEEEEEvNT_6ParamsE,"a",@progbits
	.sectionflags	@""
	.align	4
.nv.constant0._ZN7cutlass13device_kernelIN5flash11enable_sm90INS1_16FlashAttnFwdSm90INS1_25CollectiveMainloopFwdSm90ILi2EN4cute5tupleIJNS5_1CILi1EEES8_S8_EEENS6_IJNS7_ILi192EEENS7_ILi128EEENS7_ILi96EEEEEELi96ENS_6half_tEfNS_4arch4Sm90ELb0ELb0ELb1ELb1ELb1ELb0ELb0ELb0ELb1ELb1ELb1ELb0EEENS1_21CollectiveEpilogueFwdINS6_IJSA_SC_SB_EEES9_SE_SG_Li384ELb1ELb1ELb1ELb0EEENS1_36VarlenDynamicPersistentTileSchedulerILi192ELi128ELi384ELi128ELb1ELb1ELb1ELb0ELb1ELb1EEEEEEEEEvNT_6ParamsE:
	.zero		3328


//--------------------- .nv.constant0._ZN7cutlass13device_kernelIN5flash11enable_sm90INS1_16FlashAttnFwdSm90INS1_25CollectiveMainloopFwdSm90ILi2EN4cute5tupleIJNS5_1CILi1EEES8_S8_EEENS6_IJNS7_ILi192EEENS7_ILi128EEENS7_ILi96EEEEEELi96ENS_6half_tEfNS_4arch4Sm90ELb0ELb0ELb1ELb1ELb1ELb1ELb0ELb0ELb1ELb1ELb1ELb0EEENS1_21CollectiveEpilogueFwdINS6_IJSA_SC_SB_EEES9_SE_SG_Li384ELb1ELb1ELb1ELb0EEENS1_36VarlenDynamicPersistentTileSchedulerILi192ELi128ELi384ELi128ELb1ELb1ELb1ELb0ELb1ELb1EEEEEEEEEvNT_6ParamsE --------------------------
	.section	.nv.constant0._ZN7cutlass13device_kernelIN5flash11enable_sm90INS1_16FlashAttnFwdSm90INS1_25CollectiveMainloopFwdSm90ILi2EN4cute5tupleIJNS5_1CILi1EEES8_S8_EEENS6_IJNS7_ILi192EEENS7_ILi128EEENS7_ILi96EEEEEELi96ENS_6half_tEfNS_4arch4Sm90ELb0ELb0ELb1ELb1ELb1ELb1ELb0ELb0ELb1ELb1ELb1ELb0EEENS1_21CollectiveEpilogueFwdINS6_IJSA_SC_SB_EEES9_SE_SG_Li384ELb1ELb1ELb1ELb0EEENS1_36VarlenDynamicPersistentTileSchedulerILi192ELi128ELi384ELi128ELb1ELb1ELb1ELb0ELb1ELb1EEEEEEEEEvNT_6ParamsE,"a",@progbits
	.sectionflags	@""
	.align	4
.nv.constant0._ZN7cutlass13device_kernelIN5flash11enable_sm90INS1_16FlashAttnFwdSm90INS1_25CollectiveMainloopFwdSm90ILi2EN4cute5tupleIJNS5_1CILi1EEES8_S8_EEENS6_IJNS7_ILi192EEENS7_ILi128EEENS7_ILi96EEEEEELi96ENS_6half_tEfNS_4arch4Sm90ELb0ELb0ELb1ELb1ELb1ELb1ELb0ELb0ELb1ELb1ELb1ELb0EEENS1_21CollectiveEpilogueFwdINS6_IJSA_SC_SB_EEES9_SE_SG_Li384ELb1ELb1ELb1ELb0EEENS1_36VarlenDynamicPersistentTileSchedulerILi192ELi128ELi384ELi128ELb1ELb1ELb1ELb0ELb1ELb1EEEEEEEEEvNT_6ParamsE:
	.zero		3328


//--------------------- .nv.constant0._ZN7cutlass13device_kernelIN5flash11enable_sm90INS1_16FlashAttnFwdSm90INS1_25CollectiveMainloopFwdSm90ILi2EN4cute5tupleIJNS5_1CILi1EEES8_S8_EEENS6_IJNS7_ILi192EEENS7_ILi128EEENS7_ILi96EEEEEELi96ENS_6half_tEfNS_4arch4Sm90ELb0ELb1ELb1ELb0ELb1ELb0ELb0ELb0ELb1ELb1ELb1ELb0EEENS1_21CollectiveEpilogueFwdINS6_IJSA_SC_SB_EEES9_SE_SG_Li384ELb0ELb1ELb1ELb0EEENS1_19SingleTileSchedulerILb0ELb1ELb1ELi192EEEEEEEEEvNT_6ParamsE --------------------------
	.section	.nv.constant0._ZN7cutlass13device_kernelIN5flash11enable_sm90INS1_16FlashAttnFwdSm90INS1_25CollectiveMainloopFwdSm90ILi2EN4cute5tupleIJNS5_1CILi1EEES8_S8_EEENS6_IJNS7_ILi192EEENS7_ILi128EEENS7_ILi96EEEEEELi96ENS_6half_tEfNS_4arch4Sm90ELb0ELb1ELb1ELb0ELb1ELb0ELb0ELb0ELb1ELb1ELb1ELb0EEENS1_21CollectiveEpilogueFwdINS6_IJSA_SC_SB_EEES9_SE_SG_Li384ELb0ELb1ELb1ELb0EEENS1_19SingleTileSchedulerILb0ELb1ELb1ELi192EEEEEEEEEvNT_6ParamsE,"a",@progbits
	.sectionflags	@""
	.align	4
.nv.constant0._ZN7cutlass13device_kernelIN5flash11enable_sm90INS1_16FlashAttnFwdSm90INS1_25CollectiveMainloopFwdSm90ILi2EN4cute5tupleIJNS5_1CILi1EEES8_S8_EEENS6_IJNS7_ILi192EEENS7_ILi128EEENS7_ILi96EEEEEELi96ENS_6half_tEfNS_4arch4Sm90ELb0ELb1ELb1ELb0ELb1ELb0ELb0ELb0ELb1ELb1ELb1ELb0EEENS1_21CollectiveEpilogueFwdINS6_IJSA_SC_SB_EEES9_SE_SG_Li384ELb0ELb1ELb1ELb0EEENS1_19SingleTileSchedulerILb0ELb1ELb1ELi192EEEEEEEEEvNT_6ParamsE:
	.zero		3200


//--------------------- .nv.constant0._ZN7cutlass13device_kernelIN5flash11enable_sm90INS1_16FlashAttnFwdSm90INS1_25CollectiveMainloopFwdSm90ILi2EN4cute5tupleIJNS5_1CILi1EEES8_S8_EEENS6_IJNS7_ILi192EEENS7_ILi128EEENS7_ILi96EEEEEELi96ENS_6half_tEfNS_4arch4Sm90ELb0ELb1ELb1ELb1ELb1ELb0ELb0ELb0ELb1ELb1ELb1ELb0EEENS1_21CollectiveEpilogueFwdINS6_IJSA_SC_SB_EEES9_SE_SG_Li384ELb1ELb1ELb1ELb0EEENS1_36VarlenDynamicPersistentTileSchedulerILi192ELi128ELi384ELi128ELb1ELb1ELb1ELb1ELb0ELb1EEEEEEEEEvNT_6ParamsE --------------------------
	.section	.nv.constant0._ZN7cutlass13device_kernelIN5flash11enable_sm90INS1_16FlashAttnFwdSm90INS1_25CollectiveMainloopFwdSm90ILi2EN4cute5tupleIJNS5_1CILi1EEES8_S8_EEENS6_IJNS7_ILi192EEENS7_ILi128EEENS7_ILi96EEEEEELi96ENS_6half_tEfNS_4arch4Sm90ELb0ELb1ELb1ELb1ELb1ELb0ELb0ELb0ELb1ELb1ELb1ELb0EEENS1_21CollectiveEpilogueFwdINS6_IJSA_SC_SB_EEES9_SE_SG_Li384ELb1ELb1ELb1ELb0EEENS1_36VarlenDynamicPersistentTileSchedulerILi192ELi128ELi384ELi128ELb1ELb1ELb1ELb1ELb0ELb1EEEEEEEEEvNT_6ParamsE,"a",@progbits
	.sectionflags	@""
	.align	4
.nv.constant0._ZN7cutlass13device_kernelIN5flash11enable_sm90INS1_16FlashAttnFwdSm90INS1_25CollectiveMainloopFwdSm90ILi2EN4cute5tupleIJNS5_1CILi1EEES8_S8_EEENS6_IJNS7_ILi192EEENS7_ILi128EEENS7_ILi96EEEEEELi96ENS_6half_tEfNS_4arch4Sm90ELb0ELb1ELb1ELb1ELb1ELb0ELb0ELb0ELb1ELb1ELb1ELb0EEENS1_21CollectiveEpilogueFwdINS6_IJSA_SC_SB_EEES9_SE_SG_Li384ELb1ELb1ELb1ELb0EEENS1_36VarlenDynamicPersistentTileSchedulerILi192ELi128ELi384ELi128ELb1ELb1ELb1ELb1ELb0ELb1EEEEEEEEEvNT_6ParamsE:
	.zero		3328


//--------------------- .nv.constant0._ZN7cutlass13device_kernelIN5flash11enable_sm90INS1_16FlashAttnFwdSm90INS1_25CollectiveMainloopFwdSm90ILi2EN4cute5tupleIJNS5_1CILi1EEES8_S8_EEENS6_IJNS7_ILi192EEENS7_ILi128EEENS7_ILi96EEEEEELi96ENS_6half_tEfNS_4arch4Sm90ELb0ELb1ELb1ELb1ELb1ELb1ELb0ELb0ELb1ELb1ELb1ELb0EEENS1_21CollectiveEpilogueFwdINS6_IJSA_SC_SB_EEES9_SE_SG_Li384ELb1ELb1ELb1ELb0EEENS1_36VarlenDynamicPersistentTileSchedulerILi192ELi128ELi384ELi128ELb1ELb1ELb1ELb1ELb0ELb1EEEEEEEEEvNT_6ParamsE --------------------------
	.section	.nv.constant0._ZN7cutlass13device_kernelIN5flash11enable_sm90INS1_16FlashAttnFwdSm90INS1_25CollectiveMainloopFwdSm90ILi2EN4cute5tupleIJNS5_1CILi1EEES8_S8_EEENS6_IJNS7_ILi192EEENS7_ILi128EEENS7_ILi96EEEEEELi96ENS_6half_tEfNS_4arch4Sm90ELb0ELb1ELb1ELb1ELb1ELb1ELb0ELb0ELb1ELb1ELb1ELb0EEENS1_21CollectiveEpilogueFwdINS6_IJSA_SC_SB_EEES9_SE_SG_Li384ELb1ELb1ELb1ELb0EEENS1_36VarlenDynamicPersistentTileSchedulerILi192ELi128ELi384ELi128ELb1ELb1ELb1ELb1ELb0ELb1EEEEEEEEEvNT_6ParamsE,"a",@progbits
	.sectionflags	@""
	.align	4
.nv.constant0._ZN7cutlass13device_kernelIN5flash11enable_sm90INS1_16FlashAttnFwdSm90INS1_25CollectiveMainloopFwdSm90ILi2EN4cute5tupleIJNS5_1CILi1EEES8_S8_EEENS6_IJNS7_ILi192EEENS7_ILi128EEENS7_ILi96EEEEEELi96ENS_6half_tEfNS_4arch4Sm90ELb0ELb1ELb1ELb1ELb1ELb1ELb0ELb0ELb1ELb1ELb1ELb0EEENS1_21CollectiveEpilogueFwdINS6_IJSA_SC_SB_EEES9_SE_SG_Li384ELb1ELb1ELb1ELb0EEENS1_36VarlenDynamicPersistentTileSchedulerILi192ELi128ELi384ELi128ELb1ELb1ELb1ELb1ELb0ELb1EEEEEEEEEvNT_6ParamsE:
	.zero		3328


//--------------------- .nv.constant0._ZN7cutlass13device_kernelIN5flash11enable_sm90INS1_16FlashAttnFwdSm90INS1_25CollectiveMainloopFwdSm90ILi2EN4cute5tupleIJNS5_1CILi1EEES8_S8_EEENS6_IJNS7_ILi192EEENS7_ILi128EEENS7_ILi96EEEEEELi96ENS_6half_tEfNS_4arch4Sm90ELb1ELb0ELb1ELb0ELb1ELb0ELb0ELb0ELb1ELb1ELb1ELb0EEENS1_21CollectiveEpilogueFwdINS6_IJSA_SC_SB_EEES9_SE_SG_Li384ELb0ELb1ELb1ELb0EEENS1_19SingleTileSchedulerILb0ELb1ELb1ELi192EEEEEEEEEvNT_6ParamsE --------------------------
	.section	.nv.constant0._ZN7cutlass13device_kernelIN5flash11enable_sm90INS1_16FlashAttnFwdSm90INS1_25CollectiveMainloopFwdSm90ILi2EN4cute5tupleIJNS5_1CILi1EEES8_S8_EEENS6_IJNS7_ILi192EEENS7_ILi128EEENS7_ILi96EEEEEELi96ENS_6half_tEfNS_4arch4Sm90ELb1ELb0ELb1ELb0ELb1ELb0ELb0ELb0ELb1ELb1ELb1ELb0EEENS1_21CollectiveEpilogueFwdINS6_IJSA_SC_SB_EEES9_SE_SG_Li384ELb0ELb1ELb1ELb0EEENS1_19SingleTileSchedulerILb0ELb1ELb1ELi192EEEEEEEEEvNT_6ParamsE,"a",@progbits
	.sectionflags	@""
	.align	4
.nv.constant0._ZN7cutlass13device_kernelIN5flash11enable_sm90INS1_16FlashAttnFwdSm90INS1_25CollectiveMainloopFwdSm90ILi2EN4cute5tupleIJNS5_1CILi1EEES8_S8_EEENS6_IJNS7_ILi192EEENS7_ILi128EEENS7_ILi96EEEEEELi96ENS_6half_tEfNS_4arch4Sm90ELb1ELb0ELb1ELb0ELb1ELb0ELb0ELb0ELb1ELb1ELb1ELb0EEENS1_21CollectiveEpilogueFwdINS6_IJSA_SC_SB_EEES9_SE_SG_Li384ELb0ELb1ELb1ELb0EEENS1_19SingleTileSchedulerILb0ELb1ELb1ELi192EEEEEEEEEvNT_6ParamsE:
	.zero		3200


//--------------------- .nv.constant0._ZN7cutlass13device_kernelIN5flash11enable_sm90INS1_16FlashAttnFwdSm90INS1_25CollectiveMainloopFwdSm90ILi2EN4cute5tupleIJNS5_1CILi1EEES8_S8_EEENS6_IJNS7_ILi192EEENS7_ILi128EEENS7_ILi96EEEEEELi96ENS_6half_tEfNS_4arch4Sm90ELb1ELb0ELb1ELb1ELb1ELb0ELb0ELb0ELb1ELb1ELb1ELb0EEENS1_21CollectiveEpilogueFwdINS6_IJSA_SC_SB_EEES9_SE_SG_Li384ELb1ELb1ELb1ELb0EEENS1_36VarlenDynamicPersistentTileSchedulerILi192ELi128ELi384ELi128ELb1ELb1ELb1ELb1ELb1ELb1EEEEEEEEEvNT_6ParamsE --------------------------
	.section	.nv.constant0._ZN7cutlass13device_kernelIN5flash11enable_sm90INS1_16FlashAttnFwdSm90INS1_25CollectiveMainloopFwdSm90ILi2EN4cute5tupleIJNS5_1CILi1EEES8_S8_EEENS6_IJNS7_ILi192EEENS7_ILi128EEENS7_ILi96EEEEEELi96ENS_6half_tEfNS_4arch4Sm90ELb1ELb0ELb1ELb1ELb1ELb0ELb0ELb0ELb1ELb1ELb1ELb0EEENS1_21CollectiveEpilogueFwdINS6_IJSA_SC_SB_EEES9_SE_SG_Li384ELb1ELb1ELb1ELb0EEENS1_36VarlenDynamicPersistentTileSchedulerILi192ELi128ELi384ELi128ELb1ELb1ELb1ELb1ELb1ELb1EEEEEEEEEvNT_6ParamsE,"a",@progbits
	.sectionflags	@""
	.align	4
.nv.constant0._ZN7cutlass13device_kernelIN5flash11enable_sm90INS1_16FlashAttnFwdSm90INS1_25CollectiveMainloopFwdSm90ILi2EN4cute5tupleIJNS5_1CILi1EEES8_S8_EEENS6_IJNS7_ILi192EEENS7_ILi128EEENS7_ILi96EEEEEELi96ENS_6half_tEfNS_4arch4Sm90ELb1ELb0ELb1ELb1ELb1ELb0ELb0ELb0ELb1ELb1ELb1ELb0EEENS1_21CollectiveEpilogueFwdINS6_IJSA_SC_SB_EEES9_SE_SG_Li384ELb1ELb1ELb1ELb0EEENS1_36VarlenDynamicPersistentTileSchedulerILi192ELi128ELi384ELi128ELb1ELb1ELb1ELb1ELb1ELb1EEEEEEEEEvNT_6ParamsE:
	.zero		3328


//--------------------- .nv.constant0._ZN7cutlass13device_kernelIN5flash11enable_sm90INS1_16FlashAttnFwdSm90INS1_25CollectiveMainloopFwdSm90ILi2EN4cute5tupleIJNS5_1CILi1EEES8_S8_EEENS6_IJNS7_ILi192EEENS7_ILi128EEENS7_ILi96EEEEEELi96ENS_6half_tEfNS_4arch4Sm90ELb1ELb0ELb1ELb1ELb1ELb1ELb0ELb0ELb1ELb1ELb1ELb0EEENS1_21CollectiveEpilogueFwdINS6_IJSA_SC_SB_EEES9_SE_SG_Li384ELb1ELb1ELb1ELb0EEENS1_36VarlenDynamicPersistentTileSchedulerILi192ELi128ELi384ELi128ELb1ELb1ELb1ELb1ELb1ELb1EEEEEEEEEvNT_6ParamsE --------------------------
	.section	.nv.constant0._ZN7cutlass13device_kernelIN5flash11enable_sm90INS1_16FlashAttnFwdSm90INS1_25CollectiveMainloopFwdSm90ILi2EN4cute5tupleIJNS5_1CILi1EEES8_S8_EEENS6_IJNS7_ILi192EEENS7_ILi128EEENS7_ILi96EEEEEELi96ENS_6half_tEfNS_4arch4Sm90ELb1ELb0ELb1ELb1ELb1ELb1ELb0ELb0ELb1ELb1ELb1ELb0EEENS1_21CollectiveEpilogueFwdINS6_IJSA_SC_SB_EEES9_SE_SG_Li384ELb1ELb1ELb1ELb0EEENS1_36VarlenDynamicPersistentTileSchedulerILi192ELi128ELi384ELi128ELb1ELb1ELb1ELb1ELb1ELb1EEEEEEEEEvNT_6ParamsE,"a",@progbits
	.sectionflags	@""
	.align	4
.nv.constant0._ZN7cutlass13device_kernelIN5flash11enable_sm90INS1_16FlashAttnFwdSm90INS1_25CollectiveMainloopFwdSm90ILi2EN4cute5tupleIJNS5_1CILi1EEES8_S8_EEENS6_IJNS7_ILi192EEENS7_ILi128EEENS7_ILi96EEEEEELi96ENS_6half_tEfNS_4arch4Sm90ELb1ELb0ELb1ELb1ELb1ELb1ELb0ELb0ELb1ELb1ELb1ELb0EEENS1_21CollectiveEpilogueFwdINS6_IJSA_SC_SB_EEES9_SE_SG_Li384ELb1ELb1ELb1ELb0EEENS1_36VarlenDynamicPersistentTileSchedulerILi192ELi128ELi384ELi128ELb1ELb1ELb1ELb1ELb1ELb1EEEEEEEEEvNT_6ParamsE:
	.zero		3328


//--------------------- SYMBOLS --------------------------

	.type		.nv.reservedSmem.offset0,@object
	.size		.nv.reservedSmem.offset0,0x4
	.type		__assertfail,@function
